	.target	sm_90a

	.elftype	@"ET_EXEC"


//--------------------- .note.nv.tkinfo           --------------------------
	.section	.note.nv.tkinfo,"",@"SHT_NOTE"
	.sectionflags	@"SHF_NOTE_NV_TKINFO"
	.tkinfo
        /*0018*/ 	.word	0x00000002
        /*0030*/ 	.string	""
        /*0030*/ 	.string	"ptxas"
        /*0030*/ 	.string	"Cuda compilation tools, release 13.0, V13.0.88"
        /*0030*/ 	.string	"Build cuda_13.0.r13.0/compiler.36424714_0"
        /*0030*/ 	.string	"-arch sm_90a -m 64 "



//--------------------- .note.nv.cuinfo           --------------------------
	.section	.note.nv.cuinfo,"",@"SHT_NOTE"
	.sectionflags	@"SHF_NOTE_NV_CUINFO"
        /*0018*/ 	.short	0x0002
        /*001a*/ 	.short	0x005a
        /*001c*/ 	.short	0x0082
	.zero		2


//--------------------- .nv.info                  --------------------------
	.section	.nv.info,"",@"SHT_CUDA_INFO"
	.align	4


	//----- nvinfo : EIATTR_REGCOUNT
	.align		4
        /*0000*/ 	.byte	0x04, 0x2f
        /*0002*/ 	.short	(.L_22 - .L_21)
	.align		4
.L_21:
        /*0004*/ 	.word	index@(_ZN7cutlass13device_kernelIN5flash11enable_sm90INS1_16FlashAttnFwdSm90INS1_25CollectiveMainloopFwdSm90ILi2EN4cute5tupleIJNS5_1CILi1EEES8_S8_EEENS6_IJNS7_ILi128EEESA_SA_EEELi128ENS_10bfloat16_tEfNS_4arch4Sm90ELb1ELb0ELb1ELb1ELb0ELb1ELb0ELb1ELb1ELb0ELb0ELb0EEENS1_21CollectiveEpilogueFwdISB_S9_SC_SE_Li256ELb1ELb0ELb0ELb0EEENS1_36VarlenDynamicPersistentTileSchedulerILi128ELi128ELi256ELi32ELb0ELb0ELb1ELb1ELb1ELb1EEEEEEEEEvNT_6ParamsE)
        /*0008*/ 	.word	0x000000a8


	//----- nvinfo : EIATTR_FRAME_SIZE
	.align		4
.L_22:
        /*000c*/ 	.byte	0x04, 0x11
        /*000e*/ 	.short	(.L_24 - .L_23)
	.align		4
.L_23:
        /*0010*/ 	.word	index@(_ZN7cutlass13device_kernelIN5flash11enable_sm90INS1_16FlashAttnFwdSm90INS1_25CollectiveMainloopFwdSm90ILi2EN4cute5tupleIJNS5_1CILi1EEES8_S8_EEENS6_IJNS7_ILi128EEESA_SA_EEELi128ENS_10bfloat16_tEfNS_4arch4Sm90ELb1ELb0ELb1ELb1ELb0ELb1ELb0ELb1ELb1ELb0ELb0ELb0EEENS1_21CollectiveEpilogueFwdISB_S9_SC_SE_Li256ELb1ELb0ELb0ELb0EEENS1_36VarlenDynamicPersistentTileSchedulerILi128ELi128ELi256ELi32ELb0ELb0ELb1ELb1ELb1ELb1EEEEEEEEEvNT_6ParamsE)
        /*0014*/ 	.word	0x00000038


	//----- nvinfo : EIATTR_REGCOUNT
	.align		4
.L_24:
        /*0018*/ 	.byte	0x04, 0x2f
        /*001a*/ 	.short	(.L_26 - .L_25)
	.align		4
.L_25:
        /*001c*/ 	.word	index@(_ZN7cutlass13device_kernelIN5flash11enable_sm90INS1_16FlashAttnFwdSm90INS1_25CollectiveMainloopFwdSm90ILi2EN4cute5tupleIJNS5_1CILi1EEES8_S8_EEENS6_IJNS7_ILi128EEESA_SA_EEELi128ENS_10bfloat16_tEfNS_4arch4Sm90ELb1ELb0ELb1ELb1ELb0ELb0ELb0ELb1ELb1ELb0ELb0ELb0EEENS1_21CollectiveEpilogueFwdISB_S9_SC_SE_Li256ELb1ELb0ELb0ELb0EEENS1_36VarlenDynamicPersistentTileSchedulerILi128ELi128ELi256ELi32ELb0ELb0ELb1ELb1ELb1ELb1EEEEEEEEEvNT_6ParamsE)
        /*0020*/ 	.word	0x000000a8


	//----- nvinfo : EIATTR_FRAME_SIZE
	.align		4
.L_26:
        /*0024*/ 	.byte	0x04, 0x11
        /*0026*/ 	.short	(.L_28 - .L_27)
	.align		4
.L_27:
        /*0028*/ 	.word	index@(_ZN7cutlass13device_kernelIN5flash11enable_sm90INS1_16FlashAttnFwdSm90INS1_25CollectiveMainloopFwdSm90ILi2EN4cute5tupleIJNS5_1CILi1EEES8_S8_EEENS6_IJNS7_ILi128EEESA_SA_EEELi128ENS_10bfloat16_tEfNS_4arch4Sm90ELb1ELb0ELb1ELb1ELb0ELb0ELb0ELb1ELb1ELb0ELb0ELb0EEENS1_21CollectiveEpilogueFwdISB_S9_SC_SE_Li256ELb1ELb0ELb0ELb0EEENS1_36VarlenDynamicPersistentTileSchedulerILi128ELi128ELi256ELi32ELb0ELb0ELb1ELb1ELb1ELb1EEEEEEEEEvNT_6ParamsE)
        /*002c*/ 	.word	0x00000028


	//----- nvinfo : EIATTR_REGCOUNT
	.align		4
.L_28:
        /*0030*/ 	.byte	0x04, 0x2f
        /*0032*/ 	.short	(.L_30 - .L_29)
	.align		4
.L_29:
        /*0034*/ 	.word	index@(_ZN7cutlass13device_kernelIN5flash11enable_sm90INS1_16FlashAttnFwdSm90INS1_25CollectiveMainloopFwdSm90ILi2EN4cute5tupleIJNS5_1CILi1EEES8_S8_EEENS6_IJNS7_ILi128EEESA_SA_EEELi128ENS_10bfloat16_tEfNS_4arch4Sm90ELb1ELb0ELb1ELb0ELb0ELb0ELb0ELb1ELb1ELb0ELb0ELb0EEENS1_21CollectiveEpilogueFwdISB_S9_SC_SE_Li256ELb0ELb0ELb0ELb0EEENS1_30DynamicPersistentTileSchedulerILi256ELi32ELb0ELb0ELb1EEEEEEEEEvNT_6ParamsE)
        /*0038*/ 	.word	0x000000a8


	//----- nvinfo : EIATTR_FRAME_SIZE
	.align		4
.L_30:
        /*003c*/ 	.byte	0x04, 0x11
        /*003e*/ 	.short	(.L_32 - .L_31)
	.align		4
.L_31:
        /*0040*/ 	.word	index@(_ZN7cutlass13device_kernelIN5flash11enable_sm90INS1_16FlashAttnFwdSm90INS1_25CollectiveMainloopFwdSm90ILi2EN4cute5tupleIJNS5_1CILi1EEES8_S8_EEENS6_IJNS7_ILi128EEESA_SA_EEELi128ENS_10bfloat16_tEfNS_4arch4Sm90ELb1ELb0ELb1ELb0ELb0ELb0ELb0ELb1ELb1ELb0ELb0ELb0EEENS1_21CollectiveEpilogueFwdISB_S9_SC_SE_Li256ELb0ELb0ELb0ELb0EEENS1_30DynamicPersistentTileSchedulerILi256ELi32ELb0ELb0ELb1EEEEEEEEEvNT_6ParamsE)
        /*0044*/ 	.word	0x00000000


	//----- nvinfo : EIATTR_REGCOUNT
	.align		4
.L_32:
        /*0048*/ 	.byte	0x04, 0x2f
        /*004a*/ 	.short	(.L_34 - .L_33)
	.align		4
.L_33:
        /*004c*/ 	.word	index@(_ZN7cutlass13device_kernelIN5flash11enable_sm90INS1_16FlashAttnFwdSm90INS1_25CollectiveMainloopFwdSm90ILi2EN4cute5tupleIJNS5_1CILi1EEES8_S8_EEENS6_IJNS7_ILi128EEESA_SA_EEELi128ENS_10bfloat16_tEfNS_4arch4Sm90ELb0ELb1ELb1ELb1ELb0ELb1ELb0ELb1ELb1ELb0ELb0ELb0EEENS1_21CollectiveEpilogueFwdISB_S9_SC_SE_Li256ELb1ELb0ELb0ELb0EEENS1_36VarlenDynamicPersistentTileSchedulerILi128ELi128ELi256ELi32ELb0ELb0ELb1ELb1ELb0ELb1EEEEEEEEEvNT_6ParamsE)
        /*0050*/ 	.word	0x000000a8


	//----- nvinfo : EIATTR_FRAME_SIZE
	.align		4
.L_34:
        /*0054*/ 	.byte	0x04, 0x11
        /*0056*/ 	.short	(.L_36 - .L_35)
	.align		4
.L_35:
        /*0058*/ 	.word	index@(_ZN7cutlass13device_kernelIN5flash11enable_sm90INS1_16FlashAttnFwdSm90INS1_25CollectiveMainloopFwdSm90ILi2EN4cute5tupleIJNS5_1CILi1EEES8_S8_EEENS6_IJNS7_ILi128EEESA_SA_EEELi128ENS_10bfloat16_tEfNS_4arch4Sm90ELb0ELb1ELb1ELb1ELb0ELb1ELb0ELb1ELb1ELb0ELb0ELb0EEENS1_21CollectiveEpilogueFwdISB_S9_SC_SE_Li256ELb1ELb0ELb0ELb0EEENS1_36VarlenDynamicPersistentTileSchedulerILi128ELi128ELi256ELi32ELb0ELb0ELb1ELb1ELb0ELb1EEEEEEEEEvNT_6ParamsE)
        /*005c*/ 	.word	0x00000028


	//----- nvinfo : EIATTR_REGCOUNT
	.align		4
.L_36:
        /*0060*/ 	.byte	0x04, 0x2f
        /*0062*/ 	.short	(.L_38 - .L_37)
	.align		4
.L_37:
        /*0064*/ 	.word	index@(_ZN7cutlass13device_kernelIN5flash11enable_sm90INS1_16FlashAttnFwdSm90INS1_25CollectiveMainloopFwdSm90ILi2EN4cute5tupleIJNS5_1CILi1EEES8_S8_EEENS6_IJNS7_ILi128EEESA_SA_EEELi128ENS_10bfloat16_tEfNS_4arch4Sm90ELb0ELb1ELb1ELb1ELb0ELb0ELb0ELb1ELb1ELb0ELb0ELb0EEENS1_21CollectiveEpilogueFwdISB_S9_SC_SE_Li256ELb1ELb0ELb0ELb0EEENS1_36VarlenDynamicPersistentTileSchedulerILi128ELi128ELi256ELi32ELb0ELb0ELb1ELb1ELb0ELb1EEEEEEEEEvNT_6ParamsE)
        /*0068*/ 	.word	0x000000a8


	//----- nvinfo : EIATTR_FRAME_SIZE
	.align		4
.L_38:
        /*006c*/ 	.byte	0x04, 0x11
        /*006e*/ 	.short	(.L_40 - .L_39)
	.align		4
.L_39:
        /*0070*/ 	.word	index@(_ZN7cutlass13device_kernelIN5flash11enable_sm90INS1_16FlashAttnFwdSm90INS1_25CollectiveMainloopFwdSm90ILi2EN4cute5tupleIJNS5_1CILi1EEES8_S8_EEENS6_IJNS7_ILi128EEESA_SA_EEELi128ENS_10bfloat16_tEfNS_4arch4Sm90ELb0ELb1ELb1ELb1ELb0ELb0ELb0ELb1ELb1ELb0ELb0ELb0EEENS1_21CollectiveEpilogueFwdISB_S9_SC_SE_Li256ELb1ELb0ELb0ELb0EEENS1_36VarlenDynamicPersistentTileSchedulerILi128ELi128ELi256ELi32ELb0ELb0ELb1ELb1ELb0ELb1EEEEEEEEEvNT_6ParamsE)
        /*0074*/ 	.word	0x00000020


	//----- nvinfo : EIATTR_REGCOUNT
	.align		4
.L_40:
        /*0078*/ 	.byte	0x04, 0x2f
        /*007a*/ 	.short	(.L_42 - .L_41)
	.align		4
.L_41:
        /*007c*/ 	.word	index@(_ZN7cutlass13device_kernelIN5flash11enable_sm90INS1_16FlashAttnFwdSm90INS1_25CollectiveMainloopFwdSm90ILi2EN4cute5tupleIJNS5_1CILi1EEES8_S8_EEENS6_IJNS7_ILi128EEESA_SA_EEELi128ENS_10bfloat16_tEfNS_4arch4Sm90ELb0ELb1ELb1ELb0ELb0ELb0ELb0ELb1ELb1ELb0ELb0ELb0EEENS1_21CollectiveEpilogueFwdISB_S9_SC_SE_Li256ELb0ELb0ELb0ELb0EEENS1_30DynamicPersistentTileSchedulerILi256ELi32ELb0ELb0ELb1EEEEEEEEEvNT_6ParamsE)
        /*0080*/ 	.word	0x000000a8


	//----- nvinfo : EIATTR_FRAME_SIZE
	.align		4
.L_42:
        /*0084*/ 	.byte	0x04, 0x11
        /*0086*/ 	.short	(.L_44 - .L_43)
	.align		4
.L_43:
        /*0088*/ 	.word	index@(_ZN7cutlass13device_kernelIN5flash11enable_sm90INS1_16FlashAttnFwdSm90INS1_25CollectiveMainloopFwdSm90ILi2EN4cute5tupleIJNS5_1CILi1EEES8_S8_EEENS6_IJNS7_ILi128EEESA_SA_EEELi128ENS_10bfloat16_tEfNS_4arch4Sm90ELb0ELb1ELb1ELb0ELb0ELb0ELb0ELb1ELb1ELb0ELb0ELb0EEENS1_21CollectiveEpilogueFwdISB_S9_SC_SE_Li256ELb0ELb0ELb0ELb0EEENS1_30DynamicPersistentTileSchedulerILi256ELi32ELb0ELb0ELb1EEEEEEEEEvNT_6ParamsE)
        /*008c*/ 	.word	0x00000000


	//----- nvinfo : EIATTR_REGCOUNT
	.align		4
.L_44:
        /*0090*/ 	.byte	0x04, 0x2f
        /*0092*/ 	.short	(.L_46 - .L_45)
	.align		4
.L_45:
        /*0094*/ 	.word	index@(_ZN7cutlass13device_kernelIN5flash11enable_sm90INS1_16FlashAttnFwdSm90INS1_25CollectiveMainloopFwdSm90ILi2EN4cute5tupleIJNS5_1CILi1EEES8_S8_EEENS6_IJNS7_ILi128EEENS7_ILi176EEESA_EEELi128ENS_10bfloat16_tEfNS_4arch4Sm90ELb0ELb0ELb1ELb1ELb0ELb1ELb0ELb1ELb1ELb0ELb0ELb0EEENS1_21CollectiveEpilogueFwdINS6_IJSA_SA_SB_EEES9_SD_SF_Li256ELb1ELb0ELb0ELb0EEENS1_36VarlenDynamicPersistentTileSchedulerILi128ELi176ELi256ELi32ELb0ELb0ELb1ELb0ELb1ELb1EEEEEEEEEvNT_6ParamsE)
        /*0098*/ 	.word	0x000000a8


	//----- nvinfo : EIATTR_FRAME_SIZE
	.align		4
.L_46:
        /*009c*/ 	.byte	0x04, 0x11
        /*009e*/ 	.short	(.L_48 - .L_47)
	.align		4
.L_47:
        /*00a0*/ 	.word	index@(_ZN7cutlass13device_kernelIN5flash11enable_sm90INS1_16FlashAttnFwdSm90INS1_25CollectiveMainloopFwdSm90ILi2EN4cute5tupleIJNS5_1CILi1EEES8_S8_EEENS6_IJNS7_ILi128EEENS7_ILi176EEESA_EEELi128ENS_10bfloat16_tEfNS_4arch4Sm90ELb0ELb0ELb1ELb1ELb0ELb1ELb0ELb1ELb1ELb0ELb0ELb0EEENS1_21CollectiveEpilogueFwdINS6_IJSA_SA_SB_EEES9_SD_SF_Li256ELb1ELb0ELb0ELb0EEENS1_36VarlenDynamicPersistentTileSchedulerILi128ELi176ELi256ELi32ELb0ELb0ELb1ELb0ELb1ELb1EEEEEEEEEvNT_6ParamsE)
        /*00a4*/ 	.word	0x00000098


	//----- nvinfo : EIATTR_REGCOUNT
	.align		4
.L_48:
        /*00a8*/ 	.byte	0x04, 0x2f
        /*00aa*/ 	.short	(.L_50 - .L_49)
	.align		4
.L_49:
        /*00ac*/ 	.word	index@(_ZN7cutlass13device_kernelIN5flash11enable_sm90INS1_16FlashAttnFwdSm90INS1_25CollectiveMainloopFwdSm90ILi2EN4cute5tupleIJNS5_1CILi1EEES8_S8_EEENS6_IJNS7_ILi128EEENS7_ILi176EEESA_EEELi128ENS_10bfloat16_tEfNS_4arch4Sm90ELb0ELb0ELb1ELb1ELb0ELb0ELb0ELb1ELb1ELb0ELb0ELb0EEENS1_21CollectiveEpilogueFwdINS6_IJSA_SA_SB_EEES9_SD_SF_Li256ELb1ELb0ELb0ELb0EEENS1_36VarlenDynamicPersistentTileSchedulerILi128ELi176ELi256ELi32ELb0ELb0ELb1ELb0ELb1ELb1EEEEEEEEEvNT_6ParamsE)
        /*00b0*/ 	.word	0x000000a8


	//----- nvinfo : EIATTR_FRAME_SIZE
	.align		4
.L_50:
        /*00b4*/ 	.byte	0x04, 0x11
        /*00b6*/ 	.short	(.L_52 - .L_51)
	.align		4
.L_51:
        /*00b8*/ 	.word	index@(_ZN7cutlass13device_kernelIN5flash11enable_sm90INS1_16FlashAttnFwdSm90INS1_25CollectiveMainloopFwdSm90ILi2EN4cute5tupleIJNS5_1CILi1EEES8_S8_EEENS6_IJNS7_ILi128EEENS7_ILi176EEESA_EEELi128ENS_10bfloat16_tEfNS_4arch4Sm90ELb0ELb0ELb1ELb1ELb0ELb0ELb0ELb1ELb1ELb0ELb0ELb0EEENS1_21CollectiveEpilogueFwdINS6_IJSA_SA_SB_EEES9_SD_SF_Li256ELb1ELb0ELb0ELb0EEENS1_36VarlenDynamicPersistentTileSchedulerILi128ELi176ELi256ELi32ELb0ELb0ELb1ELb0ELb1ELb1EEEEEEEEEvNT_6ParamsE)
        /*00bc*/ 	.word	0x00000038


	//----- nvinfo : EIATTR_REGCOUNT
	.align		4
.L_52:
        /*00c0*/ 	.byte	0x04, 0x2f
        /*00c2*/ 	.short	(.L_54 - .L_53)
	.align		4
.L_53:
        /*00c4*/ 	.word	index@(_ZN7cutlass13device_kernelIN5flash11enable_sm90INS1_16FlashAttnFwdSm90INS1_25CollectiveMainloopFwdSm90ILi2EN4cute5tupleIJNS5_1CILi2EEENS7_ILi1EEES9_EEENS6_IJNS7_ILi128EEENS7_ILi176EEESB_EEELi128ENS_10bfloat16_tEfNS_4arch4Sm90ELb0ELb0ELb1ELb0ELb0ELb0ELb0ELb1ELb1ELb0ELb0ELb0EEENS1_21CollectiveEpilogueFwdINS6_IJSB_SB_SC_EEESA_SE_SG_Li256ELb0ELb0ELb0ELb0EEENS1_29StaticPersistentTileSchedulerILb0EEEEEEEEEvNT_6ParamsE)
        /*00c8*/ 	.word	0x000000a8


	//----- nvinfo : EIATTR_FRAME_SIZE
	.align		4
.L_54:
        /*00cc*/ 	.byte	0x04, 0x11
        /*00ce*/ 	.short	(.L_56 - .L_55)
	.align		4
.L_55:
        /*00d0*/ 	.word	index@(_ZN7cutlass13device_kernelIN5flash11enable_sm90INS1_16FlashAttnFwdSm90INS1_25CollectiveMainloopFwdSm90ILi2EN4cute5tupleIJNS5_1CILi2EEENS7_ILi1EEES9_EEENS6_IJNS7_ILi128EEENS7_ILi176EEESB_EEELi128ENS_10bfloat16_tEfNS_4arch4Sm90ELb0ELb0ELb1ELb0ELb0ELb0ELb0ELb1ELb1ELb0ELb0ELb0EEENS1_21CollectiveEpilogueFwdINS6_IJSB_SB_SC_EEESA_SE_SG_Li256ELb0ELb0ELb0ELb0EEENS1_29StaticPersistentTileSchedulerILb0EEEEEEEEEvNT_6ParamsE)
        /*00d4*/ 	.word	0x00000030


	//----- nvinfo : EIATTR_REGCOUNT
	.align		4
.L_56:
        /*00d8*/ 	.byte	0x04, 0x2f
        /*00da*/ 	.short	(.L_58 - .L_57)
	.align		4
.L_57:
        /*00dc*/ 	.word	index@(_ZN7cutlass13device_kernelIN5flash11enable_sm90INS1_16FlashAttnFwdSm90INS1_25CollectiveMainloopFwdSm90ILi2EN4cute5tupleIJNS5_1CILi1EEES8_S8_EEENS6_IJNS7_ILi128EEENS7_ILi176EEESA_EEELi128ENS_10bfloat16_tEfNS_4arch4Sm90ELb0ELb0ELb1ELb0ELb0ELb0ELb0ELb1ELb1ELb0ELb0ELb0EEENS1_21CollectiveEpilogueFwdINS6_IJSA_SA_SB_EEES9_SD_SF_Li256ELb0ELb0ELb0ELb0EEENS1_29StaticPersistentTileSchedulerILb0EEEEEEEEEvNT_6ParamsE)
        /*00e0*/ 	.word	0x000000a8


	//----- nvinfo : EIATTR_FRAME_SIZE
	.align		4
.L_58:
        /*00e4*/ 	.byte	0x04, 0x11
        /*00e6*/ 	.short	(.L_60 - .L_59)
	.align		4
.L_59:
        /*00e8*/ 	.word	index@(_ZN7cutlass13device_kernelIN5flash11enable_sm90INS1_16FlashAttnFwdSm90INS1_25CollectiveMainloopFwdSm90ILi2EN4cute5tupleIJNS5_1CILi1EEES8_S8_EEENS6_IJNS7_ILi128EEENS7_ILi176EEESA_EEELi128ENS_10bfloat16_tEfNS_4arch4Sm90ELb0ELb0ELb1ELb0ELb0ELb0ELb0ELb1ELb1ELb0ELb0ELb0EEENS1_21CollectiveEpilogueFwdINS6_IJSA_SA_SB_EEES9_SD_SF_Li256ELb0ELb0ELb0ELb0EEENS1_29StaticPersistentTileSchedulerILb0EEEEEEEEEvNT_6ParamsE)
        /*00ec*/ 	.word	0x00000020


	//----- nvinfo : EIATTR_MIN_STACK_SIZE
	.align		4
.L_60:
        /*00f0*/ 	.byte	0x04, 0x12
        /*00f2*/ 	.short	(.L_62 - .L_61)
	.align		4
.L_61:
        /*00f4*/ 	.word	index@(_ZN7cutlass13device_kernelIN5flash11enable_sm90INS1_16FlashAttnFwdSm90INS1_25CollectiveMainloopFwdSm90ILi2EN4cute5tupleIJNS5_1CILi1EEES8_S8_EEENS6_IJNS7_ILi128EEENS7_ILi176EEESA_EEELi128ENS_10bfloat16_tEfNS_4arch4Sm90ELb0ELb0ELb1ELb0ELb0ELb0ELb0ELb1ELb1ELb0ELb0ELb0EEENS1_21CollectiveEpilogueFwdINS6_IJSA_SA_SB_EEES9_SD_SF_Li256ELb0ELb0ELb0ELb0EEENS1_29StaticPersistentTileSchedulerILb0EEEEEEEEEvNT_6ParamsE)
        /*00f8*/ 	.word	0x00000020


	//----- nvinfo : EIATTR_MIN_STACK_SIZE
	.align		4
.L_62:
        /*00fc*/ 	.byte	0x04, 0x12
        /*00fe*/ 	.short	(.L_64 - .L_63)
	.align		4
.L_63:
        /*0100*/ 	.word	index@(_ZN7cutlass13device_kernelIN5flash11enable_sm90INS1_16FlashAttnFwdSm90INS1_25CollectiveMainloopFwdSm90ILi2EN4cute5tupleIJNS5_1CILi2EEENS7_ILi1EEES9_EEENS6_IJNS7_ILi128EEENS7_ILi176EEESB_EEELi128ENS_10bfloat16_tEfNS_4arch4Sm90ELb0ELb0ELb1ELb0ELb0ELb0ELb0ELb1ELb1ELb0ELb0ELb0EEENS1_21CollectiveEpilogueFwdINS6_IJSB_SB_SC_EEESA_SE_SG_Li256ELb0ELb0ELb0ELb0EEENS1_29StaticPersistentTileSchedulerILb0EEEEEEEEEvNT_6ParamsE)
        /*0104*/ 	.word	0x00000030


	//----- nvinfo : EIATTR_MIN_STACK_SIZE
	.align		4
.L_64:
        /*0108*/ 	.byte	0x04, 0x12
        /*010a*/ 	.short	(.L_66 - .L_65)
	.align		4
.L_65:
        /*010c*/ 	.word	index@(_ZN7cutlass13device_kernelIN5flash11enable_sm90INS1_16FlashAttnFwdSm90INS1_25CollectiveMainloopFwdSm90ILi2EN4cute5tupleIJNS5_1CILi1EEES8_S8_EEENS6_IJNS7_ILi128EEENS7_ILi176EEESA_EEELi128ENS_10bfloat16_tEfNS_4arch4Sm90ELb0ELb0ELb1ELb1ELb0ELb0ELb0ELb1ELb1ELb0ELb0ELb0EEENS1_21CollectiveEpilogueFwdINS6_IJSA_SA_SB_EEES9_SD_SF_Li256ELb1ELb0ELb0ELb0EEENS1_36VarlenDynamicPersistentTileSchedulerILi128ELi176ELi256ELi32ELb0ELb0ELb1ELb0ELb1ELb1EEEEEEEEEvNT_6ParamsE)
        /*0110*/ 	.word	0x00000038


	//----- nvinfo : EIATTR_MIN_STACK_SIZE
	.align		4
.L_66:
        /*0114*/ 	.byte	0x04, 0x12
        /*0116*/ 	.short	(.L_68 - .L_67)
	.align		4
.L_67:
        /*0118*/ 	.word	index@(_ZN7cutlass13device_kernelIN5flash11enable_sm90INS1_16FlashAttnFwdSm90INS1_25CollectiveMainloopFwdSm90ILi2EN4cute5tupleIJNS5_1CILi1EEES8_S8_EEENS6_IJNS7_ILi128EEENS7_ILi176EEESA_EEELi128ENS_10bfloat16_tEfNS_4arch4Sm90ELb0ELb0ELb1ELb1ELb0ELb1ELb0ELb1ELb1ELb0ELb0ELb0EEENS1_21CollectiveEpilogueFwdINS6_IJSA_SA_SB_EEES9_SD_SF_Li256ELb1ELb0ELb0ELb0EEENS1_36VarlenDynamicPersistentTileSchedulerILi128ELi176ELi256ELi32ELb0ELb0ELb1ELb0ELb1ELb1EEEEEEEEEvNT_6ParamsE)
        /*011c*/ 	.word	0x00000098


	//----- nvinfo : EIATTR_MIN_STACK_SIZE
	.align		4
.L_68:
        /*0120*/ 	.byte	0x04, 0x12
        /*0122*/ 	.short	(.L_70 - .L_69)
	.align		4
.L_69:
        /*0124*/ 	.word	index@(_ZN7cutlass13device_kernelIN5flash11enable_sm90INS1_16FlashAttnFwdSm90INS1_25CollectiveMainloopFwdSm90ILi2EN4cute5tupleIJNS5_1CILi1EEES8_S8_EEENS6_IJNS7_ILi128EEESA_SA_EEELi128ENS_10bfloat16_tEfNS_4arch4Sm90ELb0ELb1ELb1ELb0ELb0ELb0ELb0ELb1ELb1ELb0ELb0ELb0EEENS1_21CollectiveEpilogueFwdISB_S9_SC_SE_Li256ELb0ELb0ELb0ELb0EEENS1_30DynamicPersistentTileSchedulerILi256ELi32ELb0ELb0ELb1EEEEEEEEEvNT_6ParamsE)
        /*0128*/ 	.word	0x00000000


	//----- nvinfo : EIATTR_MIN_STACK_SIZE
	.align		4
.L_70:
        /*012c*/ 	.byte	0x04, 0x12
        /*012e*/ 	.short	(.L_72 - .L_71)
	.align		4
.L_71:
        /*0130*/ 	.word	index@(_ZN7cutlass13device_kernelIN5flash11enable_sm90INS1_16FlashAttnFwdSm90INS1_25CollectiveMainloopFwdSm90ILi2EN4cute5tupleIJNS5_1CILi1EEES8_S8_EEENS6_IJNS7_ILi128EEESA_SA_EEELi128ENS_10bfloat16_tEfNS_4arch4Sm90ELb0ELb1ELb1ELb1ELb0ELb0ELb0ELb1ELb1ELb0ELb0ELb0EEENS1_21CollectiveEpilogueFwdISB_S9_SC_SE_Li256ELb1ELb0ELb0ELb0EEENS1_36VarlenDynamicPersistentTileSchedulerILi128ELi128ELi256ELi32ELb0ELb0ELb1ELb1ELb0ELb1EEEEEEEEEvNT_6ParamsE)
        /*0134*/ 	.word	0x00000020


	//----- nvinfo : EIATTR_MIN_STACK_SIZE
	.align		4
.L_72:
        /*0138*/ 	.byte	0x04, 0x12
        /*013a*/ 	.short	(.L_74 - .L_73)
	.align		4
.L_73:
        /*013c*/ 	.word	index@(_ZN7cutlass13device_kernelIN5flash11enable_sm90INS1_16FlashAttnFwdSm90INS1_25CollectiveMainloopFwdSm90ILi2EN4cute5tupleIJNS5_1CILi1EEES8_S8_EEENS6_IJNS7_ILi128EEESA_SA_EEELi128ENS_10bfloat16_tEfNS_4arch4Sm90ELb0ELb1ELb1ELb1ELb0ELb1ELb0ELb1ELb1ELb0ELb0ELb0EEENS1_21CollectiveEpilogueFwdISB_S9_SC_SE_Li256ELb1ELb0ELb0ELb0EEENS1_36VarlenDynamicPersistentTileSchedulerILi128ELi128ELi256ELi32ELb0ELb0ELb1ELb1ELb0ELb1EEEEEEEEEvNT_6ParamsE)
        /*0140*/ 	.word	0x00000028


	//----- nvinfo : EIATTR_MIN_STACK_SIZE
	.align		4
.L_74:
        /*0144*/ 	.byte	0x04, 0x12
        /*0146*/ 	.short	(.L_76 - .L_75)
	.align		4
.L_75:
        /*0148*/ 	.word	index@(_ZN7cutlass13device_kernelIN5flash11enable_sm90INS1_16FlashAttnFwdSm90INS1_25CollectiveMainloopFwdSm90ILi2EN4cute5tupleIJNS5_1CILi1EEES8_S8_EEENS6_IJNS7_ILi128EEESA_SA_EEELi128ENS_10bfloat16_tEfNS_4arch4Sm90ELb1ELb0ELb1ELb0ELb0ELb0ELb0ELb1ELb1ELb0ELb0ELb0EEENS1_21CollectiveEpilogueFwdISB_S9_SC_SE_Li256ELb0ELb0ELb0ELb0EEENS1_30DynamicPersistentTileSchedulerILi256ELi32ELb0ELb0ELb1EEEEEEEEEvNT_6ParamsE)
        /*014c*/ 	.word	0x00000000


	//----- nvinfo : EIATTR_MIN_STACK_SIZE
	.align		4
.L_76:
        /*0150*/ 	.byte	0x04, 0x12
        /*0152*/ 	.short	(.L_78 - .L_77)
	.align		4
.L_77:
        /*0154*/ 	.word	index@(_ZN7cutlass13device_kernelIN5flash11enable_sm90INS1_16FlashAttnFwdSm90INS1_25CollectiveMainloopFwdSm90ILi2EN4cute5tupleIJNS5_1CILi1EEES8_S8_EEENS6_IJNS7_ILi128EEESA_SA_EEELi128ENS_10bfloat16_tEfNS_4arch4Sm90ELb1ELb0ELb1ELb1ELb0ELb0ELb0ELb1ELb1ELb0ELb0ELb0EEENS1_21CollectiveEpilogueFwdISB_S9_SC_SE_Li256ELb1ELb0ELb0ELb0EEENS1_36VarlenDynamicPersistentTileSchedulerILi128ELi128ELi256ELi32ELb0ELb0ELb1ELb1ELb1ELb1EEEEEEEEEvNT_6ParamsE)
        /*0158*/ 	.word	0x00000028


	//----- nvinfo : EIATTR_MIN_STACK_SIZE
	.align		4
.L_78:
        /*015c*/ 	.byte	0x04, 0x12
        /*015e*/ 	.short	(.L_80 - .L_79)
	.align		4
.L_79:
        /*0160*/ 	.word	index@(_ZN7cutlass13device_kernelIN5flash11enable_sm90INS1_16FlashAttnFwdSm90INS1_25CollectiveMainloopFwdSm90ILi2EN4cute5tupleIJNS5_1CILi1EEES8_S8_EEENS6_IJNS7_ILi128EEESA_SA_EEELi128ENS_10bfloat16_tEfNS_4arch4Sm90ELb1ELb0ELb1ELb1ELb0ELb1ELb0ELb1ELb1ELb0ELb0ELb0EEENS1_21CollectiveEpilogueFwdISB_S9_SC_SE_Li256ELb1ELb0ELb0ELb0EEENS1_36VarlenDynamicPersistentTileSchedulerILi128ELi128ELi256ELi32ELb0ELb0ELb1ELb1ELb1ELb1EEEEEEEEEvNT_6ParamsE)
        /*0164*/ 	.word	0x00000038
.L_80:


//--------------------- .nv.compat                --------------------------
	.section	.nv.compat,"",@"SHT_CUDA_COMPAT_INFO"
	.align	4
        /*0000*/ 	.byte	0x02, 0x09, 0x01, 0x00, 0x02, 0x02, 0x04, 0x00, 0x02, 0x05, 0x05, 0x00, 0x03, 0x07, 0x01, 0x01
        /*0010*/ 	.byte	0x02, 0x03, 0x01, 0x00, 0x02, 0x06, 0x01, 0x00, 0x04, 0x0b, 0x08, 0x00, 0x00, 0x00, 0x00, 0x00
        /*0020*/ 	.byte	0x00, 0x00, 0x00, 0x00


//--------------------- .nv.info._ZN7cutlass13device_kernelIN5flash11enable_sm90INS1_16FlashAttnFwdSm90INS1_25CollectiveMainloopFwdSm90ILi2EN4cute5tupleIJNS5_1CILi1EEES8_S8_EEENS6_IJNS7_ILi128EEENS7_ILi176EEESA_EEELi128ENS_10bfloat16_tEfNS_4arch4Sm90ELb0ELb0ELb1ELb0ELb0ELb0ELb0ELb1ELb1ELb0ELb0ELb0EEENS1_21CollectiveEpilogueFwdINS6_IJSA_SA_SB_EEES9_SD_SF_Li256ELb0ELb0ELb0ELb0EEENS1_29StaticPersistentTileSchedulerILb0EEEEEEEEEvNT_6ParamsE --------------------------
	.section	.nv.info._ZN7cutlass13device_kernelIN5flash11enable_sm90INS1_16FlashAttnFwdSm90INS1_25CollectiveMainloopFwdSm90ILi2EN4cute5tupleIJNS5_1CILi1EEES8_S8_EEENS6_IJNS7_ILi128EEENS7_ILi176EEESA_EEELi128ENS_10bfloat16_tEfNS_4arch4Sm90ELb0ELb0ELb1ELb0ELb0ELb0ELb0ELb1ELb1ELb0ELb0ELb0EEENS1_21CollectiveEpilogueFwdINS6_IJSA_SA_SB_EEES9_SD_SF_Li256ELb0ELb0ELb0ELb0EEENS1_29StaticPersistentTileSchedulerILb0EEEEEEEEEvNT_6ParamsE,"",@"SHT_CUDA_INFO"
	.sectionflags	@""
	.align	4


	//----- nvinfo : EIATTR_CUDA_API_VERSION
	.align		4
        /*0000*/ 	.byte	0x04, 0x37
        /*0002*/ 	.short	(.L_82 - .L_81)
.L_81:
        /*0004*/ 	.word	0x00000082


	//----- nvinfo : EIATTR_KPARAM_INFO
	.align		4
.L_82:
        /*0008*/ 	.byte	0x04, 0x17
        /*000a*/ 	.short	(.L_84 - .L_83)
.L_83:
        /*000c*/ 	.word	0x00000000
        /*0010*/ 	.short	0x0000
        /*0012*/ 	.short	0x0070
        /*0014*/ 	.byte	0x00, 0xf0, 0x01, 0x2e


	//----- nvinfo : EIATTR_SPARSE_MMA_MASK
	.align		4
.L_84:
        /*0018*/ 	.byte	0x03, 0x50
        /*001a*/ 	.short	0x0000


	//----- nvinfo : EIATTR_MAXREG_COUNT
	.align		4
        /*001c*/ 	.byte	0x03, 0x1b
        /*001e*/ 	.short	0x00a8


	//----- nvinfo : EIATTR_NUM_BARRIERS
	.align		4
        /*0020*/ 	.byte	0x02, 0x4c
        /*0022*/ 	.byte	0x10
	.zero		1


	//----- nvinfo : EIATTR_EXTERNS
	.align		4
        /*0024*/ 	.byte	0x04, 0x0f
        /*0026*/ 	.short	(.L_86 - .L_85)


	//   ....[0]....
	.align		4
.L_85:
        /*0028*/ 	.word	index@(__assertfail)


	//----- nvinfo : EIATTR_ANNOTATIONS
	.align		4
.L_86:
        /*002c*/ 	.byte	0x04, 0x55
        /*002e*/ 	.short	(.L_88 - .L_87)


	//   ....[0]....
.L_87:
        /*0030*/ 	.word	0x00000001
        /*0034*/ 	.byte	0x70, 0x09, 0x00, 0x00, 0x01, 0x00, 0x00, 0x00, 0x60, 0x0a, 0x00, 0x00, 0x01, 0x00, 0x00, 0x00
        /* <DEDUP_REMOVED lines=12> */
        /*0104*/ 	.byte	0x40, 0x07, 0x01, 0x00


	//----- nvinfo : EIATTR_MERCURY_ISA_VERSION
	.align		4
.L_88:
        /*0108*/ 	.byte	0x03, 0x5f
        /*010a*/ 	.short	0x0101


	//----- nvinfo : EIATTR_INT_WARP_WIDE_INSTR_OFFSETS
	.align		4
        /*010c*/ 	.byte	0x04, 0x31
        /*010e*/ 	.short	(.L_90 - .L_89)


	//   ....[0]....
.L_89:
        /*0110*/ 	.word	0x00000190


	//   ....[1]....
        /*0114*/ 	.word	0x000001c0


	//   ....[2]....
        /*0118*/ 	.word	0x000001d0


	//   ....[3]....
        /*011c*/ 	.word	0x0000e2d0


	//   ....[4]....
        /*0120*/ 	.word	0x0000e300


	//   ....[5]....
        /*0124*/ 	.word	0x0000e3d0


	//----- nvinfo : EIATTR_COOP_GROUP_MASK_REGIDS
	.align		4
.L_90:
        /*0128*/ 	.byte	0x04, 0x29
        /*012a*/ 	.short	(.L_92 - .L_91)


	//   ....[0]....
.L_91:
        /*012c*/ 	.word	0xffffffff


	//   ....[1]....
        /*0130*/ 	.word	0xffffffff


	//   ....[2]....
        /*0134*/ 	.word	0xffffffff


	//   ....[3]....
        /*0138*/ 	.word	0xffffffff


	//   ....[4]....
        /*013c*/ 	.word	0xffffffff


	//   ....[5]....
        /*0140*/ 	.word	0xffffffff


	//   ....[6]....
        /*0144*/ 	.word	0xffffffff


	//   ....[7]....
        /*0148*/ 	.word	0xffffffff


	//   ....[8]....
        /*014c*/ 	.word	0xffffffff


	//   ....[9]....
        /*0150*/ 	.word	0xffffffff


	//   ....[10]....
        /*0154*/ 	.word	0xffffffff


	//   ....[11]....
        /*0158*/ 	.word	0xffffffff


	//   ....[12]....
        /*015c*/ 	.word	0xffffffff


	//   ....[13]....
        /*0160*/ 	.word	0xffffffff


	//   ....[14]....
        /*0164*/ 	.word	0xffffffff


	//   ....[15]....
        /*0168*/ 	.word	0xffffffff


	//   ....[16]....
        /*016c*/ 	.word	0xffffffff


	//   ....[17]....
        /*0170*/ 	.word	0xffffffff


	//   ....[18]....
        /*0174*/ 	.word	0xffffffff


	//   ....[19]....
        /*0178*/ 	.word	0xffffffff


	//   ....[20]....
        /*017c*/ 	.word	0xffffffff


	//   ....[21]....
        /*0180*/ 	.word	0xffffffff


	//   ....[22]....
        /*0184*/ 	.word	0xffffffff


	//   ....[23]....
        /*0188*/ 	.word	0x0500000f


	//   ....[24]....
        /*018c*/ 	.word	0x0500000f


	//----- nvinfo : EIATTR_COOP_GROUP_INSTR_OFFSETS
	.align		4
.L_92:
        /*0190*/ 	.byte	0x04, 0x28
        /*0192*/ 	.short	(.L_94 - .L_93)


	//   ....[0]....
.L_93:
        /*0194*/ 	.word	0x00000070


	//   ....[1]....
        /*0198*/ 	.word	0x000001a0


	//   ....[2]....
        /*019c*/ 	.word	0x000001f0


	//   ....[3]....
        /*01a0*/ 	.word	0x000003e0


	//   ....[4]....
        /*01a4*/ 	.word	0x00000540


	//   ....[5]....
        /*01a8*/ 	.word	0x00000660


	//   ....[6]....
        /*01ac*/ 	.word	0x000007c0


	//   ....[7]....
        /*01b0*/ 	.word	0x00000dd0


	//   ....[8]....
        /*01b4*/ 	.word	0x00005090


	//   ....[9]....
        /*01b8*/ 	.word	0x00005130


	//   ....[10]....
        /*01bc*/ 	.word	0x00005780


	//   ....[11]....
        /*01c0*/ 	.word	0x00005810


	//   ....[12]....
        /*01c4*/ 	.word	0x0000a420


	//   ....[13]....
        /*01c8*/ 	.word	0x0000a480


	//   ....[14]....
        /*01cc*/ 	.word	0x0000af60


	//   ....[15]....
        /*01d0*/ 	.word	0x0000b090


	//   ....[16]....
        /*01d4*/ 	.word	0x0000c540


	//   ....[17]....
        /*01d8*/ 	.word	0x0000c580


	//   ....[18]....
        /*01dc*/ 	.word	0x0000c700


	//   ....[19]....
        /*01e0*/ 	.word	0x0000c730


	//   ....[20]....
        /*01e4*/ 	.word	0x0000d780


	//   ....[21]....
        /*01e8*/ 	.word	0x0000da70


	//   ....[22]....
        /*01ec*/ 	.word	0x000106c0


	//   ....[23]....
        /*01f0*/ 	.word	0x00010bc0


	//   ....[24]....
        /*01f4*/ 	.word	0x00011060


	//----- nvinfo : EIATTR_REG_RECONFIG
	.align		4
.L_94:
        /*01f8*/ 	.byte	0x01, 0x54
	.zero		2


	//----- nvinfo : EIATTR_SYSCALL_OFFSETS
	.align		4
        /*01fc*/ 	.byte	0x04, 0x46
        /*01fe*/ 	.short	(.L_96 - .L_95)


	//   ....[0]....
.L_95:
        /*0200*/ 	.word	0x00001150


	//   ....[1]....
        /*0204*/ 	.word	0x0000dee0


	//   ....[2]....
        /*0208*/ 	.word	0x0000e020


	//   ....[3]....
        /*020c*/ 	.word	0x0000e120


	//----- nvinfo : EIATTR_MBARRIER_INSTR_OFFSETS
	.align		4
.L_96:
        /*0210*/ 	.byte	0x04, 0x39
        /*0212*/ 	.short	(.L_98 - .L_97)


	//   ....[0]....
.L_97:
        /*0214*/ 	.word	0x00000290
        /*0218*/ 	.word	0x000000ff
        /*021c*/ 	.word	0x00034800
        /*0220*/ 	.short	0x0100
        /*0222*/ 	.byte	0x06
	.zero		1


	//   ....[1]....
        /*0224*/ 	.word	0x000002a0
        /*0228*/ 	.word	0x000000ff
        /*022c*/ 	.word	0x00034820
        /*0230*/ 	.short	0x0100
        /*0232*/ 	.byte	0x06
	.zero		1


	//   ....[2]....
        /*0234*/ 	.word	0x00000390
        /*0238*/ 	.word	0x000000ff
        /*023c*/ 	.word	0x00034830
        /*0240*/ 	.short	0x0100
        /*0242*/ 	.byte	0x08
	.zero		1


	//   ....[3]....
        /*0244*/ 	.word	0x000003a0
        /*0248*/ 	.word	0x000000ff
        /*024c*/ 	.word	0x00034840
        /*0250*/ 	.short	0x0100
        /*0252*/ 	.byte	0x08
	.zero		1


	//   ....[4]....
        /*0254*/ 	.word	0x000003b0
        /*0258*/ 	.word	0x000000ff
        /*025c*/ 	.word	0x00034838
        /*0260*/ 	.short	0x0100
        /*0262*/ 	.byte	0x08
	.zero		1


	//   ....[5]....
        /*0264*/ 	.word	0x000003c0
        /*0268*/ 	.word	0x000000ff
        /*026c*/ 	.word	0x00034848
        /*0270*/ 	.short	0x0100
        /*0272*/ 	.byte	0x08
	.zero		1


	//   ....[6]....
        /*0274*/ 	.word	0x000004f0
        /*0278*/ 	.word	0x000000ff
        /*027c*/ 	.word	0x00034850
        /*0280*/ 	.short	0x0100
        /*0282*/ 	.byte	0x08
	.zero		1


	//   ....[7]....
        /*0284*/ 	.word	0x00000500
        /*0288*/ 	.word	0x000000ff
        /*028c*/ 	.word	0x00034860
        /*0290*/ 	.short	0x0100
        /*0292*/ 	.byte	0x08
	.zero		1


	//   ....[8]....
        /*0294*/ 	.word	0x00000510
        /*0298*/ 	.word	0x000000ff
        /*029c*/ 	.word	0x00034858
        /*02a0*/ 	.short	0x0100
        /*02a2*/ 	.byte	0x08
	.zero		1


	//   ....[9]....
        /*02a4*/ 	.word	0x00000520
        /*02a8*/ 	.word	0x000000ff
        /*02ac*/ 	.word	0x00034868
        /*02b0*/ 	.short	0x0100
        /*02b2*/ 	.byte	0x08
	.zero		1


	//   ....[10]....
        /*02b4*/ 	.word	0x00000610
        /*02b8*/ 	.word	0x000000ff
        /*02bc*/ 	.word	0x00034870
        /*02c0*/ 	.short	0x0100
        /*02c2*/ 	.byte	0x06
	.zero		1


	//   ....[11]....
        /*02c4*/ 	.word	0x00000620
        /*02c8*/ 	.word	0x000000ff
        /*02cc*/ 	.word	0x00034880
        /*02d0*/ 	.short	0x0100
        /*02d2*/ 	.byte	0x06
	.zero		1


	//   ....[12]....
        /*02d4*/ 	.word	0x00000630
        /*02d8*/ 	.word	0x000000ff
        /*02dc*/ 	.word	0x00034878
        /*02e0*/ 	.short	0x0100
        /*02e2*/ 	.byte	0x06
	.zero		1


	//   ....[13]....
        /*02e4*/ 	.word	0x00000640
        /*02e8*/ 	.word	0x000000ff
        /*02ec*/ 	.word	0x00034888
        /*02f0*/ 	.short	0x0100
        /*02f2*/ 	.byte	0x06
	.zero		1


	//   ....[14]....
        /*02f4*/ 	.word	0x00000770
        /*02f8*/ 	.word	0x000000ff
        /*02fc*/ 	.word	0x00034890
        /*0300*/ 	.short	0x0100
        /*0302*/ 	.byte	0x08
	.zero		1


	//   ....[15]....
        /*0304*/ 	.word	0x00000780
        /*0308*/ 	.word	0x000000ff
        /*030c*/ 	.word	0x000348a0
        /*0310*/ 	.short	0x0100
        /*0312*/ 	.byte	0x08
	.zero		1


	//   ....[16]....
        /*0314*/ 	.word	0x00000790
        /*0318*/ 	.word	0x000000ff
        /*031c*/ 	.word	0x00034898
        /*0320*/ 	.short	0x0100
        /*0322*/ 	.byte	0x08
	.zero		1


	//   ....[17]....
        /*0324*/ 	.word	0x000007a0
        /*0328*/ 	.word	0x000000ff
        /*032c*/ 	.word	0x000348a8
        /*0330*/ 	.short	0x0100
        /*0332*/ 	.byte	0x08
	.zero		1


	//   ....[18]....
        /*0334*/ 	.word	0x000008d0
        /*0338*/ 	.word	0x000000ff
        /*033c*/ 	.word	0x000348b0
        /*0340*/ 	.short	0x0100
        /*0342*/ 	.byte	0x08
	.zero		1


	//   ....[19]....
        /*0344*/ 	.word	0x000008e0
        /*0348*/ 	.word	0x000000ff
        /*034c*/ 	.word	0x000348c0
        /*0350*/ 	.short	0x0100
        /*0352*/ 	.byte	0x08
	.zero		1


	//   ....[20]....
        /*0354*/ 	.word	0x000008f0
        /*0358*/ 	.word	0x000000ff
        /*035c*/ 	.word	0x000348b8
        /*0360*/ 	.short	0x0100
        /*0362*/ 	.byte	0x08
	.zero		1


	//   ....[21]....
        /*0364*/ 	.word	0x00000900
        /*0368*/ 	.word	0x000000ff
        /*036c*/ 	.word	0x000348c8
        /*0370*/ 	.short	0x0100
        /*0372*/ 	.byte	0x08
	.zero		1


	//   ....[22]....
        /*0374*/ 	.word	0x000011d0
        /*0378*/ 	.word	0x000000ff
        /*037c*/ 	.word	0x00034800
        /*0380*/ 	.short	0x010a
        /*0382*/ 	.byte	0x27
	.zero		1


	//   ....[23]....
        /*0384*/ 	.word	0x00001260
        /*0388*/ 	.word	0x00000003
        /*038c*/ 	.word	0x00034830
        /*0390*/ 	.short	0x010a
        /*0392*/ 	.byte	0x3f
	.zero		1


	//   ....[24]....
        /*0394*/ 	.word	0x000012e0
        /*0398*/ 	.word	0x00000003
        /*039c*/ 	.word	0x00034830
        /*03a0*/ 	.short	0x010a
        /*03a2*/ 	.byte	0x3f
	.zero		1


	//   ....[25]....
        /*03a4*/ 	.word	0x00004a00
        /*03a8*/ 	.word	0x00000003
        /*03ac*/ 	.word	0x00000000
        /*03b0*/ 	.short	0x0101
        /*03b2*/ 	.byte	0x3f
	.zero		1


	//   ....[26]....
        /*03b4*/ 	.word	0x00006e70
        /*03b8*/ 	.word	0x000000ff
        /*03bc*/ 	.word	0x00034830
        /*03c0*/ 	.short	0x010a
        /*03c2*/ 	.byte	0x06
	.zero		1


	//   ....[27]....
        /*03c4*/ 	.word	0x00006eb0
        /*03c8*/ 	.word	0x000000ff
        /*03cc*/ 	.word	0x00034830
        /*03d0*/ 	.short	0x010a
        /*03d2*/ 	.byte	0x06
	.zero		1


	//   ....[28]....
        /*03d4*/ 	.word	0x000095f0
        /*03d8*/ 	.word	0x000000ff
        /*03dc*/ 	.word	0x00034850
        /*03e0*/ 	.short	0x010a
        /*03e2*/ 	.byte	0x06
	.zero		1


	//   ....[29]....
        /*03e4*/ 	.word	0x00009630
        /*03e8*/ 	.word	0x000000ff
        /*03ec*/ 	.word	0x00034850
        /*03f0*/ 	.short	0x010a
        /*03f2*/ 	.byte	0x06
	.zero		1


	//   ....[30]....
        /*03f4*/ 	.word	0x0000b750
        /*03f8*/ 	.word	0x00000083
        /*03fc*/ 	.word	0x00000000
        /*0400*/ 	.short	0x0101
        /*0402*/ 	.byte	0x3f
	.zero		1


	//   ....[31]....
        /*0404*/ 	.word	0x0000b7f0
        /*0408*/ 	.word	0x00000015
        /*040c*/ 	.word	0x00000000
        /*0410*/ 	.short	0x0101
        /*0412*/ 	.byte	0x3f
	.zero		1


	//   ....[32]....
        /*0414*/ 	.word	0x0000c4b0
        /*0418*/ 	.word	0x000000ff
        /*041c*/ 	.word	0x00034850
        /*0420*/ 	.short	0x010a
        /*0422*/ 	.byte	0x07
	.zero		1


	//   ....[33]....
        /*0424*/ 	.word	0x0000c4f0
        /*0428*/ 	.word	0x000000ff
        /*042c*/ 	.word	0x00034850
        /*0430*/ 	.short	0x010a
        /*0432*/ 	.byte	0x07
	.zero		1


	//   ....[34]....
        /*0434*/ 	.word	0x0000cfc0
        /*0438*/ 	.word	0x00000004
        /*043c*/ 	.word	0x00000000
        /*0440*/ 	.short	0x0101
        /*0442*/ 	.byte	0x3f
	.zero		1


	//   ....[35]....
        /*0444*/ 	.word	0x0000d930
        /*0448*/ 	.word	0x000000ff
        /*044c*/ 	.word	0x00000000
        /*0450*/ 	.short	0x0101
        /*0452*/ 	.byte	0x06
	.zero		1


	//   ....[36]....
        /*0454*/ 	.word	0x0000e710
        /*0458*/ 	.word	0x00000006
        /*045c*/ 	.word	0x00034840
        /*0460*/ 	.short	0x010a
        /*0462*/ 	.byte	0x3f
	.zero		1


	//   ....[37]....
        /*0464*/ 	.word	0x0000eb90
        /*0468*/ 	.word	0x00000009
        /*046c*/ 	.word	0x00034820
        /*0470*/ 	.short	0x010a
        /*0472*/ 	.byte	0x3f
	.zero		1


	//   ....[38]....
        /*0474*/ 	.word	0x0000ee70
        /*0478*/ 	.word	0x00000002
        /*047c*/ 	.word	0x00034840
        /*0480*/ 	.short	0x010a
        /*0482*/ 	.byte	0x3f
	.zero		1


	//   ....[39]....
        /*0484*/ 	.word	0x0000f0f0
        /*0488*/ 	.word	0x00000002
        /*048c*/ 	.word	0x00000060
        /*0490*/ 	.short	0x010a
        /*0492*/ 	.byte	0x3f
	.zero		1


	//   ....[40]....
        /*0494*/ 	.word	0x0000f630
        /*0498*/ 	.word	0x00000002
        /*049c*/ 	.word	0x00034840
        /*04a0*/ 	.short	0x010a
        /*04a2*/ 	.byte	0x3f
	.zero		1


	//   ....[41]....
        /*04a4*/ 	.word	0x0000f8b0
        /*04a8*/ 	.word	0x00000002
        /*04ac*/ 	.word	0x00000060
        /*04b0*/ 	.short	0x010a
        /*04b2*/ 	.byte	0x3f
	.zero		1


	//   ....[42]....
        /*04b4*/ 	.word	0x0000fd10
        /*04b8*/ 	.word	0x00000002
        /*04bc*/ 	.word	0x00034840
        /*04c0*/ 	.short	0x010a
        /*04c2*/ 	.byte	0x3f
	.zero		1


	//   ....[43]....
        /*04c4*/ 	.word	0x0000ffa0
        /*04c8*/ 	.word	0x00000002
        /*04cc*/ 	.word	0x00000060
        /*04d0*/ 	.short	0x010a
        /*04d2*/ 	.byte	0x3f
	.zero		1


	//   ....[44]....
        /*04d4*/ 	.word	0x000102d0
        /*04d8*/ 	.word	0x00000003
        /*04dc*/ 	.word	0x00034860
        /*04e0*/ 	.short	0x010a
        /*04e2*/ 	.byte	0x3f
	.zero		1


	//   ....[45]....
        /*04e4*/ 	.word	0x00010640
        /*04e8*/ 	.word	0x00000000
        /*04ec*/ 	.word	0x00034820
        /*04f0*/ 	.short	0x010a
        /*04f2*/ 	.byte	0x3f
	.zero		1


	//   ....[46]....
        /*04f4*/ 	.word	0x00010800
        /*04f8*/ 	.word	0x00000006
        /*04fc*/ 	.word	0x00000000
        /*0500*/ 	.short	0x010a
        /*0502*/ 	.byte	0x3f
	.zero		1


	//   ....[47]....
        /*0504*/ 	.word	0x00010870
        /*0508*/ 	.word	0x00000003
        /*050c*/ 	.word	0x00000000
        /*0510*/ 	.short	0x010a
        /*0512*/ 	.byte	0x3f
	.zero		1


	//   ....[48]....
        /*0514*/ 	.word	0x000108d0
        /*0518*/ 	.word	0x00000010
        /*051c*/ 	.word	0x00000000
        /*0520*/ 	.short	0x010a
        /*0522*/ 	.byte	0x3f
	.zero		1


	//   ....[49]....
        /*0524*/ 	.word	0x00010900
        /*0528*/ 	.word	0x00000003
        /*052c*/ 	.word	0x00000000
        /*0530*/ 	.short	0x010a
        /*0532*/ 	.byte	0x3f
	.zero		1


	//   ....[50]....
        /*0534*/ 	.word	0x00010970
        /*0538*/ 	.word	0x00000003
        /*053c*/ 	.word	0x00034800
        /*0540*/ 	.short	0x010a
        /*0542*/ 	.byte	0x3f
	.zero		1


	//   ....[51]....
        /*0544*/ 	.word	0x000109c0
        /*0548*/ 	.word	0x00000003
        /*054c*/ 	.word	0x00034830
        /*0550*/ 	.short	0x010a
        /*0552*/ 	.byte	0x3f
	.zero		1


	//   ....[52]....
        /*0554*/ 	.word	0x00010a20
        /*0558*/ 	.word	0x00000014
        /*055c*/ 	.word	0x00034830
        /*0560*/ 	.short	0x010a
        /*0562*/ 	.byte	0x3f
	.zero		1


	//   ....[53]....
        /*0564*/ 	.word	0x00010a80
        /*0568*/ 	.word	0x00000014
        /*056c*/ 	.word	0x00034850
        /*0570*/ 	.short	0x010a
        /*0572*/ 	.byte	0x3f
	.zero		1


	//   ....[54]....
        /*0574*/ 	.word	0x00010ae0
        /*0578*/ 	.word	0x00000003
        /*057c*/ 	.word	0x00034850
        /*0580*/ 	.short	0x010a
        /*0582*/ 	.byte	0x3f
	.zero		1


	//   ....[55]....
        /*0584*/ 	.word	0x00010c80
        /*0588*/ 	.word	0x00000006
        /*058c*/ 	.word	0x00034840
        /*0590*/ 	.short	0x010a
        /*0592*/ 	.byte	0x3f
	.zero		1


	//   ....[56]....
        /*0594*/ 	.word	0x00010d00
        /*0598*/ 	.word	0x00000007
        /*059c*/ 	.word	0x00034820
        /*05a0*/ 	.short	0x010a
        /*05a2*/ 	.byte	0x3f
	.zero		1


	//   ....[57]....
        /*05a4*/ 	.word	0x00010d50
        /*05a8*/ 	.word	0x00000002
        /*05ac*/ 	.word	0x00034840
        /*05b0*/ 	.short	0x010a
        /*05b2*/ 	.byte	0x3f
	.zero		1


	//   ....[58]....
        /*05b4*/ 	.word	0x00010da0
        /*05b8*/ 	.word	0x00000002
        /*05bc*/ 	.word	0x00000060
        /*05c0*/ 	.short	0x010a
        /*05c2*/ 	.byte	0x3f
	.zero		1


	//   ....[59]....
        /*05c4*/ 	.word	0x00010df0
        /*05c8*/ 	.word	0x00000002
        /*05cc*/ 	.word	0x00034840
        /*05d0*/ 	.short	0x010a
        /*05d2*/ 	.byte	0x3f
	.zero		1


	//   ....[60]....
        /*05d4*/ 	.word	0x00010e40
        /*05d8*/ 	.word	0x00000002
        /*05dc*/ 	.word	0x00000060
        /*05e0*/ 	.short	0x010a
        /*05e2*/ 	.byte	0x3f
	.zero		1


	//   ....[61]....
        /*05e4*/ 	.word	0x00010e90
        /*05e8*/ 	.word	0x00000002
        /*05ec*/ 	.word	0x00034840
        /*05f0*/ 	.short	0x010a
        /*05f2*/ 	.byte	0x3f
	.zero		1


	//   ....[62]....
        /*05f4*/ 	.word	0x00010ee0
        /*05f8*/ 	.word	0x00000002
        /*05fc*/ 	.word	0x00000060
        /*0600*/ 	.short	0x010a
        /*0602*/ 	.byte	0x3f
	.zero		1


	//   ....[63]....
        /*0604*/ 	.word	0x00010f30
        /*0608*/ 	.word	0x00000003
        /*060c*/ 	.word	0x00034860
        /*0610*/ 	.short	0x010a
        /*0612*/ 	.byte	0x3f
	.zero		1


	//   ....[64]....
        /*0614*/ 	.word	0x00010f80
        /*0618*/ 	.word	0x00000000
        /*061c*/ 	.word	0x00034820
        /*0620*/ 	.short	0x010a
        /*0622*/ 	.byte	0x3f
	.zero		1


	//   ....[65]....
        /*0624*/ 	.word	0x00011120
        /*0628*/ 	.word	0x00000006
        /*062c*/ 	.word	0x00000000
        /*0630*/ 	.short	0x010a
        /*0632*/ 	.byte	0x3f
	.zero		1


	//   ....[66]....
        /*0634*/ 	.word	0x00011170
        /*0638*/ 	.word	0x00000003
        /*063c*/ 	.word	0x00000000
        /*0640*/ 	.short	0x010a
        /*0642*/ 	.byte	0x3f
	.zero		1


	//   ....[67]....
        /*0644*/ 	.word	0x000111c0
        /*0648*/ 	.word	0x00000010
        /*064c*/ 	.word	0x00000000
        /*0650*/ 	.short	0x010a
        /*0652*/ 	.byte	0x3f
	.zero		1


	//----- nvinfo : EIATTR_NUM_MBARRIERS
	.align		4
.L_98:
        /*0654*/ 	.byte	0x03, 0x38
        /*0656*/ 	.short	0x0016


	//----- nvinfo : EIATTR_EXIT_INSTR_OFFSETS
	.align		4
        /*0658*/ 	.byte	0x04, 0x1c
        /*065a*/ 	.short	(.L_100 - .L_99)


	//   ....[0]....
.L_99:
        /*065c*/ 	.word	0x00000a50


	//   ....[1]....
        /*0660*/ 	.word	0x0000da30


	//   ....[2]....
        /*0664*/ 	.word	0x0000da90


	//   ....[3]....
        /*0668*/ 	.word	0x00010950


	//----- nvinfo : EIATTR_MAX_THREADS
	.align		4
.L_100:
        /*066c*/ 	.byte	0x04, 0x05
        /*066e*/ 	.short	(.L_102 - .L_101)
.L_101:
        /*0670*/ 	.word	0x00000180
        /*0674*/ 	.word	0x00000001
        /*0678*/ 	.word	0x00000001


	//----- nvinfo : EIATTR_CRS_STACK_SIZE
	.align		4
.L_102:
        /*067c*/ 	.byte	0x04, 0x1e
        /*067e*/ 	.short	(.L_104 - .L_103)
.L_103:
        /*0680*/ 	.word	0x00000000


	//----- nvinfo : EIATTR_CBANK_PARAM_SIZE
	.align		4
.L_104:
        /*0684*/ 	.byte	0x03, 0x19
        /*0686*/ 	.short	0x0bf0


	//----- nvinfo : EIATTR_PARAM_CBANK
	.align		4
        /*0688*/ 	.byte	0x04, 0x0a
        /*068a*/ 	.short	(.L_106 - .L_105)
	.align		4
.L_105:
        /*068c*/ 	.word	index@(.nv.constant0._ZN7cutlass13device_kernelIN5flash11enable_sm90INS1_16FlashAttnFwdSm90INS1_25CollectiveMainloopFwdSm90ILi2EN4cute5tupleIJNS5_1CILi1EEES8_S8_EEENS6_IJNS7_ILi128EEENS7_ILi176EEESA_EEELi128ENS_10bfloat16_tEfNS_4arch4Sm90ELb0ELb0ELb1ELb0ELb0ELb0ELb0ELb1ELb1ELb0ELb0ELb0EEENS1_21CollectiveEpilogueFwdINS6_IJSA_SA_SB_EEES9_SD_SF_Li256ELb0ELb0ELb0ELb0EEENS1_29StaticPersistentTileSchedulerILb0EEEEEEEEEvNT_6ParamsE)
        /*0690*/ 	.short	0x0210
        /*0692*/ 	.short	0x0bf0


	//----- nvinfo : EIATTR_SW_WAR
	.align		4
.L_106:
        /*0694*/ 	.byte	0x04, 0x36
        /*0696*/ 	.short	(.L_108 - .L_107)
.L_107:
        /*0698*/ 	.word	0x00000008
.L_108:


//--------------------- .nv.info._ZN7cutlass13device_kernelIN5flash11enable_sm90INS1_16FlashAttnFwdSm90INS1_25CollectiveMainloopFwdSm90ILi2EN4cute5tupleIJNS5_1CILi2EEENS7_ILi1EEES9_EEENS6_IJNS7_ILi128EEENS7_ILi176EEESB_EEELi128ENS_10bfloat16_tEfNS_4arch4Sm90ELb0ELb0ELb1ELb0ELb0ELb0ELb0ELb1ELb1ELb0ELb0ELb0EEENS1_21CollectiveEpilogueFwdINS6_IJSB_SB_SC_EEESA_SE_SG_Li256ELb0ELb0ELb0ELb0EEENS1_29StaticPersistentTileSchedulerILb0EEEEEEEEEvNT_6ParamsE --------------------------
	.section	.nv.info._ZN7cutlass13device_kernelIN5flash11enable_sm90INS1_16FlashAttnFwdSm90INS1_25CollectiveMainloopFwdSm90ILi2EN4cute5tupleIJNS5_1CILi2EEENS7_ILi1EEES9_EEENS6_IJNS7_ILi128EEENS7_ILi176EEESB_EEELi128ENS_10bfloat16_tEfNS_4arch4Sm90ELb0ELb0ELb1ELb0ELb0ELb0ELb0ELb1ELb1ELb0ELb0ELb0EEENS1_21CollectiveEpilogueFwdINS6_IJSB_SB_SC_EEESA_SE_SG_Li256ELb0ELb0ELb0ELb0EEENS1_29StaticPersistentTileSchedulerILb0EEEEEEEEEvNT_6ParamsE,"",@"SHT_CUDA_INFO"
	.sectionflags	@""
	.align	4


	//----- nvinfo : EIATTR_CUDA_API_VERSION
	.align		4
        /*0000*/ 	.byte	0x04, 0x37
        /*0002*/ 	.short	(.L_110 - .L_109)
.L_109:
        /*0004*/ 	.word	0x00000082


	//----- nvinfo : EIATTR_KPARAM_INFO
	.align		4
.L_110:
        /*0008*/ 	.byte	0x04, 0x17
        /*000a*/ 	.short	(.L_112 - .L_111)
.L_111:
        /*000c*/ 	.word	0x00000000
        /*0010*/ 	.short	0x0000
        /*0012*/ 	.short	0x0070
        /*0014*/ 	.byte	0x00, 0xf0, 0x01, 0x2e


	//----- nvinfo : EIATTR_SPARSE_MMA_MASK
	.align		4
.L_112:
        /*0018*/ 	.byte	0x03, 0x50
        /*001a*/ 	.short	0x0000


	//----- nvinfo : EIATTR_MAXREG_COUNT
	.align		4
        /*001c*/ 	.byte	0x03, 0x1b
        /*001e*/ 	.short	0x00a8


	//----- nvinfo : EIATTR_NUM_BARRIERS
	.align		4
        /*0020*/ 	.byte	0x02, 0x4c
        /*0022*/ 	.byte	0x10
	.zero		1


	//----- nvinfo : EIATTR_EXTERNS
	.align		4
        /*0024*/ 	.byte	0x04, 0x0f
        /*0026*/ 	.short	(.L_114 - .L_113)


	//   ....[0]....
	.align		4
.L_113:
        /*0028*/ 	.word	index@(__assertfail)


	//----- nvinfo : EIATTR_ANNOTATIONS
	.align		4
.L_114:
        /*002c*/ 	.byte	0x04, 0x55
        /*002e*/ 	.short	(.L_116 - .L_115)


	//   ....[0]....
.L_115:
        /* <DEDUP_REMOVED lines=25> */


	//----- nvinfo : EIATTR_MERCURY_ISA_VERSION
	.align		4
.L_116:
        /*01a8*/ 	.byte	0x03, 0x5f
        /*01aa*/ 	.short	0x0101


	//----- nvinfo : EIATTR_INT_WARP_WIDE_INSTR_OFFSETS
	.align		4
        /*01ac*/ 	.byte	0x04, 0x31
        /*01ae*/ 	.short	(.L_118 - .L_117)


	//   ....[0]....
.L_117:
        /*01b0*/ 	.word	0x00000180


	//   ....[1]....
        /*01b4*/ 	.word	0x00000220


	//   ....[2]....
        /*01b8*/ 	.word	0x00000290


	//   ....[3]....
        /*01bc*/ 	.word	0x0000e570


	//   ....[4]....
        /*01c0*/ 	.word	0x0000e5a0


	//   ....[5]....
        /*01c4*/ 	.word	0x0000e680


	//----- nvinfo : EIATTR_COOP_GROUP_MASK_REGIDS
	.align		4
.L_118:
        /*01c8*/ 	.byte	0x04, 0x29
        /*01ca*/ 	.short	(.L_120 - .L_119)


	//   ....[0]....
.L_119:
        /*01cc*/ 	.word	0xffffffff


	//   ....[1]....
        /*01d0*/ 	.word	0xffffffff


	//   ....[2]....
        /*01d4*/ 	.word	0xffffffff


	//   ....[3]....
        /*01d8*/ 	.word	0xffffffff


	//   ....[4]....
        /*01dc*/ 	.word	0xffffffff


	//   ....[5]....
        /*01e0*/ 	.word	0xffffffff


	//   ....[6]....
        /*01e4*/ 	.word	0xffffffff


	//   ....[7]....
        /*01e8*/ 	.word	0xffffffff


	//   ....[8]....
        /*01ec*/ 	.word	0xffffffff


	//   ....[9]....
        /*01f0*/ 	.word	0xffffffff


	//   ....[10]....
        /*01f4*/ 	.word	0xffffffff


	//   ....[11]....
        /*01f8*/ 	.word	0xffffffff


	//   ....[12]....
        /*01fc*/ 	.word	0xffffffff


	//   ....[13]....
        /*0200*/ 	.word	0xffffffff


	//   ....[14]....
        /*0204*/ 	.word	0xffffffff


	//   ....[15]....
        /*0208*/ 	.word	0xffffffff


	//   ....[16]....
        /*020c*/ 	.word	0xffffffff


	//   ....[17]....
        /*0210*/ 	.word	0xffffffff


	//   ....[18]....
        /*0214*/ 	.word	0xffffffff


	//   ....[19]....
        /*0218*/ 	.word	0xffffffff


	//   ....[20]....
        /*021c*/ 	.word	0xffffffff


	//   ....[21]....
        /*0220*/ 	.word	0xffffffff


	//   ....[22]....
        /*0224*/ 	.word	0xffffffff


	//   ....[23]....
        /*0228*/ 	.word	0xffffffff


	//   ....[24]....
        /*022c*/ 	.word	0x0500000f


	//   ....[25]....
        /*0230*/ 	.word	0x0500000f


	//----- nvinfo : EIATTR_COOP_GROUP_INSTR_OFFSETS
	.align		4
.L_120:
        /*0234*/ 	.byte	0x04, 0x28
        /*0236*/ 	.short	(.L_122 - .L_121)


	//   ....[0]....
.L_121:
        /*0238*/ 	.word	0x00000060


	//   ....[1]....
        /*023c*/ 	.word	0x00000190


	//   ....[2]....
        /*0240*/ 	.word	0x00000230


	//   ....[3]....
        /*0244*/ 	.word	0x00000410


	//   ....[4]....
        /*0248*/ 	.word	0x00000640


	//   ....[5]....
        /*024c*/ 	.word	0x00000890


	//   ....[6]....
        /*0250*/ 	.word	0x00000b10


	//   ....[7]....
        /*0254*/ 	.word	0x00000e40


	//   ....[8]....
        /*0258*/ 	.word	0x000012e0


	//   ....[9]....
        /*025c*/ 	.word	0x00005550


	//   ....[10]....
        /*0260*/ 	.word	0x00005590


	//   ....[11]....
        /*0264*/ 	.word	0x00005d20


	//   ....[12]....
        /*0268*/ 	.word	0x00005d80


	//   ....[13]....
        /*026c*/ 	.word	0x0000ace0


	//   ....[14]....
        /*0270*/ 	.word	0x0000ad10


	//   ....[15]....
        /*0274*/ 	.word	0x0000ad30


	//   ....[16]....
        /*0278*/ 	.word	0x0000ad60


	//   ....[17]....
        /*027c*/ 	.word	0x0000c790


	//   ....[18]....
        /*0280*/ 	.word	0x0000c7d0


	//   ....[19]....
        /*0284*/ 	.word	0x0000c870


	//   ....[20]....
        /*0288*/ 	.word	0x0000c880


	//   ....[21]....
        /*028c*/ 	.word	0x0000d970


	//   ....[22]....
        /*0290*/ 	.word	0x0000dc60


	//   ....[23]....
        /*0294*/ 	.word	0x00010b50


	//   ....[24]....
        /*0298*/ 	.word	0x00011030


	//   ....[25]....
        /*029c*/ 	.word	0x000114d0


	//----- nvinfo : EIATTR_REG_RECONFIG
	.align		4
.L_122:
        /*02a0*/ 	.byte	0x01, 0x54
	.zero		2


	//----- nvinfo : EIATTR_SYSCALL_OFFSETS
	.align		4
        /*02a4*/ 	.byte	0x04, 0x46
        /*02a6*/ 	.short	(.L_124 - .L_123)


	//   ....[0]....
.L_123:
        /*02a8*/ 	.word	0x00001660


	//   ....[1]....
        /*02ac*/ 	.word	0x0000e180


	//   ....[2]....
        /*02b0*/ 	.word	0x0000e2c0


	//   ....[3]....
        /*02b4*/ 	.word	0x0000e3c0


	//----- nvinfo : EIATTR_MBARRIER_INSTR_OFFSETS
	.align		4
.L_124:
        /*02b8*/ 	.byte	0x04, 0x39
        /*02ba*/ 	.short	(.L_126 - .L_125)


	//   ....[0]....
.L_125:
        /*02bc*/ 	.word	0x000002b0
        /*02c0*/ 	.word	0x000000ff
        /*02c4*/ 	.word	0x00034800
        /*02c8*/ 	.short	0x0100
        /*02ca*/ 	.byte	0x08
	.zero		1


	//   ....[1]....
        /*02cc*/ 	.word	0x000002c0
        /*02d0*/ 	.word	0x000000ff
        /*02d4*/ 	.word	0x00034820
        /*02d8*/ 	.short	0x0100
        /*02da*/ 	.byte	0x08
	.zero		1


	//   ....[2]....
        /*02dc*/ 	.word	0x000003b0
        /*02e0*/ 	.word	0x000000ff
        /*02e4*/ 	.word	0x00034830
        /*02e8*/ 	.short	0x0100
        /*02ea*/ 	.byte	0x08
	.zero		1


	//   ....[3]....
        /*02ec*/ 	.word	0x000003c0
        /*02f0*/ 	.word	0x000000ff
        /*02f4*/ 	.word	0x00034840
        /*02f8*/ 	.short	0x0100
        /*02fa*/ 	.byte	0x08
	.zero		1


	//   ....[4]....
        /*02fc*/ 	.word	0x000003d0
        /*0300*/ 	.word	0x000000ff
        /*0304*/ 	.word	0x00034838
        /*0308*/ 	.short	0x0100
        /*030a*/ 	.byte	0x08
	.zero		1


	//   ....[5]....
        /*030c*/ 	.word	0x000003e0
        /*0310*/ 	.word	0x000000ff
        /*0314*/ 	.word	0x00034848
        /*0318*/ 	.short	0x0100
        /*031a*/ 	.byte	0x08
	.zero		1


	//   ....[6]....
        /*031c*/ 	.word	0x000005f0
        /*0320*/ 	.word	0x000000ff
        /*0324*/ 	.word	0x00034850
        /*0328*/ 	.short	0x0100
        /*032a*/ 	.byte	0x08
	.zero		1


	//   ....[7]....
        /*032c*/ 	.word	0x00000600
        /*0330*/ 	.word	0x000000ff
        /*0334*/ 	.word	0x00034860
        /*0338*/ 	.short	0x0100
        /*033a*/ 	.byte	0x08
	.zero		1


	//   ....[8]....
        /*033c*/ 	.word	0x00000610
        /*0340*/ 	.word	0x000000ff
        /*0344*/ 	.word	0x00034858
        /*0348*/ 	.short	0x0100
        /*034a*/ 	.byte	0x08
	.zero		1


	//   ....[9]....
        /*034c*/ 	.word	0x00000620
        /*0350*/ 	.word	0x000000ff
        /*0354*/ 	.word	0x00034868
        /*0358*/ 	.short	0x0100
        /*035a*/ 	.byte	0x08
	.zero		1


	//   ....[10]....
        /*035c*/ 	.word	0x00000840
        /*0360*/ 	.word	0x000000ff
        /*0364*/ 	.word	0x00034870
        /*0368*/ 	.short	0x0100
        /*036a*/ 	.byte	0x08
	.zero		1


	//   ....[11]....
        /*036c*/ 	.word	0x00000850
        /*0370*/ 	.word	0x000000ff
        /*0374*/ 	.word	0x00034880
        /*0378*/ 	.short	0x0100
        /*037a*/ 	.byte	0x08
	.zero		1


	//   ....[12]....
        /*037c*/ 	.word	0x00000860
        /*0380*/ 	.word	0x000000ff
        /*0384*/ 	.word	0x00034878
        /*0388*/ 	.short	0x0100
        /*038a*/ 	.byte	0x08
	.zero		1


	//   ....[13]....
        /*038c*/ 	.word	0x00000870
        /*0390*/ 	.word	0x000000ff
        /*0394*/ 	.word	0x00034888
        /*0398*/ 	.short	0x0100
        /*039a*/ 	.byte	0x08
	.zero		1


	//   ....[14]....
        /*039c*/ 	.word	0x00000ac0
        /*03a0*/ 	.word	0x000000ff
        /*03a4*/ 	.word	0x00034890
        /*03a8*/ 	.short	0x0100
        /*03aa*/ 	.byte	0x08
	.zero		1


	//   ....[15]....
        /*03ac*/ 	.word	0x00000ad0
        /*03b0*/ 	.word	0x000000ff
        /*03b4*/ 	.word	0x000348a0
        /*03b8*/ 	.short	0x0100
        /*03ba*/ 	.byte	0x08
	.zero		1


	//   ....[16]....
        /*03bc*/ 	.word	0x00000ae0
        /*03c0*/ 	.word	0x000000ff
        /*03c4*/ 	.word	0x00034898
        /*03c8*/ 	.short	0x0100
        /*03ca*/ 	.byte	0x08
	.zero		1


	//   ....[17]....
        /*03cc*/ 	.word	0x00000af0
        /*03d0*/ 	.word	0x000000ff
        /*03d4*/ 	.word	0x000348a8
        /*03d8*/ 	.short	0x0100
        /*03da*/ 	.byte	0x08
	.zero		1


	//   ....[18]....
        /*03dc*/ 	.word	0x00000d90
        /*03e0*/ 	.word	0x000000ff
        /*03e4*/ 	.word	0x000348b0
        /*03e8*/ 	.short	0x0100
        /*03ea*/ 	.byte	0x08
	.zero		1


	//   ....[19]....
        /*03ec*/ 	.word	0x00000da0
        /*03f0*/ 	.word	0x000000ff
        /*03f4*/ 	.word	0x000348c0
        /*03f8*/ 	.short	0x0100
        /*03fa*/ 	.byte	0x08
	.zero		1


	//   ....[20]....
        /*03fc*/ 	.word	0x00000db0
        /*0400*/ 	.word	0x000000ff
        /*0404*/ 	.word	0x000348b8
        /*0408*/ 	.short	0x0100
        /*040a*/ 	.byte	0x08
	.zero		1


	//   ....[21]....
        /*040c*/ 	.word	0x00000dc0
        /*0410*/ 	.word	0x000000ff
        /*0414*/ 	.word	0x000348c8
        /*0418*/ 	.short	0x0100
        /*041a*/ 	.byte	0x08
	.zero		1


	//   ....[22]....
        /*041c*/ 	.word	0x000016a0
        /*0420*/ 	.word	0x000000ff
        /*0424*/ 	.word	0x00034800
        /*0428*/ 	.short	0x010a
        /*042a*/ 	.byte	0x27
	.zero		1


	//   ....[23]....
        /*042c*/ 	.word	0x00001720
        /*0430*/ 	.word	0x0000000a
        /*0434*/ 	.word	0x00034830
        /*0438*/ 	.short	0x010a
        /*043a*/ 	.byte	0x3f
	.zero		1


	//   ....[24]....
        /*043c*/ 	.word	0x00001760
        /*0440*/ 	.word	0x0000000a
        /*0444*/ 	.word	0x00034830
        /*0448*/ 	.short	0x010a
        /*044a*/ 	.byte	0x3f
	.zero		1


	//   ....[25]....
        /*044c*/ 	.word	0x00006060
        /*0450*/ 	.word	0x0000000a
        /*0454*/ 	.word	0x00000000
        /*0458*/ 	.short	0x0101
        /*045a*/ 	.byte	0x3f
	.zero		1


	//   ....[26]....
        /*045c*/ 	.word	0x00007050
        /*0460*/ 	.word	0x000000ff
        /*0464*/ 	.word	0x00034830
        /*0468*/ 	.short	0x010a
        /*046a*/ 	.byte	0x06
	.zero		1


	//   ....[27]....
        /*046c*/ 	.word	0x00007090
        /*0470*/ 	.word	0x000000ff
        /*0474*/ 	.word	0x00034830
        /*0478*/ 	.short	0x010a
        /*047a*/ 	.byte	0x06
	.zero		1


	//   ....[28]....
        /*047c*/ 	.word	0x000097d0
        /*0480*/ 	.word	0x000000ff
        /*0484*/ 	.word	0x00034850
        /*0488*/ 	.short	0x010a
        /*048a*/ 	.byte	0x06
	.zero		1


	//   ....[29]....
        /*048c*/ 	.word	0x00009810
        /*0490*/ 	.word	0x000000ff
        /*0494*/ 	.word	0x00034850
        /*0498*/ 	.short	0x010a
        /*049a*/ 	.byte	0x06
	.zero		1


	//   ....[30]....
        /*049c*/ 	.word	0x0000bd50
        /*04a0*/ 	.word	0x0000000a
        /*04a4*/ 	.word	0x00000000
        /*04a8*/ 	.short	0x0101
        /*04aa*/ 	.byte	0x3f
	.zero		1


	//   ....[31]....
        /*04ac*/ 	.word	0x0000c660
        /*04b0*/ 	.word	0x00000061
        /*04b4*/ 	.word	0x00000000
        /*04b8*/ 	.short	0x0101
        /*04ba*/ 	.byte	0x3f
	.zero		1


	//   ....[32]....
        /*04bc*/ 	.word	0x0000c700
        /*04c0*/ 	.word	0x000000ff
        /*04c4*/ 	.word	0x00034850
        /*04c8*/ 	.short	0x010a
        /*04ca*/ 	.byte	0x05
	.zero		1


	//   ....[33]....
        /*04cc*/ 	.word	0x0000c740
        /*04d0*/ 	.word	0x000000ff
        /*04d4*/ 	.word	0x00034850
        /*04d8*/ 	.short	0x010a
        /*04da*/ 	.byte	0x05
	.zero		1


	//   ....[34]....
        /*04dc*/ 	.word	0x0000d530
        /*04e0*/ 	.word	0x00000003
        /*04e4*/ 	.word	0x00000000
        /*04e8*/ 	.short	0x0101
        /*04ea*/ 	.byte	0x3f
	.zero		1


	//   ....[35]....
        /*04ec*/ 	.word	0x0000db50
        /*04f0*/ 	.word	0x000000ff
        /*04f4*/ 	.word	0x00000000
        /*04f8*/ 	.short	0x0101
        /*04fa*/ 	.byte	0x07
	.zero		1


	//   ....[36]....
        /*04fc*/ 	.word	0x0000db60
        /*0500*/ 	.word	0x000000ff
        /*0504*/ 	.word	0x00000000
        /*0508*/ 	.short	0x0101
        /*050a*/ 	.byte	0x06
	.zero		1


	//   ....[37]....
        /*050c*/ 	.word	0x0000ea00
        /*0510*/ 	.word	0x00000005
        /*0514*/ 	.word	0x00034840
        /*0518*/ 	.short	0x010a
        /*051a*/ 	.byte	0x3f
	.zero		1


	//   ....[38]....
        /*051c*/ 	.word	0x0000eee0
        /*0520*/ 	.word	0x0000000a
        /*0524*/ 	.word	0x00034820
        /*0528*/ 	.short	0x010a
        /*052a*/ 	.byte	0x3f
	.zero		1


	//   ....[39]....
        /*052c*/ 	.word	0x0000f1d0
        /*0530*/ 	.word	0x00000002
        /*0534*/ 	.word	0x00034840
        /*0538*/ 	.short	0x010a
        /*053a*/ 	.byte	0x3f
	.zero		1


	//   ....[40]....
        /*053c*/ 	.word	0x0000f480
        /*0540*/ 	.word	0x00000002
        /*0544*/ 	.word	0x00034860
        /*0548*/ 	.short	0x010a
        /*054a*/ 	.byte	0x3f
	.zero		1


	//   ....[41]....
        /*054c*/ 	.word	0x0000f9b0
        /*0550*/ 	.word	0x00000002
        /*0554*/ 	.word	0x00034840
        /*0558*/ 	.short	0x010a
        /*055a*/ 	.byte	0x3f
	.zero		1


	//   ....[42]....
        /*055c*/ 	.word	0x0000fc60
        /*0560*/ 	.word	0x00000002
        /*0564*/ 	.word	0x00034860
        /*0568*/ 	.short	0x010a
        /*056a*/ 	.byte	0x3f
	.zero		1


	//   ....[43]....
        /*056c*/ 	.word	0x00010100
        /*0570*/ 	.word	0x00000002
        /*0574*/ 	.word	0x00034840
        /*0578*/ 	.short	0x010a
        /*057a*/ 	.byte	0x3f
	.zero		1


	//   ....[44]....
        /*057c*/ 	.word	0x000103b0
        /*0580*/ 	.word	0x00000002
        /*0584*/ 	.word	0x00034860
        /*0588*/ 	.short	0x010a
        /*058a*/ 	.byte	0x3f
	.zero		1


	//   ....[45]....
        /*058c*/ 	.word	0x000106f0
        /*0590*/ 	.word	0x00000002
        /*0594*/ 	.word	0x00034860
        /*0598*/ 	.short	0x010a
        /*059a*/ 	.byte	0x3f
	.zero		1


	//   ....[46]....
        /*059c*/ 	.word	0x00010ad0
        /*05a0*/ 	.word	0x00000000
        /*05a4*/ 	.word	0x00034820
        /*05a8*/ 	.short	0x010a
        /*05aa*/ 	.byte	0x3f
	.zero		1


	//   ....[47]....
        /*05ac*/ 	.word	0x00010c70
        /*05b0*/ 	.word	0x00000006
        /*05b4*/ 	.word	0x00000000
        /*05b8*/ 	.short	0x010a
        /*05ba*/ 	.byte	0x3f
	.zero		1


	//   ....[48]....
        /*05bc*/ 	.word	0x00010ce0
        /*05c0*/ 	.word	0x00000003
        /*05c4*/ 	.word	0x00000000
        /*05c8*/ 	.short	0x010a
        /*05ca*/ 	.byte	0x3f
	.zero		1


	//   ....[49]....
        /*05cc*/ 	.word	0x00010d40
        /*05d0*/ 	.word	0x00000010
        /*05d4*/ 	.word	0x00000000
        /*05d8*/ 	.short	0x010a
        /*05da*/ 	.byte	0x3f
	.zero		1


	//   ....[50]....
        /*05dc*/ 	.word	0x00010d70
        /*05e0*/ 	.word	0x00000003
        /*05e4*/ 	.word	0x00000000
        /*05e8*/ 	.short	0x010a
        /*05ea*/ 	.byte	0x3f
	.zero		1


	//   ....[51]....
        /*05ec*/ 	.word	0x00010de0
        /*05f0*/ 	.word	0x00000003
        /*05f4*/ 	.word	0x00034800
        /*05f8*/ 	.short	0x010a
        /*05fa*/ 	.byte	0x3f
	.zero		1


	//   ....[52]....
        /*05fc*/ 	.word	0x00010e30
        /*0600*/ 	.word	0x0000000a
        /*0604*/ 	.word	0x00034830
        /*0608*/ 	.short	0x010a
        /*060a*/ 	.byte	0x3f
	.zero		1


	//   ....[53]....
        /*060c*/ 	.word	0x00010e90
        /*0610*/ 	.word	0x00000014
        /*0614*/ 	.word	0x00034830
        /*0618*/ 	.short	0x010a
        /*061a*/ 	.byte	0x3f
	.zero		1


	//   ....[54]....
        /*061c*/ 	.word	0x00010ef0
        /*0620*/ 	.word	0x00000014
        /*0624*/ 	.word	0x00034850
        /*0628*/ 	.short	0x010a
        /*062a*/ 	.byte	0x3f
	.zero		1


	//   ....[55]....
        /*062c*/ 	.word	0x00010f50
        /*0630*/ 	.word	0x00000003
        /*0634*/ 	.word	0x00034850
        /*0638*/ 	.short	0x010a
        /*063a*/ 	.byte	0x3f
	.zero		1


	//   ....[56]....
        /*063c*/ 	.word	0x000110f0
        /*0640*/ 	.word	0x00000005
        /*0644*/ 	.word	0x00034840
        /*0648*/ 	.short	0x010a
        /*064a*/ 	.byte	0x3f
	.zero		1


	//   ....[57]....
        /*064c*/ 	.word	0x00011170
        /*0650*/ 	.word	0x00000007
        /*0654*/ 	.word	0x00034820
        /*0658*/ 	.short	0x010a
        /*065a*/ 	.byte	0x3f
	.zero		1


	//   ....[58]....
        /*065c*/ 	.word	0x000111c0
        /*0660*/ 	.word	0x00000002
        /*0664*/ 	.word	0x00034840
        /*0668*/ 	.short	0x010a
        /*066a*/ 	.byte	0x3f
	.zero		1


	//   ....[59]....
        /*066c*/ 	.word	0x00011210
        /*0670*/ 	.word	0x00000002
        /*0674*/ 	.word	0x00034860
        /*0678*/ 	.short	0x010a
        /*067a*/ 	.byte	0x3f
	.zero		1


	//   ....[60]....
        /*067c*/ 	.word	0x00011260
        /*0680*/ 	.word	0x00000002
        /*0684*/ 	.word	0x00034840
        /*0688*/ 	.short	0x010a
        /*068a*/ 	.byte	0x3f
	.zero		1


	//   ....[61]....
        /*068c*/ 	.word	0x000112b0
        /*0690*/ 	.word	0x00000002
        /*0694*/ 	.word	0x00034860
        /*0698*/ 	.short	0x010a
        /*069a*/ 	.byte	0x3f
	.zero		1


	//   ....[62]....
        /*069c*/ 	.word	0x00011300
        /*06a0*/ 	.word	0x00000002
        /*06a4*/ 	.word	0x00034840
        /*06a8*/ 	.short	0x010a
        /*06aa*/ 	.byte	0x3f
	.zero		1


	//   ....[63]....
        /*06ac*/ 	.word	0x00011350
        /*06b0*/ 	.word	0x00000002
        /*06b4*/ 	.word	0x00034860
        /*06b8*/ 	.short	0x010a
        /*06ba*/ 	.byte	0x3f
	.zero		1


	//   ....[64]....
        /*06bc*/ 	.word	0x000113a0
        /*06c0*/ 	.word	0x00000002
        /*06c4*/ 	.word	0x00034860
        /*06c8*/ 	.short	0x010a
        /*06ca*/ 	.byte	0x3f
	.zero		1


	//   ....[65]....
        /*06cc*/ 	.word	0x000113f0
        /*06d0*/ 	.word	0x00000000
        /*06d4*/ 	.word	0x00034820
        /*06d8*/ 	.short	0x010a
        /*06da*/ 	.byte	0x3f
	.zero		1


	//   ....[66]....
        /*06dc*/ 	.word	0x00011590
        /*06e0*/ 	.word	0x00000006
        /*06e4*/ 	.word	0x00000000
        /*06e8*/ 	.short	0x010a
        /*06ea*/ 	.byte	0x3f
	.zero		1


	//   ....[67]....
        /*06ec*/ 	.word	0x000115e0
        /*06f0*/ 	.word	0x00000003
        /*06f4*/ 	.word	0x00000000
        /*06f8*/ 	.short	0x010a
        /*06fa*/ 	.byte	0x3f
	.zero		1


	//   ....[68]....
        /*06fc*/ 	.word	0x00011630
        /*0700*/ 	.word	0x00000010
        /*0704*/ 	.word	0x00000000
        /*0708*/ 	.short	0x010a
        /*070a*/ 	.byte	0x3f
	.zero		1


	//----- nvinfo : EIATTR_NUM_MBARRIERS
	.align		4
.L_126:
        /*070c*/ 	.byte	0x03, 0x38
        /*070e*/ 	.short	0x0016


	//----- nvinfo : EIATTR_EXIT_INSTR_OFFSETS
	.align		4
        /*0710*/ 	.byte	0x04, 0x1c
        /*0712*/ 	.short	(.L_128 - .L_127)


	//   ....[0]....
.L_127:
        /*0714*/ 	.word	0x00000fa0


	//   ....[1]....
        /*0718*/ 	.word	0x0000dc20


	//   ....[2]....
        /*071c*/ 	.word	0x0000dc80


	//   ....[3]....
        /*0720*/ 	.word	0x00010dc0


	//----- nvinfo : EIATTR_MAX_THREADS
	.align		4
.L_128:
        /*0724*/ 	.byte	0x04, 0x05
        /*0726*/ 	.short	(.L_130 - .L_129)
.L_129:
        /*0728*/ 	.word	0x00000180
        /*072c*/ 	.word	0x00000001
        /*0730*/ 	.word	0x00000001


	//----- nvinfo : EIATTR_CRS_STACK_SIZE
	.align		4
.L_130:
        /*0734*/ 	.byte	0x04, 0x1e
        /*0736*/ 	.short	(.L_132 - .L_131)
.L_131:
        /*0738*/ 	.word	0x00000000


	//----- nvinfo : EIATTR_CBANK_PARAM_SIZE
	.align		4
.L_132:
        /*073c*/ 	.byte	0x03, 0x19
        /*073e*/ 	.short	0x0bf0


	//----- nvinfo : EIATTR_PARAM_CBANK
	.align		4
        /*0740*/ 	.byte	0x04, 0x0a
        /*0742*/ 	.short	(.L_134 - .L_133)
	.align		4
.L_133:
        /*0744*/ 	.word	index@(.nv.constant0._ZN7cutlass13device_kernelIN5flash11enable_sm90INS1_16FlashAttnFwdSm90INS1_25CollectiveMainloopFwdSm90ILi2EN4cute5tupleIJNS5_1CILi2EEENS7_ILi1EEES9_EEENS6_IJNS7_ILi128EEENS7_ILi176EEESB_EEELi128ENS_10bfloat16_tEfNS_4arch4Sm90ELb0ELb0ELb1ELb0ELb0ELb0ELb0ELb1ELb1ELb0ELb0ELb0EEENS1_21CollectiveEpilogueFwdINS6_IJSB_SB_SC_EEESA_SE_SG_Li256ELb0ELb0ELb0ELb0EEENS1_29StaticPersistentTileSchedulerILb0EEEEEEEEEvNT_6ParamsE)
        /*0748*/ 	.short	0x0210
        /*074a*/ 	.short	0x0bf0


	//----- nvinfo : EIATTR_SW_WAR
	.align		4
.L_134:
        /*074c*/ 	.byte	0x04, 0x36
        /*074e*/ 	.short	(.L_136 - .L_135)
.L_135:
        /*0750*/ 	.word	0x00000008
.L_136:


//--------------------- .nv.info._ZN7cutlass13device_kernelIN5flash11enable_sm90INS1_16FlashAttnFwdSm90INS1_25CollectiveMainloopFwdSm90ILi2EN4cute5tupleIJNS5_1CILi1EEES8_S8_EEENS6_IJNS7_ILi128EEENS7_ILi176EEESA_EEELi128ENS_10bfloat16_tEfNS_4arch4Sm90ELb0ELb0ELb1ELb1ELb0ELb0ELb0ELb1ELb1ELb0ELb0ELb0EEENS1_21CollectiveEpilogueFwdINS6_IJSA_SA_SB_EEES9_SD_SF_Li256ELb1ELb0ELb0ELb0EEENS1_36VarlenDynamicPersistentTileSchedulerILi128ELi176ELi256ELi32ELb0ELb0ELb1ELb0ELb1ELb1EEEEEEEEEvNT_6ParamsE --------------------------
	.section	.nv.info._ZN7cutlass13device_kernelIN5flash11enable_sm90INS1_16FlashAttnFwdSm90INS1_25CollectiveMainloopFwdSm90ILi2EN4cute5tupleIJNS5_1CILi1EEES8_S8_EEENS6_IJNS7_ILi128EEENS7_ILi176EEESA_EEELi128ENS_10bfloat16_tEfNS_4arch4Sm90ELb0ELb0ELb1ELb1ELb0ELb0ELb0ELb1ELb1ELb0ELb0ELb0EEENS1_21CollectiveEpilogueFwdINS6_IJSA_SA_SB_EEES9_SD_SF_Li256ELb1ELb0ELb0ELb0EEENS1_36VarlenDynamicPersistentTileSchedulerILi128ELi176ELi256ELi32ELb0ELb0ELb1ELb0ELb1ELb1EEEEEEEEEvNT_6ParamsE,"",@"SHT_CUDA_INFO"
	.sectionflags	@""
	.align	4


	//----- nvinfo : EIATTR_CUDA_API_VERSION
	.align		4
        /*0000*/ 	.byte	0x04, 0x37
        /*0002*/ 	.short	(.L_138 - .L_137)
.L_137:
        /*0004*/ 	.word	0x00000082


	//----- nvinfo : EIATTR_KPARAM_INFO
	.align		4
.L_138:
        /*0008*/ 	.byte	0x04, 0x17
        /*000a*/ 	.short	(.L_140 - .L_139)
.L_139:
        /*000c*/ 	.word	0x00000000
        /*0010*/ 	.short	0x0000
        /*0012*/ 	.short	0x0070
        /*0014*/ 	.byte	0x00, 0xf0, 0x01, 0x28


	//----- nvinfo : EIATTR_SPARSE_MMA_MASK
	.align		4
.L_140:
        /*0018*/ 	.byte	0x03, 0x50
        /*001a*/ 	.short	0x0000


	//----- nvinfo : EIATTR_MAXREG_COUNT
	.align		4
        /*001c*/ 	.byte	0x03, 0x1b
        /*001e*/ 	.short	0x00a8


	//----- nvinfo : EIATTR_NUM_BARRIERS
	.align		4
        /*0020*/ 	.byte	0x02, 0x4c
        /*0022*/ 	.byte	0x10
	.zero		1


	//----- nvinfo : EIATTR_EXTERNS
	.align		4
        /*0024*/ 	.byte	0x04, 0x0f
        /*0026*/ 	.short	(.L_142 - .L_141)


	//   ....[0]....
	.align		4
.L_141:
        /*0028*/ 	.word	index@(__assertfail)


	//----- nvinfo : EIATTR_ANNOTATIONS
	.align		4
.L_142:
        /*002c*/ 	.byte	0x04, 0x55
        /*002e*/ 	.short	(.L_144 - .L_143)


	//   ....[0]....
.L_143:
        /* <DEDUP_REMOVED lines=38> */
        /*0284*/ 	.byte	0x40, 0x3a, 0x01, 0x00, 0x01, 0x00, 0x00, 0x00, 0x50, 0x3b, 0x01, 0x00


	//----- nvinfo : EIATTR_MERCURY_ISA_VERSION
	.align		4
.L_144:
        /*0290*/ 	.byte	0x03, 0x5f
        /*0292*/ 	.short	0x0101


	//----- nvinfo : EIATTR_UNUSED_LOAD_BYTE_OFFSET
	.align		4
        /*0294*/ 	.byte	0x04, 0x44
        /*0296*/ 	.short	(.L_146 - .L_145)


	//   ....[0]....
.L_145:
        /*0298*/ 	.word	0x00000a50
        /*029c*/ 	.word	0x0000fff0


	//   ....[1]....
        /*02a0*/ 	.word	0x0000d300
        /*02a4*/ 	.word	0x0000fff0


	//----- nvinfo : EIATTR_INT_WARP_WIDE_INSTR_OFFSETS
	.align		4
.L_146:
        /*02a8*/ 	.byte	0x04, 0x31
        /*02aa*/ 	.short	(.L_148 - .L_147)


	//   ....[0]....
.L_147:
        /*02ac*/ 	.word	0x00000150


	//   ....[1]....
        /*02b0*/ 	.word	0x000001f0


	//   ....[2]....
        /*02b4*/ 	.word	0x00000260


	//   ....[3]....
        /*02b8*/ 	.word	0x00010090


	//   ....[4]....
        /*02bc*/ 	.word	0x00010130


	//   ....[5]....
        /*02c0*/ 	.word	0x000105c0


	//   ....[6]....
        /*02c4*/ 	.word	0x000105f0


	//   ....[7]....
        /*02c8*/ 	.word	0x00010800


	//   ....[8]....
        /*02cc*/ 	.word	0x000129b0


	//   ....[9]....
        /*02d0*/ 	.word	0x00012a50


	//----- nvinfo : EIATTR_COOP_GROUP_MASK_REGIDS
	.align		4
.L_148:
        /*02d4*/ 	.byte	0x04, 0x29
        /*02d6*/ 	.short	(.L_150 - .L_149)


	//   ....[0]....
.L_149:
        /*02d8*/ 	.word	0xffffffff


	//   ....[1]....
        /*02dc*/ 	.word	0xffffffff


	//   ....[2]....
        /*02e0*/ 	.word	0xffffffff


	//   ....[3]....
        /*02e4*/ 	.word	0xffffffff


	//   ....[4]....
        /*02e8*/ 	.word	0xffffffff


	//   ....[5]....
        /*02ec*/ 	.word	0xffffffff


	//   ....[6]....
        /*02f0*/ 	.word	0xffffffff


	//   ....[7]....
        /*02f4*/ 	.word	0xffffffff


	//   ....[8]....
        /*02f8*/ 	.word	0xffffffff


	//   ....[9]....
        /*02fc*/ 	.word	0xffffffff


	//   ....[10]....
        /*0300*/ 	.word	0xffffffff


	//   ....[11]....
        /*0304*/ 	.word	0xffffffff


	//   ....[12]....
        /*0308*/ 	.word	0xffffffff


	//   ....[13]....
        /*030c*/ 	.word	0xffffffff


	//   ....[14]....
        /*0310*/ 	.word	0xffffffff


	//   ....[15]....
        /*0314*/ 	.word	0xffffffff


	//   ....[16]....
        /*0318*/ 	.word	0xffffffff


	//   ....[17]....
        /*031c*/ 	.word	0xffffffff


	//   ....[18]....
        /*0320*/ 	.word	0xffffffff


	//   ....[19]....
        /*0324*/ 	.word	0xffffffff


	//   ....[20]....
        /*0328*/ 	.word	0xffffffff


	//   ....[21]....
        /*032c*/ 	.word	0xffffffff


	//   ....[22]....
        /*0330*/ 	.word	0xffffffff


	//   ....[23]....
        /*0334*/ 	.word	0xffffffff


	//   ....[24]....
        /*0338*/ 	.word	0xffffffff


	//   ....[25]....
        /*033c*/ 	.word	0xffffffff


	//   ....[26]....
        /*0340*/ 	.word	0xffffffff


	//   ....[27]....
        /*0344*/ 	.word	0xffffffff


	//   ....[28]....
        /*0348*/ 	.word	0xffffffff


	//   ....[29]....
        /*034c*/ 	.word	0xffffffff


	//   ....[30]....
        /*0350*/ 	.word	0xffffffff


	//   ....[31]....
        /*0354*/ 	.word	0xffffffff


	//   ....[32]....
        /*0358*/ 	.word	0xffffffff


	//   ....[33]....
        /*035c*/ 	.word	0xffffffff


	//   ....[34]....
        /*0360*/ 	.word	0xffffffff


	//   ....[35]....
        /*0364*/ 	.word	0xffffffff


	//   ....[36]....
        /*0368*/ 	.word	0xffffffff


	//   ....[37]....
        /*036c*/ 	.word	0xffffffff


	//   ....[38]....
        /*0370*/ 	.word	0xffffffff


	//   ....[39]....
        /*0374*/ 	.word	0xffffffff


	//   ....[40]....
        /*0378*/ 	.word	0xffffffff


	//   ....[41]....
        /*037c*/ 	.word	0xffffffff


	//   ....[42]....
        /*0380*/ 	.word	0xffffffff


	//   ....[43]....
        /*0384*/ 	.word	0xffffffff


	//   ....[44]....
        /*0388*/ 	.word	0xffffffff


	//   ....[45]....
        /*038c*/ 	.word	0xffffffff


	//   ....[46]....
        /*0390*/ 	.word	0xffffffff


	//   ....[47]....
        /*0394*/ 	.word	0xffffffff


	//   ....[48]....
        /*0398*/ 	.word	0xffffffff


	//   ....[49]....
        /*039c*/ 	.word	0xffffffff


	//   ....[50]....
        /*03a0*/ 	.word	0xffffffff


	//   ....[51]....
        /*03a4*/ 	.word	0xffffffff


	//   ....[52]....
        /*03a8*/ 	.word	0xffffffff


	//   ....[53]....
        /*03ac*/ 	.word	0xffffffff


	//   ....[54]....
        /*03b0*/ 	.word	0x0500000f


	//   ....[55]....
        /*03b4*/ 	.word	0x0500000f


	//   ....[56]....
        /*03b8*/ 	.word	0x0500000f


	//   ....[57]....
        /*03bc*/ 	.word	0x0500000f


	//   ....[58]....
        /*03c0*/ 	.word	0x0500000f


	//   ....[59]....
        /*03c4*/ 	.word	0x0500000f


	//   ....[60]....
        /*03c8*/ 	.word	0x0500000f


	//   ....[61]....
        /*03cc*/ 	.word	0x0500000f


	//   ....[62]....
        /*03d0*/ 	.word	0x0500000f


	//   ....[63]....
        /*03d4*/ 	.word	0x0500000f


	//   ....[64]....
        /*03d8*/ 	.word	0x0500000f


	//   ....[65]....
        /*03dc*/ 	.word	0x0500000f


	//   ....[66]....
        /*03e0*/ 	.word	0x0500000f


	//   ....[67]....
        /*03e4*/ 	.word	0x0500000f


	//   ....[68]....
        /*03e8*/ 	.word	0x0500000f


	//   ....[69]....
        /*03ec*/ 	.word	0x0500000f


	//   ....[70]....
        /*03f0*/ 	.word	0x0500000f


	//   ....[71]....
        /*03f4*/ 	.word	0x0500000f


	//   ....[72]....
        /*03f8*/ 	.word	0x0500000f


	//----- nvinfo : EIATTR_COOP_GROUP_INSTR_OFFSETS
	.align		4
.L_150:
        /*03fc*/ 	.byte	0x04, 0x28
        /*03fe*/ 	.short	(.L_152 - .L_151)


	//   ....[0]....
.L_151:
        /*0400*/ 	.word	0x00000060


	//   ....[1]....
        /*0404*/ 	.word	0x00000160


	//   ....[2]....
        /*0408*/ 	.word	0x00000210


	//   ....[3]....
        /*040c*/ 	.word	0x000003d0


	//   ....[4]....
        /*0410*/ 	.word	0x00000530


	//   ....[5]....
        /*0414*/ 	.word	0x00000650


	//   ....[6]....
        /*0418*/ 	.word	0x000007b0


	//   ....[7]....
        /*041c*/ 	.word	0x000012c0


	//   ....[8]....
        /*0420*/ 	.word	0x00005470


	//   ....[9]....
        /*0424*/ 	.word	0x00005500


	//   ....[10]....
        /*0428*/ 	.word	0x000057e0


	//   ....[11]....
        /*042c*/ 	.word	0x000059b0


	//   ....[12]....
        /*0430*/ 	.word	0x0000a700


	//   ....[13]....
        /*0434*/ 	.word	0x0000a750


	//   ....[14]....
        /*0438*/ 	.word	0x0000b280


	//   ....[15]....
        /*043c*/ 	.word	0x0000b330


	//   ....[16]....
        /*0440*/ 	.word	0x0000c7b0


	//   ....[17]....
        /*0444*/ 	.word	0x0000c810


	//   ....[18]....
        /*0448*/ 	.word	0x0000cd00


	//   ....[19]....
        /*044c*/ 	.word	0x0000cd10


	//   ....[20]....
        /*0450*/ 	.word	0x0000f1b0


	//   ....[21]....
        /*0454*/ 	.word	0x0000f350


	//   ....[22]....
        /*0458*/ 	.word	0x0000f380


	//   ....[23]....
        /*045c*/ 	.word	0x0000f3c0


	//   ....[24]....
        /*0460*/ 	.word	0x0000f420


	//   ....[25]....
        /*0464*/ 	.word	0x0000f480


	//   ....[26]....
        /*0468*/ 	.word	0x0000f4c0


	//   ....[27]....
        /*046c*/ 	.word	0x0000f680


	//   ....[28]....
        /*0470*/ 	.word	0x0000f6e0


	//   ....[29]....
        /*0474*/ 	.word	0x0000f720


	//   ....[30]....
        /*0478*/ 	.word	0x0000f760


	//   ....[31]....
        /*047c*/ 	.word	0x0000f790


	//   ....[32]....
        /*0480*/ 	.word	0x0000f7c0


	//   ....[33]....
        /*0484*/ 	.word	0x0000f850


	//   ....[34]....
        /*0488*/ 	.word	0x0000f880


	//   ....[35]....
        /*048c*/ 	.word	0x0000f910


	//   ....[36]....
        /*0490*/ 	.word	0x00012e70


	//   ....[37]....
        /*0494*/ 	.word	0x00012e80


	//   ....[38]....
        /*0498*/ 	.word	0x00012fa0


	//   ....[39]....
        /*049c*/ 	.word	0x00013000


	//   ....[40]....
        /*04a0*/ 	.word	0x00013040


	//   ....[41]....
        /*04a4*/ 	.word	0x00013080


	//   ....[42]....
        /*04a8*/ 	.word	0x000130b0


	//   ....[43]....
        /*04ac*/ 	.word	0x000130e0


	//   ....[44]....
        /*04b0*/ 	.word	0x00013280


	//   ....[45]....
        /*04b4*/ 	.word	0x000132e0


	//   ....[46]....
        /*04b8*/ 	.word	0x00013320


	//   ....[47]....
        /*04bc*/ 	.word	0x00013360


	//   ....[48]....
        /*04c0*/ 	.word	0x00013390


	//   ....[49]....
        /*04c4*/ 	.word	0x000133c0


	//   ....[50]....
        /*04c8*/ 	.word	0x00013480


	//   ....[51]....
        /*04cc*/ 	.word	0x000134a0


	//   ....[52]....
        /*04d0*/ 	.word	0x00013510


	//   ....[53]....
        /*04d4*/ 	.word	0x00013960


	//   ....[54]....
        /*04d8*/ 	.word	0x00013e40


	//   ....[55]....
        /*04dc*/ 	.word	0x00014260


	//   ....[56]....
        /*04e0*/ 	.word	0x000142f0


	//   ....[57]....
        /*04e4*/ 	.word	0x00014390


	//   ....[58]....
        /*04e8*/ 	.word	0x00014440


	//   ....[59]....
        /*04ec*/ 	.word	0x000144c0


	//   ....[60]....
        /*04f0*/ 	.word	0x00014540


	//   ....[61]....
        /*04f4*/ 	.word	0x000145c0


	//   ....[62]....
        /*04f8*/ 	.word	0x00014640


	//   ....[63]....
        /*04fc*/ 	.word	0x000146d0


	//   ....[64]....
        /*0500*/ 	.word	0x00014780


	//   ....[65]....
        /*0504*/ 	.word	0x00014800


	//   ....[66]....
        /*0508*/ 	.word	0x00014880


	//   ....[67]....
        /*050c*/ 	.word	0x00014900


	//   ....[68]....
        /*0510*/ 	.word	0x00014980


	//   ....[69]....
        /*0514*/ 	.word	0x000149f0


	//   ....[70]....
        /*0518*/ 	.word	0x00014a90


	//   ....[71]....
        /*051c*/ 	.word	0x00014b20


	//   ....[72]....
        /*0520*/ 	.word	0x00014c40


	//----- nvinfo : EIATTR_REG_RECONFIG
	.align		4
.L_152:
        /*0524*/ 	.byte	0x01, 0x54
	.zero		2


	//----- nvinfo : EIATTR_SYSCALL_OFFSETS
	.align		4
        /*0528*/ 	.byte	0x04, 0x46
        /*052a*/ 	.short	(.L_154 - .L_153)


	//   ....[0]....
.L_153:
        /*052c*/ 	.word	0x000014a0


	//   ....[1]....
        /*0530*/ 	.word	0x000102c0


	//   ....[2]....
        /*0534*/ 	.word	0x00010400


	//   ....[3]....
        /*0538*/ 	.word	0x00010500


	//----- nvinfo : EIATTR_MBARRIER_INSTR_OFFSETS
	.align		4
.L_154:
        /*053c*/ 	.byte	0x04, 0x39
        /*053e*/ 	.short	(.L_156 - .L_155)


	//   ....[0]....
.L_155:
        /*0540*/ 	.word	0x00000280
        /*0544*/ 	.word	0x000000ff
        /*0548*/ 	.word	0x00034800
        /*054c*/ 	.short	0x0100
        /*054e*/ 	.byte	0x08
	.zero		1


	//   ....[1]....
        /*0550*/ 	.word	0x00000290
        /*0554*/ 	.word	0x000000ff
        /*0558*/ 	.word	0x00034820
        /*055c*/ 	.short	0x0100
        /*055e*/ 	.byte	0x08
	.zero		1


	//   ....[2]....
        /*0560*/ 	.word	0x00000380
        /*0564*/ 	.word	0x000000ff
        /*0568*/ 	.word	0x00034830
        /*056c*/ 	.short	0x0100
        /*056e*/ 	.byte	0x08
	.zero		1


	//   ....[3]....
        /*0570*/ 	.word	0x00000390
        /*0574*/ 	.word	0x000000ff
        /*0578*/ 	.word	0x00034840
        /*057c*/ 	.short	0x0100
        /*057e*/ 	.byte	0x08
	.zero		1


	//   ....[4]....
        /*0580*/ 	.word	0x000003a0
        /*0584*/ 	.word	0x000000ff
        /*0588*/ 	.word	0x00034838
        /*058c*/ 	.short	0x0100
        /*058e*/ 	.byte	0x08
	.zero		1


	//   ....[5]....
        /*0590*/ 	.word	0x000003b0
        /*0594*/ 	.word	0x000000ff
        /*0598*/ 	.word	0x00034848
        /*059c*/ 	.short	0x0100
        /*059e*/ 	.byte	0x08
	.zero		1


	//   ....[6]....
        /*05a0*/ 	.word	0x000004e0
        /*05a4*/ 	.word	0x000000ff
        /*05a8*/ 	.word	0x00034850
        /*05ac*/ 	.short	0x0100
        /*05ae*/ 	.byte	0x08
	.zero		1


	//   ....[7]....
        /*05b0*/ 	.word	0x000004f0
        /*05b4*/ 	.word	0x000000ff
        /*05b8*/ 	.word	0x00034860
        /*05bc*/ 	.short	0x0100
        /*05be*/ 	.byte	0x08
	.zero		1


	//   ....[8]....
        /*05c0*/ 	.word	0x00000500
        /*05c4*/ 	.word	0x000000ff
        /*05c8*/ 	.word	0x00034858
        /*05cc*/ 	.short	0x0100
        /*05ce*/ 	.byte	0x08
	.zero		1


	//   ....[9]....
        /*05d0*/ 	.word	0x00000510
        /*05d4*/ 	.word	0x000000ff
        /*05d8*/ 	.word	0x00034868
        /*05dc*/ 	.short	0x0100
        /*05de*/ 	.byte	0x08
	.zero		1


	//   ....[10]....
        /*05e0*/ 	.word	0x00000600
        /*05e4*/ 	.word	0x000000ff
        /*05e8*/ 	.word	0x00034870
        /*05ec*/ 	.short	0x0100
        /*05ee*/ 	.byte	0x06
	.zero		1


	//   ....[11]....
        /*05f0*/ 	.word	0x00000610
        /*05f4*/ 	.word	0x000000ff
        /*05f8*/ 	.word	0x00034880
        /*05fc*/ 	.short	0x0100
        /*05fe*/ 	.byte	0x06
	.zero		1


	//   ....[12]....
        /*0600*/ 	.word	0x00000620
        /*0604*/ 	.word	0x000000ff
        /*0608*/ 	.word	0x00034878
        /*060c*/ 	.short	0x0100
        /*060e*/ 	.byte	0x06
	.zero		1


	//   ....[13]....
        /*0610*/ 	.word	0x00000630
        /*0614*/ 	.word	0x000000ff
        /*0618*/ 	.word	0x00034888
        /*061c*/ 	.short	0x0100
        /*061e*/ 	.byte	0x06
	.zero		1


	//   ....[14]....
        /*0620*/ 	.word	0x00000760
        /*0624*/ 	.word	0x000000ff
        /*0628*/ 	.word	0x00034890
        /*062c*/ 	.short	0x0100
        /*062e*/ 	.byte	0x08
	.zero		1


	//   ....[15]....
        /*0630*/ 	.word	0x00000770
        /*0634*/ 	.word	0x000000ff
        /*0638*/ 	.word	0x000348a0
        /*063c*/ 	.short	0x0100
        /*063e*/ 	.byte	0x08
	.zero		1


	//   ....[16]....
        /*0640*/ 	.word	0x00000780
        /*0644*/ 	.word	0x000000ff
        /*0648*/ 	.word	0x00034898
        /*064c*/ 	.short	0x0100
        /*064e*/ 	.byte	0x08
	.zero		1


	//   ....[17]....
        /*0650*/ 	.word	0x00000790
        /*0654*/ 	.word	0x000000ff
        /*0658*/ 	.word	0x000348a8
        /*065c*/ 	.short	0x0100
        /*065e*/ 	.byte	0x08
	.zero		1


	//   ....[18]....
        /*0660*/ 	.word	0x000008c0
        /*0664*/ 	.word	0x000000ff
        /*0668*/ 	.word	0x000348b0
        /*066c*/ 	.short	0x0100
        /*066e*/ 	.byte	0x08
	.zero		1


	//   ....[19]....
        /*0670*/ 	.word	0x000008d0
        /*0674*/ 	.word	0x000000ff
        /*0678*/ 	.word	0x000348c0
        /*067c*/ 	.short	0x0100
        /*067e*/ 	.byte	0x08
	.zero		1


	//   ....[20]....
        /*0680*/ 	.word	0x000008e0
        /*0684*/ 	.word	0x000000ff
        /*0688*/ 	.word	0x000348b8
        /*068c*/ 	.short	0x0100
        /*068e*/ 	.byte	0x08
	.zero		1


	//   ....[21]....
        /*0690*/ 	.word	0x000008f0
        /*0694*/ 	.word	0x000000ff
        /*0698*/ 	.word	0x000348c8
        /*069c*/ 	.short	0x0100
        /*069e*/ 	.byte	0x08
	.zero		1


	//   ....[22]....
        /*06a0*/ 	.word	0x00001550
        /*06a4*/ 	.word	0x00000000
        /*06a8*/ 	.word	0x00034800
        /*06ac*/ 	.short	0x010a
        /*06ae*/ 	.byte	0x3f
	.zero		1


	//   ....[23]....
        /*06b0*/ 	.word	0x000015c0
        /*06b4*/ 	.word	0x0000000a
        /*06b8*/ 	.word	0x00034830
        /*06bc*/ 	.short	0x010a
        /*06be*/ 	.byte	0x3f
	.zero		1


	//   ....[24]....
        /*06c0*/ 	.word	0x00001630
        /*06c4*/ 	.word	0x0000000a
        /*06c8*/ 	.word	0x00034830
        /*06cc*/ 	.short	0x010a
        /*06ce*/ 	.byte	0x3f
	.zero		1


	//   ....[25]....
        /*06d0*/ 	.word	0x00006360
        /*06d4*/ 	.word	0x0000000b
        /*06d8*/ 	.word	0x00000000
        /*06dc*/ 	.short	0x0101
        /*06de*/ 	.byte	0x3f
	.zero		1


	//   ....[26]....
        /*06e0*/ 	.word	0x00007110
        /*06e4*/ 	.word	0x00000000
        /*06e8*/ 	.word	0x00034830
        /*06ec*/ 	.short	0x010a
        /*06ee*/ 	.byte	0x3f
	.zero		1


	//   ....[27]....
        /*06f0*/ 	.word	0x00007150
        /*06f4*/ 	.word	0x00000000
        /*06f8*/ 	.word	0x00034830
        /*06fc*/ 	.short	0x010a
        /*06fe*/ 	.byte	0x3f
	.zero		1


	//   ....[28]....
        /*0700*/ 	.word	0x00009830
        /*0704*/ 	.word	0x000000ff
        /*0708*/ 	.word	0x00034850
        /*070c*/ 	.short	0x010a
        /*070e*/ 	.byte	0x06
	.zero		1


	//   ....[29]....
        /*0710*/ 	.word	0x00009870
        /*0714*/ 	.word	0x000000ff
        /*0718*/ 	.word	0x00034850
        /*071c*/ 	.short	0x010a
        /*071e*/ 	.byte	0x06
	.zero		1


	//   ....[30]....
        /*0720*/ 	.word	0x0000b900
        /*0724*/ 	.word	0x00000080
        /*0728*/ 	.word	0x00000000
        /*072c*/ 	.short	0x0101
        /*072e*/ 	.byte	0x3f
	.zero		1


	//   ....[31]....
        /*0730*/ 	.word	0x0000b990
        /*0734*/ 	.word	0x00000082
        /*0738*/ 	.word	0x00000000
        /*073c*/ 	.short	0x0101
        /*073e*/ 	.byte	0x3f
	.zero		1


	//   ....[32]....
        /*0740*/ 	.word	0x0000c710
        /*0744*/ 	.word	0x00000008
        /*0748*/ 	.word	0x00034850
        /*074c*/ 	.short	0x010a
        /*074e*/ 	.byte	0x3f
	.zero		1


	//   ....[33]....
        /*0750*/ 	.word	0x0000c750
        /*0754*/ 	.word	0x00000008
        /*0758*/ 	.word	0x00034850
        /*075c*/ 	.short	0x010a
        /*075e*/ 	.byte	0x3f
	.zero		1


	//   ....[34]....
        /*0760*/ 	.word	0x0000cfe0
        /*0764*/ 	.word	0x00000007
        /*0768*/ 	.word	0x00000000
        /*076c*/ 	.short	0x0101
        /*076e*/ 	.byte	0x3f
	.zero		1


	//   ....[35]....
        /*0770*/ 	.word	0x0000e120
        /*0774*/ 	.word	0x00000000
        /*0778*/ 	.word	0x00000000
        /*077c*/ 	.short	0x0101
        /*077e*/ 	.byte	0x3f
	.zero		1


	//   ....[36]....
        /*0780*/ 	.word	0x00010b70
        /*0784*/ 	.word	0x00000008
        /*0788*/ 	.word	0x00034840
        /*078c*/ 	.short	0x010a
        /*078e*/ 	.byte	0x3f
	.zero		1


	//   ....[37]....
        /*0790*/ 	.word	0x00011040
        /*0794*/ 	.word	0x00000009
        /*0798*/ 	.word	0x00034820
        /*079c*/ 	.short	0x010a
        /*079e*/ 	.byte	0x3f
	.zero		1


	//   ....[38]....
        /*07a0*/ 	.word	0x00011390
        /*07a4*/ 	.word	0x00000002
        /*07a8*/ 	.word	0x00034840
        /*07ac*/ 	.short	0x010a
        /*07ae*/ 	.byte	0x3f
	.zero		1


	//   ....[39]....
        /*07b0*/ 	.word	0x00011650
        /*07b4*/ 	.word	0x00000003
        /*07b8*/ 	.word	0x00000060
        /*07bc*/ 	.short	0x010a
        /*07be*/ 	.byte	0x3f
	.zero		1


	//   ....[40]....
        /*07c0*/ 	.word	0x00011c30
        /*07c4*/ 	.word	0x00000002
        /*07c8*/ 	.word	0x00034840
        /*07cc*/ 	.short	0x010a
        /*07ce*/ 	.byte	0x3f
	.zero		1


	//   ....[41]....
        /*07d0*/ 	.word	0x00011ef0
        /*07d4*/ 	.word	0x00000002
        /*07d8*/ 	.word	0x00000060
        /*07dc*/ 	.short	0x010a
        /*07de*/ 	.byte	0x3f
	.zero		1


	//   ....[42]....
        /*07e0*/ 	.word	0x000123d0
        /*07e4*/ 	.word	0x00000002
        /*07e8*/ 	.word	0x00034840
        /*07ec*/ 	.short	0x010a
        /*07ee*/ 	.byte	0x3f
	.zero		1


	//   ....[43]....
        /*07f0*/ 	.word	0x00012690
        /*07f4*/ 	.word	0x00000002
        /*07f8*/ 	.word	0x00000060
        /*07fc*/ 	.short	0x010a
        /*07fe*/ 	.byte	0x3f
	.zero		1


	//   ....[44]....
        /*0800*/ 	.word	0x00012b10
        /*0804*/ 	.word	0x00000003
        /*0808*/ 	.word	0x00034860
        /*080c*/ 	.short	0x010a
        /*080e*/ 	.byte	0x3f
	.zero		1


	//   ....[45]....
        /*0810*/ 	.word	0x000138e0
        /*0814*/ 	.word	0x00000000
        /*0818*/ 	.word	0x00034820
        /*081c*/ 	.short	0x010a
        /*081e*/ 	.byte	0x3f
	.zero		1


	//   ....[46]....
        /*0820*/ 	.word	0x00013aa0
        /*0824*/ 	.word	0x00000006
        /*0828*/ 	.word	0x00000000
        /*082c*/ 	.short	0x010a
        /*082e*/ 	.byte	0x3f
	.zero		1


	//   ....[47]....
        /*0830*/ 	.word	0x00013b10
        /*0834*/ 	.word	0x00000007
        /*0838*/ 	.word	0x00000000
        /*083c*/ 	.short	0x010a
        /*083e*/ 	.byte	0x3f
	.zero		1


	//   ....[48]....
        /*0840*/ 	.word	0x00013b80
        /*0844*/ 	.word	0x00000004
        /*0848*/ 	.word	0x00000000
        /*084c*/ 	.short	0x010a
        /*084e*/ 	.byte	0x3f
	.zero		1


	//   ....[49]....
        /*0850*/ 	.word	0x00013bb0
        /*0854*/ 	.word	0x00000003
        /*0858*/ 	.word	0x00000000
        /*085c*/ 	.short	0x010a
        /*085e*/ 	.byte	0x3f
	.zero		1


	//   ....[50]....
        /*0860*/ 	.word	0x00013c10
        /*0864*/ 	.word	0x00000000
        /*0868*/ 	.word	0x00034800
        /*086c*/ 	.short	0x010a
        /*086e*/ 	.byte	0x3f
	.zero		1


	//   ....[51]....
        /*0870*/ 	.word	0x00013c60
        /*0874*/ 	.word	0x0000000a
        /*0878*/ 	.word	0x00034830
        /*087c*/ 	.short	0x010a
        /*087e*/ 	.byte	0x3f
	.zero		1


	//   ....[52]....
        /*0880*/ 	.word	0x00013cb0
        /*0884*/ 	.word	0x00000000
        /*0888*/ 	.word	0x00034830
        /*088c*/ 	.short	0x010a
        /*088e*/ 	.byte	0x3f
	.zero		1


	//   ....[53]....
        /*0890*/ 	.word	0x00013d10
        /*0894*/ 	.word	0x0000000f
        /*0898*/ 	.word	0x00034850
        /*089c*/ 	.short	0x010a
        /*089e*/ 	.byte	0x3f
	.zero		1


	//   ....[54]....
        /*08a0*/ 	.word	0x00013d60
        /*08a4*/ 	.word	0x00000008
        /*08a8*/ 	.word	0x00034850
        /*08ac*/ 	.short	0x010a
        /*08ae*/ 	.byte	0x3f
	.zero		1


	//   ....[55]....
        /*08b0*/ 	.word	0x00013f00
        /*08b4*/ 	.word	0x00000008
        /*08b8*/ 	.word	0x00034840
        /*08bc*/ 	.short	0x010a
        /*08be*/ 	.byte	0x3f
	.zero		1


	//   ....[56]....
        /*08c0*/ 	.word	0x00013f80
        /*08c4*/ 	.word	0x00000008
        /*08c8*/ 	.word	0x00034820
        /*08cc*/ 	.short	0x010a
        /*08ce*/ 	.byte	0x3f
	.zero		1


	//   ....[57]....
        /*08d0*/ 	.word	0x00013fd0
        /*08d4*/ 	.word	0x00000002
        /*08d8*/ 	.word	0x00034840
        /*08dc*/ 	.short	0x010a
        /*08de*/ 	.byte	0x3f
	.zero		1


	//   ....[58]....
        /*08e0*/ 	.word	0x00014020
        /*08e4*/ 	.word	0x00000003
        /*08e8*/ 	.word	0x00000060
        /*08ec*/ 	.short	0x010a
        /*08ee*/ 	.byte	0x3f
	.zero		1


	//   ....[59]....
        /*08f0*/ 	.word	0x00014070
        /*08f4*/ 	.word	0x00000002
        /*08f8*/ 	.word	0x00034840
        /*08fc*/ 	.short	0x010a
        /*08fe*/ 	.byte	0x3f
	.zero		1


	//   ....[60]....
        /*0900*/ 	.word	0x000140c0
        /*0904*/ 	.word	0x00000002
        /*0908*/ 	.word	0x00000060
        /*090c*/ 	.short	0x010a
        /*090e*/ 	.byte	0x3f
	.zero		1


	//   ....[61]....
        /*0910*/ 	.word	0x00014110
        /*0914*/ 	.word	0x00000002
        /*0918*/ 	.word	0x00034840
        /*091c*/ 	.short	0x010a
        /*091e*/ 	.byte	0x3f
	.zero		1


	//   ....[62]....
        /*0920*/ 	.word	0x00014160
        /*0924*/ 	.word	0x00000002
        /*0928*/ 	.word	0x00000060
        /*092c*/ 	.short	0x010a
        /*092e*/ 	.byte	0x3f
	.zero		1


	//   ....[63]....
        /*0930*/ 	.word	0x000141b0
        /*0934*/ 	.word	0x00000003
        /*0938*/ 	.word	0x00034860
        /*093c*/ 	.short	0x010a
        /*093e*/ 	.byte	0x3f
	.zero		1


	//   ....[64]....
        /*0940*/ 	.word	0x00014b60
        /*0944*/ 	.word	0x00000000
        /*0948*/ 	.word	0x00034820
        /*094c*/ 	.short	0x010a
        /*094e*/ 	.byte	0x3f
	.zero		1


	//   ....[65]....
        /*0950*/ 	.word	0x00014d00
        /*0954*/ 	.word	0x00000006
        /*0958*/ 	.word	0x00000000
        /*095c*/ 	.short	0x010a
        /*095e*/ 	.byte	0x3f
	.zero		1


	//   ....[66]....
        /*0960*/ 	.word	0x00014d50
        /*0964*/ 	.word	0x00000007
        /*0968*/ 	.word	0x00000000
        /*096c*/ 	.short	0x010a
        /*096e*/ 	.byte	0x3f
	.zero		1


	//   ....[67]....
        /*0970*/ 	.word	0x00014da0
        /*0974*/ 	.word	0x00000004
        /*0978*/ 	.word	0x00000000
        /*097c*/ 	.short	0x010a
        /*097e*/ 	.byte	0x3f
	.zero		1


	//----- nvinfo : EIATTR_NUM_MBARRIERS
	.align		4
.L_156:
        /*0980*/ 	.byte	0x03, 0x38
        /*0982*/ 	.short	0x0016


	//----- nvinfo : EIATTR_EXIT_INSTR_OFFSETS
	.align		4
        /*0984*/ 	.byte	0x04, 0x1c
        /*0986*/ 	.short	(.L_158 - .L_157)


	//   ....[0]....
.L_157:
        /*0988*/ 	.word	0x00000a90


	//   ....[1]....
        /*098c*/ 	.word	0x0000f170


	//   ....[2]....
        /*0990*/ 	.word	0x0000f1d0


	//   ....[3]....
        /*0994*/ 	.word	0x00013c00


	//----- nvinfo : EIATTR_MAX_THREADS
	.align		4
.L_158:
        /*0998*/ 	.byte	0x04, 0x05
        /*099a*/ 	.short	(.L_160 - .L_159)
.L_159:
        /*099c*/ 	.word	0x00000180
        /*09a0*/ 	.word	0x00000001
        /*09a4*/ 	.word	0x00000001


	//----- nvinfo : EIATTR_CRS_STACK_SIZE
	.align		4
.L_160:
        /*09a8*/ 	.byte	0x04, 0x1e
        /*09aa*/ 	.short	(.L_162 - .L_161)
.L_161:
        /*09ac*/ 	.word	0x00000000


	//----- nvinfo : EIATTR_CBANK_PARAM_SIZE
	.align		4
.L_162:
        /*09b0*/ 	.byte	0x03, 0x19
        /*09b2*/ 	.short	0x0a70


	//----- nvinfo : EIATTR_PARAM_CBANK
	.align		4
        /*09b4*/ 	.byte	0x04, 0x0a
        /*09b6*/ 	.short	(.L_164 - .L_163)
	.align		4
.L_163:
        /*09b8*/ 	.word	index@(.nv.constant0._ZN7cutlass13device_kernelIN5flash11enable_sm90INS1_16FlashAttnFwdSm90INS1_25CollectiveMainloopFwdSm90ILi2EN4cute5tupleIJNS5_1CILi1EEES8_S8_EEENS6_IJNS7_ILi128EEENS7_ILi176EEESA_EEELi128ENS_10bfloat16_tEfNS_4arch4Sm90ELb0ELb0ELb1ELb1ELb0ELb0ELb0ELb1ELb1ELb0ELb0ELb0EEENS1_21CollectiveEpilogueFwdINS6_IJSA_SA_SB_EEES9_SD_SF_Li256ELb1ELb0ELb0ELb0EEENS1_36VarlenDynamicPersistentTileSchedulerILi128ELi176ELi256ELi32ELb0ELb0ELb1ELb0ELb1ELb1EEEEEEEEEvNT_6ParamsE)
        /*09bc*/ 	.short	0x0210
        /*09be*/ 	.short	0x0a70


	//----- nvinfo : EIATTR_SW_WAR
	.align		4
.L_164:
        /*09c0*/ 	.byte	0x04, 0x36
        /*09c2*/ 	.short	(.L_166 - .L_165)
.L_165:
        /*09c4*/ 	.word	0x00000008
.L_166:


//--------------------- .nv.info._ZN7cutlass13device_kernelIN5flash11enable_sm90INS1_16FlashAttnFwdSm90INS1_25CollectiveMainloopFwdSm90ILi2EN4cute5tupleIJNS5_1CILi1EEES8_S8_EEENS6_IJNS7_ILi128EEENS7_ILi176EEESA_EEELi128ENS_10bfloat16_tEfNS_4arch4Sm90ELb0ELb0ELb1ELb1ELb0ELb1ELb0ELb1ELb1ELb0ELb0ELb0EEENS1_21CollectiveEpilogueFwdINS6_IJSA_SA_SB_EEES9_SD_SF_Li256ELb1ELb0ELb0ELb0EEENS1_36VarlenDynamicPersistentTileSchedulerILi128ELi176ELi256ELi32ELb0ELb0ELb1ELb0ELb1ELb1EEEEEEEEEvNT_6ParamsE --------------------------
	.section	.nv.info._ZN7cutlass13device_kernelIN5flash11enable_sm90INS1_16FlashAttnFwdSm90INS1_25CollectiveMainloopFwdSm90ILi2EN4cute5tupleIJNS5_1CILi1EEES8_S8_EEENS6_IJNS7_ILi128EEENS7_ILi176EEESA_EEELi128ENS_10bfloat16_tEfNS_4arch4Sm90ELb0ELb0ELb1ELb1ELb0ELb1ELb0ELb1ELb1ELb0ELb0ELb0EEENS1_21CollectiveEpilogueFwdINS6_IJSA_SA_SB_EEES9_SD_SF_Li256ELb1ELb0ELb0ELb0EEENS1_36VarlenDynamicPersistentTileSchedulerILi128ELi176ELi256ELi32ELb0ELb0ELb1ELb0ELb1ELb1EEEEEEEEEvNT_6ParamsE,"",@"SHT_CUDA_INFO"
	.sectionflags	@""
	.align	4


	//----- nvinfo : EIATTR_CUDA_API_VERSION
	.align		4
        /*0000*/ 	.byte	0x04, 0x37
        /*0002*/ 	.short	(.L_168 - .L_167)
.L_167:
        /*0004*/ 	.word	0x00000082


	//----- nvinfo : EIATTR_KPARAM_INFO
	.align		4
.L_168:
        /*0008*/ 	.byte	0x04, 0x17
        /*000a*/ 	.short	(.L_170 - .L_169)
.L_169:
        /*000c*/ 	.word	0x00000000
        /*0010*/ 	.short	0x0000
        /*0012*/ 	.short	0x0070
        /*0014*/ 	.byte	0x00, 0xf0, 0x01, 0x28


	//----- nvinfo : EIATTR_SPARSE_MMA_MASK
	.align		4
.L_170:
        /*0018*/ 	.byte	0x03, 0x50
        /*001a*/ 	.short	0x0000


	//----- nvinfo : EIATTR_MAXREG_COUNT
	.align		4
        /*001c*/ 	.byte	0x03, 0x1b
        /*001e*/ 	.short	0x00a8


	//----- nvinfo : EIATTR_NUM_BARRIERS
	.align		4
        /*0020*/ 	.byte	0x02, 0x4c
        /*0022*/ 	.byte	0x10
	.zero		1


	//----- nvinfo : EIATTR_EXTERNS
	.align		4
        /*0024*/ 	.byte	0x04, 0x0f
        /*0026*/ 	.short	(.L_172 - .L_171)


	//   ....[0]....
	.align		4
.L_171:
        /*0028*/ 	.word	index@(__assertfail)


	//----- nvinfo : EIATTR_ANNOTATIONS
	.align		4
.L_172:
        /*002c*/ 	.byte	0x04, 0x55
        /*002e*/ 	.short	(.L_174 - .L_173)


	//   ....[0]....
.L_173:
        /* <DEDUP_REMOVED lines=109> */


	//----- nvinfo : EIATTR_MERCURY_ISA_VERSION
	.align		4
.L_174:
        /*06f0*/ 	.byte	0x03, 0x5f
        /*06f2*/ 	.short	0x0101


	//----- nvinfo : EIATTR_UNUSED_LOAD_BYTE_OFFSET
	.align		4
        /*06f4*/ 	.byte	0x04, 0x44
        /*06f6*/ 	.short	(.L_176 - .L_175)


	//   ....[0]....
.L_175:
        /*06f8*/ 	.word	0x00000af0
        /*06fc*/ 	.word	0x0000fff0


	//   ....[1]....
        /*0700*/ 	.word	0x0001dde0
        /*0704*/ 	.word	0x0000fff0


	//----- nvinfo : EIATTR_INT_WARP_WIDE_INSTR_OFFSETS
	.align		4
.L_176:
        /*0708*/ 	.byte	0x04, 0x31
        /*070a*/ 	.short	(.L_178 - .L_177)


	//   ....[0]....
.L_177:
        /*070c*/ 	.word	0x000001c0


	//   ....[1]....
        /*0710*/ 	.word	0x00000200


	//   ....[2]....
        /*0714*/ 	.word	0x00000270


	//   ....[3]....
        /*0718*/ 	.word	0x00021bb0


	//   ....[4]....
        /*071c*/ 	.word	0x00021c50


	//   ....[5]....
        /*0720*/ 	.word	0x000220e0


	//   ....[6]....
        /*0724*/ 	.word	0x00022110


	//   ....[7]....
        /*0728*/ 	.word	0x00022320


	//   ....[8]....
        /*072c*/ 	.word	0x000244f0


	//   ....[9]....
        /*0730*/ 	.word	0x00024590


	//----- nvinfo : EIATTR_COOP_GROUP_MASK_REGIDS
	.align		4
.L_178:
        /*0734*/ 	.byte	0x04, 0x29
        /*0736*/ 	.short	(.L_180 - .L_179)


	//   ....[0]....
.L_179:
        /*0738*/ 	.word	0xffffffff


	//   ....[1]....
        /*073c*/ 	.word	0xffffffff


	//   ....[2]....
        /*0740*/ 	.word	0xffffffff


	//   ....[3]....
        /*0744*/ 	.word	0xffffffff


	//   ....[4]....
        /*0748*/ 	.word	0xffffffff


	//   ....[5]....
        /*074c*/ 	.word	0xffffffff


	//   ....[6]....
        /*0750*/ 	.word	0xffffffff


	//   ....[7]....
        /*0754*/ 	.word	0xffffffff


	//   ....[8]....
        /*0758*/ 	.word	0xffffffff


	//   ....[9]....
        /*075c*/ 	.word	0xffffffff


	//   ....[10]....
        /*0760*/ 	.word	0xffffffff


	//   ....[11]....
        /*0764*/ 	.word	0xffffffff


	//   ....[12]....
        /*0768*/ 	.word	0xffffffff


	//   ....[13]....
        /*076c*/ 	.word	0xffffffff


	//   ....[14]....
        /*0770*/ 	.word	0xffffffff


	//   ....[15]....
        /*0774*/ 	.word	0xffffffff


	//   ....[16]....
        /*0778*/ 	.word	0xffffffff


	//   ....[17]....
        /*077c*/ 	.word	0xffffffff


	//   ....[18]....
        /*0780*/ 	.word	0xffffffff


	//   ....[19]....
        /*0784*/ 	.word	0xffffffff


	//   ....[20]....
        /*0788*/ 	.word	0xffffffff


	//   ....[21]....
        /*078c*/ 	.word	0xffffffff


	//   ....[22]....
        /*0790*/ 	.word	0xffffffff


	//   ....[23]....
        /*0794*/ 	.word	0xffffffff


	//   ....[24]....
        /*0798*/ 	.word	0xffffffff


	//   ....[25]....
        /*079c*/ 	.word	0xffffffff


	//   ....[26]....
        /*07a0*/ 	.word	0xffffffff


	//   ....[27]....
        /*07a4*/ 	.word	0xffffffff


	//   ....[28]....
        /*07a8*/ 	.word	0xffffffff


	//   ....[29]....
        /*07ac*/ 	.word	0xffffffff


	//   ....[30]....
        /*07b0*/ 	.word	0xffffffff


	//   ....[31]....
        /*07b4*/ 	.word	0xffffffff


	//   ....[32]....
        /*07b8*/ 	.word	0xffffffff


	//   ....[33]....
        /*07bc*/ 	.word	0xffffffff


	//   ....[34]....
        /*07c0*/ 	.word	0xffffffff


	//   ....[35]....
        /*07c4*/ 	.word	0xffffffff


	//   ....[36]....
        /*07c8*/ 	.word	0xffffffff


	//   ....[37]....
        /*07cc*/ 	.word	0xffffffff


	//   ....[38]....
        /*07d0*/ 	.word	0xffffffff


	//   ....[39]....
        /*07d4*/ 	.word	0xffffffff


	//   ....[40]....
        /*07d8*/ 	.word	0xffffffff


	//   ....[41]....
        /*07dc*/ 	.word	0xffffffff


	//   ....[42]....
        /*07e0*/ 	.word	0xffffffff


	//   ....[43]....
        /*07e4*/ 	.word	0xffffffff


	//   ....[44]....
        /*07e8*/ 	.word	0xffffffff


	//   ....[45]....
        /*07ec*/ 	.word	0xffffffff


	//   ....[46]....
        /*07f0*/ 	.word	0xffffffff


	//   ....[47]....
        /*07f4*/ 	.word	0xffffffff


	//   ....[48]....
        /*07f8*/ 	.word	0xffffffff


	//   ....[49]....
        /*07fc*/ 	.word	0xffffffff


	//   ....[50]....
        /*0800*/ 	.word	0xffffffff


	//   ....[51]....
        /*0804*/ 	.word	0xffffffff


	//   ....[52]....
        /*0808*/ 	.word	0xffffffff


	//   ....[53]....
        /*080c*/ 	.word	0xffffffff


	//   ....[54]....
        /*0810*/ 	.word	0x0500000f


	//   ....[55]....
        /*0814*/ 	.word	0x0500000f


	//   ....[56]....
        /*0818*/ 	.word	0x0500000f


	//   ....[57]....
        /*081c*/ 	.word	0x0500000f


	//   ....[58]....
        /*0820*/ 	.word	0x0500000f


	//   ....[59]....
        /*0824*/ 	.word	0x0500000f


	//   ....[60]....
        /*0828*/ 	.word	0x0500000f


	//   ....[61]....
        /*082c*/ 	.word	0x0500000f


	//   ....[62]....
        /*0830*/ 	.word	0x0500000f


	//   ....[63]....
        /*0834*/ 	.word	0x0500000f


	//   ....[64]....
        /*0838*/ 	.word	0x0500000f


	//   ....[65]....
        /*083c*/ 	.word	0x0500000f


	//   ....[66]....
        /*0840*/ 	.word	0x0500000f


	//   ....[67]....
        /*0844*/ 	.word	0x0500000f


	//   ....[68]....
        /*0848*/ 	.word	0x0500000f


	//   ....[69]....
        /*084c*/ 	.word	0x0500000f


	//   ....[70]....
        /*0850*/ 	.word	0x0500000f


	//   ....[71]....
        /*0854*/ 	.word	0x0500000f


	//   ....[72]....
        /*0858*/ 	.word	0x0500000f


	//   ....[73]....
        /*085c*/ 	.word	0x0500000f


	//   ....[74]....
        /*0860*/ 	.word	0x0500000f


	//   ....[75]....
        /*0864*/ 	.word	0x0500000f


	//   ....[76]....
        /*0868*/ 	.word	0x0500000f


	//   ....[77]....
        /*086c*/ 	.word	0x0500000f


	//   ....[78]....
        /*0870*/ 	.word	0x0500000f


	//   ....[79]....
        /*0874*/ 	.word	0x0500000f


	//   ....[80]....
        /*0878*/ 	.word	0x0500000f


	//   ....[81]....
        /*087c*/ 	.word	0x0500000f


	//   ....[82]....
        /*0880*/ 	.word	0x0500000f


	//----- nvinfo : EIATTR_COOP_GROUP_INSTR_OFFSETS
	.align		4
.L_180:
        /*0884*/ 	.byte	0x04, 0x28
        /*0886*/ 	.short	(.L_182 - .L_181)


	//   ....[0]....
.L_181:
        /*0888*/ 	.word	0x00000070


	//   ....[1]....
        /*088c*/ 	.word	0x000001d0


	//   ....[2]....
        /*0890*/ 	.word	0x00000220


	//   ....[3]....
        /*0894*/ 	.word	0x00000450


	//   ....[4]....
        /*0898*/ 	.word	0x000005b0


	//   ....[5]....
        /*089c*/ 	.word	0x000006d0


	//   ....[6]....
        /*08a0*/ 	.word	0x00000830


	//   ....[7]....
        /*08a4*/ 	.word	0x0000c610


	//   ....[8]....
        /*08a8*/ 	.word	0x00014ff0


	//   ....[9]....
        /*08ac*/ 	.word	0x00015090


	//   ....[10]....
        /*08b0*/ 	.word	0x00015310


	//   ....[11]....
        /*08b4*/ 	.word	0x000154e0


	//   ....[12]....
        /*08b8*/ 	.word	0x0001b1f0


	//   ....[13]....
        /*08bc*/ 	.word	0x0001b250


	//   ....[14]....
        /*08c0*/ 	.word	0x0001bbe0


	//   ....[15]....
        /*08c4*/ 	.word	0x0001bcc0


	//   ....[16]....
        /*08c8*/ 	.word	0x0001d2a0


	//   ....[17]....
        /*08cc*/ 	.word	0x0001d710


	//   ....[18]....
        /*08d0*/ 	.word	0x0001d740


	//   ....[19]....
        /*08d4*/ 	.word	0x0001d750


	//   ....[20]....
        /*08d8*/ 	.word	0x0001fe30


	//   ....[21]....
        /*08dc*/ 	.word	0x0001ffd0


	//   ....[22]....
        /*08e0*/ 	.word	0x00020000


	//   ....[23]....
        /*08e4*/ 	.word	0x00020040


	//   ....[24]....
        /*08e8*/ 	.word	0x000200a0


	//   ....[25]....
        /*08ec*/ 	.word	0x00020100


	//   ....[26]....
        /*08f0*/ 	.word	0x00020150


	//   ....[27]....
        /*08f4*/ 	.word	0x00020310


	//   ....[28]....
        /*08f8*/ 	.word	0x00020370


	//   ....[29]....
        /*08fc*/ 	.word	0x000203b0


	//   ....[30]....
        /*0900*/ 	.word	0x000203f0


	//   ....[31]....
        /*0904*/ 	.word	0x00020420


	//   ....[32]....
        /*0908*/ 	.word	0x00020450


	//   ....[33]....
        /*090c*/ 	.word	0x000204f0


	//   ....[34]....
        /*0910*/ 	.word	0x00020520


	//   ....[35]....
        /*0914*/ 	.word	0x000205b0


	//   ....[36]....
        /*0918*/ 	.word	0x000249b0


	//   ....[37]....
        /*091c*/ 	.word	0x000249c0


	//   ....[38]....
        /*0920*/ 	.word	0x00024ae0


	//   ....[39]....
        /*0924*/ 	.word	0x00024b40


	//   ....[40]....
        /*0928*/ 	.word	0x00024b80


	//   ....[41]....
        /*092c*/ 	.word	0x00024bc0


	//   ....[42]....
        /*0930*/ 	.word	0x00024bf0


	//   ....[43]....
        /*0934*/ 	.word	0x00024c20


	//   ....[44]....
        /*0938*/ 	.word	0x00024dc0


	//   ....[45]....
        /*093c*/ 	.word	0x00024e20


	//   ....[46]....
        /*0940*/ 	.word	0x00024e60


	//   ....[47]....
        /*0944*/ 	.word	0x00024ea0


	//   ....[48]....
        /*0948*/ 	.word	0x00024ed0


	//   ....[49]....
        /*094c*/ 	.word	0x00024f00


	//   ....[50]....
        /*0950*/ 	.word	0x00024fc0


	//   ....[51]....
        /*0954*/ 	.word	0x00024fe0


	//   ....[52]....
        /*0958*/ 	.word	0x00025050


	//   ....[53]....
        /*095c*/ 	.word	0x000254a0


	//   ....[54]....
        /*0960*/ 	.word	0x000258d0


	//   ....[55]....
        /*0964*/ 	.word	0x00025980


	//   ....[56]....
        /*0968*/ 	.word	0x00025a20


	//   ....[57]....
        /*096c*/ 	.word	0x00025ac0


	//   ....[58]....
        /*0970*/ 	.word	0x00025b60


	//   ....[59]....
        /*0974*/ 	.word	0x00025c50


	//   ....[60]....
        /*0978*/ 	.word	0x00025cf0


	//   ....[61]....
        /*097c*/ 	.word	0x00025d90


	//   ....[62]....
        /*0980*/ 	.word	0x00025e30


	//   ....[63]....
        /*0984*/ 	.word	0x00026090


	//   ....[64]....
        /*0988*/ 	.word	0x00026370


	//   ....[65]....
        /*098c*/ 	.word	0x00026790


	//   ....[66]....
        /*0990*/ 	.word	0x00026820


	//   ....[67]....
        /*0994*/ 	.word	0x000268c0


	//   ....[68]....
        /*0998*/ 	.word	0x00026970


	//   ....[69]....
        /*099c*/ 	.word	0x000269f0


	//   ....[70]....
        /*09a0*/ 	.word	0x00026a70


	//   ....[71]....
        /*09a4*/ 	.word	0x00026af0


	//   ....[72]....
        /*09a8*/ 	.word	0x00026b70


	//   ....[73]....
        /*09ac*/ 	.word	0x00026c00


	//   ....[74]....
        /*09b0*/ 	.word	0x00026cb0


	//   ....[75]....
        /*09b4*/ 	.word	0x00026d30


	//   ....[76]....
        /*09b8*/ 	.word	0x00026db0


	//   ....[77]....
        /*09bc*/ 	.word	0x00026e30


	//   ....[78]....
        /*09c0*/ 	.word	0x00026eb0


	//   ....[79]....
        /*09c4*/ 	.word	0x00026f20


	//   ....[80]....
        /*09c8*/ 	.word	0x00026fc0


	//   ....[81]....
        /*09cc*/ 	.word	0x00027050


	//   ....[82]....
        /*09d0*/ 	.word	0x00027170


	//----- nvinfo : EIATTR_REG_RECONFIG
	.align		4
.L_182:
        /*09d4*/ 	.byte	0x01, 0x54
	.zero		2


	//----- nvinfo : EIATTR_SYSCALL_OFFSETS
	.align		4
        /*09d8*/ 	.byte	0x04, 0x46
        /*09da*/ 	.short	(.L_184 - .L_183)


	//   ....[0]....
.L_183:
        /*09dc*/ 	.word	0x000018e0


	//   ....[1]....
        /*09e0*/ 	.word	0x00001a30


	//   ....[2]....
        /*09e4*/ 	.word	0x0000c7e0


	//   ....[3]....
        /*09e8*/ 	.word	0x0000cc80


	//   ....[4]....
        /*09ec*/ 	.word	0x00021de0


	//   ....[5]....
        /*09f0*/ 	.word	0x00021f20


	//   ....[6]....
        /*09f4*/ 	.word	0x00022020


	//----- nvinfo : EIATTR_MBARRIER_INSTR_OFFSETS
	.align		4
.L_184:
        /*09f8*/ 	.byte	0x04, 0x39
        /*09fa*/ 	.short	(.L_186 - .L_185)


	//   ....[0]....
.L_185:
        /*09fc*/ 	.word	0x00000300
        /*0a00*/ 	.word	0x000000ff
        /*0a04*/ 	.word	0x00034800
        /*0a08*/ 	.short	0x0100
        /*0a0a*/ 	.byte	0x08
	.zero		1


	//   ....[1]....
        /*0a0c*/ 	.word	0x00000310
        /*0a10*/ 	.word	0x000000ff
        /*0a14*/ 	.word	0x00034820
        /*0a18*/ 	.short	0x0100
        /*0a1a*/ 	.byte	0x08
	.zero		1


	//   ....[2]....
        /*0a1c*/ 	.word	0x00000400
        /*0a20*/ 	.word	0x000000ff
        /*0a24*/ 	.word	0x00034830
        /*0a28*/ 	.short	0x0100
        /*0a2a*/ 	.byte	0x08
	.zero		1


	//   ....[3]....
        /*0a2c*/ 	.word	0x00000410
        /*0a30*/ 	.word	0x000000ff
        /*0a34*/ 	.word	0x00034840
        /*0a38*/ 	.short	0x0100
        /*0a3a*/ 	.byte	0x08
	.zero		1


	//   ....[4]....
        /*0a3c*/ 	.word	0x00000420
        /*0a40*/ 	.word	0x000000ff
        /*0a44*/ 	.word	0x00034838
        /*0a48*/ 	.short	0x0100
        /*0a4a*/ 	.byte	0x08
	.zero		1


	//   ....[5]....
        /*0a4c*/ 	.word	0x00000430
        /*0a50*/ 	.word	0x000000ff
        /*0a54*/ 	.word	0x00034848
        /*0a58*/ 	.short	0x0100
        /*0a5a*/ 	.byte	0x08
	.zero		1


	//   ....[6]....
        /*0a5c*/ 	.word	0x00000560
        /*0a60*/ 	.word	0x000000ff
        /*0a64*/ 	.word	0x00034850
        /*0a68*/ 	.short	0x0100
        /*0a6a*/ 	.byte	0x08
	.zero		1


	//   ....[7]....
        /*0a6c*/ 	.word	0x00000570
        /*0a70*/ 	.word	0x000000ff
        /*0a74*/ 	.word	0x00034860
        /*0a78*/ 	.short	0x0100
        /*0a7a*/ 	.byte	0x08
	.zero		1


	//   ....[8]....
        /*0a7c*/ 	.word	0x00000580
        /*0a80*/ 	.word	0x000000ff
        /*0a84*/ 	.word	0x00034858
        /*0a88*/ 	.short	0x0100
        /*0a8a*/ 	.byte	0x08
	.zero		1


	//   ....[9]....
        /*0a8c*/ 	.word	0x00000590
        /*0a90*/ 	.word	0x000000ff
        /*0a94*/ 	.word	0x00034868
        /*0a98*/ 	.short	0x0100
        /*0a9a*/ 	.byte	0x08
	.zero		1


	//   ....[10]....
        /*0a9c*/ 	.word	0x00000680
        /*0aa0*/ 	.word	0x000000ff
        /*0aa4*/ 	.word	0x00034870
        /*0aa8*/ 	.short	0x0100
        /*0aaa*/ 	.byte	0x06
	.zero		1


	//   ....[11]....
        /*0aac*/ 	.word	0x00000690
        /*0ab0*/ 	.word	0x000000ff
        /*0ab4*/ 	.word	0x00034880
        /*0ab8*/ 	.short	0x0100
        /*0aba*/ 	.byte	0x06
	.zero		1


	//   ....[12]....
        /*0abc*/ 	.word	0x000006a0
        /*0ac0*/ 	.word	0x000000ff
        /*0ac4*/ 	.word	0x00034878
        /*0ac8*/ 	.short	0x0100
        /*0aca*/ 	.byte	0x06
	.zero		1


	//   ....[13]....
        /*0acc*/ 	.word	0x000006b0
        /*0ad0*/ 	.word	0x000000ff
        /*0ad4*/ 	.word	0x00034888
        /*0ad8*/ 	.short	0x0100
        /*0ada*/ 	.byte	0x06
	.zero		1


	//   ....[14]....
        /*0adc*/ 	.word	0x000007e0
        /*0ae0*/ 	.word	0x000000ff
        /*0ae4*/ 	.word	0x00034890
        /*0ae8*/ 	.short	0x0100
        /*0aea*/ 	.byte	0x08
	.zero		1


	//   ....[15]....
        /*0aec*/ 	.word	0x000007f0
        /*0af0*/ 	.word	0x000000ff
        /*0af4*/ 	.word	0x000348a0
        /*0af8*/ 	.short	0x0100
        /*0afa*/ 	.byte	0x08
	.zero		1


	//   ....[16]....
        /*0afc*/ 	.word	0x00000800
        /*0b00*/ 	.word	0x000000ff
        /*0b04*/ 	.word	0x00034898
        /*0b08*/ 	.short	0x0100
        /*0b0a*/ 	.byte	0x08
	.zero		1


	//   ....[17]....
        /*0b0c*/ 	.word	0x00000810
        /*0b10*/ 	.word	0x000000ff
        /*0b14*/ 	.word	0x000348a8
        /*0b18*/ 	.short	0x0100
        /*0b1a*/ 	.byte	0x08
	.zero		1


	//   ....[18]....
        /*0b1c*/ 	.word	0x00000940
        /*0b20*/ 	.word	0x000000ff
        /*0b24*/ 	.word	0x000348b0
        /*0b28*/ 	.short	0x0100
        /*0b2a*/ 	.byte	0x08
	.zero		1


	//   ....[19]....
        /*0b2c*/ 	.word	0x00000950
        /*0b30*/ 	.word	0x000000ff
        /*0b34*/ 	.word	0x000348c0
        /*0b38*/ 	.short	0x0100
        /*0b3a*/ 	.byte	0x08
	.zero		1


	//   ....[20]....
        /*0b3c*/ 	.word	0x00000960
        /*0b40*/ 	.word	0x000000ff
        /*0b44*/ 	.word	0x000348b8
        /*0b48*/ 	.short	0x0100
        /*0b4a*/ 	.byte	0x08
	.zero		1


	//   ....[21]....
        /*0b4c*/ 	.word	0x00000970
        /*0b50*/ 	.word	0x000000ff
        /*0b54*/ 	.word	0x000348c8
        /*0b58*/ 	.short	0x0100
        /*0b5a*/ 	.byte	0x08
	.zero		1


	//   ....[22]....
        /*0b5c*/ 	.word	0x00003b60
        /*0b60*/ 	.word	0x00000003
        /*0b64*/ 	.word	0x00034890
        /*0b68*/ 	.short	0x010a
        /*0b6a*/ 	.byte	0x3f
	.zero		1


	//   ....[23]....
        /*0b6c*/ 	.word	0x00007960
        /*0b70*/ 	.word	0x00000003
        /*0b74*/ 	.word	0x00034890
        /*0b78*/ 	.short	0x010a
        /*0b7a*/ 	.byte	0x3f
	.zero		1


	//   ....[24]....
        /*0b7c*/ 	.word	0x0000af60
        /*0b80*/ 	.word	0x00000003
        /*0b84*/ 	.word	0x00034890
        /*0b88*/ 	.short	0x010a
        /*0b8a*/ 	.byte	0x3f
	.zero		1


	//   ....[25]....
        /*0b8c*/ 	.word	0x0000b8e0
        /*0b90*/ 	.word	0x00000028
        /*0b94*/ 	.word	0x00000000
        /*0b98*/ 	.short	0x0101
        /*0b9a*/ 	.byte	0x3f
	.zero		1


	//   ....[26]....
        /*0b9c*/ 	.word	0x0000b920
        /*0ba0*/ 	.word	0x00000003
        /*0ba4*/ 	.word	0x000348b0
        /*0ba8*/ 	.short	0x010a
        /*0baa*/ 	.byte	0x3f
	.zero		1


	//   ....[27]....
        /*0bac*/ 	.word	0x0000c230
        /*0bb0*/ 	.word	0x00000003
        /*0bb4*/ 	.word	0x00000000
        /*0bb8*/ 	.short	0x0101
        /*0bba*/ 	.byte	0x3f
	.zero		1


	//   ....[28]....
        /*0bbc*/ 	.word	0x0000c870
        /*0bc0*/ 	.word	0x00000002
        /*0bc4*/ 	.word	0x00034800
        /*0bc8*/ 	.short	0x010a
        /*0bca*/ 	.byte	0x3f
	.zero		1


	//   ....[29]....
        /*0bcc*/ 	.word	0x0000c8c0
        /*0bd0*/ 	.word	0x00000002
        /*0bd4*/ 	.word	0x00034800
        /*0bd8*/ 	.short	0x010a
        /*0bda*/ 	.byte	0x3f
	.zero		1


	//   ....[30]....
        /*0bdc*/ 	.word	0x0000cf30
        /*0be0*/ 	.word	0x00000002
        /*0be4*/ 	.word	0x00034800
        /*0be8*/ 	.short	0x010a
        /*0bea*/ 	.byte	0x3f
	.zero		1


	//   ....[31]....
        /*0bec*/ 	.word	0x0000e850
        /*0bf0*/ 	.word	0x00000002
        /*0bf4*/ 	.word	0x00034800
        /*0bf8*/ 	.short	0x010a
        /*0bfa*/ 	.byte	0x3f
	.zero		1


	//   ....[32]....
        /*0bfc*/ 	.word	0x000103b0
        /*0c00*/ 	.word	0x00000000
        /*0c04*/ 	.word	0x00034830
        /*0c08*/ 	.short	0x010a
        /*0c0a*/ 	.byte	0x3f
	.zero		1


	//   ....[33]....
        /*0c0c*/ 	.word	0x00010430
        /*0c10*/ 	.word	0x00000000
        /*0c14*/ 	.word	0x00034830
        /*0c18*/ 	.short	0x010a
        /*0c1a*/ 	.byte	0x3f
	.zero		1


	//   ....[34]....
        /*0c1c*/ 	.word	0x00015e20
        /*0c20*/ 	.word	0x00000003
        /*0c24*/ 	.word	0x00000000
        /*0c28*/ 	.short	0x0101
        /*0c2a*/ 	.byte	0x3f
	.zero		1


	//   ....[35]....
        /*0c2c*/ 	.word	0x00016bf0
        /*0c30*/ 	.word	0x00000006
        /*0c34*/ 	.word	0x00034830
        /*0c38*/ 	.short	0x010a
        /*0c3a*/ 	.byte	0x3f
	.zero		1


	//   ....[36]....
        /*0c3c*/ 	.word	0x00016c40
        /*0c40*/ 	.word	0x00000006
        /*0c44*/ 	.word	0x00034830
        /*0c48*/ 	.short	0x010a
        /*0c4a*/ 	.byte	0x3f
	.zero		1


	//   ....[37]....
        /*0c4c*/ 	.word	0x0001a170
        /*0c50*/ 	.word	0x00000006
        /*0c54*/ 	.word	0x00034850
        /*0c58*/ 	.short	0x010a
        /*0c5a*/ 	.byte	0x3f
	.zero		1


	//   ....[38]....
        /*0c5c*/ 	.word	0x0001a1b0
        /*0c60*/ 	.word	0x00000006
        /*0c64*/ 	.word	0x00034850
        /*0c68*/ 	.short	0x010a
        /*0c6a*/ 	.byte	0x3f
	.zero		1


	//   ....[39]....
        /*0c6c*/ 	.word	0x0001c450
        /*0c70*/ 	.word	0x00000082
        /*0c74*/ 	.word	0x00000000
        /*0c78*/ 	.short	0x0101
        /*0c7a*/ 	.byte	0x3f
	.zero		1


	//   ....[40]....
        /*0c7c*/ 	.word	0x0001c650
        /*0c80*/ 	.word	0x00000082
        /*0c84*/ 	.word	0x00000000
        /*0c88*/ 	.short	0x0101
        /*0c8a*/ 	.byte	0x3f
	.zero		1


	//   ....[41]....
        /*0c8c*/ 	.word	0x0001d180
        /*0c90*/ 	.word	0x00000009
        /*0c94*/ 	.word	0x00034850
        /*0c98*/ 	.short	0x010a
        /*0c9a*/ 	.byte	0x3f
	.zero		1


	//   ....[42]....
        /*0c9c*/ 	.word	0x0001d200
        /*0ca0*/ 	.word	0x00000009
        /*0ca4*/ 	.word	0x00034850
        /*0ca8*/ 	.short	0x010a
        /*0caa*/ 	.byte	0x3f
	.zero		1


	//   ....[43]....
        /*0cac*/ 	.word	0x0001dad0
        /*0cb0*/ 	.word	0x00000009
        /*0cb4*/ 	.word	0x00000000
        /*0cb8*/ 	.short	0x0101
        /*0cba*/ 	.byte	0x3f
	.zero		1


	//   ....[44]....
        /*0cbc*/ 	.word	0x0001ee10
        /*0cc0*/ 	.word	0x00000000
        /*0cc4*/ 	.word	0x00000000
        /*0cc8*/ 	.short	0x0101
        /*0cca*/ 	.byte	0x3f
	.zero		1


	//   ....[45]....
        /*0ccc*/ 	.word	0x00021020
        /*0cd0*/ 	.word	0x00000009
        /*0cd4*/ 	.word	0x00034820
        /*0cd8*/ 	.short	0x010a
        /*0cda*/ 	.byte	0x3f
	.zero		1


	//   ....[46]....
        /*0cdc*/ 	.word	0x000210b0
        /*0ce0*/ 	.word	0x00000005
        /*0ce4*/ 	.word	0x000348a0
        /*0ce8*/ 	.short	0x010a
        /*0cea*/ 	.byte	0x3f
	.zero		1


	//   ....[47]....
        /*0cec*/ 	.word	0x000212e0
        /*0cf0*/ 	.word	0x00000005
        /*0cf4*/ 	.word	0x000348c0
        /*0cf8*/ 	.short	0x010a
        /*0cfa*/ 	.byte	0x3f
	.zero		1


	//   ....[48]....
        /*0cfc*/ 	.word	0x00021630
        /*0d00*/ 	.word	0x00000006
        /*0d04*/ 	.word	0x000348a0
        /*0d08*/ 	.short	0x010a
        /*0d0a*/ 	.byte	0x3f
	.zero		1


	//   ....[49]....
        /*0d0c*/ 	.word	0x00021840
        /*0d10*/ 	.word	0x00000006
        /*0d14*/ 	.word	0x000348c0
        /*0d18*/ 	.short	0x010a
        /*0d1a*/ 	.byte	0x3f
	.zero		1


	//   ....[50]....
        /*0d1c*/ 	.word	0x00022690
        /*0d20*/ 	.word	0x00000006
        /*0d24*/ 	.word	0x00034840
        /*0d28*/ 	.short	0x010a
        /*0d2a*/ 	.byte	0x3f
	.zero		1


	//   ....[51]....
        /*0d2c*/ 	.word	0x00022b70
        /*0d30*/ 	.word	0x00000007
        /*0d34*/ 	.word	0x00034820
        /*0d38*/ 	.short	0x010a
        /*0d3a*/ 	.byte	0x3f
	.zero		1


	//   ....[52]....
        /*0d3c*/ 	.word	0x00022ed0
        /*0d40*/ 	.word	0x00000008
        /*0d44*/ 	.word	0x00034840
        /*0d48*/ 	.short	0x010a
        /*0d4a*/ 	.byte	0x3f
	.zero		1


	//   ....[53]....
        /*0d4c*/ 	.word	0x00023190
        /*0d50*/ 	.word	0x00000009
        /*0d54*/ 	.word	0x00000060
        /*0d58*/ 	.short	0x010a
        /*0d5a*/ 	.byte	0x3f
	.zero		1


	//   ....[54]....
        /*0d5c*/ 	.word	0x00023770
        /*0d60*/ 	.word	0x00000002
        /*0d64*/ 	.word	0x00034840
        /*0d68*/ 	.short	0x010a
        /*0d6a*/ 	.byte	0x3f
	.zero		1


	//   ....[55]....
        /*0d6c*/ 	.word	0x00023a30
        /*0d70*/ 	.word	0x00000002
        /*0d74*/ 	.word	0x00000060
        /*0d78*/ 	.short	0x010a
        /*0d7a*/ 	.byte	0x3f
	.zero		1


	//   ....[56]....
        /*0d7c*/ 	.word	0x00023f10
        /*0d80*/ 	.word	0x00000002
        /*0d84*/ 	.word	0x00034840
        /*0d88*/ 	.short	0x010a
        /*0d8a*/ 	.byte	0x3f
	.zero		1


	//   ....[57]....
        /*0d8c*/ 	.word	0x000241d0
        /*0d90*/ 	.word	0x00000002
        /*0d94*/ 	.word	0x00000060
        /*0d98*/ 	.short	0x010a
        /*0d9a*/ 	.byte	0x3f
	.zero		1


	//   ....[58]....
        /*0d9c*/ 	.word	0x00024650
        /*0da0*/ 	.word	0x00000003
        /*0da4*/ 	.word	0x00034860
        /*0da8*/ 	.short	0x010a
        /*0daa*/ 	.byte	0x3f
	.zero		1


	//   ....[59]....
        /*0dac*/ 	.word	0x00025420
        /*0db0*/ 	.word	0x00000000
        /*0db4*/ 	.word	0x00034820
        /*0db8*/ 	.short	0x010a
        /*0dba*/ 	.byte	0x3f
	.zero		1


	//   ....[60]....
        /*0dbc*/ 	.word	0x000255d0
        /*0dc0*/ 	.word	0x00000006
        /*0dc4*/ 	.word	0x00000000
        /*0dc8*/ 	.short	0x010a
        /*0dca*/ 	.byte	0x3f
	.zero		1


	//   ....[61]....
        /*0dcc*/ 	.word	0x00025640
        /*0dd0*/ 	.word	0x00000007
        /*0dd4*/ 	.word	0x00000000
        /*0dd8*/ 	.short	0x010a
        /*0dda*/ 	.byte	0x3f
	.zero		1


	//   ....[62]....
        /*0ddc*/ 	.word	0x000256b0
        /*0de0*/ 	.word	0x00000004
        /*0de4*/ 	.word	0x00000000
        /*0de8*/ 	.short	0x010a
        /*0dea*/ 	.byte	0x3f
	.zero		1


	//   ....[63]....
        /*0dec*/ 	.word	0x000256e0
        /*0df0*/ 	.word	0x00000003
        /*0df4*/ 	.word	0x00000000
        /*0df8*/ 	.short	0x010a
        /*0dfa*/ 	.byte	0x3f
	.zero		1


	//   ....[64]....
        /*0dfc*/ 	.word	0x00025740
        /*0e00*/ 	.word	0x00000003
        /*0e04*/ 	.word	0x00034890
        /*0e08*/ 	.short	0x010a
        /*0e0a*/ 	.byte	0x3f
	.zero		1


	//   ....[65]....
        /*0e0c*/ 	.word	0x00025790
        /*0e10*/ 	.word	0x00000003
        /*0e14*/ 	.word	0x00034890
        /*0e18*/ 	.short	0x010a
        /*0e1a*/ 	.byte	0x3f
	.zero		1


	//   ....[66]....
        /*0e1c*/ 	.word	0x000257e0
        /*0e20*/ 	.word	0x00000003
        /*0e24*/ 	.word	0x00034890
        /*0e28*/ 	.short	0x010a
        /*0e2a*/ 	.byte	0x3f
	.zero		1


	//   ....[67]....
        /*0e2c*/ 	.word	0x00025830
        /*0e30*/ 	.word	0x00000003
        /*0e34*/ 	.word	0x000348b0
        /*0e38*/ 	.short	0x010a
        /*0e3a*/ 	.byte	0x3f
	.zero		1


	//   ....[68]....
        /*0e3c*/ 	.word	0x00025ba0
        /*0e40*/ 	.word	0x00000002
        /*0e44*/ 	.word	0x00034800
        /*0e48*/ 	.short	0x010a
        /*0e4a*/ 	.byte	0x3f
	.zero		1


	//   ....[69]....
        /*0e4c*/ 	.word	0x00025e70
        /*0e50*/ 	.word	0x00000002
        /*0e54*/ 	.word	0x00034800
        /*0e58*/ 	.short	0x010a
        /*0e5a*/ 	.byte	0x3f
	.zero		1


	//   ....[70]....
        /*0e5c*/ 	.word	0x00025ec0
        /*0e60*/ 	.word	0x00000000
        /*0e64*/ 	.word	0x00034830
        /*0e68*/ 	.short	0x010a
        /*0e6a*/ 	.byte	0x3f
	.zero		1


	//   ....[71]....
        /*0e6c*/ 	.word	0x00025f10
        /*0e70*/ 	.word	0x00000006
        /*0e74*/ 	.word	0x00034830
        /*0e78*/ 	.short	0x010a
        /*0e7a*/ 	.byte	0x3f
	.zero		1


	//   ....[72]....
        /*0e7c*/ 	.word	0x00025f60
        /*0e80*/ 	.word	0x00000006
        /*0e84*/ 	.word	0x00034850
        /*0e88*/ 	.short	0x010a
        /*0e8a*/ 	.byte	0x3f
	.zero		1


	//   ....[73]....
        /*0e8c*/ 	.word	0x00025fb0
        /*0e90*/ 	.word	0x00000009
        /*0e94*/ 	.word	0x00034850
        /*0e98*/ 	.short	0x010a
        /*0e9a*/ 	.byte	0x3f
	.zero		1


	//   ....[74]....
        /*0e9c*/ 	.word	0x00026150
        /*0ea0*/ 	.word	0x00000009
        /*0ea4*/ 	.word	0x00034820
        /*0ea8*/ 	.short	0x010a
        /*0eaa*/ 	.byte	0x3f
	.zero		1


	//   ....[75]....
        /*0eac*/ 	.word	0x000261a0
        /*0eb0*/ 	.word	0x00000005
        /*0eb4*/ 	.word	0x000348a0
        /*0eb8*/ 	.short	0x010a
        /*0eba*/ 	.byte	0x3f
	.zero		1


	//   ....[76]....
        /*0ebc*/ 	.word	0x000261f0
        /*0ec0*/ 	.word	0x00000005
        /*0ec4*/ 	.word	0x000348c0
        /*0ec8*/ 	.short	0x010a
        /*0eca*/ 	.byte	0x3f
	.zero		1


	//   ....[77]....
        /*0ecc*/ 	.word	0x00026240
        /*0ed0*/ 	.word	0x00000006
        /*0ed4*/ 	.word	0x000348a0
        /*0ed8*/ 	.short	0x010a
        /*0eda*/ 	.byte	0x3f
	.zero		1


	//   ....[78]....
        /*0edc*/ 	.word	0x00026290
        /*0ee0*/ 	.word	0x00000006
        /*0ee4*/ 	.word	0x000348c0
        /*0ee8*/ 	.short	0x010a
        /*0eea*/ 	.byte	0x3f
	.zero		1


	//   ....[79]....
        /*0eec*/ 	.word	0x00026430
        /*0ef0*/ 	.word	0x00000006
        /*0ef4*/ 	.word	0x00034840
        /*0ef8*/ 	.short	0x010a
        /*0efa*/ 	.byte	0x3f
	.zero		1


	//   ....[80]....
        /*0efc*/ 	.word	0x000264b0
        /*0f00*/ 	.word	0x00000006
        /*0f04*/ 	.word	0x00034820
        /*0f08*/ 	.short	0x010a
        /*0f0a*/ 	.byte	0x3f
	.zero		1


	//   ....[81]....
        /*0f0c*/ 	.word	0x00026500
        /*0f10*/ 	.word	0x00000008
        /*0f14*/ 	.word	0x00034840
        /*0f18*/ 	.short	0x010a
        /*0f1a*/ 	.byte	0x3f
	.zero		1


	//   ....[82]....
        /*0f1c*/ 	.word	0x00026550
        /*0f20*/ 	.word	0x00000009
        /*0f24*/ 	.word	0x00000060
        /*0f28*/ 	.short	0x010a
        /*0f2a*/ 	.byte	0x3f
	.zero		1


	//   ....[83]....
        /*0f2c*/ 	.word	0x000265a0
        /*0f30*/ 	.word	0x00000002
        /*0f34*/ 	.word	0x00034840
        /*0f38*/ 	.short	0x010a
        /*0f3a*/ 	.byte	0x3f
	.zero		1


	//   ....[84]....
        /*0f3c*/ 	.word	0x000265f0
        /*0f40*/ 	.word	0x00000002
        /*0f44*/ 	.word	0x00000060
        /*0f48*/ 	.short	0x010a
        /*0f4a*/ 	.byte	0x3f
	.zero		1


	//   ....[85]....
        /*0f4c*/ 	.word	0x00026640
        /*0f50*/ 	.word	0x00000002
        /*0f54*/ 	.word	0x00034840
        /*0f58*/ 	.short	0x010a
        /*0f5a*/ 	.byte	0x3f
	.zero		1


	//   ....[86]....
        /*0f5c*/ 	.word	0x00026690
        /*0f60*/ 	.word	0x00000002
        /*0f64*/ 	.word	0x00000060
        /*0f68*/ 	.short	0x010a
        /*0f6a*/ 	.byte	0x3f
	.zero		1


	//   ....[87]....
        /*0f6c*/ 	.word	0x000266e0
        /*0f70*/ 	.word	0x00000003
        /*0f74*/ 	.word	0x00034860
        /*0f78*/ 	.short	0x010a
        /*0f7a*/ 	.byte	0x3f
	.zero		1


	//   ....[88]....
        /*0f7c*/ 	.word	0x00027090
        /*0f80*/ 	.word	0x00000000
        /*0f84*/ 	.word	0x00034820
        /*0f88*/ 	.short	0x010a
        /*0f8a*/ 	.byte	0x3f
	.zero		1


	//   ....[89]....
        /*0f8c*/ 	.word	0x00027230
        /*0f90*/ 	.word	0x00000006
        /*0f94*/ 	.word	0x00000000
        /*0f98*/ 	.short	0x010a
        /*0f9a*/ 	.byte	0x3f
	.zero		1


	//   ....[90]....
        /*0f9c*/ 	.word	0x00027280
        /*0fa0*/ 	.word	0x00000007
        /*0fa4*/ 	.word	0x00000000
        /*0fa8*/ 	.short	0x010a
        /*0faa*/ 	.byte	0x3f
	.zero		1


	//   ....[91]....
        /*0fac*/ 	.word	0x000272d0
        /*0fb0*/ 	.word	0x00000004
        /*0fb4*/ 	.word	0x00000000
        /*0fb8*/ 	.short	0x010a
        /*0fba*/ 	.byte	0x3f
	.zero		1


	//----- nvinfo : EIATTR_NUM_MBARRIERS
	.align		4
.L_186:
        /*0fbc*/ 	.byte	0x03, 0x38
        /*0fbe*/ 	.short	0x0016


	//----- nvinfo : EIATTR_EXIT_INSTR_OFFSETS
	.align		4
        /*0fc0*/ 	.byte	0x04, 0x1c
        /*0fc2*/ 	.short	(.L_188 - .L_187)


	//   ....[0]....
.L_187:
        /*0fc4*/ 	.word	0x00025730


	//----- nvinfo : EIATTR_MAX_THREADS
	.align		4
.L_188:
        /*0fc8*/ 	.byte	0x04, 0x05
        /*0fca*/ 	.short	(.L_190 - .L_189)
.L_189:
        /*0fcc*/ 	.word	0x00000180
        /*0fd0*/ 	.word	0x00000001
        /*0fd4*/ 	.word	0x00000001


	//----- nvinfo : EIATTR_CRS_STACK_SIZE
	.align		4
.L_190:
        /*0fd8*/ 	.byte	0x04, 0x1e
        /*0fda*/ 	.short	(.L_192 - .L_191)
.L_191:
        /*0fdc*/ 	.word	0x00000000


	//----- nvinfo : EIATTR_CBANK_PARAM_SIZE
	.align		4
.L_192:
        /*0fe0*/ 	.byte	0x03, 0x19
        /*0fe2*/ 	.short	0x0a70


	//----- nvinfo : EIATTR_PARAM_CBANK
	.align		4
        /*0fe4*/ 	.byte	0x04, 0x0a
        /*0fe6*/ 	.short	(.L_194 - .L_193)
	.align		4
.L_193:
        /*0fe8*/ 	.word	index@(.nv.constant0._ZN7cutlass13device_kernelIN5flash11enable_sm90INS1_16FlashAttnFwdSm90INS1_25CollectiveMainloopFwdSm90ILi2EN4cute5tupleIJNS5_1CILi1EEES8_S8_EEENS6_IJNS7_ILi128EEENS7_ILi176EEESA_EEELi128ENS_10bfloat16_tEfNS_4arch4Sm90ELb0ELb0ELb1ELb1ELb0ELb1ELb0ELb1ELb1ELb0ELb0ELb0EEENS1_21CollectiveEpilogueFwdINS6_IJSA_SA_SB_EEES9_SD_SF_Li256ELb1ELb0ELb0ELb0EEENS1_36VarlenDynamicPersistentTileSchedulerILi128ELi176ELi256ELi32ELb0ELb0ELb1ELb0ELb1ELb1EEEEEEEEEvNT_6ParamsE)
        /*0fec*/ 	.short	0x0210
        /*0fee*/ 	.short	0x0a70


	//----- nvinfo : EIATTR_SW_WAR
	.align		4
.L_194:
        /*0ff0*/ 	.byte	0x04, 0x36
        /*0ff2*/ 	.short	(.L_196 - .L_195)
.L_195:
        /*0ff4*/ 	.word	0x00000008
.L_196:


//--------------------- .nv.info._ZN7cutlass13device_kernelIN5flash11enable_sm90INS1_16FlashAttnFwdSm90INS1_25CollectiveMainloopFwdSm90ILi2EN4cute5tupleIJNS5_1CILi1EEES8_S8_EEENS6_IJNS7_ILi128EEESA_SA_EEELi128ENS_10bfloat16_tEfNS_4arch4Sm90ELb0ELb1ELb1ELb0ELb0ELb0ELb0ELb1ELb1ELb0ELb0ELb0EEENS1_21CollectiveEpilogueFwdISB_S9_SC_SE_Li256ELb0ELb0ELb0ELb0EEENS1_30DynamicPersistentTileSchedulerILi256ELi32ELb0ELb0ELb1EEEEEEEEEvNT_6ParamsE --------------------------
	.section	.nv.info._ZN7cutlass13device_kernelIN5flash11enable_sm90INS1_16FlashAttnFwdSm90INS1_25CollectiveMainloopFwdSm90ILi2EN4cute5tupleIJNS5_1CILi1EEES8_S8_EEENS6_IJNS7_ILi128EEESA_SA_EEELi128ENS_10bfloat16_tEfNS_4arch4Sm90ELb0ELb1ELb1ELb0ELb0ELb0ELb0ELb1ELb1ELb0ELb0ELb0EEENS1_21CollectiveEpilogueFwdISB_S9_SC_SE_Li256ELb0ELb0ELb0ELb0EEENS1_30DynamicPersistentTileSchedulerILi256ELi32ELb0ELb0ELb1EEEEEEEEEvNT_6ParamsE,"",@"SHT_CUDA_INFO"
	.sectionflags	@""
	.align	4


	//----- nvinfo : EIATTR_CUDA_API_VERSION
	.align		4
        /*0000*/ 	.byte	0x04, 0x37
        /*0002*/ 	.short	(.L_198 - .L_197)
.L_197:
        /*0004*/ 	.word	0x00000082


	//----- nvinfo : EIATTR_KPARAM_INFO
	.align		4
.L_198:
        /*0008*/ 	.byte	0x04, 0x17
        /*000a*/ 	.short	(.L_200 - .L_199)
.L_199:
        /*000c*/ 	.word	0x00000000
        /*0010*/ 	.short	0x0000
        /*0012*/ 	.short	0x0070
        /*0014*/ 	.byte	0x00, 0xf0, 0x01, 0x2e


	//----- nvinfo : EIATTR_SPARSE_MMA_MASK
	.align		4
.L_200:
        /*0018*/ 	.byte	0x03, 0x50
        /*001a*/ 	.short	0x0000


	//----- nvinfo : EIATTR_MAXREG_COUNT
	.align		4
        /*001c*/ 	.byte	0x03, 0x1b
        /*001e*/ 	.short	0x00a8


	//----- nvinfo : EIATTR_NUM_BARRIERS
	.align		4
        /*0020*/ 	.byte	0x02, 0x4c
        /*0022*/ 	.byte	0x10
	.zero		1


	//----- nvinfo : EIATTR_EXTERNS
	.align		4
        /*0024*/ 	.byte	0x04, 0x0f
        /*0026*/ 	.short	(.L_202 - .L_201)


	//   ....[0]....
	.align		4
.L_201:
        /*0028*/ 	.word	index@(__assertfail)


	//----- nvinfo : EIATTR_MERCURY_ISA_VERSION
	.align		4
.L_202:
        /*002c*/ 	.byte	0x03, 0x5f
        /*002e*/ 	.short	0x0101


	//----- nvinfo : EIATTR_INT_WARP_WIDE_INSTR_OFFSETS
	.align		4
        /*0030*/ 	.byte	0x04, 0x31
        /*0032*/ 	.short	(.L_204 - .L_203)


	//   ....[0]....
.L_203:
        /*0034*/ 	.word	0x00000180


	//   ....[1]....
        /*0038*/ 	.word	0x000001b0


	//   ....[2]....
        /*003c*/ 	.word	0x000001c0


	//   ....[3]....
        /*0040*/ 	.word	0x000111f0


	//   ....[4]....
        /*0044*/ 	.word	0x00011280


	//   ....[5]....
        /*0048*/ 	.word	0x000117b0


	//   ....[6]....
        /*004c*/ 	.word	0x000132f0


	//   ....[7]....
        /*0050*/ 	.word	0x00013380


	//----- nvinfo : EIATTR_COOP_GROUP_MASK_REGIDS
	.align		4
.L_204:
        /*0054*/ 	.byte	0x04, 0x29
        /*0056*/ 	.short	(.L_206 - .L_205)


	//   ....[0]....
.L_205:
        /*0058*/ 	.word	0xffffffff


	//   ....[1]....
        /*005c*/ 	.word	0xffffffff


	//   ....[2]....
        /*0060*/ 	.word	0xffffffff


	//   ....[3]....
        /*0064*/ 	.word	0xffffffff


	//   ....[4]....
        /*0068*/ 	.word	0xffffffff


	//   ....[5]....
        /*006c*/ 	.word	0xffffffff


	//   ....[6]....
        /*0070*/ 	.word	0xffffffff


	//   ....[7]....
        /*0074*/ 	.word	0xffffffff


	//   ....[8]....
        /*0078*/ 	.word	0xffffffff


	//   ....[9]....
        /*007c*/ 	.word	0xffffffff


	//   ....[10]....
        /*0080*/ 	.word	0xffffffff


	//   ....[11]....
        /*0084*/ 	.word	0xffffffff


	//   ....[12]....
        /*0088*/ 	.word	0xffffffff


	//   ....[13]....
        /*008c*/ 	.word	0xffffffff


	//   ....[14]....
        /*0090*/ 	.word	0xffffffff


	//   ....[15]....
        /*0094*/ 	.word	0xffffffff


	//   ....[16]....
        /*0098*/ 	.word	0xffffffff


	//   ....[17]....
        /*009c*/ 	.word	0xffffffff


	//   ....[18]....
        /*00a0*/ 	.word	0xffffffff


	//   ....[19]....
        /*00a4*/ 	.word	0xffffffff


	//   ....[20]....
        /*00a8*/ 	.word	0xffffffff


	//   ....[21]....
        /*00ac*/ 	.word	0xffffffff


	//   ....[22]....
        /*00b0*/ 	.word	0xffffffff


	//   ....[23]....
        /*00b4*/ 	.word	0xffffffff


	//   ....[24]....
        /*00b8*/ 	.word	0xffffffff


	//   ....[25]....
        /*00bc*/ 	.word	0xffffffff


	//   ....[26]....
        /*00c0*/ 	.word	0xffffffff


	//   ....[27]....
        /*00c4*/ 	.word	0xffffffff


	//   ....[28]....
        /*00c8*/ 	.word	0xffffffff


	//   ....[29]....
        /*00cc*/ 	.word	0xffffffff


	//   ....[30]....
        /*00d0*/ 	.word	0xffffffff


	//   ....[31]....
        /*00d4*/ 	.word	0xffffffff


	//   ....[32]....
        /*00d8*/ 	.word	0x0500000f


	//   ....[33]....
        /*00dc*/ 	.word	0x0500000f


	//----- nvinfo : EIATTR_COOP_GROUP_INSTR_OFFSETS
	.align		4
.L_206:
        /*00e0*/ 	.byte	0x04, 0x28
        /*00e2*/ 	.short	(.L_208 - .L_207)


	//   ....[0]....
.L_207:
        /*00e4*/ 	.word	0x00000060


	//   ....[1]....
        /*00e8*/ 	.word	0x00000190


	//   ....[2]....
        /*00ec*/ 	.word	0x000001e0


	//   ....[3]....
        /*00f0*/ 	.word	0x000003d0


	//   ....[4]....
        /*00f4*/ 	.word	0x00000530


	//   ....[5]....
        /*00f8*/ 	.word	0x00000650


	//   ....[6]....
        /*00fc*/ 	.word	0x000007b0


	//   ....[7]....
        /*0100*/ 	.word	0x00001710


	//   ....[8]....
        /*0104*/ 	.word	0x00003960


	//   ....[9]....
        /*0108*/ 	.word	0x00003a30


	//   ....[10]....
        /*010c*/ 	.word	0x00004400


	//   ....[11]....
        /*0110*/ 	.word	0x00004460


	//   ....[12]....
        /*0114*/ 	.word	0x00007060


	//   ....[13]....
        /*0118*/ 	.word	0x00007160


	//   ....[14]....
        /*011c*/ 	.word	0x00007a00


	//   ....[15]....
        /*0120*/ 	.word	0x00007aa0


	//   ....[16]....
        /*0124*/ 	.word	0x00009e70


	//   ....[17]....
        /*0128*/ 	.word	0x00009eb0


	//   ....[18]....
        /*012c*/ 	.word	0x0000a1e0


	//   ....[19]....
        /*0130*/ 	.word	0x0000a270


	//   ....[20]....
        /*0134*/ 	.word	0x0000d160


	//   ....[21]....
        /*0138*/ 	.word	0x0000d1a0


	//   ....[22]....
        /*013c*/ 	.word	0x0000dca0


	//   ....[23]....
        /*0140*/ 	.word	0x0000dd40


	//   ....[24]....
        /*0144*/ 	.word	0x0000edd0


	//   ....[25]....
        /*0148*/ 	.word	0x0000ee10


	//   ....[26]....
        /*014c*/ 	.word	0x0000eef0


	//   ....[27]....
        /*0150*/ 	.word	0x0000ef00


	//   ....[28]....
        /*0154*/ 	.word	0x0000fec0


	//   ....[29]....
        /*0158*/ 	.word	0x00010950


	//   ....[30]....
        /*015c*/ 	.word	0x000136b0


	//   ....[31]....
        /*0160*/ 	.word	0x00013880


	//   ....[32]....
        /*0164*/ 	.word	0x00013eb0


	//   ....[33]....
        /*0168*/ 	.word	0x00014290


	//----- nvinfo : EIATTR_REG_RECONFIG
	.align		4
.L_208:
        /*016c*/ 	.byte	0x01, 0x54
	.zero		2


	//----- nvinfo : EIATTR_SYSCALL_OFFSETS
	.align		4
        /*0170*/ 	.byte	0x04, 0x46
        /*0172*/ 	.short	(.L_210 - .L_209)


	//   ....[0]....
.L_209:
        /*0174*/ 	.word	0x000018c0


	//   ....[1]....
        /*0178*/ 	.word	0x00011410


	//   ....[2]....
        /*017c*/ 	.word	0x00011550


	//   ....[3]....
        /*0180*/ 	.word	0x00011640


	//----- nvinfo : EIATTR_MBARRIER_INSTR_OFFSETS
	.align		4
.L_210:
        /*0184*/ 	.byte	0x04, 0x39
        /*0186*/ 	.short	(.L_212 - .L_211)


	//   ....[0]....
.L_211:
        /*0188*/ 	.word	0x00000280
        /*018c*/ 	.word	0x000000ff
        /*0190*/ 	.word	0x00028800
        /*0194*/ 	.short	0x0100
        /*0196*/ 	.byte	0x06
	.zero		1


	//   ....[1]....
        /*0198*/ 	.word	0x00000290
        /*019c*/ 	.word	0x000000ff
        /*01a0*/ 	.word	0x00028820
        /*01a4*/ 	.short	0x0100
        /*01a6*/ 	.byte	0x06
	.zero		1


	//   ....[2]....
        /*01a8*/ 	.word	0x00000380
        /*01ac*/ 	.word	0x000000ff
        /*01b0*/ 	.word	0x00028830
        /*01b4*/ 	.short	0x0100
        /*01b6*/ 	.byte	0x08
	.zero		1


	//   ....[3]....
        /*01b8*/ 	.word	0x00000390
        /*01bc*/ 	.word	0x000000ff
        /*01c0*/ 	.word	0x00028840
        /*01c4*/ 	.short	0x0100
        /*01c6*/ 	.byte	0x08
	.zero		1


	//   ....[4]....
        /*01c8*/ 	.word	0x000003a0
        /*01cc*/ 	.word	0x000000ff
        /*01d0*/ 	.word	0x00028838
        /*01d4*/ 	.short	0x0100
        /*01d6*/ 	.byte	0x08
	.zero		1


	//   ....[5]....
        /*01d8*/ 	.word	0x000003b0
        /*01dc*/ 	.word	0x000000ff
        /*01e0*/ 	.word	0x00028848
        /*01e4*/ 	.short	0x0100
        /*01e6*/ 	.byte	0x08
	.zero		1


	//   ....[6]....
        /*01e8*/ 	.word	0x000004e0
        /*01ec*/ 	.word	0x000000ff
        /*01f0*/ 	.word	0x00028850
        /*01f4*/ 	.short	0x0100
        /*01f6*/ 	.byte	0x08
	.zero		1


	//   ....[7]....
        /*01f8*/ 	.word	0x000004f0
        /*01fc*/ 	.word	0x000000ff
        /*0200*/ 	.word	0x00028860
        /*0204*/ 	.short	0x0100
        /*0206*/ 	.byte	0x08
	.zero		1


	//   ....[8]....
        /*0208*/ 	.word	0x00000500
        /*020c*/ 	.word	0x000000ff
        /*0210*/ 	.word	0x00028858
        /*0214*/ 	.short	0x0100
        /*0216*/ 	.byte	0x08
	.zero		1


	//   ....[9]....
        /*0218*/ 	.word	0x00000510
        /*021c*/ 	.word	0x000000ff
        /*0220*/ 	.word	0x00028868
        /*0224*/ 	.short	0x0100
        /*0226*/ 	.byte	0x08
	.zero		1


	//   ....[10]....
        /*0228*/ 	.word	0x00000600
        /*022c*/ 	.word	0x000000ff
        /*0230*/ 	.word	0x00028870
        /*0234*/ 	.short	0x0100
        /*0236*/ 	.byte	0x06
	.zero		1


	//   ....[11]....
        /*0238*/ 	.word	0x00000610
        /*023c*/ 	.word	0x000000ff
        /*0240*/ 	.word	0x00028880
        /*0244*/ 	.short	0x0100
        /*0246*/ 	.byte	0x06
	.zero		1


	//   ....[12]....
        /*0248*/ 	.word	0x00000620
        /*024c*/ 	.word	0x000000ff
        /*0250*/ 	.word	0x00028878
        /*0254*/ 	.short	0x0100
        /*0256*/ 	.byte	0x06
	.zero		1


	//   ....[13]....
        /*0258*/ 	.word	0x00000630
        /*025c*/ 	.word	0x000000ff
        /*0260*/ 	.word	0x00028888
        /*0264*/ 	.short	0x0100
        /*0266*/ 	.byte	0x06
	.zero		1


	//   ....[14]....
        /*0268*/ 	.word	0x00000760
        /*026c*/ 	.word	0x000000ff
        /*0270*/ 	.word	0x00028890
        /*0274*/ 	.short	0x0100
        /*0276*/ 	.byte	0x08
	.zero		1


	//   ....[15]....
        /*0278*/ 	.word	0x00000770
        /*027c*/ 	.word	0x000000ff
        /*0280*/ 	.word	0x000288a0
        /*0284*/ 	.short	0x0100
        /*0286*/ 	.byte	0x08
	.zero		1


	//   ....[16]....
        /*0288*/ 	.word	0x00000780
        /*028c*/ 	.word	0x000000ff
        /*0290*/ 	.word	0x00028898
        /*0294*/ 	.short	0x0100
        /*0296*/ 	.byte	0x08
	.zero		1


	//   ....[17]....
        /*0298*/ 	.word	0x00000790
        /*029c*/ 	.word	0x000000ff
        /*02a0*/ 	.word	0x000288a8
        /*02a4*/ 	.short	0x0100
        /*02a6*/ 	.byte	0x08
	.zero		1


	//   ....[18]....
        /*02a8*/ 	.word	0x000008c0
        /*02ac*/ 	.word	0x000000ff
        /*02b0*/ 	.word	0x000288b0
        /*02b4*/ 	.short	0x0100
        /*02b6*/ 	.byte	0x08
	.zero		1


	//   ....[19]....
        /*02b8*/ 	.word	0x000008d0
        /*02bc*/ 	.word	0x000000ff
        /*02c0*/ 	.word	0x000288c0
        /*02c4*/ 	.short	0x0100
        /*02c6*/ 	.byte	0x08
	.zero		1


	//   ....[20]....
        /*02c8*/ 	.word	0x000008e0
        /*02cc*/ 	.word	0x000000ff
        /*02d0*/ 	.word	0x000288b8
        /*02d4*/ 	.short	0x0100
        /*02d6*/ 	.byte	0x08
	.zero		1


	//   ....[21]....
        /*02d8*/ 	.word	0x000008f0
        /*02dc*/ 	.word	0x000000ff
        /*02e0*/ 	.word	0x000288c8
        /*02e4*/ 	.short	0x0100
        /*02e6*/ 	.byte	0x08
	.zero		1


	//   ....[22]....
        /*02e8*/ 	.word	0x00001940
        /*02ec*/ 	.word	0x000000ff
        /*02f0*/ 	.word	0x00028800
        /*02f4*/ 	.short	0x010a
        /*02f6*/ 	.byte	0x27
	.zero		1


	//   ....[23]....
        /*02f8*/ 	.word	0x000019c0
        /*02fc*/ 	.word	0x00000059
        /*0300*/ 	.word	0x00028830
        /*0304*/ 	.short	0x010a
        /*0306*/ 	.byte	0x3f
	.zero		1


	//   ....[24]....
        /*0308*/ 	.word	0x00001a20
        /*030c*/ 	.word	0x00000059
        /*0310*/ 	.word	0x00028830
        /*0314*/ 	.short	0x010a
        /*0316*/ 	.byte	0x3f
	.zero		1


	//   ....[25]....
        /*0318*/ 	.word	0x000023d0
        /*031c*/ 	.word	0x00000000
        /*0320*/ 	.word	0x00000000
        /*0324*/ 	.short	0x0101
        /*0326*/ 	.byte	0x3f
	.zero		1


	//   ....[26]....
        /*0328*/ 	.word	0x00005380
        /*032c*/ 	.word	0x000000ff
        /*0330*/ 	.word	0x00028830
        /*0334*/ 	.short	0x010a
        /*0336*/ 	.byte	0x06
	.zero		1


	//   ....[27]....
        /*0338*/ 	.word	0x000053c0
        /*033c*/ 	.word	0x000000ff
        /*0340*/ 	.word	0x00028830
        /*0344*/ 	.short	0x010a
        /*0346*/ 	.byte	0x06
	.zero		1


	//   ....[28]....
        /*0348*/ 	.word	0x000056e0
        /*034c*/ 	.word	0x000000ff
        /*0350*/ 	.word	0x00028850
        /*0354*/ 	.short	0x010a
        /*0356*/ 	.byte	0x06
	.zero		1


	//   ....[29]....
        /*0358*/ 	.word	0x00005720
        /*035c*/ 	.word	0x000000ff
        /*0360*/ 	.word	0x00028850
        /*0364*/ 	.short	0x010a
        /*0366*/ 	.byte	0x06
	.zero		1


	//   ....[30]....
        /*0368*/ 	.word	0x000062b0
        /*036c*/ 	.word	0x00000033
        /*0370*/ 	.word	0x00000000
        /*0374*/ 	.short	0x0101
        /*0376*/ 	.byte	0x3f
	.zero		1


	//   ....[31]....
        /*0378*/ 	.word	0x00007f40
        /*037c*/ 	.word	0x0000001c
        /*0380*/ 	.word	0x00000000
        /*0384*/ 	.short	0x0101
        /*0386*/ 	.byte	0x3f
	.zero		1


	//   ....[32]....
        /*0388*/ 	.word	0x00008db0
        /*038c*/ 	.word	0x000000ff
        /*0390*/ 	.word	0x00028830
        /*0394*/ 	.short	0x010a
        /*0396*/ 	.byte	0x06
	.zero		1


	//   ....[33]....
        /*0398*/ 	.word	0x00008df0
        /*039c*/ 	.word	0x000000ff
        /*03a0*/ 	.word	0x00028830
        /*03a4*/ 	.short	0x010a
        /*03a6*/ 	.byte	0x06
	.zero		1


	//   ....[34]....
        /*03a8*/ 	.word	0x00009110
        /*03ac*/ 	.word	0x000000ff
        /*03b0*/ 	.word	0x00028850
        /*03b4*/ 	.short	0x010a
        /*03b6*/ 	.byte	0x06
	.zero		1


	//   ....[35]....
        /*03b8*/ 	.word	0x00009150
        /*03bc*/ 	.word	0x000000ff
        /*03c0*/ 	.word	0x00028850
        /*03c4*/ 	.short	0x010a
        /*03c6*/ 	.byte	0x06
	.zero		1


	//   ....[36]....
        /*03c8*/ 	.word	0x0000aa30
        /*03cc*/ 	.word	0x00000023
        /*03d0*/ 	.word	0x00000000
        /*03d4*/ 	.short	0x0101
        /*03d6*/ 	.byte	0x3f
	.zero		1


	//   ....[37]....
        /*03d8*/ 	.word	0x0000aae0
        /*03dc*/ 	.word	0x0000002e
        /*03e0*/ 	.word	0x00000000
        /*03e4*/ 	.short	0x0101
        /*03e6*/ 	.byte	0x3f
	.zero		1


	//   ....[38]....
        /*03e8*/ 	.word	0x0000b5f0
        /*03ec*/ 	.word	0x000000ff
        /*03f0*/ 	.word	0x00028830
        /*03f4*/ 	.short	0x010a
        /*03f6*/ 	.byte	0x06
	.zero		1


	//   ....[39]....
        /*03f8*/ 	.word	0x0000b630
        /*03fc*/ 	.word	0x000000ff
        /*0400*/ 	.word	0x00028830
        /*0404*/ 	.short	0x010a
        /*0406*/ 	.byte	0x06
	.zero		1


	//   ....[40]....
        /*0408*/ 	.word	0x0000b950
        /*040c*/ 	.word	0x000000ff
        /*0410*/ 	.word	0x00028850
        /*0414*/ 	.short	0x010a
        /*0416*/ 	.byte	0x06
	.zero		1


	//   ....[41]....
        /*0418*/ 	.word	0x0000b990
        /*041c*/ 	.word	0x000000ff
        /*0420*/ 	.word	0x00028850
        /*0424*/ 	.short	0x010a
        /*0426*/ 	.byte	0x06
	.zero		1


	//   ....[42]....
        /*0428*/ 	.word	0x0000c520
        /*042c*/ 	.word	0x0000003d
        /*0430*/ 	.word	0x00000000
        /*0434*/ 	.short	0x0101
        /*0436*/ 	.byte	0x3f
	.zero		1


	//   ....[43]....
        /*0438*/ 	.word	0x0000e2d0
        /*043c*/ 	.word	0x0000001d
        /*0440*/ 	.word	0x00000000
        /*0444*/ 	.short	0x0101
        /*0446*/ 	.byte	0x3f
	.zero		1


	//   ....[44]....
        /*0448*/ 	.word	0x0000ed40
        /*044c*/ 	.word	0x000000ff
        /*0450*/ 	.word	0x00028850
        /*0454*/ 	.short	0x010a
        /*0456*/ 	.byte	0x05
	.zero		1


	//   ....[45]....
        /*0458*/ 	.word	0x0000ed80
        /*045c*/ 	.word	0x000000ff
        /*0460*/ 	.word	0x00028850
        /*0464*/ 	.short	0x010a
        /*0466*/ 	.byte	0x05
	.zero		1


	//   ....[46]....
        /*0468*/ 	.word	0x0000f2a0
        /*046c*/ 	.word	0x00000009
        /*0470*/ 	.word	0x00000000
        /*0474*/ 	.short	0x0101
        /*0476*/ 	.byte	0x3f
	.zero		1


	//   ....[47]....
        /*0478*/ 	.word	0x00010040
        /*047c*/ 	.word	0x000000ff
        /*0480*/ 	.word	0x00000000
        /*0484*/ 	.short	0x0101
        /*0486*/ 	.byte	0x05
	.zero		1


	//   ....[48]....
        /*0488*/ 	.word	0x00011a70
        /*048c*/ 	.word	0x00000008
        /*0490*/ 	.word	0x00028840
        /*0494*/ 	.short	0x010a
        /*0496*/ 	.byte	0x3f
	.zero		1


	//   ....[49]....
        /*0498*/ 	.word	0x00011e30
        /*049c*/ 	.word	0x000000ff
        /*04a0*/ 	.word	0x00028820
        /*04a4*/ 	.short	0x010a
        /*04a6*/ 	.byte	0x27
	.zero		1


	//   ....[50]....
        /*04a8*/ 	.word	0x00012110
        /*04ac*/ 	.word	0x00000003
        /*04b0*/ 	.word	0x00028840
        /*04b4*/ 	.short	0x010a
        /*04b6*/ 	.byte	0x3f
	.zero		1


	//   ....[51]....
        /*04b8*/ 	.word	0x00012330
        /*04bc*/ 	.word	0x00000002
        /*04c0*/ 	.word	0x00000060
        /*04c4*/ 	.short	0x010a
        /*04c6*/ 	.byte	0x3f
	.zero		1


	//   ....[52]....
        /*04c8*/ 	.word	0x00012800
        /*04cc*/ 	.word	0x00000003
        /*04d0*/ 	.word	0x00028840
        /*04d4*/ 	.short	0x010a
        /*04d6*/ 	.byte	0x3f
	.zero		1


	//   ....[53]....
        /*04d8*/ 	.word	0x00012a20
        /*04dc*/ 	.word	0x00000002
        /*04e0*/ 	.word	0x00000060
        /*04e4*/ 	.short	0x010a
        /*04e6*/ 	.byte	0x3f
	.zero		1


	//   ....[54]....
        /*04e8*/ 	.word	0x00012e10
        /*04ec*/ 	.word	0x00000002
        /*04f0*/ 	.word	0x00028840
        /*04f4*/ 	.short	0x010a
        /*04f6*/ 	.byte	0x3f
	.zero		1


	//   ....[55]....
        /*04f8*/ 	.word	0x00013060
        /*04fc*/ 	.word	0x00000002
        /*0500*/ 	.word	0x00000060
        /*0504*/ 	.short	0x010a
        /*0506*/ 	.byte	0x3f
	.zero		1


	//   ....[56]....
        /*0508*/ 	.word	0x00013420
        /*050c*/ 	.word	0x00000003
        /*0510*/ 	.word	0x00028860
        /*0514*/ 	.short	0x010a
        /*0516*/ 	.byte	0x3f
	.zero		1


	//   ....[57]....
        /*0518*/ 	.word	0x00013830
        /*051c*/ 	.word	0x00000007
        /*0520*/ 	.word	0x00028820
        /*0524*/ 	.short	0x010a
        /*0526*/ 	.byte	0x3f
	.zero		1


	//   ....[58]....
        /*0528*/ 	.word	0x00013980
        /*052c*/ 	.word	0x00000005
        /*0530*/ 	.word	0x00000000
        /*0534*/ 	.short	0x010a
        /*0536*/ 	.byte	0x3f
	.zero		1


	//   ....[59]....
        /*0538*/ 	.word	0x000139f0
        /*053c*/ 	.word	0x00000003
        /*0540*/ 	.word	0x00000000
        /*0544*/ 	.short	0x010a
        /*0546*/ 	.byte	0x3f
	.zero		1


	//   ....[60]....
        /*0548*/ 	.word	0x00013a50
        /*054c*/ 	.word	0x00000005
        /*0550*/ 	.word	0x00000000
        /*0554*/ 	.short	0x010a
        /*0556*/ 	.byte	0x3f
	.zero		1


	//   ....[61]....
        /*0558*/ 	.word	0x00013a80
        /*055c*/ 	.word	0x00000003
        /*0560*/ 	.word	0x00000000
        /*0564*/ 	.short	0x010a
        /*0566*/ 	.byte	0x3f
	.zero		1


	//   ....[62]....
        /*0568*/ 	.word	0x00013af0
        /*056c*/ 	.word	0x00000003
        /*0570*/ 	.word	0x00028800
        /*0574*/ 	.short	0x010a
        /*0576*/ 	.byte	0x3f
	.zero		1


	//   ....[63]....
        /*0578*/ 	.word	0x00013b40
        /*057c*/ 	.word	0x00000059
        /*0580*/ 	.word	0x00028830
        /*0584*/ 	.short	0x010a
        /*0586*/ 	.byte	0x3f
	.zero		1


	//   ....[64]....
        /*0588*/ 	.word	0x00013ba0
        /*058c*/ 	.word	0x0000000c
        /*0590*/ 	.word	0x00028830
        /*0594*/ 	.short	0x010a
        /*0596*/ 	.byte	0x3f
	.zero		1


	//   ....[65]....
        /*0598*/ 	.word	0x00013c00
        /*059c*/ 	.word	0x0000000c
        /*05a0*/ 	.word	0x00028850
        /*05a4*/ 	.short	0x010a
        /*05a6*/ 	.byte	0x3f
	.zero		1


	//   ....[66]....
        /*05a8*/ 	.word	0x00013c60
        /*05ac*/ 	.word	0x00000008
        /*05b0*/ 	.word	0x00028830
        /*05b4*/ 	.short	0x010a
        /*05b6*/ 	.byte	0x3f
	.zero		1


	//   ....[67]....
        /*05b8*/ 	.word	0x00013cc0
        /*05bc*/ 	.word	0x00000008
        /*05c0*/ 	.word	0x00028850
        /*05c4*/ 	.short	0x010a
        /*05c6*/ 	.byte	0x3f
	.zero		1


	//   ....[68]....
        /*05c8*/ 	.word	0x00013d20
        /*05cc*/ 	.word	0x00000008
        /*05d0*/ 	.word	0x00028830
        /*05d4*/ 	.short	0x010a
        /*05d6*/ 	.byte	0x3f
	.zero		1


	//   ....[69]....
        /*05d8*/ 	.word	0x00013d80
        /*05dc*/ 	.word	0x00000008
        /*05e0*/ 	.word	0x00028850
        /*05e4*/ 	.short	0x010a
        /*05e6*/ 	.byte	0x3f
	.zero		1


	//   ....[70]....
        /*05e8*/ 	.word	0x00013de0
        /*05ec*/ 	.word	0x00000005
        /*05f0*/ 	.word	0x00028850
        /*05f4*/ 	.short	0x010a
        /*05f6*/ 	.byte	0x3f
	.zero		1


	//   ....[71]....
        /*05f8*/ 	.word	0x00013f60
        /*05fc*/ 	.word	0x00000008
        /*0600*/ 	.word	0x00028840
        /*0604*/ 	.short	0x010a
        /*0606*/ 	.byte	0x3f
	.zero		1


	//   ....[72]....
        /*0608*/ 	.word	0x00013fc0
        /*060c*/ 	.word	0x00000008
        /*0610*/ 	.word	0x00028820
        /*0614*/ 	.short	0x010a
        /*0616*/ 	.byte	0x3f
	.zero		1


	//   ....[73]....
        /*0618*/ 	.word	0x00014010
        /*061c*/ 	.word	0x00000003
        /*0620*/ 	.word	0x00028840
        /*0624*/ 	.short	0x010a
        /*0626*/ 	.byte	0x3f
	.zero		1


	//   ....[74]....
        /*0628*/ 	.word	0x00014060
        /*062c*/ 	.word	0x00000002
        /*0630*/ 	.word	0x00000060
        /*0634*/ 	.short	0x010a
        /*0636*/ 	.byte	0x3f
	.zero		1


	//   ....[75]....
        /*0638*/ 	.word	0x000140b0
        /*063c*/ 	.word	0x00000003
        /*0640*/ 	.word	0x00028840
        /*0644*/ 	.short	0x010a
        /*0646*/ 	.byte	0x3f
	.zero		1


	//   ....[76]....
        /*0648*/ 	.word	0x00014100
        /*064c*/ 	.word	0x00000002
        /*0650*/ 	.word	0x00000060
        /*0654*/ 	.short	0x010a
        /*0656*/ 	.byte	0x3f
	.zero		1


	//   ....[77]....
        /*0658*/ 	.word	0x00014150
        /*065c*/ 	.word	0x00000002
        /*0660*/ 	.word	0x00028840
        /*0664*/ 	.short	0x010a
        /*0666*/ 	.byte	0x3f
	.zero		1


	//   ....[78]....
        /*0668*/ 	.word	0x000141a0
        /*066c*/ 	.word	0x00000002
        /*0670*/ 	.word	0x00000060
        /*0674*/ 	.short	0x010a
        /*0676*/ 	.byte	0x3f
	.zero		1


	//   ....[79]....
        /*0678*/ 	.word	0x000141f0
        /*067c*/ 	.word	0x00000003
        /*0680*/ 	.word	0x00028860
        /*0684*/ 	.short	0x010a
        /*0686*/ 	.byte	0x3f
	.zero		1


	//   ....[80]....
        /*0688*/ 	.word	0x000142d0
        /*068c*/ 	.word	0x00000007
        /*0690*/ 	.word	0x00028820
        /*0694*/ 	.short	0x010a
        /*0696*/ 	.byte	0x3f
	.zero		1


	//   ....[81]....
        /*0698*/ 	.word	0x00014320
        /*069c*/ 	.word	0x00000005
        /*06a0*/ 	.word	0x00000000
        /*06a4*/ 	.short	0x010a
        /*06a6*/ 	.byte	0x3f
	.zero		1


	//   ....[82]....
        /*06a8*/ 	.word	0x00014370
        /*06ac*/ 	.word	0x00000003
        /*06b0*/ 	.word	0x00000000
        /*06b4*/ 	.short	0x010a
        /*06b6*/ 	.byte	0x3f
	.zero		1


	//   ....[83]....
        /*06b8*/ 	.word	0x000143c0
        /*06bc*/ 	.word	0x00000005
        /*06c0*/ 	.word	0x00000000
        /*06c4*/ 	.short	0x010a
        /*06c6*/ 	.byte	0x3f
	.zero		1


	//----- nvinfo : EIATTR_NUM_MBARRIERS
	.align		4
.L_212:
        /*06c8*/ 	.byte	0x03, 0x38
        /*06ca*/ 	.short	0x0016


	//----- nvinfo : EIATTR_EXIT_INSTR_OFFSETS
	.align		4
        /*06cc*/ 	.byte	0x04, 0x1c
        /*06ce*/ 	.short	(.L_214 - .L_213)


	//   ....[0]....
.L_213:
        /*06d0*/ 	.word	0x00000a50


	//   ....[1]....
        /*06d4*/ 	.word	0x00010910


	//   ....[2]....
        /*06d8*/ 	.word	0x00010970


	//   ....[3]....
        /*06dc*/ 	.word	0x000138a0


	//   ....[4]....
        /*06e0*/ 	.word	0x00013ad0


	//----- nvinfo : EIATTR_MAX_THREADS
	.align		4
.L_214:
        /*06e4*/ 	.byte	0x04, 0x05
        /*06e6*/ 	.short	(.L_216 - .L_215)
.L_215:
        /*06e8*/ 	.word	0x00000180
        /*06ec*/ 	.word	0x00000001
        /*06f0*/ 	.word	0x00000001


	//----- nvinfo : EIATTR_CRS_STACK_SIZE
	.align		4
.L_216:
        /*06f4*/ 	.byte	0x04, 0x1e
        /*06f6*/ 	.short	(.L_218 - .L_217)
.L_217:
        /*06f8*/ 	.word	0x00000000


	//----- nvinfo : EIATTR_CBANK_PARAM_SIZE
	.align		4
.L_218:
        /*06fc*/ 	.byte	0x03, 0x19
        /*06fe*/ 	.short	0x0bf0


	//----- nvinfo : EIATTR_PARAM_CBANK
	.align		4
        /*0700*/ 	.byte	0x04, 0x0a
        /*0702*/ 	.short	(.L_220 - .L_219)
	.align		4
.L_219:
        /*0704*/ 	.word	index@(.nv.constant0._ZN7cutlass13device_kernelIN5flash11enable_sm90INS1_16FlashAttnFwdSm90INS1_25CollectiveMainloopFwdSm90ILi2EN4cute5tupleIJNS5_1CILi1EEES8_S8_EEENS6_IJNS7_ILi128EEESA_SA_EEELi128ENS_10bfloat16_tEfNS_4arch4Sm90ELb0ELb1ELb1ELb0ELb0ELb0ELb0ELb1ELb1ELb0ELb0ELb0EEENS1_21CollectiveEpilogueFwdISB_S9_SC_SE_Li256ELb0ELb0ELb0ELb0EEENS1_30DynamicPersistentTileSchedulerILi256ELi32ELb0ELb0ELb1EEEEEEEEEvNT_6ParamsE)
        /*0708*/ 	.short	0x0210
        /*070a*/ 	.short	0x0bf0


	//----- nvinfo : EIATTR_SW_WAR
	.align		4
.L_220:
        /*070c*/ 	.byte	0x04, 0x36
        /*070e*/ 	.short	(.L_222 - .L_221)
.L_221:
        /*0710*/ 	.word	0x00000008
.L_222:


//--------------------- .nv.info._ZN7cutlass13device_kernelIN5flash11enable_sm90INS1_16FlashAttnFwdSm90INS1_25CollectiveMainloopFwdSm90ILi2EN4cute5tupleIJNS5_1CILi1EEES8_S8_EEENS6_IJNS7_ILi128EEESA_SA_EEELi128ENS_10bfloat16_tEfNS_4arch4Sm90ELb0ELb1ELb1ELb1ELb0ELb0ELb0ELb1ELb1ELb0ELb0ELb0EEENS1_21CollectiveEpilogueFwdISB_S9_SC_SE_Li256ELb1ELb0ELb0ELb0EEENS1_36VarlenDynamicPersistentTileSchedulerILi128ELi128ELi256ELi32ELb0ELb0ELb1ELb1ELb0ELb1EEEEEEEEEvNT_6ParamsE --------------------------
	.section	.nv.info._ZN7cutlass13device_kernelIN5flash11enable_sm90INS1_16FlashAttnFwdSm90INS1_25CollectiveMainloopFwdSm90ILi2EN4cute5tupleIJNS5_1CILi1EEES8_S8_EEENS6_IJNS7_ILi128EEESA_SA_EEELi128ENS_10bfloat16_tEfNS_4arch4Sm90ELb0ELb1ELb1ELb1ELb0ELb0ELb0ELb1ELb1ELb0ELb0ELb0EEENS1_21CollectiveEpilogueFwdISB_S9_SC_SE_Li256ELb1ELb0ELb0ELb0EEENS1_36VarlenDynamicPersistentTileSchedulerILi128ELi128ELi256ELi32ELb0ELb0ELb1ELb1ELb0ELb1EEEEEEEEEvNT_6ParamsE,"",@"SHT_CUDA_INFO"
	.sectionflags	@""
	.align	4


	//----- nvinfo : EIATTR_CUDA_API_VERSION
	.align		4
        /*0000*/ 	.byte	0x04, 0x37
        /*0002*/ 	.short	(.L_224 - .L_223)
.L_223:
        /*0004*/ 	.word	0x00000082


	//----- nvinfo : EIATTR_KPARAM_INFO
	.align		4
.L_224:
        /*0008*/ 	.byte	0x04, 0x17
        /*000a*/ 	.short	(.L_226 - .L_225)
.L_225:
        /*000c*/ 	.word	0x00000000
        /*0010*/ 	.short	0x0000
        /*0012*/ 	.short	0x0070
        /*0014*/ 	.byte	0x00, 0xf0, 0x01, 0x28


	//----- nvinfo : EIATTR_SPARSE_MMA_MASK
	.align		4
.L_226:
        /*0018*/ 	.byte	0x03, 0x50
        /*001a*/ 	.short	0x0000


	//----- nvinfo : EIATTR_MAXREG_COUNT
	.align		4
        /*001c*/ 	.byte	0x03, 0x1b
        /*001e*/ 	.short	0x00a8


	//----- nvinfo : EIATTR_NUM_BARRIERS
	.align		4
        /*0020*/ 	.byte	0x02, 0x4c
        /*0022*/ 	.byte	0x10
	.zero		1


	//----- nvinfo : EIATTR_EXTERNS
	.align		4
        /*0024*/ 	.byte	0x04, 0x0f
        /*0026*/ 	.short	(.L_228 - .L_227)


	//   ....[0]....
	.align		4
.L_227:
        /*0028*/ 	.word	index@(__assertfail)


	//----- nvinfo : EIATTR_ANNOTATIONS
	.align		4
.L_228:
        /*002c*/ 	.byte	0x04, 0x55
        /*002e*/ 	.short	(.L_230 - .L_229)


	//   ....[0]....
.L_229:
        /* <DEDUP_REMOVED lines=31> */


	//----- nvinfo : EIATTR_MERCURY_ISA_VERSION
	.align		4
.L_230:
        /*0208*/ 	.byte	0x03, 0x5f
        /*020a*/ 	.short	0x0101


	//----- nvinfo : EIATTR_UNUSED_LOAD_BYTE_OFFSET
	.align		4
        /*020c*/ 	.byte	0x04, 0x44
        /*020e*/ 	.short	(.L_232 - .L_231)


	//   ....[0]....
.L_231:
        /*0210*/ 	.word	0x00000a70
        /*0214*/ 	.word	0x0000fff0


	//   ....[1]....
        /*0218*/ 	.word	0x0000f950
        /*021c*/ 	.word	0x0000fff0


	//----- nvinfo : EIATTR_INT_WARP_WIDE_INSTR_OFFSETS
	.align		4
.L_232:
        /*0220*/ 	.byte	0x04, 0x31
        /*0222*/ 	.short	(.L_234 - .L_233)


	//   ....[0]....
.L_233:
        /*0224*/ 	.word	0x00000160


	//   ....[1]....
        /*0228*/ 	.word	0x000001a0


	//   ....[2]....
        /*022c*/ 	.word	0x00000210


	//   ....[3]....
        /*0230*/ 	.word	0x00012ce0


	//   ....[4]....
        /*0234*/ 	.word	0x00012d70


	//   ....[5]....
        /*0238*/ 	.word	0x00013270


	//   ....[6]....
        /*023c*/ 	.word	0x000132f0


	//   ....[7]....
        /*0240*/ 	.word	0x00013400


	//   ....[8]....
        /*0244*/ 	.word	0x00015570


	//   ....[9]....
        /*0248*/ 	.word	0x00015600


	//----- nvinfo : EIATTR_COOP_GROUP_MASK_REGIDS
	.align		4
.L_234:
        /*024c*/ 	.byte	0x04, 0x29
        /*024e*/ 	.short	(.L_236 - .L_235)


	//   ....[0]....
.L_235:
        /*0250*/ 	.word	0xffffffff


	//   ....[1]....
        /*0254*/ 	.word	0xffffffff


	//   ....[2]....
        /*0258*/ 	.word	0xffffffff


	//   ....[3]....
        /*025c*/ 	.word	0xffffffff


	//   ....[4]....
        /*0260*/ 	.word	0xffffffff


	//   ....[5]....
        /*0264*/ 	.word	0xffffffff


	//   ....[6]....
        /*0268*/ 	.word	0xffffffff


	//   ....[7]....
        /*026c*/ 	.word	0xffffffff


	//   ....[8]....
        /*0270*/ 	.word	0xffffffff


	//   ....[9]....
        /*0274*/ 	.word	0xffffffff


	//   ....[10]....
        /*0278*/ 	.word	0xffffffff


	//   ....[11]....
        /*027c*/ 	.word	0xffffffff


	//   ....[12]....
        /*0280*/ 	.word	0xffffffff


	//   ....[13]....
        /*0284*/ 	.word	0xffffffff


	//   ....[14]....
        /*0288*/ 	.word	0xffffffff


	//   ....[15]....
        /*028c*/ 	.word	0xffffffff


	//   ....[16]....
        /*0290*/ 	.word	0xffffffff


	//   ....[17]....
        /*0294*/ 	.word	0xffffffff


	//   ....[18]....
        /*0298*/ 	.word	0xffffffff


	//   ....[19]....
        /*029c*/ 	.word	0xffffffff


	//   ....[20]....
        /*02a0*/ 	.word	0xffffffff


	//   ....[21]....
        /*02a4*/ 	.word	0xffffffff


	//   ....[22]....
        /*02a8*/ 	.word	0xffffffff


	//   ....[23]....
        /*02ac*/ 	.word	0xffffffff


	//   ....[24]....
        /*02b0*/ 	.word	0xffffffff


	//   ....[25]....
        /*02b4*/ 	.word	0xffffffff


	//   ....[26]....
        /*02b8*/ 	.word	0xffffffff


	//   ....[27]....
        /*02bc*/ 	.word	0xffffffff


	//   ....[28]....
        /*02c0*/ 	.word	0xffffffff


	//   ....[29]....
        /*02c4*/ 	.word	0xffffffff


	//   ....[30]....
        /*02c8*/ 	.word	0xffffffff


	//   ....[31]....
        /*02cc*/ 	.word	0xffffffff


	//   ....[32]....
        /*02d0*/ 	.word	0xffffffff


	//   ....[33]....
        /*02d4*/ 	.word	0xffffffff


	//   ....[34]....
        /*02d8*/ 	.word	0xffffffff


	//   ....[35]....
        /*02dc*/ 	.word	0xffffffff


	//   ....[36]....
        /*02e0*/ 	.word	0xffffffff


	//   ....[37]....
        /*02e4*/ 	.word	0xffffffff


	//   ....[38]....
        /*02e8*/ 	.word	0xffffffff


	//   ....[39]....
        /*02ec*/ 	.word	0xffffffff


	//   ....[40]....
        /*02f0*/ 	.word	0xffffffff


	//   ....[41]....
        /*02f4*/ 	.word	0xffffffff


	//   ....[42]....
        /*02f8*/ 	.word	0xffffffff


	//   ....[43]....
        /*02fc*/ 	.word	0xffffffff


	//   ....[44]....
        /*0300*/ 	.word	0xffffffff


	//   ....[45]....
        /*0304*/ 	.word	0xffffffff


	//   ....[46]....
        /*0308*/ 	.word	0xffffffff


	//   ....[47]....
        /*030c*/ 	.word	0xffffffff


	//   ....[48]....
        /*0310*/ 	.word	0xffffffff


	//   ....[49]....
        /*0314*/ 	.word	0xffffffff


	//   ....[50]....
        /*0318*/ 	.word	0xffffffff


	//   ....[51]....
        /*031c*/ 	.word	0xffffffff


	//   ....[52]....
        /*0320*/ 	.word	0xffffffff


	//   ....[53]....
        /*0324*/ 	.word	0xffffffff


	//   ....[54]....
        /*0328*/ 	.word	0xffffffff


	//   ....[55]....
        /*032c*/ 	.word	0xffffffff


	//   ....[56]....
        /*0330*/ 	.word	0xffffffff


	//   ....[57]....
        /*0334*/ 	.word	0xffffffff


	//   ....[58]....
        /*0338*/ 	.word	0xffffffff


	//   ....[59]....
        /*033c*/ 	.word	0xffffffff


	//   ....[60]....
        /*0340*/ 	.word	0xffffffff


	//   ....[61]....
        /*0344*/ 	.word	0xffffffff


	//   ....[62]....
        /*0348*/ 	.word	0x0500000f


	//   ....[63]....
        /*034c*/ 	.word	0x0500000f


	//   ....[64]....
        /*0350*/ 	.word	0x0500000f


	//   ....[65]....
        /*0354*/ 	.word	0x0500000f


	//   ....[66]....
        /*0358*/ 	.word	0x0500000f


	//   ....[67]....
        /*035c*/ 	.word	0x0500000f


	//   ....[68]....
        /*0360*/ 	.word	0x0500000f


	//   ....[69]....
        /*0364*/ 	.word	0x0500000f


	//   ....[70]....
        /*0368*/ 	.word	0x0500000f


	//   ....[71]....
        /*036c*/ 	.word	0x0500000f


	//   ....[72]....
        /*0370*/ 	.word	0x0500000f


	//   ....[73]....
        /*0374*/ 	.word	0x0500000f


	//   ....[74]....
        /*0378*/ 	.word	0x0500000f


	//   ....[75]....
        /*037c*/ 	.word	0x0500000f


	//   ....[76]....
        /*0380*/ 	.word	0x0500000f


	//   ....[77]....
        /*0384*/ 	.word	0x0500000f


	//   ....[78]....
        /*0388*/ 	.word	0x0500000f


	//   ....[79]....
        /*038c*/ 	.word	0x0500000f


	//   ....[80]....
        /*0390*/ 	.word	0x0500000f


	//----- nvinfo : EIATTR_COOP_GROUP_INSTR_OFFSETS
	.align		4
.L_236:
        /*0394*/ 	.byte	0x04, 0x28
        /*0396*/ 	.short	(.L_238 - .L_237)


	//   ....[0]....
.L_237:
        /*0398*/ 	.word	0x00000070


	//   ....[1]....
        /*039c*/ 	.word	0x00000170


	//   ....[2]....
        /*03a0*/ 	.word	0x000001c0


	//   ....[3]....
        /*03a4*/ 	.word	0x000003f0


	//   ....[4]....
        /*03a8*/ 	.word	0x00000550


	//   ....[5]....
        /*03ac*/ 	.word	0x00000670


	//   ....[6]....
        /*03b0*/ 	.word	0x000007d0


	//   ....[7]....
        /*03b4*/ 	.word	0x000017b0


	//   ....[8]....
        /*03b8*/ 	.word	0x00003a40


	//   ....[9]....
        /*03bc*/ 	.word	0x00003b50


	//   ....[10]....
        /*03c0*/ 	.word	0x00004470


	//   ....[11]....
        /*03c4*/ 	.word	0x000044d0


	//   ....[12]....
        /*03c8*/ 	.word	0x00007200


	//   ....[13]....
        /*03cc*/ 	.word	0x00007260


	//   ....[14]....
        /*03d0*/ 	.word	0x00007be0


	//   ....[15]....
        /*03d4*/ 	.word	0x00007c60


	//   ....[16]....
        /*03d8*/ 	.word	0x0000a0b0


	//   ....[17]....
        /*03dc*/ 	.word	0x0000a0e0


	//   ....[18]....
        /*03e0*/ 	.word	0x0000a3d0


	//   ....[19]....
        /*03e4*/ 	.word	0x0000a470


	//   ....[20]....
        /*03e8*/ 	.word	0x0000d470


	//   ....[21]....
        /*03ec*/ 	.word	0x0000d4b0


	//   ....[22]....
        /*03f0*/ 	.word	0x0000de80


	//   ....[23]....
        /*03f4*/ 	.word	0x0000df40


	//   ....[24]....
        /*03f8*/ 	.word	0x0000f020


	//   ....[25]....
        /*03fc*/ 	.word	0x0000f060


	//   ....[26]....
        /*0400*/ 	.word	0x0000f140


	//   ....[27]....
        /*0404*/ 	.word	0x0000f160


	//   ....[28]....
        /*0408*/ 	.word	0x00011880


	//   ....[29]....
        /*040c*/ 	.word	0x00011a00


	//   ....[30]....
        /*0410*/ 	.word	0x00011a30


	//   ....[31]....
        /*0414*/ 	.word	0x00011a70


	//   ....[32]....
        /*0418*/ 	.word	0x00011ae0


	//   ....[33]....
        /*041c*/ 	.word	0x00011b40


	//   ....[34]....
        /*0420*/ 	.word	0x00011b80


	//   ....[35]....
        /*0424*/ 	.word	0x00011d20


	//   ....[36]....
        /*0428*/ 	.word	0x00011d80


	//   ....[37]....
        /*042c*/ 	.word	0x00011dc0


	//   ....[38]....
        /*0430*/ 	.word	0x00011e00


	//   ....[39]....
        /*0434*/ 	.word	0x00011e30


	//   ....[40]....
        /*0438*/ 	.word	0x00011e60


	//   ....[41]....
        /*043c*/ 	.word	0x00011ef0


	//   ....[42]....
        /*0440*/ 	.word	0x00011f50


	//   ....[43]....
        /*0444*/ 	.word	0x00011fe0


	//   ....[44]....
        /*0448*/ 	.word	0x00015a10


	//   ....[45]....
        /*044c*/ 	.word	0x00015a20


	//   ....[46]....
        /*0450*/ 	.word	0x00015b30


	//   ....[47]....
        /*0454*/ 	.word	0x00015b90


	//   ....[48]....
        /*0458*/ 	.word	0x00015bd0


	//   ....[49]....
        /*045c*/ 	.word	0x00015c10


	//   ....[50]....
        /*0460*/ 	.word	0x00015c40


	//   ....[51]....
        /*0464*/ 	.word	0x00015c70


	//   ....[52]....
        /*0468*/ 	.word	0x00015e00


	//   ....[53]....
        /*046c*/ 	.word	0x00015e60


	//   ....[54]....
        /*0470*/ 	.word	0x00015ea0


	//   ....[55]....
        /*0474*/ 	.word	0x00015ee0


	//   ....[56]....
        /*0478*/ 	.word	0x00015f10


	//   ....[57]....
        /*047c*/ 	.word	0x00015f40


	//   ....[58]....
        /*0480*/ 	.word	0x00016000


	//   ....[59]....
        /*0484*/ 	.word	0x00016020


	//   ....[60]....
        /*0488*/ 	.word	0x00016090


	//   ....[61]....
        /*048c*/ 	.word	0x00016720


	//   ....[62]....
        /*0490*/ 	.word	0x00016db0


	//   ....[63]....
        /*0494*/ 	.word	0x000171d0


	//   ....[64]....
        /*0498*/ 	.word	0x00017260


	//   ....[65]....
        /*049c*/ 	.word	0x00017300


	//   ....[66]....
        /*04a0*/ 	.word	0x000173b0


	//   ....[67]....
        /*04a4*/ 	.word	0x00017430


	//   ....[68]....
        /*04a8*/ 	.word	0x000174b0


	//   ....[69]....
        /*04ac*/ 	.word	0x00017530


	//   ....[70]....
        /*04b0*/ 	.word	0x000175b0


	//   ....[71]....
        /*04b4*/ 	.word	0x00017640


	//   ....[72]....
        /*04b8*/ 	.word	0x000176f0


	//   ....[73]....
        /*04bc*/ 	.word	0x00017770


	//   ....[74]....
        /*04c0*/ 	.word	0x000177f0


	//   ....[75]....
        /*04c4*/ 	.word	0x00017870


	//   ....[76]....
        /*04c8*/ 	.word	0x000178f0


	//   ....[77]....
        /*04cc*/ 	.word	0x00017960


	//   ....[78]....
        /*04d0*/ 	.word	0x00017a00


	//   ....[79]....
        /*04d4*/ 	.word	0x00017a90


	//   ....[80]....
        /*04d8*/ 	.word	0x00017bc0


	//----- nvinfo : EIATTR_REG_RECONFIG
	.align		4
.L_238:
        /*04dc*/ 	.byte	0x01, 0x54
	.zero		2


	//----- nvinfo : EIATTR_SYSCALL_OFFSETS
	.align		4
        /*04e0*/ 	.byte	0x04, 0x46
        /*04e2*/ 	.short	(.L_240 - .L_239)


	//   ....[0]....
.L_239:
        /*04e4*/ 	.word	0x00001990


	//   ....[1]....
        /*04e8*/ 	.word	0x00012f00


	//   ....[2]....
        /*04ec*/ 	.word	0x00013040


	//   ....[3]....
        /*04f0*/ 	.word	0x00013140


	//----- nvinfo : EIATTR_MBARRIER_INSTR_OFFSETS
	.align		4
.L_240:
        /*04f4*/ 	.byte	0x04, 0x39
        /*04f6*/ 	.short	(.L_242 - .L_241)


	//   ....[0]....
.L_241:
        /*04f8*/ 	.word	0x000002a0
        /*04fc*/ 	.word	0x000000ff
        /*0500*/ 	.word	0x00028800
        /*0504*/ 	.short	0x0100
        /*0506*/ 	.byte	0x08
	.zero		1


	//   ....[1]....
        /*0508*/ 	.word	0x000002b0
        /*050c*/ 	.word	0x000000ff
        /*0510*/ 	.word	0x00028820
        /*0514*/ 	.short	0x0100
        /*0516*/ 	.byte	0x08
	.zero		1


	//   ....[2]....
        /*0518*/ 	.word	0x000003a0
        /*051c*/ 	.word	0x000000ff
        /*0520*/ 	.word	0x00028830
        /*0524*/ 	.short	0x0100
        /*0526*/ 	.byte	0x08
	.zero		1


	//   ....[3]....
        /*0528*/ 	.word	0x000003b0
        /*052c*/ 	.word	0x000000ff
        /*0530*/ 	.word	0x00028840
        /*0534*/ 	.short	0x0100
        /*0536*/ 	.byte	0x08
	.zero		1


	//   ....[4]....
        /*0538*/ 	.word	0x000003c0
        /*053c*/ 	.word	0x000000ff
        /*0540*/ 	.word	0x00028838
        /*0544*/ 	.short	0x0100
        /*0546*/ 	.byte	0x08
	.zero		1


	//   ....[5]....
        /*0548*/ 	.word	0x000003d0
        /*054c*/ 	.word	0x000000ff
        /*0550*/ 	.word	0x00028848
        /*0554*/ 	.short	0x0100
        /*0556*/ 	.byte	0x08
	.zero		1


	//   ....[6]....
        /*0558*/ 	.word	0x00000500
        /*055c*/ 	.word	0x000000ff
        /*0560*/ 	.word	0x00028850
        /*0564*/ 	.short	0x0100
        /*0566*/ 	.byte	0x08
	.zero		1


	//   ....[7]....
        /*0568*/ 	.word	0x00000510
        /*056c*/ 	.word	0x000000ff
        /*0570*/ 	.word	0x00028860
        /*0574*/ 	.short	0x0100
        /*0576*/ 	.byte	0x08
	.zero		1


	//   ....[8]....
        /*0578*/ 	.word	0x00000520
        /*057c*/ 	.word	0x000000ff
        /*0580*/ 	.word	0x00028858
        /*0584*/ 	.short	0x0100
        /*0586*/ 	.byte	0x08
	.zero		1


	//   ....[9]....
        /*0588*/ 	.word	0x00000530
        /*058c*/ 	.word	0x000000ff
        /*0590*/ 	.word	0x00028868
        /*0594*/ 	.short	0x0100
        /*0596*/ 	.byte	0x08
	.zero		1


	//   ....[10]....
        /*0598*/ 	.word	0x00000620
        /*059c*/ 	.word	0x000000ff
        /*05a0*/ 	.word	0x00028870
        /*05a4*/ 	.short	0x0100
        /*05a6*/ 	.byte	0x06
	.zero		1


	//   ....[11]....
        /*05a8*/ 	.word	0x00000630
        /*05ac*/ 	.word	0x000000ff
        /*05b0*/ 	.word	0x00028880
        /*05b4*/ 	.short	0x0100
        /*05b6*/ 	.byte	0x06
	.zero		1


	//   ....[12]....
        /*05b8*/ 	.word	0x00000640
        /*05bc*/ 	.word	0x000000ff
        /*05c0*/ 	.word	0x00028878
        /*05c4*/ 	.short	0x0100
        /*05c6*/ 	.byte	0x06
	.zero		1


	//   ....[13]....
        /*05c8*/ 	.word	0x00000650
        /*05cc*/ 	.word	0x000000ff
        /*05d0*/ 	.word	0x00028888
        /*05d4*/ 	.short	0x0100
        /*05d6*/ 	.byte	0x06
	.zero		1


	//   ....[14]....
        /*05d8*/ 	.word	0x00000780
        /*05dc*/ 	.word	0x000000ff
        /*05e0*/ 	.word	0x00028890
        /*05e4*/ 	.short	0x0100
        /*05e6*/ 	.byte	0x08
	.zero		1


	//   ....[15]....
        /*05e8*/ 	.word	0x00000790
        /*05ec*/ 	.word	0x000000ff
        /*05f0*/ 	.word	0x000288a0
        /*05f4*/ 	.short	0x0100
        /*05f6*/ 	.byte	0x08
	.zero		1


	//   ....[16]....
        /*05f8*/ 	.word	0x000007a0
        /*05fc*/ 	.word	0x000000ff
        /*0600*/ 	.word	0x00028898
        /*0604*/ 	.short	0x0100
        /*0606*/ 	.byte	0x08
	.zero		1


	//   ....[17]....
        /*0608*/ 	.word	0x000007b0
        /*060c*/ 	.word	0x000000ff
        /*0610*/ 	.word	0x000288a8
        /*0614*/ 	.short	0x0100
        /*0616*/ 	.byte	0x08
	.zero		1


	//   ....[18]....
        /*0618*/ 	.word	0x000008e0
        /*061c*/ 	.word	0x000000ff
        /*0620*/ 	.word	0x000288b0
        /*0624*/ 	.short	0x0100
        /*0626*/ 	.byte	0x08
	.zero		1


	//   ....[19]....
        /*0628*/ 	.word	0x000008f0
        /*062c*/ 	.word	0x000000ff
        /*0630*/ 	.word	0x000288c0
        /*0634*/ 	.short	0x0100
        /*0636*/ 	.byte	0x08
	.zero		1


	//   ....[20]....
        /*0638*/ 	.word	0x00000900
        /*063c*/ 	.word	0x000000ff
        /*0640*/ 	.word	0x000288b8
        /*0644*/ 	.short	0x0100
        /*0646*/ 	.byte	0x08
	.zero		1


	//   ....[21]....
        /*0648*/ 	.word	0x00000910
        /*064c*/ 	.word	0x000000ff
        /*0650*/ 	.word	0x000288c8
        /*0654*/ 	.short	0x0100
        /*0656*/ 	.byte	0x08
	.zero		1


	//   ....[22]....
        /*0658*/ 	.word	0x00001a10
        /*065c*/ 	.word	0x000000ff
        /*0660*/ 	.word	0x00028800
        /*0664*/ 	.short	0x010a
        /*0666*/ 	.byte	0x29
	.zero		1


	//   ....[23]....
        /*0668*/ 	.word	0x00001a90
        /*066c*/ 	.word	0x00000007
        /*0670*/ 	.word	0x00028830
        /*0674*/ 	.short	0x010a
        /*0676*/ 	.byte	0x3f
	.zero		1


	//   ....[24]....
        /*0678*/ 	.word	0x00001af0
        /*067c*/ 	.word	0x00000007
        /*0680*/ 	.word	0x00028830
        /*0684*/ 	.short	0x010a
        /*0686*/ 	.byte	0x3f
	.zero		1


	//   ....[25]....
        /*0688*/ 	.word	0x000023f0
        /*068c*/ 	.word	0x00000000
        /*0690*/ 	.word	0x00000000
        /*0694*/ 	.short	0x0101
        /*0696*/ 	.byte	0x3f
	.zero		1


	//   ....[26]....
        /*0698*/ 	.word	0x000054e0
        /*069c*/ 	.word	0x000000ff
        /*06a0*/ 	.word	0x00028830
        /*06a4*/ 	.short	0x010a
        /*06a6*/ 	.byte	0x06
	.zero		1


	//   ....[27]....
        /*06a8*/ 	.word	0x00005520
        /*06ac*/ 	.word	0x000000ff
        /*06b0*/ 	.word	0x00028830
        /*06b4*/ 	.short	0x010a
        /*06b6*/ 	.byte	0x06
	.zero		1


	//   ....[28]....
        /*06b8*/ 	.word	0x00005860
        /*06bc*/ 	.word	0x000000ff
        /*06c0*/ 	.word	0x00028850
        /*06c4*/ 	.short	0x010a
        /*06c6*/ 	.byte	0x06
	.zero		1


	//   ....[29]....
        /*06c8*/ 	.word	0x000058a0
        /*06cc*/ 	.word	0x000000ff
        /*06d0*/ 	.word	0x00028850
        /*06d4*/ 	.short	0x010a
        /*06d6*/ 	.byte	0x06
	.zero		1


	//   ....[30]....
        /*06d8*/ 	.word	0x00006460
        /*06dc*/ 	.word	0x00000033
        /*06e0*/ 	.word	0x00000000
        /*06e4*/ 	.short	0x0101
        /*06e6*/ 	.byte	0x3f
	.zero		1


	//   ....[31]....
        /*06e8*/ 	.word	0x00008040
        /*06ec*/ 	.word	0x00000020
        /*06f0*/ 	.word	0x00000000
        /*06f4*/ 	.short	0x0101
        /*06f6*/ 	.byte	0x3f
	.zero		1


	//   ....[32]....
        /*06f8*/ 	.word	0x00008f80
        /*06fc*/ 	.word	0x000000ff
        /*0700*/ 	.word	0x00028830
        /*0704*/ 	.short	0x010a
        /*0706*/ 	.byte	0x06
	.zero		1


	//   ....[33]....
        /*0708*/ 	.word	0x00008fc0
        /*070c*/ 	.word	0x000000ff
        /*0710*/ 	.word	0x00028830
        /*0714*/ 	.short	0x010a
        /*0716*/ 	.byte	0x06
	.zero		1


	//   ....[34]....
        /*0718*/ 	.word	0x00009300
        /*071c*/ 	.word	0x000000ff
        /*0720*/ 	.word	0x00028850
        /*0724*/ 	.short	0x010a
        /*0726*/ 	.byte	0x06
	.zero		1


	//   ....[35]....
        /*0728*/ 	.word	0x00009340
        /*072c*/ 	.word	0x000000ff
        /*0730*/ 	.word	0x00028850
        /*0734*/ 	.short	0x010a
        /*0736*/ 	.byte	0x06
	.zero		1


	//   ....[36]....
        /*0738*/ 	.word	0x0000ac90
        /*073c*/ 	.word	0x00000028
        /*0740*/ 	.word	0x00000000
        /*0744*/ 	.short	0x0101
        /*0746*/ 	.byte	0x3f
	.zero		1


	//   ....[37]....
        /*0748*/ 	.word	0x0000ad40
        /*074c*/ 	.word	0x0000002a
        /*0750*/ 	.word	0x00000000
        /*0754*/ 	.short	0x0101
        /*0756*/ 	.byte	0x3f
	.zero		1


	//   ....[38]....
        /*0758*/ 	.word	0x0000b820
        /*075c*/ 	.word	0x000000ff
        /*0760*/ 	.word	0x00028830
        /*0764*/ 	.short	0x010a
        /*0766*/ 	.byte	0x06
	.zero		1


	//   ....[39]....
        /*0768*/ 	.word	0x0000b860
        /*076c*/ 	.word	0x000000ff
        /*0770*/ 	.word	0x00028830
        /*0774*/ 	.short	0x010a
        /*0776*/ 	.byte	0x06
	.zero		1


	//   ....[40]....
        /*0778*/ 	.word	0x0000bba0
        /*077c*/ 	.word	0x000000ff
        /*0780*/ 	.word	0x00028850
        /*0784*/ 	.short	0x010a
        /*0786*/ 	.byte	0x06
	.zero		1


	//   ....[41]....
        /*0788*/ 	.word	0x0000bbe0
        /*078c*/ 	.word	0x000000ff
        /*0790*/ 	.word	0x00028850
        /*0794*/ 	.short	0x010a
        /*0796*/ 	.byte	0x06
	.zero		1


	//   ....[42]....
        /*0798*/ 	.word	0x0000c790
        /*079c*/ 	.word	0x00000036
        /*07a0*/ 	.word	0x00000000
        /*07a4*/ 	.short	0x0101
        /*07a6*/ 	.byte	0x3f
	.zero		1


	//   ....[43]....
        /*07a8*/ 	.word	0x0000e210
        /*07ac*/ 	.word	0x00000022
        /*07b0*/ 	.word	0x00000000
        /*07b4*/ 	.short	0x0101
        /*07b6*/ 	.byte	0x3f
	.zero		1


	//   ....[44]....
        /*07b8*/ 	.word	0x0000ef90
        /*07bc*/ 	.word	0x000000ff
        /*07c0*/ 	.word	0x00028850
        /*07c4*/ 	.short	0x010a
        /*07c6*/ 	.byte	0x05
	.zero		1


	//   ....[45]....
        /*07c8*/ 	.word	0x0000efd0
        /*07cc*/ 	.word	0x000000ff
        /*07d0*/ 	.word	0x00028850
        /*07d4*/ 	.short	0x010a
        /*07d6*/ 	.byte	0x05
	.zero		1


	//   ....[46]....
        /*07d8*/ 	.word	0x0000f4f0
        /*07dc*/ 	.word	0x00000004
        /*07e0*/ 	.word	0x00000000
        /*07e4*/ 	.short	0x0101
        /*07e6*/ 	.byte	0x3f
	.zero		1


	//   ....[47]....
        /*07e8*/ 	.word	0x00010810
        /*07ec*/ 	.word	0x00000003
        /*07f0*/ 	.word	0x00000000
        /*07f4*/ 	.short	0x0101
        /*07f6*/ 	.byte	0x3f
	.zero		1


	//   ....[48]....
        /*07f8*/ 	.word	0x00013740
        /*07fc*/ 	.word	0x00000009
        /*0800*/ 	.word	0x00028840
        /*0804*/ 	.short	0x010a
        /*0806*/ 	.byte	0x3f
	.zero		1


	//   ....[49]....
        /*0808*/ 	.word	0x00013c10
        /*080c*/ 	.word	0x0000000a
        /*0810*/ 	.word	0x00028820
        /*0814*/ 	.short	0x010a
        /*0816*/ 	.byte	0x3f
	.zero		1


	//   ....[50]....
        /*0818*/ 	.word	0x00013f50
        /*081c*/ 	.word	0x00000002
        /*0820*/ 	.word	0x00028840
        /*0824*/ 	.short	0x010a
        /*0826*/ 	.byte	0x3f
	.zero		1


	//   ....[51]....
        /*0828*/ 	.word	0x00014210
        /*082c*/ 	.word	0x00000003
        /*0830*/ 	.word	0x00000060
        /*0834*/ 	.short	0x010a
        /*0836*/ 	.byte	0x3f
	.zero		1


	//   ....[52]....
        /*0838*/ 	.word	0x00014800
        /*083c*/ 	.word	0x00000002
        /*0840*/ 	.word	0x00028840
        /*0844*/ 	.short	0x010a
        /*0846*/ 	.byte	0x3f
	.zero		1


	//   ....[53]....
        /*0848*/ 	.word	0x00014ac0
        /*084c*/ 	.word	0x00000002
        /*0850*/ 	.word	0x00000060
        /*0854*/ 	.short	0x010a
        /*0856*/ 	.byte	0x3f
	.zero		1


	//   ....[54]....
        /*0858*/ 	.word	0x00014f90
        /*085c*/ 	.word	0x00000002
        /*0860*/ 	.word	0x00028840
        /*0864*/ 	.short	0x010a
        /*0866*/ 	.byte	0x3f
	.zero		1


	//   ....[55]....
        /*0868*/ 	.word	0x00015250
        /*086c*/ 	.word	0x00000002
        /*0870*/ 	.word	0x00000060
        /*0874*/ 	.short	0x010a
        /*0876*/ 	.byte	0x3f
	.zero		1


	//   ....[56]....
        /*0878*/ 	.word	0x000156c0
        /*087c*/ 	.word	0x00000003
        /*0880*/ 	.word	0x00028860
        /*0884*/ 	.short	0x010a
        /*0886*/ 	.byte	0x3f
	.zero		1


	//   ....[57]....
        /*0888*/ 	.word	0x000166a0
        /*088c*/ 	.word	0x00000000
        /*0890*/ 	.word	0x00028820
        /*0894*/ 	.short	0x010a
        /*0896*/ 	.byte	0x3f
	.zero		1


	//   ....[58]....
        /*0898*/ 	.word	0x00016860
        /*089c*/ 	.word	0x00000006
        /*08a0*/ 	.word	0x00000000
        /*08a4*/ 	.short	0x010a
        /*08a6*/ 	.byte	0x3f
	.zero		1


	//   ....[59]....
        /*08a8*/ 	.word	0x000168d0
        /*08ac*/ 	.word	0x00000007
        /*08b0*/ 	.word	0x00000000
        /*08b4*/ 	.short	0x010a
        /*08b6*/ 	.byte	0x3f
	.zero		1


	//   ....[60]....
        /*08b8*/ 	.word	0x00016940
        /*08bc*/ 	.word	0x00000004
        /*08c0*/ 	.word	0x00000000
        /*08c4*/ 	.short	0x010a
        /*08c6*/ 	.byte	0x3f
	.zero		1


	//   ....[61]....
        /*08c8*/ 	.word	0x00016970
        /*08cc*/ 	.word	0x00000003
        /*08d0*/ 	.word	0x00000000
        /*08d4*/ 	.short	0x010a
        /*08d6*/ 	.byte	0x3f
	.zero		1


	//   ....[62]....
        /*08d8*/ 	.word	0x000169e0
        /*08dc*/ 	.word	0x00000003
        /*08e0*/ 	.word	0x00028800
        /*08e4*/ 	.short	0x010a
        /*08e6*/ 	.byte	0x3f
	.zero		1


	//   ....[63]....
        /*08e8*/ 	.word	0x00016a30
        /*08ec*/ 	.word	0x00000007
        /*08f0*/ 	.word	0x00028830
        /*08f4*/ 	.short	0x010a
        /*08f6*/ 	.byte	0x3f
	.zero		1


	//   ....[64]....
        /*08f8*/ 	.word	0x00016a90
        /*08fc*/ 	.word	0x00000008
        /*0900*/ 	.word	0x00028830
        /*0904*/ 	.short	0x010a
        /*0906*/ 	.byte	0x3f
	.zero		1


	//   ....[65]....
        /*0908*/ 	.word	0x00016af0
        /*090c*/ 	.word	0x00000008
        /*0910*/ 	.word	0x00028850
        /*0914*/ 	.short	0x010a
        /*0916*/ 	.byte	0x3f
	.zero		1


	//   ....[66]....
        /*0918*/ 	.word	0x00016b50
        /*091c*/ 	.word	0x00000006
        /*0920*/ 	.word	0x00028830
        /*0924*/ 	.short	0x010a
        /*0926*/ 	.byte	0x3f
	.zero		1


	//   ....[67]....
        /*0928*/ 	.word	0x00016bb0
        /*092c*/ 	.word	0x00000006
        /*0930*/ 	.word	0x00028850
        /*0934*/ 	.short	0x010a
        /*0936*/ 	.byte	0x3f
	.zero		1


	//   ....[68]....
        /*0938*/ 	.word	0x00016c10
        /*093c*/ 	.word	0x00000006
        /*0940*/ 	.word	0x00028830
        /*0944*/ 	.short	0x010a
        /*0946*/ 	.byte	0x3f
	.zero		1


	//   ....[69]....
        /*0948*/ 	.word	0x00016c70
        /*094c*/ 	.word	0x00000006
        /*0950*/ 	.word	0x00028850
        /*0954*/ 	.short	0x010a
        /*0956*/ 	.byte	0x3f
	.zero		1


	//   ....[70]....
        /*0958*/ 	.word	0x00016cd0
        /*095c*/ 	.word	0x00000009
        /*0960*/ 	.word	0x00028850
        /*0964*/ 	.short	0x010a
        /*0966*/ 	.byte	0x3f
	.zero		1


	//   ....[71]....
        /*0968*/ 	.word	0x00016e70
        /*096c*/ 	.word	0x00000009
        /*0970*/ 	.word	0x00028840
        /*0974*/ 	.short	0x010a
        /*0976*/ 	.byte	0x3f
	.zero		1


	//   ....[72]....
        /*0978*/ 	.word	0x00016ef0
        /*097c*/ 	.word	0x00000008
        /*0980*/ 	.word	0x00028820
        /*0984*/ 	.short	0x010a
        /*0986*/ 	.byte	0x3f
	.zero		1


	//   ....[73]....
        /*0988*/ 	.word	0x00016f40
        /*098c*/ 	.word	0x00000002
        /*0990*/ 	.word	0x00028840
        /*0994*/ 	.short	0x010a
        /*0996*/ 	.byte	0x3f
	.zero		1


	//   ....[74]....
        /*0998*/ 	.word	0x00016f90
        /*099c*/ 	.word	0x00000003
        /*09a0*/ 	.word	0x00000060
        /*09a4*/ 	.short	0x010a
        /*09a6*/ 	.byte	0x3f
	.zero		1


	//   ....[75]....
        /*09a8*/ 	.word	0x00016fe0
        /*09ac*/ 	.word	0x00000002
        /*09b0*/ 	.word	0x00028840
        /*09b4*/ 	.short	0x010a
        /*09b6*/ 	.byte	0x3f
	.zero		1


	//   ....[76]....
        /*09b8*/ 	.word	0x00017030
        /*09bc*/ 	.word	0x00000002
        /*09c0*/ 	.word	0x00000060
        /*09c4*/ 	.short	0x010a
        /*09c6*/ 	.byte	0x3f
	.zero		1


	//   ....[77]....
        /*09c8*/ 	.word	0x00017080
        /*09cc*/ 	.word	0x00000002
        /*09d0*/ 	.word	0x00028840
        /*09d4*/ 	.short	0x010a
        /*09d6*/ 	.byte	0x3f
	.zero		1


	//   ....[78]....
        /*09d8*/ 	.word	0x000170d0
        /*09dc*/ 	.word	0x00000002
        /*09e0*/ 	.word	0x00000060
        /*09e4*/ 	.short	0x010a
        /*09e6*/ 	.byte	0x3f
	.zero		1


	//   ....[79]....
        /*09e8*/ 	.word	0x00017120
        /*09ec*/ 	.word	0x00000003
        /*09f0*/ 	.word	0x00028860
        /*09f4*/ 	.short	0x010a
        /*09f6*/ 	.byte	0x3f
	.zero		1


	//   ....[80]....
        /*09f8*/ 	.word	0x00017ae0
        /*09fc*/ 	.word	0x00000000
        /*0a00*/ 	.word	0x00028820
        /*0a04*/ 	.short	0x010a
        /*0a06*/ 	.byte	0x3f
	.zero		1


	//   ....[81]....
        /*0a08*/ 	.word	0x00017c80
        /*0a0c*/ 	.word	0x00000006
        /*0a10*/ 	.word	0x00000000
        /*0a14*/ 	.short	0x010a
        /*0a16*/ 	.byte	0x3f
	.zero		1


	//   ....[82]....
        /*0a18*/ 	.word	0x00017cd0
        /*0a1c*/ 	.word	0x00000007
        /*0a20*/ 	.word	0x00000000
        /*0a24*/ 	.short	0x010a
        /*0a26*/ 	.byte	0x3f
	.zero		1


	//   ....[83]....
        /*0a28*/ 	.word	0x00017d20
        /*0a2c*/ 	.word	0x00000004
        /*0a30*/ 	.word	0x00000000
        /*0a34*/ 	.short	0x010a
        /*0a36*/ 	.byte	0x3f
	.zero		1


	//----- nvinfo : EIATTR_NUM_MBARRIERS
	.align		4
.L_242:
        /*0a38*/ 	.byte	0x03, 0x38
        /*0a3a*/ 	.short	0x0016


	//----- nvinfo : EIATTR_EXIT_INSTR_OFFSETS
	.align		4
        /*0a3c*/ 	.byte	0x04, 0x1c
        /*0a3e*/ 	.short	(.L_244 - .L_243)


	//   ....[0]....
.L_243:
        /*0a40*/ 	.word	0x00000ab0


	//   ....[1]....
        /*0a44*/ 	.word	0x00011840


	//   ....[2]....
        /*0a48*/ 	.word	0x000118a0


	//   ....[3]....
        /*0a4c*/ 	.word	0x000169c0


	//----- nvinfo : EIATTR_MAX_THREADS
	.align		4
.L_244:
        /*0a50*/ 	.byte	0x04, 0x05
        /*0a52*/ 	.short	(.L_246 - .L_245)
.L_245:
        /*0a54*/ 	.word	0x00000180
        /*0a58*/ 	.word	0x00000001
        /*0a5c*/ 	.word	0x00000001


	//----- nvinfo : EIATTR_CRS_STACK_SIZE
	.align		4
.L_246:
        /*0a60*/ 	.byte	0x04, 0x1e
        /*0a62*/ 	.short	(.L_248 - .L_247)
.L_247:
        /*0a64*/ 	.word	0x00000000


	//----- nvinfo : EIATTR_CBANK_PARAM_SIZE
	.align		4
.L_248:
        /*0a68*/ 	.byte	0x03, 0x19
        /*0a6a*/ 	.short	0x0a70


	//----- nvinfo : EIATTR_PARAM_CBANK
	.align		4
        /*0a6c*/ 	.byte	0x04, 0x0a
        /*0a6e*/ 	.short	(.L_250 - .L_249)
	.align		4
.L_249:
        /*0a70*/ 	.word	index@(.nv.constant0._ZN7cutlass13device_kernelIN5flash11enable_sm90INS1_16FlashAttnFwdSm90INS1_25CollectiveMainloopFwdSm90ILi2EN4cute5tupleIJNS5_1CILi1EEES8_S8_EEENS6_IJNS7_ILi128EEESA_SA_EEELi128ENS_10bfloat16_tEfNS_4arch4Sm90ELb0ELb1ELb1ELb1ELb0ELb0ELb0ELb1ELb1ELb0ELb0ELb0EEENS1_21CollectiveEpilogueFwdISB_S9_SC_SE_Li256ELb1ELb0ELb0ELb0EEENS1_36VarlenDynamicPersistentTileSchedulerILi128ELi128ELi256ELi32ELb0ELb0ELb1ELb1ELb0ELb1EEEEEEEEEvNT_6ParamsE)
        /*0a74*/ 	.short	0x0210
        /*0a76*/ 	.short	0x0a70


	//----- nvinfo : EIATTR_SW_WAR
	.align		4
.L_250:
        /*0a78*/ 	.byte	0x04, 0x36
        /*0a7a*/ 	.short	(.L_252 - .L_251)
.L_251:
        /*0a7c*/ 	.word	0x00000008
.L_252:


//--------------------- .nv.info._ZN7cutlass13device_kernelIN5flash11enable_sm90INS1_16FlashAttnFwdSm90INS1_25CollectiveMainloopFwdSm90ILi2EN4cute5tupleIJNS5_1CILi1EEES8_S8_EEENS6_IJNS7_ILi128EEESA_SA_EEELi128ENS_10bfloat16_tEfNS_4arch4Sm90ELb0ELb1ELb1ELb1ELb0ELb1ELb0ELb1ELb1ELb0ELb0ELb0EEENS1_21CollectiveEpilogueFwdISB_S9_SC_SE_Li256ELb1ELb0ELb0ELb0EEENS1_36VarlenDynamicPersistentTileSchedulerILi128ELi128ELi256ELi32ELb0ELb0ELb1ELb1ELb0ELb1EEEEEEEEEvNT_6ParamsE --------------------------
	.section	.nv.info._ZN7cutlass13device_kernelIN5flash11enable_sm90INS1_16FlashAttnFwdSm90INS1_25CollectiveMainloopFwdSm90ILi2EN4cute5tupleIJNS5_1CILi1EEES8_S8_EEENS6_IJNS7_ILi128EEESA_SA_EEELi128ENS_10bfloat16_tEfNS_4arch4Sm90ELb0ELb1ELb1ELb1ELb0ELb1ELb0ELb1ELb1ELb0ELb0ELb0EEENS1_21CollectiveEpilogueFwdISB_S9_SC_SE_Li256ELb1ELb0ELb0ELb0EEENS1_36VarlenDynamicPersistentTileSchedulerILi128ELi128ELi256ELi32ELb0ELb0ELb1ELb1ELb0ELb1EEEEEEEEEvNT_6ParamsE,"",@"SHT_CUDA_INFO"
	.sectionflags	@""
	.align	4


	//----- nvinfo : EIATTR_CUDA_API_VERSION
	.align		4
        /*0000*/ 	.byte	0x04, 0x37
        /*0002*/ 	.short	(.L_254 - .L_253)
.L_253:
        /*0004*/ 	.word	0x00000082


	//----- nvinfo : EIATTR_KPARAM_INFO
	.align		4
.L_254:
        /*0008*/ 	.byte	0x04, 0x17
        /*000a*/ 	.short	(.L_256 - .L_255)
.L_255:
        /*000c*/ 	.word	0x00000000
        /*0010*/ 	.short	0x0000
        /*0012*/ 	.short	0x0070
        /*0014*/ 	.byte	0x00, 0xf0, 0x01, 0x28


	//----- nvinfo : EIATTR_SPARSE_MMA_MASK
	.align		4
.L_256:
        /*0018*/ 	.byte	0x03, 0x50
        /*001a*/ 	.short	0x0000


	//----- nvinfo : EIATTR_MAXREG_COUNT
	.align		4
        /*001c*/ 	.byte	0x03, 0x1b
        /*001e*/ 	.short	0x00a8


	//----- nvinfo : EIATTR_NUM_BARRIERS
	.align		4
        /*0020*/ 	.byte	0x02, 0x4c
        /*0022*/ 	.byte	0x10
	.zero		1


	//----- nvinfo : EIATTR_EXTERNS
	.align		4
        /*0024*/ 	.byte	0x04, 0x0f
        /*0026*/ 	.short	(.L_258 - .L_257)


	//   ....[0]....
	.align		4
.L_257:
        /*0028*/ 	.word	index@(__assertfail)


	//----- nvinfo : EIATTR_ANNOTATIONS
	.align		4
.L_258:
        /*002c*/ 	.byte	0x04, 0x55
        /*002e*/ 	.short	(.L_260 - .L_259)


	//   ....[0]....
.L_259:
        /* <DEDUP_REMOVED lines=40> */


	//----- nvinfo : EIATTR_MERCURY_ISA_VERSION
	.align		4
.L_260:
        /*0298*/ 	.byte	0x03, 0x5f
        /*029a*/ 	.short	0x0101


	//----- nvinfo : EIATTR_UNUSED_LOAD_BYTE_OFFSET
	.align		4
        /*029c*/ 	.byte	0x04, 0x44
        /*029e*/ 	.short	(.L_262 - .L_261)


	//   ....[0]....
.L_261:
        /*02a0*/ 	.word	0x00000af0
        /*02a4*/ 	.word	0x0000fff0


	//   ....[1]....
        /*02a8*/ 	.word	0x0001d270
        /*02ac*/ 	.word	0x0000fff0


	//----- nvinfo : EIATTR_INT_WARP_WIDE_INSTR_OFFSETS
	.align		4
.L_262:
        /*02b0*/ 	.byte	0x04, 0x31
        /*02b2*/ 	.short	(.L_264 - .L_263)


	//   ....[0]....
.L_263:
        /*02b4*/ 	.word	0x000001c0


	//   ....[1]....
        /*02b8*/ 	.word	0x00000200


	//   ....[2]....
        /*02bc*/ 	.word	0x00000270


	//   ....[3]....
        /*02c0*/ 	.word	0x00021520


	//   ....[4]....
        /*02c4*/ 	.word	0x000215b0


	//   ....[5]....
        /*02c8*/ 	.word	0x00021b10


	//   ....[6]....
        /*02cc*/ 	.word	0x00021b40


	//   ....[7]....
        /*02d0*/ 	.word	0x00021c40


	//   ....[8]....
        /*02d4*/ 	.word	0x00023da0


	//   ....[9]....
        /*02d8*/ 	.word	0x00023e30


	//----- nvinfo : EIATTR_COOP_GROUP_MASK_REGIDS
	.align		4
.L_264:
        /*02dc*/ 	.byte	0x04, 0x29
        /*02de*/ 	.short	(.L_266 - .L_265)


	//   ....[0]....
.L_265:
        /*02e0*/ 	.word	0xffffffff


	//   ....[1]....
        /*02e4*/ 	.word	0xffffffff


	//   ....[2]....
        /*02e8*/ 	.word	0xffffffff


	//   ....[3]....
        /*02ec*/ 	.word	0xffffffff


	//   ....[4]....
        /*02f0*/ 	.word	0xffffffff


	//   ....[5]....
        /*02f4*/ 	.word	0xffffffff


	//   ....[6]....
        /*02f8*/ 	.word	0xffffffff


	//   ....[7]....
        /*02fc*/ 	.word	0xffffffff


	//   ....[8]....
        /*0300*/ 	.word	0xffffffff


	//   ....[9]....
        /*0304*/ 	.word	0xffffffff


	//   ....[10]....
        /*0308*/ 	.word	0xffffffff


	//   ....[11]....
        /*030c*/ 	.word	0xffffffff


	//   ....[12]....
        /*0310*/ 	.word	0xffffffff


	//   ....[13]....
        /*0314*/ 	.word	0xffffffff


	//   ....[14]....
        /*0318*/ 	.word	0xffffffff


	//   ....[15]....
        /*031c*/ 	.word	0xffffffff


	//   ....[16]....
        /*0320*/ 	.word	0xffffffff


	//   ....[17]....
        /*0324*/ 	.word	0xffffffff


	//   ....[18]....
        /*0328*/ 	.word	0xffffffff


	//   ....[19]....
        /*032c*/ 	.word	0xffffffff


	//   ....[20]....
        /*0330*/ 	.word	0xffffffff


	//   ....[21]....
        /*0334*/ 	.word	0xffffffff


	//   ....[22]....
        /*0338*/ 	.word	0xffffffff


	//   ....[23]....
        /*033c*/ 	.word	0xffffffff


	//   ....[24]....
        /*0340*/ 	.word	0xffffffff


	//   ....[25]....
        /*0344*/ 	.word	0xffffffff


	//   ....[26]....
        /*0348*/ 	.word	0xffffffff


	//   ....[27]....
        /*034c*/ 	.word	0xffffffff


	//   ....[28]....
        /*0350*/ 	.word	0xffffffff


	//   ....[29]....
        /*0354*/ 	.word	0xffffffff


	//   ....[30]....
        /*0358*/ 	.word	0xffffffff


	//   ....[31]....
        /*035c*/ 	.word	0xffffffff


	//   ....[32]....
        /*0360*/ 	.word	0xffffffff


	//   ....[33]....
        /*0364*/ 	.word	0xffffffff


	//   ....[34]....
        /*0368*/ 	.word	0xffffffff


	//   ....[35]....
        /*036c*/ 	.word	0xffffffff


	//   ....[36]....
        /*0370*/ 	.word	0xffffffff


	//   ....[37]....
        /*0374*/ 	.word	0xffffffff


	//   ....[38]....
        /*0378*/ 	.word	0xffffffff


	//   ....[39]....
        /*037c*/ 	.word	0xffffffff


	//   ....[40]....
        /*0380*/ 	.word	0xffffffff


	//   ....[41]....
        /*0384*/ 	.word	0xffffffff


	//   ....[42]....
        /*0388*/ 	.word	0xffffffff


	//   ....[43]....
        /*038c*/ 	.word	0xffffffff


	//   ....[44]....
        /*0390*/ 	.word	0xffffffff


	//   ....[45]....
        /*0394*/ 	.word	0xffffffff


	//   ....[46]....
        /*0398*/ 	.word	0xffffffff


	//   ....[47]....
        /*039c*/ 	.word	0xffffffff


	//   ....[48]....
        /*03a0*/ 	.word	0xffffffff


	//   ....[49]....
        /*03a4*/ 	.word	0xffffffff


	//   ....[50]....
        /*03a8*/ 	.word	0xffffffff


	//   ....[51]....
        /*03ac*/ 	.word	0xffffffff


	//   ....[52]....
        /*03b0*/ 	.word	0xffffffff


	//   ....[53]....
        /*03b4*/ 	.word	0xffffffff


	//   ....[54]....
        /*03b8*/ 	.word	0xffffffff


	//   ....[55]....
        /*03bc*/ 	.word	0xffffffff


	//   ....[56]....
        /*03c0*/ 	.word	0xffffffff


	//   ....[57]....
        /*03c4*/ 	.word	0xffffffff


	//   ....[58]....
        /*03c8*/ 	.word	0xffffffff


	//   ....[59]....
        /*03cc*/ 	.word	0xffffffff


	//   ....[60]....
        /*03d0*/ 	.word	0xffffffff


	//   ....[61]....
        /*03d4*/ 	.word	0xffffffff


	//   ....[62]....
        /*03d8*/ 	.word	0x0500000f


	//   ....[63]....
        /*03dc*/ 	.word	0x0500000f


	//   ....[64]....
        /*03e0*/ 	.word	0x0500000f


	//   ....[65]....
        /*03e4*/ 	.word	0x0500000f


	//   ....[66]....
        /*03e8*/ 	.word	0x0500000f


	//   ....[67]....
        /*03ec*/ 	.word	0x0500000f


	//   ....[68]....
        /*03f0*/ 	.word	0x0500000f


	//   ....[69]....
        /*03f4*/ 	.word	0x0500000f


	//   ....[70]....
        /*03f8*/ 	.word	0x0500000f


	//   ....[71]....
        /*03fc*/ 	.word	0x0500000f


	//   ....[72]....
        /*0400*/ 	.word	0x0500000f


	//   ....[73]....
        /*0404*/ 	.word	0x0500000f


	//   ....[74]....
        /*0408*/ 	.word	0x0500000f


	//   ....[75]....
        /*040c*/ 	.word	0x0500000f


	//   ....[76]....
        /*0410*/ 	.word	0x0500000f


	//   ....[77]....
        /*0414*/ 	.word	0x0500000f


	//   ....[78]....
        /*0418*/ 	.word	0x0500000f


	//   ....[79]....
        /*041c*/ 	.word	0x0500000f


	//   ....[80]....
        /*0420*/ 	.word	0x0500000f


	//   ....[81]....
        /*0424*/ 	.word	0x0500000f


	//   ....[82]....
        /*0428*/ 	.word	0x0500000f


	//   ....[83]....
        /*042c*/ 	.word	0x0500000f


	//   ....[84]....
        /*0430*/ 	.word	0x0500000f


	//   ....[85]....
        /*0434*/ 	.word	0x0500000f


	//   ....[86]....
        /*0438*/ 	.word	0x0500000f


	//   ....[87]....
        /*043c*/ 	.word	0x0500000f


	//   ....[88]....
        /*0440*/ 	.word	0x0500000f


	//   ....[89]....
        /*0444*/ 	.word	0x0500000f


	//   ....[90]....
        /*0448*/ 	.word	0x0500000f


	//   ....[91]....
        /*044c*/ 	.word	0x0500000f


	//   ....[92]....
        /*0450*/ 	.word	0x0500000f


	//   ....[93]....
        /*0454*/ 	.word	0x0500000f


	//   ....[94]....
        /*0458*/ 	.word	0x0500000f


	//   ....[95]....
        /*045c*/ 	.word	0x0500000f


	//   ....[96]....
        /*0460*/ 	.word	0x0500000f


	//   ....[97]....
        /*0464*/ 	.word	0x0500000f


	//   ....[98]....
        /*0468*/ 	.word	0x0500000f


	//   ....[99]....
        /*046c*/ 	.word	0x0500000f


	//   ....[100]....
        /*0470*/ 	.word	0x0500000f


	//   ....[101]....
        /*0474*/ 	.word	0x0500000f


	//   ....[102]....
        /*0478*/ 	.word	0x0500000f


	//   ....[103]....
        /*047c*/ 	.word	0x0500000f


	//   ....[104]....
        /*0480*/ 	.word	0x0500000f


	//   ....[105]....
        /*0484*/ 	.word	0x0500000f


	//   ....[106]....
        /*0488*/ 	.word	0x0500000f


	//   ....[107]....
        /*048c*/ 	.word	0x0500000f


	//   ....[108]....
        /*0490*/ 	.word	0x0500000f


	//   ....[109]....
        /*0494*/ 	.word	0x0500000f


	//   ....[110]....
        /*0498*/ 	.word	0x0500000f


	//   ....[111]....
        /*049c*/ 	.word	0x0500000f


	//   ....[112]....
        /*04a0*/ 	.word	0x0500000f


	//   ....[113]....
        /*04a4*/ 	.word	0x0500000f


	//   ....[114]....
        /*04a8*/ 	.word	0x0500000f


	//----- nvinfo : EIATTR_COOP_GROUP_INSTR_OFFSETS
	.align		4
.L_266:
        /*04ac*/ 	.byte	0x04, 0x28
        /*04ae*/ 	.short	(.L_268 - .L_267)


	//   ....[0]....
.L_267:
        /*04b0*/ 	.word	0x00000070


	//   ....[1]....
        /*04b4*/ 	.word	0x000001d0


	//   ....[2]....
        /*04b8*/ 	.word	0x00000220


	//   ....[3]....
        /*04bc*/ 	.word	0x00000450


	//   ....[4]....
        /*04c0*/ 	.word	0x000005b0


	//   ....[5]....
        /*04c4*/ 	.word	0x000006d0


	//   ....[6]....
        /*04c8*/ 	.word	0x00000830


	//   ....[7]....
        /*04cc*/ 	.word	0x00009300


	//   ....[8]....
        /*04d0*/ 	.word	0x00010d40


	//   ....[9]....
        /*04d4*/ 	.word	0x000110b0


	//   ....[10]....
        /*04d8*/ 	.word	0x00011680


	//   ....[11]....
        /*04dc*/ 	.word	0x000116e0


	//   ....[12]....
        /*04e0*/ 	.word	0x00014870


	//   ....[13]....
        /*04e4*/ 	.word	0x00014a30


	//   ....[14]....
        /*04e8*/ 	.word	0x00014e20


	//   ....[15]....
        /*04ec*/ 	.word	0x00014f30


	//   ....[16]....
        /*04f0*/ 	.word	0x00017350


	//   ....[17]....
        /*04f4*/ 	.word	0x000173a0


	//   ....[18]....
        /*04f8*/ 	.word	0x00017a70


	//   ....[19]....
        /*04fc*/ 	.word	0x00017af0


	//   ....[20]....
        /*0500*/ 	.word	0x0001ad30


	//   ....[21]....
        /*0504*/ 	.word	0x0001ae50


	//   ....[22]....
        /*0508*/ 	.word	0x0001b690


	//   ....[23]....
        /*050c*/ 	.word	0x0001b700


	//   ....[24]....
        /*0510*/ 	.word	0x0001c890


	//   ....[25]....
        /*0514*/ 	.word	0x0001cbe0


	//   ....[26]....
        /*0518*/ 	.word	0x0001ccb0


	//   ....[27]....
        /*051c*/ 	.word	0x0001cce0


	//   ....[28]....
        /*0520*/ 	.word	0x0001ef40


	//   ....[29]....
        /*0524*/ 	.word	0x0001f0b0


	//   ....[30]....
        /*0528*/ 	.word	0x0001f0e0


	//   ....[31]....
        /*052c*/ 	.word	0x0001f120


	//   ....[32]....
        /*0530*/ 	.word	0x0001f190


	//   ....[33]....
        /*0534*/ 	.word	0x0001f1f0


	//   ....[34]....
        /*0538*/ 	.word	0x0001f230


	//   ....[35]....
        /*053c*/ 	.word	0x0001f3d0


	//   ....[36]....
        /*0540*/ 	.word	0x0001f430


	//   ....[37]....
        /*0544*/ 	.word	0x0001f470


	//   ....[38]....
        /*0548*/ 	.word	0x0001f4b0


	//   ....[39]....
        /*054c*/ 	.word	0x0001f4e0


	//   ....[40]....
        /*0550*/ 	.word	0x0001f510


	//   ....[41]....
        /*0554*/ 	.word	0x0001f5a0


	//   ....[42]....
        /*0558*/ 	.word	0x0001f600


	//   ....[43]....
        /*055c*/ 	.word	0x0001f690


	//   ....[44]....
        /*0560*/ 	.word	0x00024240


	//   ....[45]....
        /*0564*/ 	.word	0x00024250


	//   ....[46]....
        /*0568*/ 	.word	0x00024360


	//   ....[47]....
        /*056c*/ 	.word	0x000243c0


	//   ....[48]....
        /*0570*/ 	.word	0x00024400


	//   ....[49]....
        /*0574*/ 	.word	0x00024440


	//   ....[50]....
        /*0578*/ 	.word	0x00024470


	//   ....[51]....
        /*057c*/ 	.word	0x000244a0


	//   ....[52]....
        /*0580*/ 	.word	0x00024630


	//   ....[53]....
        /*0584*/ 	.word	0x00024690


	//   ....[54]....
        /*0588*/ 	.word	0x000246d0


	//   ....[55]....
        /*058c*/ 	.word	0x00024710


	//   ....[56]....
        /*0590*/ 	.word	0x00024740


	//   ....[57]....
        /*0594*/ 	.word	0x00024770


	//   ....[58]....
        /*0598*/ 	.word	0x00024830


	//   ....[59]....
        /*059c*/ 	.word	0x00024850


	//   ....[60]....
        /*05a0*/ 	.word	0x000248c0


	//   ....[61]....
        /*05a4*/ 	.word	0x00024f50


	//   ....[62]....
        /*05a8*/ 	.word	0x00025390


	//   ....[63]....
        /*05ac*/ 	.word	0x00025440


	//   ....[64]....
        /*05b0*/ 	.word	0x000254e0


	//   ....[65]....
        /*05b4*/ 	.word	0x00025580


	//   ....[66]....
        /*05b8*/ 	.word	0x00025620


	//   ....[67]....
        /*05bc*/ 	.word	0x000256c0


	//   ....[68]....
        /*05c0*/ 	.word	0x00025760


	//   ....[69]....
        /*05c4*/ 	.word	0x00025800


	//   ....[70]....
        /*05c8*/ 	.word	0x000258a0


	//   ....[71]....
        /*05cc*/ 	.word	0x00025940


	//   ....[72]....
        /*05d0*/ 	.word	0x000259e0


	//   ....[73]....
        /*05d4*/ 	.word	0x00025a80


	//   ....[74]....
        /*05d8*/ 	.word	0x00025b20


	//   ....[75]....
        /*05dc*/ 	.word	0x00025bc0


	//   ....[76]....
        /*05e0*/ 	.word	0x00025c60


	//   ....[77]....
        /*05e4*/ 	.word	0x00025d00


	//   ....[78]....
        /*05e8*/ 	.word	0x00025da0


	//   ....[79]....
        /*05ec*/ 	.word	0x00025e90


	//   ....[80]....
        /*05f0*/ 	.word	0x00025f30


	//   ....[81]....
        /*05f4*/ 	.word	0x00025fd0


	//   ....[82]....
        /*05f8*/ 	.word	0x00026070


	//   ....[83]....
        /*05fc*/ 	.word	0x00026110


	//   ....[84]....
        /*0600*/ 	.word	0x000261b0


	//   ....[85]....
        /*0604*/ 	.word	0x00026250


	//   ....[86]....
        /*0608*/ 	.word	0x000262f0


	//   ....[87]....
        /*060c*/ 	.word	0x00026390


	//   ....[88]....
        /*0610*/ 	.word	0x00026430


	//   ....[89]....
        /*0614*/ 	.word	0x000264d0


	//   ....[90]....
        /*0618*/ 	.word	0x00026570


	//   ....[91]....
        /*061c*/ 	.word	0x00026610


	//   ....[92]....
        /*0620*/ 	.word	0x000266b0


	//   ....[93]....
        /*0624*/ 	.word	0x00026750


	//   ....[94]....
        /*0628*/ 	.word	0x000267f0


	//   ....[95]....
        /*062c*/ 	.word	0x00026b90


	//   ....[96]....
        /*0630*/ 	.word	0x00026e70


	//   ....[97]....
        /*0634*/ 	.word	0x00027290


	//   ....[98]....
        /*0638*/ 	.word	0x00027320


	//   ....[99]....
        /*063c*/ 	.word	0x000273c0


	//   ....[100]....
        /*0640*/ 	.word	0x00027470


	//   ....[101]....
        /*0644*/ 	.word	0x000274f0


	//   ....[102]....
        /*0648*/ 	.word	0x00027570


	//   ....[103]....
        /*064c*/ 	.word	0x000275f0


	//   ....[104]....
        /*0650*/ 	.word	0x00027670


	//   ....[105]....
        /*0654*/ 	.word	0x00027700


	//   ....[106]....
        /*0658*/ 	.word	0x000277b0


	//   ....[107]....
        /*065c*/ 	.word	0x00027830


	//   ....[108]....
        /*0660*/ 	.word	0x000278b0


	//   ....[109]....
        /*0664*/ 	.word	0x00027930


	//   ....[110]....
        /*0668*/ 	.word	0x000279b0


	//   ....[111]....
        /*066c*/ 	.word	0x00027a20


	//   ....[112]....
        /*0670*/ 	.word	0x00027ac0


	//   ....[113]....
        /*0674*/ 	.word	0x00027b50


	//   ....[114]....
        /*0678*/ 	.word	0x00027c80


	//----- nvinfo : EIATTR_REG_RECONFIG
	.align		4
.L_268:
        /*067c*/ 	.byte	0x01, 0x54
	.zero		2


	//----- nvinfo : EIATTR_SYSCALL_OFFSETS
	.align		4
        /*0680*/ 	.byte	0x04, 0x46
        /*0682*/ 	.short	(.L_270 - .L_269)


	//   ....[0]....
.L_269:
        /*0684*/ 	.word	0x00001bb0


	//   ....[1]....
        /*0688*/ 	.word	0x00001d00


	//   ....[2]....
        /*068c*/ 	.word	0x000094a0


	//   ....[3]....
        /*0690*/ 	.word	0x00009910


	//   ....[4]....
        /*0694*/ 	.word	0x00021740


	//   ....[5]....
        /*0698*/ 	.word	0x00021880


	//   ....[6]....
        /*069c*/ 	.word	0x00021980


	//----- nvinfo : EIATTR_MBARRIER_INSTR_OFFSETS
	.align		4
.L_270:
        /*06a0*/ 	.byte	0x04, 0x39
        /*06a2*/ 	.short	(.L_272 - .L_271)


	//   ....[0]....
.L_271:
        /*06a4*/ 	.word	0x00000300
        /*06a8*/ 	.word	0x000000ff
        /*06ac*/ 	.word	0x00028800
        /*06b0*/ 	.short	0x0100
        /*06b2*/ 	.byte	0x08
	.zero		1


	//   ....[1]....
        /*06b4*/ 	.word	0x00000310
        /*06b8*/ 	.word	0x000000ff
        /*06bc*/ 	.word	0x00028820
        /*06c0*/ 	.short	0x0100
        /*06c2*/ 	.byte	0x08
	.zero		1


	//   ....[2]....
        /*06c4*/ 	.word	0x00000400
        /*06c8*/ 	.word	0x000000ff
        /*06cc*/ 	.word	0x00028830
        /*06d0*/ 	.short	0x0100
        /*06d2*/ 	.byte	0x08
	.zero		1


	//   ....[3]....
        /*06d4*/ 	.word	0x00000410
        /*06d8*/ 	.word	0x000000ff
        /*06dc*/ 	.word	0x00028840
        /*06e0*/ 	.short	0x0100
        /*06e2*/ 	.byte	0x08
	.zero		1


	//   ....[4]....
        /*06e4*/ 	.word	0x00000420
        /*06e8*/ 	.word	0x000000ff
        /*06ec*/ 	.word	0x00028838
        /*06f0*/ 	.short	0x0100
        /*06f2*/ 	.byte	0x08
	.zero		1


	//   ....[5]....
        /*06f4*/ 	.word	0x00000430
        /*06f8*/ 	.word	0x000000ff
        /*06fc*/ 	.word	0x00028848
        /*0700*/ 	.short	0x0100
        /*0702*/ 	.byte	0x08
	.zero		1


	//   ....[6]....
        /*0704*/ 	.word	0x00000560
        /*0708*/ 	.word	0x000000ff
        /*070c*/ 	.word	0x00028850
        /*0710*/ 	.short	0x0100
        /*0712*/ 	.byte	0x08
	.zero		1


	//   ....[7]....
        /*0714*/ 	.word	0x00000570
        /*0718*/ 	.word	0x000000ff
        /*071c*/ 	.word	0x00028860
        /*0720*/ 	.short	0x0100
        /*0722*/ 	.byte	0x08
	.zero		1


	//   ....[8]....
        /*0724*/ 	.word	0x00000580
        /*0728*/ 	.word	0x000000ff
        /*072c*/ 	.word	0x00028858
        /*0730*/ 	.short	0x0100
        /*0732*/ 	.byte	0x08
	.zero		1


	//   ....[9]....
        /*0734*/ 	.word	0x00000590
        /*0738*/ 	.word	0x000000ff
        /*073c*/ 	.word	0x00028868
        /*0740*/ 	.short	0x0100
        /*0742*/ 	.byte	0x08
	.zero		1


	//   ....[10]....
        /*0744*/ 	.word	0x00000680
        /*0748*/ 	.word	0x000000ff
        /*074c*/ 	.word	0x00028870
        /*0750*/ 	.short	0x0100
        /*0752*/ 	.byte	0x06
	.zero		1


	//   ....[11]....
        /*0754*/ 	.word	0x00000690
        /*0758*/ 	.word	0x000000ff
        /*075c*/ 	.word	0x00028880
        /*0760*/ 	.short	0x0100
        /*0762*/ 	.byte	0x06
	.zero		1


	//   ....[12]....
        /*0764*/ 	.word	0x000006a0
        /*0768*/ 	.word	0x000000ff
        /*076c*/ 	.word	0x00028878
        /*0770*/ 	.short	0x0100
        /*0772*/ 	.byte	0x06
	.zero		1


	//   ....[13]....
        /*0774*/ 	.word	0x000006b0
        /*0778*/ 	.word	0x000000ff
        /*077c*/ 	.word	0x00028888
        /*0780*/ 	.short	0x0100
        /*0782*/ 	.byte	0x06
	.zero		1


	//   ....[14]....
        /*0784*/ 	.word	0x000007e0
        /*0788*/ 	.word	0x000000ff
        /*078c*/ 	.word	0x00028890
        /*0790*/ 	.short	0x0100
        /*0792*/ 	.byte	0x08
	.zero		1


	//   ....[15]....
        /*0794*/ 	.word	0x000007f0
        /*0798*/ 	.word	0x000000ff
        /*079c*/ 	.word	0x000288a0
        /*07a0*/ 	.short	0x0100
        /*07a2*/ 	.byte	0x08
	.zero		1


	//   ....[16]....
        /*07a4*/ 	.word	0x00000800
        /*07a8*/ 	.word	0x000000ff
        /*07ac*/ 	.word	0x00028898
        /*07b0*/ 	.short	0x0100
        /*07b2*/ 	.byte	0x08
	.zero		1


	//   ....[17]....
        /*07b4*/ 	.word	0x00000810
        /*07b8*/ 	.word	0x000000ff
        /*07bc*/ 	.word	0x000288a8
        /*07c0*/ 	.short	0x0100
        /*07c2*/ 	.byte	0x08
	.zero		1


	//   ....[18]....
        /*07c4*/ 	.word	0x00000940
        /*07c8*/ 	.word	0x000000ff
        /*07cc*/ 	.word	0x000288b0
        /*07d0*/ 	.short	0x0100
        /*07d2*/ 	.byte	0x08
	.zero		1


	//   ....[19]....
        /*07d4*/ 	.word	0x00000950
        /*07d8*/ 	.word	0x000000ff
        /*07dc*/ 	.word	0x000288c0
        /*07e0*/ 	.short	0x0100
        /*07e2*/ 	.byte	0x08
	.zero		1


	//   ....[20]....
        /*07e4*/ 	.word	0x00000960
        /*07e8*/ 	.word	0x000000ff
        /*07ec*/ 	.word	0x000288b8
        /*07f0*/ 	.short	0x0100
        /*07f2*/ 	.byte	0x08
	.zero		1


	//   ....[21]....
        /*07f4*/ 	.word	0x00000970
        /*07f8*/ 	.word	0x000000ff
        /*07fc*/ 	.word	0x000288c8
        /*0800*/ 	.short	0x0100
        /*0802*/ 	.byte	0x08
	.zero		1


	//   ....[22]....
        /*0804*/ 	.word	0x00003410
        /*0808*/ 	.word	0x00000067
        /*080c*/ 	.word	0x00028890
        /*0810*/ 	.short	0x010a
        /*0812*/ 	.byte	0x3f
	.zero		1


	//   ....[23]....
        /*0814*/ 	.word	0x00005ce0
        /*0818*/ 	.word	0x00000067
        /*081c*/ 	.word	0x00028890
        /*0820*/ 	.short	0x010a
        /*0822*/ 	.byte	0x3f
	.zero		1


	//   ....[24]....
        /*0824*/ 	.word	0x00007f80
        /*0828*/ 	.word	0x00000067
        /*082c*/ 	.word	0x00028890
        /*0830*/ 	.short	0x010a
        /*0832*/ 	.byte	0x3f
	.zero		1


	//   ....[25]....
        /*0834*/ 	.word	0x000085e0
        /*0838*/ 	.word	0x0000002c
        /*083c*/ 	.word	0x00000000
        /*0840*/ 	.short	0x0101
        /*0842*/ 	.byte	0x3f
	.zero		1


	//   ....[26]....
        /*0844*/ 	.word	0x00008620
        /*0848*/ 	.word	0x00000067
        /*084c*/ 	.word	0x000288b0
        /*0850*/ 	.short	0x010a
        /*0852*/ 	.byte	0x3f
	.zero		1


	//   ....[27]....
        /*0854*/ 	.word	0x00008c70
        /*0858*/ 	.word	0x00000067
        /*085c*/ 	.word	0x00000000
        /*0860*/ 	.short	0x0101
        /*0862*/ 	.byte	0x3f
	.zero		1


	//   ....[28]....
        /*0864*/ 	.word	0x00009520
        /*0868*/ 	.word	0x00000002
        /*086c*/ 	.word	0x00028800
        /*0870*/ 	.short	0x010a
        /*0872*/ 	.byte	0x3f
	.zero		1


	//   ....[29]....
        /*0874*/ 	.word	0x00009570
        /*0878*/ 	.word	0x00000002
        /*087c*/ 	.word	0x00028800
        /*0880*/ 	.short	0x010a
        /*0882*/ 	.byte	0x3f
	.zero		1


	//   ....[30]....
        /*0884*/ 	.word	0x0000a7d0
        /*0888*/ 	.word	0x00000002
        /*088c*/ 	.word	0x00028800
        /*0890*/ 	.short	0x010a
        /*0892*/ 	.byte	0x3f
	.zero		1


	//   ....[31]....
        /*0894*/ 	.word	0x0000ce40
        /*0898*/ 	.word	0x00000002
        /*089c*/ 	.word	0x00028800
        /*08a0*/ 	.short	0x010a
        /*08a2*/ 	.byte	0x3f
	.zero		1


	//   ....[32]....
        /*08a4*/ 	.word	0x0000ec10
        /*08a8*/ 	.word	0x00000008
        /*08ac*/ 	.word	0x00028830
        /*08b0*/ 	.short	0x010a
        /*08b2*/ 	.byte	0x3f
	.zero		1


	//   ....[33]....
        /*08b4*/ 	.word	0x0000ec80
        /*08b8*/ 	.word	0x00000008
        /*08bc*/ 	.word	0x00028830
        /*08c0*/ 	.short	0x010a
        /*08c2*/ 	.byte	0x3f
	.zero		1


	//   ....[34]....
        /*08c4*/ 	.word	0x0000f630
        /*08c8*/ 	.word	0x00000008
        /*08cc*/ 	.word	0x00000000
        /*08d0*/ 	.short	0x0101
        /*08d2*/ 	.byte	0x3f
	.zero		1


	//   ....[35]....
        /*08d4*/ 	.word	0x00012740
        /*08d8*/ 	.word	0x00000007
        /*08dc*/ 	.word	0x00028830
        /*08e0*/ 	.short	0x010a
        /*08e2*/ 	.byte	0x3f
	.zero		1


	//   ....[36]....
        /*08e4*/ 	.word	0x00012790
        /*08e8*/ 	.word	0x00000007
        /*08ec*/ 	.word	0x00028830
        /*08f0*/ 	.short	0x010a
        /*08f2*/ 	.byte	0x3f
	.zero		1


	//   ....[37]....
        /*08f4*/ 	.word	0x00012be0
        /*08f8*/ 	.word	0x00000007
        /*08fc*/ 	.word	0x00028850
        /*0900*/ 	.short	0x010a
        /*0902*/ 	.byte	0x3f
	.zero		1


	//   ....[38]....
        /*0904*/ 	.word	0x00012c20
        /*0908*/ 	.word	0x00000007
        /*090c*/ 	.word	0x00028850
        /*0910*/ 	.short	0x010a
        /*0912*/ 	.byte	0x3f
	.zero		1


	//   ....[39]....
        /*0914*/ 	.word	0x00013890
        /*0918*/ 	.word	0x00000007
        /*091c*/ 	.word	0x00000000
        /*0920*/ 	.short	0x0101
        /*0922*/ 	.byte	0x3f
	.zero		1


	//   ....[40]....
        /*0924*/ 	.word	0x00015460
        /*0928*/ 	.word	0x0000001b
        /*092c*/ 	.word	0x00000000
        /*0930*/ 	.short	0x0101
        /*0932*/ 	.byte	0x3f
	.zero		1


	//   ....[41]....
        /*0934*/ 	.word	0x00016390
        /*0938*/ 	.word	0x00000006
        /*093c*/ 	.word	0x00028830
        /*0940*/ 	.short	0x010a
        /*0942*/ 	.byte	0x3f
	.zero		1


	//   ....[42]....
        /*0944*/ 	.word	0x000163e0
        /*0948*/ 	.word	0x00000006
        /*094c*/ 	.word	0x00028830
        /*0950*/ 	.short	0x010a
        /*0952*/ 	.byte	0x3f
	.zero		1


	//   ....[43]....
        /*0954*/ 	.word	0x00016830
        /*0958*/ 	.word	0x00000007
        /*095c*/ 	.word	0x00028850
        /*0960*/ 	.short	0x010a
        /*0962*/ 	.byte	0x3f
	.zero		1


	//   ....[44]....
        /*0964*/ 	.word	0x00016870
        /*0968*/ 	.word	0x00000007
        /*096c*/ 	.word	0x00028850
        /*0970*/ 	.short	0x010a
        /*0972*/ 	.byte	0x3f
	.zero		1


	//   ....[45]....
        /*0974*/ 	.word	0x00018240
        /*0978*/ 	.word	0x0000001b
        /*097c*/ 	.word	0x00000000
        /*0980*/ 	.short	0x0101
        /*0982*/ 	.byte	0x3f
	.zero		1


	//   ....[46]....
        /*0984*/ 	.word	0x000182f0
        /*0988*/ 	.word	0x0000001f
        /*098c*/ 	.word	0x00000000
        /*0990*/ 	.short	0x0101
        /*0992*/ 	.byte	0x3f
	.zero		1


	//   ....[47]....
        /*0994*/ 	.word	0x00018df0
        /*0998*/ 	.word	0x00000006
        /*099c*/ 	.word	0x00028830
        /*09a0*/ 	.short	0x010a
        /*09a2*/ 	.byte	0x3f
	.zero		1


	//   ....[48]....
        /*09a4*/ 	.word	0x00018e40
        /*09a8*/ 	.word	0x00000006
        /*09ac*/ 	.word	0x00028830
        /*09b0*/ 	.short	0x010a
        /*09b2*/ 	.byte	0x3f
	.zero		1


	//   ....[49]....
        /*09b4*/ 	.word	0x00019290
        /*09b8*/ 	.word	0x00000007
        /*09bc*/ 	.word	0x00028850
        /*09c0*/ 	.short	0x010a
        /*09c2*/ 	.byte	0x3f
	.zero		1


	//   ....[50]....
        /*09c4*/ 	.word	0x000192d0
        /*09c8*/ 	.word	0x00000007
        /*09cc*/ 	.word	0x00028850
        /*09d0*/ 	.short	0x010a
        /*09d2*/ 	.byte	0x3f
	.zero		1


	//   ....[51]....
        /*09d4*/ 	.word	0x00019fc0
        /*09d8*/ 	.word	0x0000004d
        /*09dc*/ 	.word	0x00000000
        /*09e0*/ 	.short	0x0101
        /*09e2*/ 	.byte	0x3f
	.zero		1


	//   ....[52]....
        /*09e4*/ 	.word	0x0001bb90
        /*09e8*/ 	.word	0x0000000c
        /*09ec*/ 	.word	0x00000000
        /*09f0*/ 	.short	0x0101
        /*09f2*/ 	.byte	0x3f
	.zero		1


	//   ....[53]....
        /*09f4*/ 	.word	0x0001c790
        /*09f8*/ 	.word	0x00000008
        /*09fc*/ 	.word	0x00028850
        /*0a00*/ 	.short	0x010a
        /*0a02*/ 	.byte	0x3f
	.zero		1


	//   ....[54]....
        /*0a04*/ 	.word	0x0001c810
        /*0a08*/ 	.word	0x00000008
        /*0a0c*/ 	.word	0x00028850
        /*0a10*/ 	.short	0x010a
        /*0a12*/ 	.byte	0x3f
	.zero		1


	//   ....[55]....
        /*0a14*/ 	.word	0x0001cdf0
        /*0a18*/ 	.word	0x00000009
        /*0a1c*/ 	.word	0x00000000
        /*0a20*/ 	.short	0x0101
        /*0a22*/ 	.byte	0x3f
	.zero		1


	//   ....[56]....
        /*0a24*/ 	.word	0x0001e010
        /*0a28*/ 	.word	0x00000000
        /*0a2c*/ 	.word	0x00000000
        /*0a30*/ 	.short	0x0101
        /*0a32*/ 	.byte	0x3f
	.zero		1


	//   ....[57]....
        /*0a34*/ 	.word	0x00020650
        /*0a38*/ 	.word	0x0000000c
        /*0a3c*/ 	.word	0x00028820
        /*0a40*/ 	.short	0x010a
        /*0a42*/ 	.byte	0x3f
	.zero		1


	//   ....[58]....
        /*0a44*/ 	.word	0x000206e0
        /*0a48*/ 	.word	0x00000008
        /*0a4c*/ 	.word	0x000288a0
        /*0a50*/ 	.short	0x010a
        /*0a52*/ 	.byte	0x3f
	.zero		1


	//   ....[59]....
        /*0a54*/ 	.word	0x00020910
        /*0a58*/ 	.word	0x00000008
        /*0a5c*/ 	.word	0x000288c0
        /*0a60*/ 	.short	0x010a
        /*0a62*/ 	.byte	0x3f
	.zero		1


	//   ....[60]....
        /*0a64*/ 	.word	0x00020c60
        /*0a68*/ 	.word	0x00000008
        /*0a6c*/ 	.word	0x000288a0
        /*0a70*/ 	.short	0x010a
        /*0a72*/ 	.byte	0x3f
	.zero		1


	//   ....[61]....
        /*0a74*/ 	.word	0x00020e80
        /*0a78*/ 	.word	0x00000008
        /*0a7c*/ 	.word	0x000288c0
        /*0a80*/ 	.short	0x010a
        /*0a82*/ 	.byte	0x3f
	.zero		1


	//   ....[62]....
        /*0a84*/ 	.word	0x00021f70
        /*0a88*/ 	.word	0x00000007
        /*0a8c*/ 	.word	0x00028840
        /*0a90*/ 	.short	0x010a
        /*0a92*/ 	.byte	0x3f
	.zero		1


	//   ....[63]....
        /*0a94*/ 	.word	0x00022440
        /*0a98*/ 	.word	0x0000000a
        /*0a9c*/ 	.word	0x00028820
        /*0aa0*/ 	.short	0x010a
        /*0aa2*/ 	.byte	0x3f
	.zero		1


	//   ....[64]....
        /*0aa4*/ 	.word	0x00022780
        /*0aa8*/ 	.word	0x00000003
        /*0aac*/ 	.word	0x00028840
        /*0ab0*/ 	.short	0x010a
        /*0ab2*/ 	.byte	0x3f
	.zero		1


	//   ....[65]....
        /*0ab4*/ 	.word	0x00022a40
        /*0ab8*/ 	.word	0x00000008
        /*0abc*/ 	.word	0x00000060
        /*0ac0*/ 	.short	0x010a
        /*0ac2*/ 	.byte	0x3f
	.zero		1


	//   ....[66]....
        /*0ac4*/ 	.word	0x00023030
        /*0ac8*/ 	.word	0x00000002
        /*0acc*/ 	.word	0x00028840
        /*0ad0*/ 	.short	0x010a
        /*0ad2*/ 	.byte	0x3f
	.zero		1


	//   ....[67]....
        /*0ad4*/ 	.word	0x000232f0
        /*0ad8*/ 	.word	0x00000002
        /*0adc*/ 	.word	0x00000060
        /*0ae0*/ 	.short	0x010a
        /*0ae2*/ 	.byte	0x3f
	.zero		1


	//   ....[68]....
        /*0ae4*/ 	.word	0x000237c0
        /*0ae8*/ 	.word	0x00000002
        /*0aec*/ 	.word	0x00028840
        /*0af0*/ 	.short	0x010a
        /*0af2*/ 	.byte	0x3f
	.zero		1


	//   ....[69]....
        /*0af4*/ 	.word	0x00023a80
        /*0af8*/ 	.word	0x00000003
        /*0afc*/ 	.word	0x00000060
        /*0b00*/ 	.short	0x010a
        /*0b02*/ 	.byte	0x3f
	.zero		1


	//   ....[70]....
        /*0b04*/ 	.word	0x00023ef0
        /*0b08*/ 	.word	0x00000003
        /*0b0c*/ 	.word	0x00028860
        /*0b10*/ 	.short	0x010a
        /*0b12*/ 	.byte	0x3f
	.zero		1


	//   ....[71]....
        /*0b14*/ 	.word	0x00024ed0
        /*0b18*/ 	.word	0x00000000
        /*0b1c*/ 	.word	0x00028820
        /*0b20*/ 	.short	0x010a
        /*0b22*/ 	.byte	0x3f
	.zero		1


	//   ....[72]....
        /*0b24*/ 	.word	0x00025080
        /*0b28*/ 	.word	0x00000006
        /*0b2c*/ 	.word	0x00000000
        /*0b30*/ 	.short	0x010a
        /*0b32*/ 	.byte	0x3f
	.zero		1


	//   ....[73]....
        /*0b34*/ 	.word	0x000250f0
        /*0b38*/ 	.word	0x00000007
        /*0b3c*/ 	.word	0x00000000
        /*0b40*/ 	.short	0x010a
        /*0b42*/ 	.byte	0x3f
	.zero		1


	//   ....[74]....
        /*0b44*/ 	.word	0x00025160
        /*0b48*/ 	.word	0x00000004
        /*0b4c*/ 	.word	0x00000000
        /*0b50*/ 	.short	0x010a
        /*0b52*/ 	.byte	0x3f
	.zero		1


	//   ....[75]....
        /*0b54*/ 	.word	0x00025190
        /*0b58*/ 	.word	0x00000003
        /*0b5c*/ 	.word	0x00000000
        /*0b60*/ 	.short	0x010a
        /*0b62*/ 	.byte	0x3f
	.zero		1


	//   ....[76]....
        /*0b64*/ 	.word	0x000251f0
        /*0b68*/ 	.word	0x00000067
        /*0b6c*/ 	.word	0x00028890
        /*0b70*/ 	.short	0x010a
        /*0b72*/ 	.byte	0x3f
	.zero		1


	//   ....[77]....
        /*0b74*/ 	.word	0x00025240
        /*0b78*/ 	.word	0x00000067
        /*0b7c*/ 	.word	0x00028890
        /*0b80*/ 	.short	0x010a
        /*0b82*/ 	.byte	0x3f
	.zero		1


	//   ....[78]....
        /*0b84*/ 	.word	0x00025290
        /*0b88*/ 	.word	0x00000067
        /*0b8c*/ 	.word	0x00028890
        /*0b90*/ 	.short	0x010a
        /*0b92*/ 	.byte	0x3f
	.zero		1


	//   ....[79]....
        /*0b94*/ 	.word	0x000252e0
        /*0b98*/ 	.word	0x00000067
        /*0b9c*/ 	.word	0x000288b0
        /*0ba0*/ 	.short	0x010a
        /*0ba2*/ 	.byte	0x3f
	.zero		1


	//   ....[80]....
        /*0ba4*/ 	.word	0x00025de0
        /*0ba8*/ 	.word	0x00000002
        /*0bac*/ 	.word	0x00028800
        /*0bb0*/ 	.short	0x010a
        /*0bb2*/ 	.byte	0x3f
	.zero		1


	//   ....[81]....
        /*0bb4*/ 	.word	0x00026830
        /*0bb8*/ 	.word	0x00000002
        /*0bbc*/ 	.word	0x00028800
        /*0bc0*/ 	.short	0x010a
        /*0bc2*/ 	.byte	0x3f
	.zero		1


	//   ....[82]....
        /*0bc4*/ 	.word	0x00026880
        /*0bc8*/ 	.word	0x00000008
        /*0bcc*/ 	.word	0x00028830
        /*0bd0*/ 	.short	0x010a
        /*0bd2*/ 	.byte	0x3f
	.zero		1


	//   ....[83]....
        /*0bd4*/ 	.word	0x000268d0
        /*0bd8*/ 	.word	0x00000007
        /*0bdc*/ 	.word	0x00028830
        /*0be0*/ 	.short	0x010a
        /*0be2*/ 	.byte	0x3f
	.zero		1


	//   ....[84]....
        /*0be4*/ 	.word	0x00026920
        /*0be8*/ 	.word	0x00000007
        /*0bec*/ 	.word	0x00028850
        /*0bf0*/ 	.short	0x010a
        /*0bf2*/ 	.byte	0x3f
	.zero		1


	//   ....[85]....
        /*0bf4*/ 	.word	0x00026970
        /*0bf8*/ 	.word	0x00000006
        /*0bfc*/ 	.word	0x00028830
        /*0c00*/ 	.short	0x010a
        /*0c02*/ 	.byte	0x3f
	.zero		1


	//   ....[86]....
        /*0c04*/ 	.word	0x000269c0
        /*0c08*/ 	.word	0x00000007
        /*0c0c*/ 	.word	0x00028850
        /*0c10*/ 	.short	0x010a
        /*0c12*/ 	.byte	0x3f
	.zero		1


	//   ....[87]....
        /*0c14*/ 	.word	0x00026a10
        /*0c18*/ 	.word	0x00000006
        /*0c1c*/ 	.word	0x00028830
        /*0c20*/ 	.short	0x010a
        /*0c22*/ 	.byte	0x3f
	.zero		1


	//   ....[88]....
        /*0c24*/ 	.word	0x00026a60
        /*0c28*/ 	.word	0x00000007
        /*0c2c*/ 	.word	0x00028850
        /*0c30*/ 	.short	0x010a
        /*0c32*/ 	.byte	0x3f
	.zero		1


	//   ....[89]....
        /*0c34*/ 	.word	0x00026ab0
        /*0c38*/ 	.word	0x00000008
        /*0c3c*/ 	.word	0x00028850
        /*0c40*/ 	.short	0x010a
        /*0c42*/ 	.byte	0x3f
	.zero		1


	//   ....[90]....
        /*0c44*/ 	.word	0x00026c50
        /*0c48*/ 	.word	0x0000000c
        /*0c4c*/ 	.word	0x00028820
        /*0c50*/ 	.short	0x010a
        /*0c52*/ 	.byte	0x3f
	.zero		1


	//   ....[91]....
        /*0c54*/ 	.word	0x00026ca0
        /*0c58*/ 	.word	0x00000008
        /*0c5c*/ 	.word	0x000288a0
        /*0c60*/ 	.short	0x010a
        /*0c62*/ 	.byte	0x3f
	.zero		1


	//   ....[92]....
        /*0c64*/ 	.word	0x00026cf0
        /*0c68*/ 	.word	0x00000008
        /*0c6c*/ 	.word	0x000288c0
        /*0c70*/ 	.short	0x010a
        /*0c72*/ 	.byte	0x3f
	.zero		1


	//   ....[93]....
        /*0c74*/ 	.word	0x00026d40
        /*0c78*/ 	.word	0x00000008
        /*0c7c*/ 	.word	0x000288a0
        /*0c80*/ 	.short	0x010a
        /*0c82*/ 	.byte	0x3f
	.zero		1


	//   ....[94]....
        /*0c84*/ 	.word	0x00026d90
        /*0c88*/ 	.word	0x00000008
        /*0c8c*/ 	.word	0x000288c0
        /*0c90*/ 	.short	0x010a
        /*0c92*/ 	.byte	0x3f
	.zero		1


	//   ....[95]....
        /*0c94*/ 	.word	0x00026f30
        /*0c98*/ 	.word	0x00000007
        /*0c9c*/ 	.word	0x00028840
        /*0ca0*/ 	.short	0x010a
        /*0ca2*/ 	.byte	0x3f
	.zero		1


	//   ....[96]....
        /*0ca4*/ 	.word	0x00026fb0
        /*0ca8*/ 	.word	0x00000003
        /*0cac*/ 	.word	0x00028820
        /*0cb0*/ 	.short	0x010a
        /*0cb2*/ 	.byte	0x3f
	.zero		1


	//   ....[97]....
        /*0cb4*/ 	.word	0x00027000
        /*0cb8*/ 	.word	0x00000003
        /*0cbc*/ 	.word	0x00028840
        /*0cc0*/ 	.short	0x010a
        /*0cc2*/ 	.byte	0x3f
	.zero		1


	//   ....[98]....
        /*0cc4*/ 	.word	0x00027050
        /*0cc8*/ 	.word	0x00000008
        /*0ccc*/ 	.word	0x00000060
        /*0cd0*/ 	.short	0x010a
        /*0cd2*/ 	.byte	0x3f
	.zero		1


	//   ....[99]....
        /*0cd4*/ 	.word	0x000270a0
        /*0cd8*/ 	.word	0x00000002
        /*0cdc*/ 	.word	0x00028840
        /*0ce0*/ 	.short	0x010a
        /*0ce2*/ 	.byte	0x3f
	.zero		1


	//   ....[100]....
        /*0ce4*/ 	.word	0x000270f0
        /*0ce8*/ 	.word	0x00000002
        /*0cec*/ 	.word	0x00000060
        /*0cf0*/ 	.short	0x010a
        /*0cf2*/ 	.byte	0x3f
	.zero		1


	//   ....[101]....
        /*0cf4*/ 	.word	0x00027140
        /*0cf8*/ 	.word	0x00000002
        /*0cfc*/ 	.word	0x00028840
        /*0d00*/ 	.short	0x010a
        /*0d02*/ 	.byte	0x3f
	.zero		1


	//   ....[102]....
        /*0d04*/ 	.word	0x00027190
        /*0d08*/ 	.word	0x00000003
        /*0d0c*/ 	.word	0x00000060
        /*0d10*/ 	.short	0x010a
        /*0d12*/ 	.byte	0x3f
	.zero		1


	//   ....[103]....
        /*0d14*/ 	.word	0x000271e0
        /*0d18*/ 	.word	0x00000003
        /*0d1c*/ 	.word	0x00028860
        /*0d20*/ 	.short	0x010a
        /*0d22*/ 	.byte	0x3f
	.zero		1


	//   ....[104]....
        /*0d24*/ 	.word	0x00027ba0
        /*0d28*/ 	.word	0x00000000
        /*0d2c*/ 	.word	0x00028820
        /*0d30*/ 	.short	0x010a
        /*0d32*/ 	.byte	0x3f
	.zero		1


	//   ....[105]....
        /*0d34*/ 	.word	0x00027d40
        /*0d38*/ 	.word	0x00000006
        /*0d3c*/ 	.word	0x00000000
        /*0d40*/ 	.short	0x010a
        /*0d42*/ 	.byte	0x3f
	.zero		1


	//   ....[106]....
        /*0d44*/ 	.word	0x00027d90
        /*0d48*/ 	.word	0x00000007
        /*0d4c*/ 	.word	0x00000000
        /*0d50*/ 	.short	0x010a
        /*0d52*/ 	.byte	0x3f
	.zero		1


	//   ....[107]....
        /*0d54*/ 	.word	0x00027de0
        /*0d58*/ 	.word	0x00000004
        /*0d5c*/ 	.word	0x00000000
        /*0d60*/ 	.short	0x010a
        /*0d62*/ 	.byte	0x3f
	.zero		1


	//----- nvinfo : EIATTR_NUM_MBARRIERS
	.align		4
.L_272:
        /*0d64*/ 	.byte	0x03, 0x38
        /*0d66*/ 	.short	0x0016


	//----- nvinfo : EIATTR_EXIT_INSTR_OFFSETS
	.align		4
        /*0d68*/ 	.byte	0x04, 0x1c
        /*0d6a*/ 	.short	(.L_274 - .L_273)


	//   ....[0]....
.L_273:
        /*0d6c*/ 	.word	0x000251e0


	//----- nvinfo : EIATTR_MAX_THREADS
	.align		4
.L_274:
        /*0d70*/ 	.byte	0x04, 0x05
        /*0d72*/ 	.short	(.L_276 - .L_275)
.L_275:
        /*0d74*/ 	.word	0x00000180
        /*0d78*/ 	.word	0x00000001
        /*0d7c*/ 	.word	0x00000001


	//----- nvinfo : EIATTR_CRS_STACK_SIZE
	.align		4
.L_276:
        /*0d80*/ 	.byte	0x04, 0x1e
        /*0d82*/ 	.short	(.L_278 - .L_277)
.L_277:
        /*0d84*/ 	.word	0x00000000


	//----- nvinfo : EIATTR_CBANK_PARAM_SIZE
	.align		4
.L_278:
        /*0d88*/ 	.byte	0x03, 0x19
        /*0d8a*/ 	.short	0x0a70


	//----- nvinfo : EIATTR_PARAM_CBANK
	.align		4
        /*0d8c*/ 	.byte	0x04, 0x0a
        /*0d8e*/ 	.short	(.L_280 - .L_279)
	.align		4
.L_279:
        /*0d90*/ 	.word	index@(.nv.constant0._ZN7cutlass13device_kernelIN5flash11enable_sm90INS1_16FlashAttnFwdSm90INS1_25CollectiveMainloopFwdSm90ILi2EN4cute5tupleIJNS5_1CILi1EEES8_S8_EEENS6_IJNS7_ILi128EEESA_SA_EEELi128ENS_10bfloat16_tEfNS_4arch4Sm90ELb0ELb1ELb1ELb1ELb0ELb1ELb0ELb1ELb1ELb0ELb0ELb0EEENS1_21CollectiveEpilogueFwdISB_S9_SC_SE_Li256ELb1ELb0ELb0ELb0EEENS1_36VarlenDynamicPersistentTileSchedulerILi128ELi128ELi256ELi32ELb0ELb0ELb1ELb1ELb0ELb1EEEEEEEEEvNT_6ParamsE)
        /*0d94*/ 	.short	0x0210
        /*0d96*/ 	.short	0x0a70


	//----- nvinfo : EIATTR_SW_WAR
	.align		4
.L_280:
        /*0d98*/ 	.byte	0x04, 0x36
        /*0d9a*/ 	.short	(.L_282 - .L_281)
.L_281:
        /*0d9c*/ 	.word	0x00000008
.L_282:


//--------------------- .nv.info._ZN7cutlass13device_kernelIN5flash11enable_sm90INS1_16FlashAttnFwdSm90INS1_25CollectiveMainloopFwdSm90ILi2EN4cute5tupleIJNS5_1CILi1EEES8_S8_EEENS6_IJNS7_ILi128EEESA_SA_EEELi128ENS_10bfloat16_tEfNS_4arch4Sm90ELb1ELb0ELb1ELb0ELb0ELb0ELb0ELb1ELb1ELb0ELb0ELb0EEENS1_21CollectiveEpilogueFwdISB_S9_SC_SE_Li256ELb0ELb0ELb0ELb0EEENS1_30DynamicPersistentTileSchedulerILi256ELi32ELb0ELb0ELb1EEEEEEEEEvNT_6ParamsE --------------------------
	.section	.nv.info._ZN7cutlass13device_kernelIN5flash11enable_sm90INS1_16FlashAttnFwdSm90INS1_25CollectiveMainloopFwdSm90ILi2EN4cute5tupleIJNS5_1CILi1EEES8_S8_EEENS6_IJNS7_ILi128EEESA_SA_EEELi128ENS_10bfloat16_tEfNS_4arch4Sm90ELb1ELb0ELb1ELb0ELb0ELb0ELb0ELb1ELb1ELb0ELb0ELb0EEENS1_21CollectiveEpilogueFwdISB_S9_SC_SE_Li256ELb0ELb0ELb0ELb0EEENS1_30DynamicPersistentTileSchedulerILi256ELi32ELb0ELb0ELb1EEEEEEEEEvNT_6ParamsE,"",@"SHT_CUDA_INFO"
	.sectionflags	@""
	.align	4


	//----- nvinfo : EIATTR_CUDA_API_VERSION
	.align		4
        /*0000*/ 	.byte	0x04, 0x37
        /*0002*/ 	.short	(.L_284 - .L_283)
.L_283:
        /*0004*/ 	.word	0x00000082


	//----- nvinfo : EIATTR_KPARAM_INFO
	.align		4
.L_284:
        /*0008*/ 	.byte	0x04, 0x17
        /*000a*/ 	.short	(.L_286 - .L_285)
.L_285:
        /*000c*/ 	.word	0x00000000
        /*0010*/ 	.short	0x0000
        /*0012*/ 	.short	0x0070
        /*0014*/ 	.byte	0x00, 0xf0, 0x01, 0x2e


	//----- nvinfo : EIATTR_SPARSE_MMA_MASK
	.align		4
.L_286:
        /*0018*/ 	.byte	0x03, 0x50
        /*001a*/ 	.short	0x0000


	//----- nvinfo : EIATTR_MAXREG_COUNT
	.align		4
        /*001c*/ 	.byte	0x03, 0x1b
        /*001e*/ 	.short	0x00a8


	//----- nvinfo : EIATTR_NUM_BARRIERS
	.align		4
        /*0020*/ 	.byte	0x02, 0x4c
        /*0022*/ 	.byte	0x10
	.zero		1


	//----- nvinfo : EIATTR_EXTERNS
	.align		4
        /*0024*/ 	.byte	0x04, 0x0f
        /*0026*/ 	.short	(.L_288 - .L_287)


	//   ....[0]....
	.align		4
.L_287:
        /*0028*/ 	.word	index@(__assertfail)


	//----- nvinfo : EIATTR_MERCURY_ISA_VERSION
	.align		4
.L_288:
        /*002c*/ 	.byte	0x03, 0x5f
        /*002e*/ 	.short	0x0101


	//----- nvinfo : EIATTR_INT_WARP_WIDE_INSTR_OFFSETS
	.align		4
        /*0030*/ 	.byte	0x04, 0x31
        /*0032*/ 	.short	(.L_290 - .L_289)


	//   ....[0]....
.L_289:
        /*0034*/ 	.word	0x00000180


	//   ....[1]....
        /*0038*/ 	.word	0x000001b0


	//   ....[2]....
        /*003c*/ 	.word	0x000001c0


	//   ....[3]....
        /*0040*/ 	.word	0x0000c100


	//   ....[4]....
        /*0044*/ 	.word	0x0000c190


	//   ....[5]....
        /*0048*/ 	.word	0x0000c6a0


	//   ....[6]....
        /*004c*/ 	.word	0x0000e0f0


	//   ....[7]....
        /*0050*/ 	.word	0x0000e180


	//----- nvinfo : EIATTR_COOP_GROUP_MASK_REGIDS
	.align		4
.L_290:
        /*0054*/ 	.byte	0x04, 0x29
        /*0056*/ 	.short	(.L_292 - .L_291)


	//   ....[0]....
.L_291:
        /*0058*/ 	.word	0xffffffff


	//   ....[1]....
        /*005c*/ 	.word	0xffffffff


	//   ....[2]....
        /*0060*/ 	.word	0xffffffff


	//   ....[3]....
        /*0064*/ 	.word	0xffffffff


	//   ....[4]....
        /*0068*/ 	.word	0xffffffff


	//   ....[5]....
        /*006c*/ 	.word	0xffffffff


	//   ....[6]....
        /*0070*/ 	.word	0xffffffff


	//   ....[7]....
        /*0074*/ 	.word	0xffffffff


	//   ....[8]....
        /*0078*/ 	.word	0xffffffff


	//   ....[9]....
        /*007c*/ 	.word	0xffffffff


	//   ....[10]....
        /*0080*/ 	.word	0xffffffff


	//   ....[11]....
        /*0084*/ 	.word	0xffffffff


	//   ....[12]....
        /*0088*/ 	.word	0xffffffff


	//   ....[13]....
        /*008c*/ 	.word	0xffffffff


	//   ....[14]....
        /*0090*/ 	.word	0xffffffff


	//   ....[15]....
        /*0094*/ 	.word	0xffffffff


	//   ....[16]....
        /*0098*/ 	.word	0xffffffff


	//   ....[17]....
        /*009c*/ 	.word	0xffffffff


	//   ....[18]....
        /*00a0*/ 	.word	0xffffffff


	//   ....[19]....
        /*00a4*/ 	.word	0xffffffff


	//   ....[20]....
        /*00a8*/ 	.word	0xffffffff


	//   ....[21]....
        /*00ac*/ 	.word	0xffffffff


	//   ....[22]....
        /*00b0*/ 	.word	0xffffffff


	//   ....[23]....
        /*00b4*/ 	.word	0xffffffff


	//   ....[24]....
        /*00b8*/ 	.word	0xffffffff


	//   ....[25]....
        /*00bc*/ 	.word	0xffffffff


	//   ....[26]....
        /*00c0*/ 	.word	0xffffffff


	//   ....[27]....
        /*00c4*/ 	.word	0xffffffff


	//   ....[28]....
        /*00c8*/ 	.word	0x0500000f


	//   ....[29]....
        /*00cc*/ 	.word	0x0500000f


	//----- nvinfo : EIATTR_COOP_GROUP_INSTR_OFFSETS
	.align		4
.L_292:
        /*00d0*/ 	.byte	0x04, 0x28
        /*00d2*/ 	.short	(.L_294 - .L_293)


	//   ....[0]....
.L_293:
        /*00d4*/ 	.word	0x00000060


	//   ....[1]....
        /*00d8*/ 	.word	0x00000190


	//   ....[2]....
        /*00dc*/ 	.word	0x000001e0


	//   ....[3]....
        /*00e0*/ 	.word	0x000003d0


	//   ....[4]....
        /*00e4*/ 	.word	0x00000530


	//   ....[5]....
        /*00e8*/ 	.word	0x00000650


	//   ....[6]....
        /*00ec*/ 	.word	0x000007b0


	//   ....[7]....
        /*00f0*/ 	.word	0x00001410


	//   ....[8]....
        /*00f4*/ 	.word	0x00002bf0


	//   ....[9]....
        /*00f8*/ 	.word	0x00002c70


	//   ....[10]....
        /*00fc*/ 	.word	0x000036d0


	//   ....[11]....
        /*0100*/ 	.word	0x00003740


	//   ....[12]....
        /*0104*/ 	.word	0x00005bc0


	//   ....[13]....
        /*0108*/ 	.word	0x00005ce0


	//   ....[14]....
        /*010c*/ 	.word	0x000065a0


	//   ....[15]....
        /*0110*/ 	.word	0x000066a0


	//   ....[16]....
        /*0114*/ 	.word	0x00008930


	//   ....[17]....
        /*0118*/ 	.word	0x00008960


	//   ....[18]....
        /*011c*/ 	.word	0x00008bf0


	//   ....[19]....
        /*0120*/ 	.word	0x00008ca0


	//   ....[20]....
        /*0124*/ 	.word	0x0000a010


	//   ....[21]....
        /*0128*/ 	.word	0x0000a050


	//   ....[22]....
        /*012c*/ 	.word	0x0000a140


	//   ....[23]....
        /*0130*/ 	.word	0x0000a160


	//   ....[24]....
        /*0134*/ 	.word	0x0000b0f0


	//   ....[25]....
        /*0138*/ 	.word	0x0000bb90


	//   ....[26]....
        /*013c*/ 	.word	0x0000e490


	//   ....[27]....
        /*0140*/ 	.word	0x0000e640


	//   ....[28]....
        /*0144*/ 	.word	0x0000ebb0


	//   ....[29]....
        /*0148*/ 	.word	0x0000ef90


	//----- nvinfo : EIATTR_REG_RECONFIG
	.align		4
.L_294:
        /*014c*/ 	.byte	0x01, 0x54
	.zero		2


	//----- nvinfo : EIATTR_SYSCALL_OFFSETS
	.align		4
        /*0150*/ 	.byte	0x04, 0x46
        /*0152*/ 	.short	(.L_296 - .L_295)


	//   ....[0]....
.L_295:
        /*0154*/ 	.word	0x000015c0


	//   ....[1]....
        /*0158*/ 	.word	0x0000c320


	//   ....[2]....
        /*015c*/ 	.word	0x0000c460


	//   ....[3]....
        /*0160*/ 	.word	0x0000c560


	//----- nvinfo : EIATTR_MBARRIER_INSTR_OFFSETS
	.align		4
.L_296:
        /*0164*/ 	.byte	0x04, 0x39
        /*0166*/ 	.short	(.L_298 - .L_297)


	//   ....[0]....
.L_297:
        /*0168*/ 	.word	0x00000280
        /*016c*/ 	.word	0x000000ff
        /*0170*/ 	.word	0x00028800
        /*0174*/ 	.short	0x0100
        /*0176*/ 	.byte	0x06
	.zero		1


	//   ....[1]....
        /*0178*/ 	.word	0x00000290
        /*017c*/ 	.word	0x000000ff
        /*0180*/ 	.word	0x00028820
        /*0184*/ 	.short	0x0100
        /*0186*/ 	.byte	0x06
	.zero		1


	//   ....[2]....
        /*0188*/ 	.word	0x00000380
        /*018c*/ 	.word	0x000000ff
        /*0190*/ 	.word	0x00028830
        /*0194*/ 	.short	0x0100
        /*0196*/ 	.byte	0x08
	.zero		1


	//   ....[3]....
        /*0198*/ 	.word	0x00000390
        /*019c*/ 	.word	0x000000ff
        /*01a0*/ 	.word	0x00028840
        /*01a4*/ 	.short	0x0100
        /*01a6*/ 	.byte	0x08
	.zero		1


	//   ....[4]....
        /*01a8*/ 	.word	0x000003a0
        /*01ac*/ 	.word	0x000000ff
        /*01b0*/ 	.word	0x00028838
        /*01b4*/ 	.short	0x0100
        /*01b6*/ 	.byte	0x08
	.zero		1


	//   ....[5]....
        /*01b8*/ 	.word	0x000003b0
        /*01bc*/ 	.word	0x000000ff
        /*01c0*/ 	.word	0x00028848
        /*01c4*/ 	.short	0x0100
        /*01c6*/ 	.byte	0x08
	.zero		1


	//   ....[6]....
        /*01c8*/ 	.word	0x000004e0
        /*01cc*/ 	.word	0x000000ff
        /*01d0*/ 	.word	0x00028850
        /*01d4*/ 	.short	0x0100
        /*01d6*/ 	.byte	0x08
	.zero		1


	//   ....[7]....
        /*01d8*/ 	.word	0x000004f0
        /*01dc*/ 	.word	0x000000ff
        /*01e0*/ 	.word	0x00028860
        /*01e4*/ 	.short	0x0100
        /*01e6*/ 	.byte	0x08
	.zero		1


	//   ....[8]....
        /*01e8*/ 	.word	0x00000500
        /*01ec*/ 	.word	0x000000ff
        /*01f0*/ 	.word	0x00028858
        /*01f4*/ 	.short	0x0100
        /*01f6*/ 	.byte	0x08
	.zero		1


	//   ....[9]....
        /*01f8*/ 	.word	0x00000510
        /*01fc*/ 	.word	0x000000ff
        /*0200*/ 	.word	0x00028868
        /*0204*/ 	.short	0x0100
        /*0206*/ 	.byte	0x08
	.zero		1


	//   ....[10]....
        /*0208*/ 	.word	0x00000600
        /*020c*/ 	.word	0x000000ff
        /*0210*/ 	.word	0x00028870
        /*0214*/ 	.short	0x0100
        /*0216*/ 	.byte	0x06
	.zero		1


	//   ....[11]....
        /*0218*/ 	.word	0x00000610
        /*021c*/ 	.word	0x000000ff
        /*0220*/ 	.word	0x00028880
        /*0224*/ 	.short	0x0100
        /*0226*/ 	.byte	0x06
	.zero		1


	//   ....[12]....
        /*0228*/ 	.word	0x00000620
        /*022c*/ 	.word	0x000000ff
        /*0230*/ 	.word	0x00028878
        /*0234*/ 	.short	0x0100
        /*0236*/ 	.byte	0x06
	.zero		1


	//   ....[13]....
        /*0238*/ 	.word	0x00000630
        /*023c*/ 	.word	0x000000ff
        /*0240*/ 	.word	0x00028888
        /*0244*/ 	.short	0x0100
        /*0246*/ 	.byte	0x06
	.zero		1


	//   ....[14]....
        /*0248*/ 	.word	0x00000760
        /*024c*/ 	.word	0x000000ff
        /*0250*/ 	.word	0x00028890
        /*0254*/ 	.short	0x0100
        /*0256*/ 	.byte	0x08
	.zero		1


	//   ....[15]....
        /*0258*/ 	.word	0x00000770
        /*025c*/ 	.word	0x000000ff
        /*0260*/ 	.word	0x000288a0
        /*0264*/ 	.short	0x0100
        /*0266*/ 	.byte	0x08
	.zero		1


	//   ....[16]....
        /*0268*/ 	.word	0x00000780
        /*026c*/ 	.word	0x000000ff
        /*0270*/ 	.word	0x00028898
        /*0274*/ 	.short	0x0100
        /*0276*/ 	.byte	0x08
	.zero		1


	//   ....[17]....
        /*0278*/ 	.word	0x00000790
        /*027c*/ 	.word	0x000000ff
        /*0280*/ 	.word	0x000288a8
        /*0284*/ 	.short	0x0100
        /*0286*/ 	.byte	0x08
	.zero		1


	//   ....[18]....
        /*0288*/ 	.word	0x000008c0
        /*028c*/ 	.word	0x000000ff
        /*0290*/ 	.word	0x000288b0
        /*0294*/ 	.short	0x0100
        /*0296*/ 	.byte	0x08
	.zero		1


	//   ....[19]....
        /*0298*/ 	.word	0x000008d0
        /*029c*/ 	.word	0x000000ff
        /*02a0*/ 	.word	0x000288c0
        /*02a4*/ 	.short	0x0100
        /*02a6*/ 	.byte	0x08
	.zero		1


	//   ....[20]....
        /*02a8*/ 	.word	0x000008e0
        /*02ac*/ 	.word	0x000000ff
        /*02b0*/ 	.word	0x000288b8
        /*02b4*/ 	.short	0x0100
        /*02b6*/ 	.byte	0x08
	.zero		1


	//   ....[21]....
        /*02b8*/ 	.word	0x000008f0
        /*02bc*/ 	.word	0x000000ff
        /*02c0*/ 	.word	0x000288c8
        /*02c4*/ 	.short	0x0100
        /*02c6*/ 	.byte	0x08
	.zero		1


	//   ....[22]....
        /*02c8*/ 	.word	0x00001640
        /*02cc*/ 	.word	0x000000ff
        /*02d0*/ 	.word	0x00028800
        /*02d4*/ 	.short	0x010a
        /*02d6*/ 	.byte	0x26
	.zero		1


	//   ....[23]....
        /*02d8*/ 	.word	0x000016c0
        /*02dc*/ 	.word	0x00000000
        /*02e0*/ 	.word	0x00028830
        /*02e4*/ 	.short	0x010a
        /*02e6*/ 	.byte	0x3f
	.zero		1


	//   ....[24]....
        /*02e8*/ 	.word	0x00001730
        /*02ec*/ 	.word	0x00000000
        /*02f0*/ 	.word	0x00028830
        /*02f4*/ 	.short	0x010a
        /*02f6*/ 	.byte	0x3f
	.zero		1


	//   ....[25]....
        /*02f8*/ 	.word	0x00002710
        /*02fc*/ 	.word	0x00000000
        /*0300*/ 	.word	0x00000000
        /*0304*/ 	.short	0x0101
        /*0306*/ 	.byte	0x3f
	.zero		1


	//   ....[26]....
        /*0308*/ 	.word	0x000046f0
        /*030c*/ 	.word	0x000000ff
        /*0310*/ 	.word	0x00028830
        /*0314*/ 	.short	0x010a
        /*0316*/ 	.byte	0x0a
	.zero		1


	//   ....[27]....
        /*0318*/ 	.word	0x00004730
        /*031c*/ 	.word	0x000000ff
        /*0320*/ 	.word	0x00028830
        /*0324*/ 	.short	0x010a
        /*0326*/ 	.byte	0x0a
	.zero		1


	//   ....[28]....
        /*0328*/ 	.word	0x00004a60
        /*032c*/ 	.word	0x000000ff
        /*0330*/ 	.word	0x00028850
        /*0334*/ 	.short	0x010a
        /*0336*/ 	.byte	0x0a
	.zero		1


	//   ....[29]....
        /*0338*/ 	.word	0x00004aa0
        /*033c*/ 	.word	0x000000ff
        /*0340*/ 	.word	0x00028850
        /*0344*/ 	.short	0x010a
        /*0346*/ 	.byte	0x0a
	.zero		1


	//   ....[30]....
        /*0348*/ 	.word	0x00006ce0
        /*034c*/ 	.word	0x0000002e
        /*0350*/ 	.word	0x00000000
        /*0354*/ 	.short	0x0101
        /*0356*/ 	.byte	0x3f
	.zero		1


	//   ....[31]....
        /*0358*/ 	.word	0x00006d60
        /*035c*/ 	.word	0x00000032
        /*0360*/ 	.word	0x00000000
        /*0364*/ 	.short	0x0101
        /*0366*/ 	.byte	0x3f
	.zero		1


	//   ....[32]....
        /*0368*/ 	.word	0x00007830
        /*036c*/ 	.word	0x000000ff
        /*0370*/ 	.word	0x00028830
        /*0374*/ 	.short	0x010a
        /*0376*/ 	.byte	0x0a
	.zero		1


	//   ....[33]....
        /*0378*/ 	.word	0x00007870
        /*037c*/ 	.word	0x000000ff
        /*0380*/ 	.word	0x00028830
        /*0384*/ 	.short	0x010a
        /*0386*/ 	.byte	0x0a
	.zero		1


	//   ....[34]....
        /*0388*/ 	.word	0x00007ba0
        /*038c*/ 	.word	0x000000ff
        /*0390*/ 	.word	0x00028850
        /*0394*/ 	.short	0x010a
        /*0396*/ 	.byte	0x0a
	.zero		1


	//   ....[35]....
        /*0398*/ 	.word	0x00007be0
        /*039c*/ 	.word	0x000000ff
        /*03a0*/ 	.word	0x00028850
        /*03a4*/ 	.short	0x010a
        /*03a6*/ 	.byte	0x0a
	.zero		1


	//   ....[36]....
        /*03a8*/ 	.word	0x00009560
        /*03ac*/ 	.word	0x0000001d
        /*03b0*/ 	.word	0x00000000
        /*03b4*/ 	.short	0x0101
        /*03b6*/ 	.byte	0x3f
	.zero		1


	//   ....[37]....
        /*03b8*/ 	.word	0x00009710
        /*03bc*/ 	.word	0x0000001d
        /*03c0*/ 	.word	0x00000000
        /*03c4*/ 	.short	0x0101
        /*03c6*/ 	.byte	0x3f
	.zero		1


	//   ....[38]....
        /*03c8*/ 	.word	0x00009f80
        /*03cc*/ 	.word	0x000000ff
        /*03d0*/ 	.word	0x00028850
        /*03d4*/ 	.short	0x010a
        /*03d6*/ 	.byte	0x05
	.zero		1


	//   ....[39]....
        /*03d8*/ 	.word	0x00009fc0
        /*03dc*/ 	.word	0x000000ff
        /*03e0*/ 	.word	0x00028850
        /*03e4*/ 	.short	0x010a
        /*03e6*/ 	.byte	0x05
	.zero		1


	//   ....[40]....
        /*03e8*/ 	.word	0x0000a4e0
        /*03ec*/ 	.word	0x00000004
        /*03f0*/ 	.word	0x00000000
        /*03f4*/ 	.short	0x0101
        /*03f6*/ 	.byte	0x3f
	.zero		1


	//   ....[41]....
        /*03f8*/ 	.word	0x0000b280
        /*03fc*/ 	.word	0x000000ff
        /*0400*/ 	.word	0x00000000
        /*0404*/ 	.short	0x0101
        /*0406*/ 	.byte	0x05
	.zero		1


	//   ....[42]....
        /*0408*/ 	.word	0x0000c970
        /*040c*/ 	.word	0x00000008
        /*0410*/ 	.word	0x00028840
        /*0414*/ 	.short	0x010a
        /*0416*/ 	.byte	0x3f
	.zero		1


	//   ....[43]....
        /*0418*/ 	.word	0x0000cd10
        /*041c*/ 	.word	0x000000ff
        /*0420*/ 	.word	0x00028820
        /*0424*/ 	.short	0x010a
        /*0426*/ 	.byte	0x26
	.zero		1


	//   ....[44]....
        /*0428*/ 	.word	0x0000d000
        /*042c*/ 	.word	0x00000003
        /*0430*/ 	.word	0x00028840
        /*0434*/ 	.short	0x010a
        /*0436*/ 	.byte	0x3f
	.zero		1


	//   ....[45]....
        /*0438*/ 	.word	0x0000d200
        /*043c*/ 	.word	0x00000002
        /*0440*/ 	.word	0x00000060
        /*0444*/ 	.short	0x010a
        /*0446*/ 	.byte	0x3f
	.zero		1


	//   ....[46]....
        /*0448*/ 	.word	0x0000d690
        /*044c*/ 	.word	0x00000003
        /*0450*/ 	.word	0x00028840
        /*0454*/ 	.short	0x010a
        /*0456*/ 	.byte	0x3f
	.zero		1


	//   ....[47]....
        /*0458*/ 	.word	0x0000d890
        /*045c*/ 	.word	0x00000002
        /*0460*/ 	.word	0x00000060
        /*0464*/ 	.short	0x010a
        /*0466*/ 	.byte	0x3f
	.zero		1


	//   ....[48]....
        /*0468*/ 	.word	0x0000dc80
        /*046c*/ 	.word	0x00000002
        /*0470*/ 	.word	0x00028840
        /*0474*/ 	.short	0x010a
        /*0476*/ 	.byte	0x3f
	.zero		1


	//   ....[49]....
        /*0478*/ 	.word	0x0000de80
        /*047c*/ 	.word	0x00000002
        /*0480*/ 	.word	0x00000060
        /*0484*/ 	.short	0x010a
        /*0486*/ 	.byte	0x3f
	.zero		1


	//   ....[50]....
        /*0488*/ 	.word	0x0000e220
        /*048c*/ 	.word	0x00000003
        /*0490*/ 	.word	0x00028860
        /*0494*/ 	.short	0x010a
        /*0496*/ 	.byte	0x3f
	.zero		1


	//   ....[51]....
        /*0498*/ 	.word	0x0000e5f0
        /*049c*/ 	.word	0x00000007
        /*04a0*/ 	.word	0x00028820
        /*04a4*/ 	.short	0x010a
        /*04a6*/ 	.byte	0x3f
	.zero		1


	//   ....[52]....
        /*04a8*/ 	.word	0x0000e740
        /*04ac*/ 	.word	0x00000005
        /*04b0*/ 	.word	0x00000000
        /*04b4*/ 	.short	0x010a
        /*04b6*/ 	.byte	0x3f
	.zero		1


	//   ....[53]....
        /*04b8*/ 	.word	0x0000e7b0
        /*04bc*/ 	.word	0x00000003
        /*04c0*/ 	.word	0x00000000
        /*04c4*/ 	.short	0x010a
        /*04c6*/ 	.byte	0x3f
	.zero		1


	//   ....[54]....
        /*04c8*/ 	.word	0x0000e810
        /*04cc*/ 	.word	0x00000005
        /*04d0*/ 	.word	0x00000000
        /*04d4*/ 	.short	0x010a
        /*04d6*/ 	.byte	0x3f
	.zero		1


	//   ....[55]....
        /*04d8*/ 	.word	0x0000e840
        /*04dc*/ 	.word	0x00000003
        /*04e0*/ 	.word	0x00000000
        /*04e4*/ 	.short	0x010a
        /*04e6*/ 	.byte	0x3f
	.zero		1


	//   ....[56]....
        /*04e8*/ 	.word	0x0000e8b0
        /*04ec*/ 	.word	0x00000003
        /*04f0*/ 	.word	0x00028800
        /*04f4*/ 	.short	0x010a
        /*04f6*/ 	.byte	0x3f
	.zero		1


	//   ....[57]....
        /*04f8*/ 	.word	0x0000e900
        /*04fc*/ 	.word	0x00000000
        /*0500*/ 	.word	0x00028830
        /*0504*/ 	.short	0x010a
        /*0506*/ 	.byte	0x3f
	.zero		1


	//   ....[58]....
        /*0508*/ 	.word	0x0000e960
        /*050c*/ 	.word	0x00000007
        /*0510*/ 	.word	0x00028830
        /*0514*/ 	.short	0x010a
        /*0516*/ 	.byte	0x3f
	.zero		1


	//   ....[59]....
        /*0518*/ 	.word	0x0000e9c0
        /*051c*/ 	.word	0x00000007
        /*0520*/ 	.word	0x00028850
        /*0524*/ 	.short	0x010a
        /*0526*/ 	.byte	0x3f
	.zero		1


	//   ....[60]....
        /*0528*/ 	.word	0x0000ea20
        /*052c*/ 	.word	0x00000005
        /*0530*/ 	.word	0x00028830
        /*0534*/ 	.short	0x010a
        /*0536*/ 	.byte	0x3f
	.zero		1


	//   ....[61]....
        /*0538*/ 	.word	0x0000ea80
        /*053c*/ 	.word	0x00000005
        /*0540*/ 	.word	0x00028850
        /*0544*/ 	.short	0x010a
        /*0546*/ 	.byte	0x3f
	.zero		1


	//   ....[62]....
        /*0548*/ 	.word	0x0000eae0
        /*054c*/ 	.word	0x00000006
        /*0550*/ 	.word	0x00028850
        /*0554*/ 	.short	0x010a
        /*0556*/ 	.byte	0x3f
	.zero		1


	//   ....[63]....
        /*0558*/ 	.word	0x0000ec60
        /*055c*/ 	.word	0x00000008
        /*0560*/ 	.word	0x00028840
        /*0564*/ 	.short	0x010a
        /*0566*/ 	.byte	0x3f
	.zero		1


	//   ....[64]....
        /*0568*/ 	.word	0x0000ecc0
        /*056c*/ 	.word	0x00000008
        /*0570*/ 	.word	0x00028820
        /*0574*/ 	.short	0x010a
        /*0576*/ 	.byte	0x3f
	.zero		1


	//   ....[65]....
        /*0578*/ 	.word	0x0000ed10
        /*057c*/ 	.word	0x00000003
        /*0580*/ 	.word	0x00028840
        /*0584*/ 	.short	0x010a
        /*0586*/ 	.byte	0x3f
	.zero		1


	//   ....[66]....
        /*0588*/ 	.word	0x0000ed60
        /*058c*/ 	.word	0x00000002
        /*0590*/ 	.word	0x00000060
        /*0594*/ 	.short	0x010a
        /*0596*/ 	.byte	0x3f
	.zero		1


	//   ....[67]....
        /*0598*/ 	.word	0x0000edb0
        /*059c*/ 	.word	0x00000003
        /*05a0*/ 	.word	0x00028840
        /*05a4*/ 	.short	0x010a
        /*05a6*/ 	.byte	0x3f
	.zero		1


	//   ....[68]....
        /*05a8*/ 	.word	0x0000ee00
        /*05ac*/ 	.word	0x00000002
        /*05b0*/ 	.word	0x00000060
        /*05b4*/ 	.short	0x010a
        /*05b6*/ 	.byte	0x3f
	.zero		1


	//   ....[69]....
        /*05b8*/ 	.word	0x0000ee50
        /*05bc*/ 	.word	0x00000002
        /*05c0*/ 	.word	0x00028840
        /*05c4*/ 	.short	0x010a
        /*05c6*/ 	.byte	0x3f
	.zero		1


	//   ....[70]....
        /*05c8*/ 	.word	0x0000eea0
        /*05cc*/ 	.word	0x00000002
        /*05d0*/ 	.word	0x00000060
        /*05d4*/ 	.short	0x010a
        /*05d6*/ 	.byte	0x3f
	.zero		1


	//   ....[71]....
        /*05d8*/ 	.word	0x0000eef0
        /*05dc*/ 	.word	0x00000003
        /*05e0*/ 	.word	0x00028860
        /*05e4*/ 	.short	0x010a
        /*05e6*/ 	.byte	0x3f
	.zero		1


	//   ....[72]....
        /*05e8*/ 	.word	0x0000efd0
        /*05ec*/ 	.word	0x00000007
        /*05f0*/ 	.word	0x00028820
        /*05f4*/ 	.short	0x010a
        /*05f6*/ 	.byte	0x3f
	.zero		1


	//   ....[73]....
        /*05f8*/ 	.word	0x0000f020
        /*05fc*/ 	.word	0x00000005
        /*0600*/ 	.word	0x00000000
        /*0604*/ 	.short	0x010a
        /*0606*/ 	.byte	0x3f
	.zero		1


	//   ....[74]....
        /*0608*/ 	.word	0x0000f070
        /*060c*/ 	.word	0x00000003
        /*0610*/ 	.word	0x00000000
        /*0614*/ 	.short	0x010a
        /*0616*/ 	.byte	0x3f
	.zero		1


	//   ....[75]....
        /*0618*/ 	.word	0x0000f0c0
        /*061c*/ 	.word	0x00000005
        /*0620*/ 	.word	0x00000000
        /*0624*/ 	.short	0x010a
        /*0626*/ 	.byte	0x3f
	.zero		1


	//----- nvinfo : EIATTR_NUM_MBARRIERS
	.align		4
.L_298:
        /*0628*/ 	.byte	0x03, 0x38
        /*062a*/ 	.short	0x0016


	//----- nvinfo : EIATTR_EXIT_INSTR_OFFSETS
	.align		4
        /*062c*/ 	.byte	0x04, 0x1c
        /*062e*/ 	.short	(.L_300 - .L_299)


	//   ....[0]....
.L_299:
        /*0630*/ 	.word	0x00000a50


	//   ....[1]....
        /*0634*/ 	.word	0x0000bb50


	//   ....[2]....
        /*0638*/ 	.word	0x0000bbb0


	//   ....[3]....
        /*063c*/ 	.word	0x0000e660


	//   ....[4]....
        /*0640*/ 	.word	0x0000e890


	//----- nvinfo : EIATTR_MAX_THREADS
	.align		4
.L_300:
        /*0644*/ 	.byte	0x04, 0x05
        /*0646*/ 	.short	(.L_302 - .L_301)
.L_301:
        /*0648*/ 	.word	0x00000180
        /*064c*/ 	.word	0x00000001
        /*0650*/ 	.word	0x00000001


	//----- nvinfo : EIATTR_CRS_STACK_SIZE
	.align		4
.L_302:
        /*0654*/ 	.byte	0x04, 0x1e
        /*0656*/ 	.short	(.L_304 - .L_303)
.L_303:
        /*0658*/ 	.word	0x00000000


	//----- nvinfo : EIATTR_CBANK_PARAM_SIZE
	.align		4
.L_304:
        /*065c*/ 	.byte	0x03, 0x19
        /*065e*/ 	.short	0x0bf0


	//----- nvinfo : EIATTR_PARAM_CBANK
	.align		4
        /*0660*/ 	.byte	0x04, 0x0a
        /*0662*/ 	.short	(.L_306 - .L_305)
	.align		4
.L_305:
        /*0664*/ 	.word	index@(.nv.constant0._ZN7cutlass13device_kernelIN5flash11enable_sm90INS1_16FlashAttnFwdSm90INS1_25CollectiveMainloopFwdSm90ILi2EN4cute5tupleIJNS5_1CILi1EEES8_S8_EEENS6_IJNS7_ILi128EEESA_SA_EEELi128ENS_10bfloat16_tEfNS_4arch4Sm90ELb1ELb0ELb1ELb0ELb0ELb0ELb0ELb1ELb1ELb0ELb0ELb0EEENS1_21CollectiveEpilogueFwdISB_S9_SC_SE_Li256ELb0ELb0ELb0ELb0EEENS1_30DynamicPersistentTileSchedulerILi256ELi32ELb0ELb0ELb1EEEEEEEEEvNT_6ParamsE)
        /*0668*/ 	.short	0x0210
        /*066a*/ 	.short	0x0bf0


	//----- nvinfo : EIATTR_SW_WAR
	.align		4
.L_306:
        /*066c*/ 	.byte	0x04, 0x36
        /*066e*/ 	.short	(.L_308 - .L_307)
.L_307:
        /*0670*/ 	.word	0x00000008
.L_308:


//--------------------- .nv.info._ZN7cutlass13device_kernelIN5flash11enable_sm90INS1_16FlashAttnFwdSm90INS1_25CollectiveMainloopFwdSm90ILi2EN4cute5tupleIJNS5_1CILi1EEES8_S8_EEENS6_IJNS7_ILi128EEESA_SA_EEELi128ENS_10bfloat16_tEfNS_4arch4Sm90ELb1ELb0ELb1ELb1ELb0ELb0ELb0ELb1ELb1ELb0ELb0ELb0EEENS1_21CollectiveEpilogueFwdISB_S9_SC_SE_Li256ELb1ELb0ELb0ELb0EEENS1_36VarlenDynamicPersistentTileSchedulerILi128ELi128ELi256ELi32ELb0ELb0ELb1ELb1ELb1ELb1EEEEEEEEEvNT_6ParamsE --------------------------
	.section	.nv.info._ZN7cutlass13device_kernelIN5flash11enable_sm90INS1_16FlashAttnFwdSm90INS1_25CollectiveMainloopFwdSm90ILi2EN4cute5tupleIJNS5_1CILi1EEES8_S8_EEENS6_IJNS7_ILi128EEESA_SA_EEELi128ENS_10bfloat16_tEfNS_4arch4Sm90ELb1ELb0ELb1ELb1ELb0ELb0ELb0ELb1ELb1ELb0ELb0ELb0EEENS1_21CollectiveEpilogueFwdISB_S9_SC_SE_Li256ELb1ELb0ELb0ELb0EEENS1_36VarlenDynamicPersistentTileSchedulerILi128ELi128ELi256ELi32ELb0ELb0ELb1ELb1ELb1ELb1EEEEEEEEEvNT_6ParamsE,"",@"SHT_CUDA_INFO"
	.sectionflags	@""
	.align	4


	//----- nvinfo : EIATTR_CUDA_API_VERSION
	.align		4
        /*0000*/ 	.byte	0x04, 0x37
        /*0002*/ 	.short	(.L_310 - .L_309)
.L_309:
        /*0004*/ 	.word	0x00000082


	//----- nvinfo : EIATTR_KPARAM_INFO
	.align		4
.L_310:
        /*0008*/ 	.byte	0x04, 0x17
        /*000a*/ 	.short	(.L_312 - .L_311)
.L_311:
        /*000c*/ 	.word	0x00000000
        /*0010*/ 	.short	0x0000
        /*0012*/ 	.short	0x0070
        /*0014*/ 	.byte	0x00, 0xf0, 0x01, 0x28


	//----- nvinfo : EIATTR_SPARSE_MMA_MASK
	.align		4
.L_312:
        /*0018*/ 	.byte	0x03, 0x50
        /*001a*/ 	.short	0x0000


	//----- nvinfo : EIATTR_MAXREG_COUNT
	.align		4
        /*001c*/ 	.byte	0x03, 0x1b
        /*001e*/ 	.short	0x00a8


	//----- nvinfo : EIATTR_NUM_BARRIERS
	.align		4
        /*0020*/ 	.byte	0x02, 0x4c
        /*0022*/ 	.byte	0x10
	.zero		1


	//----- nvinfo : EIATTR_EXTERNS
	.align		4
        /*0024*/ 	.byte	0x04, 0x0f
        /*0026*/ 	.short	(.L_314 - .L_313)


	//   ....[0]....
	.align		4
.L_313:
        /*0028*/ 	.word	index@(__assertfail)


	//----- nvinfo : EIATTR_ANNOTATIONS
	.align		4
.L_314:
        /*002c*/ 	.byte	0x04, 0x55
        /*002e*/ 	.short	(.L_316 - .L_315)


	//   ....[0]....
.L_315:
        /* <DEDUP_REMOVED lines=32> */


	//----- nvinfo : EIATTR_MERCURY_ISA_VERSION
	.align		4
.L_316:
        /*0218*/ 	.byte	0x03, 0x5f
        /*021a*/ 	.short	0x0101


	//----- nvinfo : EIATTR_UNUSED_LOAD_BYTE_OFFSET
	.align		4
        /*021c*/ 	.byte	0x04, 0x44
        /*021e*/ 	.short	(.L_318 - .L_317)


	//   ....[0]....
.L_317:
        /*0220*/ 	.word	0x00000a70
        /*0224*/ 	.word	0x0000fff0


	//   ....[1]....
        /*0228*/ 	.word	0x0000aa30
        /*022c*/ 	.word	0x0000fff0


	//----- nvinfo : EIATTR_INT_WARP_WIDE_INSTR_OFFSETS
	.align		4
.L_318:
        /*0230*/ 	.byte	0x04, 0x31
        /*0232*/ 	.short	(.L_320 - .L_319)


	//   ....[0]....
.L_319:
        /*0234*/ 	.word	0x00000160


	//   ....[1]....
        /*0238*/ 	.word	0x000001a0


	//   ....[2]....
        /*023c*/ 	.word	0x00000210


	//   ....[3]....
        /*0240*/ 	.word	0x0000dbd0


	//   ....[4]....
        /*0244*/ 	.word	0x0000dc60


	//   ....[5]....
        /*0248*/ 	.word	0x0000e0e0


	//   ....[6]....
        /*024c*/ 	.word	0x0000e110


	//   ....[7]....
        /*0250*/ 	.word	0x0000e320


	//   ....[8]....
        /*0254*/ 	.word	0x00010430


	//   ....[9]....
        /*0258*/ 	.word	0x000104c0


	//----- nvinfo : EIATTR_COOP_GROUP_MASK_REGIDS
	.align		4
.L_320:
        /*025c*/ 	.byte	0x04, 0x29
        /*025e*/ 	.short	(.L_322 - .L_321)


	//   ....[0]....
.L_321:
        /*0260*/ 	.word	0xffffffff


	//   ....[1]....
        /*0264*/ 	.word	0xffffffff


	//   ....[2]....
        /*0268*/ 	.word	0xffffffff


	//   ....[3]....
        /*026c*/ 	.word	0xffffffff


	//   ....[4]....
        /*0270*/ 	.word	0xffffffff


	//   ....[5]....
        /*0274*/ 	.word	0xffffffff


	//   ....[6]....
        /*0278*/ 	.word	0xffffffff


	//   ....[7]....
        /*027c*/ 	.word	0xffffffff


	//   ....[8]....
        /*0280*/ 	.word	0xffffffff


	//   ....[9]....
        /*0284*/ 	.word	0xffffffff


	//   ....[10]....
        /*0288*/ 	.word	0xffffffff


	//   ....[11]....
        /*028c*/ 	.word	0xffffffff


	//   ....[12]....
        /*0290*/ 	.word	0xffffffff


	//   ....[13]....
        /*0294*/ 	.word	0xffffffff


	//   ....[14]....
        /*0298*/ 	.word	0xffffffff


	//   ....[15]....
        /*029c*/ 	.word	0xffffffff


	//   ....[16]....
        /*02a0*/ 	.word	0xffffffff


	//   ....[17]....
        /*02a4*/ 	.word	0xffffffff


	//   ....[18]....
        /*02a8*/ 	.word	0xffffffff


	//   ....[19]....
        /*02ac*/ 	.word	0xffffffff


	//   ....[20]....
        /*02b0*/ 	.word	0xffffffff


	//   ....[21]....
        /*02b4*/ 	.word	0xffffffff


	//   ....[22]....
        /*02b8*/ 	.word	0xffffffff


	//   ....[23]....
        /*02bc*/ 	.word	0xffffffff


	//   ....[24]....
        /*02c0*/ 	.word	0xffffffff


	//   ....[25]....
        /*02c4*/ 	.word	0xffffffff


	//   ....[26]....
        /*02c8*/ 	.word	0xffffffff


	//   ....[27]....
        /*02cc*/ 	.word	0xffffffff


	//   ....[28]....
        /*02d0*/ 	.word	0xffffffff


	//   ....[29]....
        /*02d4*/ 	.word	0xffffffff


	//   ....[30]....
        /*02d8*/ 	.word	0xffffffff


	//   ....[31]....
        /*02dc*/ 	.word	0xffffffff


	//   ....[32]....
        /*02e0*/ 	.word	0xffffffff


	//   ....[33]....
        /*02e4*/ 	.word	0xffffffff


	//   ....[34]....
        /*02e8*/ 	.word	0xffffffff


	//   ....[35]....
        /*02ec*/ 	.word	0xffffffff


	//   ....[36]....
        /*02f0*/ 	.word	0xffffffff


	//   ....[37]....
        /*02f4*/ 	.word	0xffffffff


	//   ....[38]....
        /*02f8*/ 	.word	0xffffffff


	//   ....[39]....
        /*02fc*/ 	.word	0xffffffff


	//   ....[40]....
        /*0300*/ 	.word	0xffffffff


	//   ....[41]....
        /*0304*/ 	.word	0xffffffff


	//   ....[42]....
        /*0308*/ 	.word	0xffffffff


	//   ....[43]....
        /*030c*/ 	.word	0xffffffff


	//   ....[44]....
        /*0310*/ 	.word	0xffffffff


	//   ....[45]....
        /*0314*/ 	.word	0xffffffff


	//   ....[46]....
        /*0318*/ 	.word	0xffffffff


	//   ....[47]....
        /*031c*/ 	.word	0xffffffff


	//   ....[48]....
        /*0320*/ 	.word	0xffffffff


	//   ....[49]....
        /*0324*/ 	.word	0xffffffff


	//   ....[50]....
        /*0328*/ 	.word	0xffffffff


	//   ....[51]....
        /*032c*/ 	.word	0xffffffff


	//   ....[52]....
        /*0330*/ 	.word	0xffffffff


	//   ....[53]....
        /*0334*/ 	.word	0xffffffff


	//   ....[54]....
        /*0338*/ 	.word	0xffffffff


	//   ....[55]....
        /*033c*/ 	.word	0xffffffff


	//   ....[56]....
        /*0340*/ 	.word	0xffffffff


	//   ....[57]....
        /*0344*/ 	.word	0xffffffff


	//   ....[58]....
        /*0348*/ 	.word	0x0500000f


	//   ....[59]....
        /*034c*/ 	.word	0x0500000f


	//   ....[60]....
        /*0350*/ 	.word	0x0500000f


	//   ....[61]....
        /*0354*/ 	.word	0x0500000f


	//   ....[62]....
        /*0358*/ 	.word	0x0500000f


	//   ....[63]....
        /*035c*/ 	.word	0x0500000f


	//   ....[64]....
        /*0360*/ 	.word	0x0500000f


	//   ....[65]....
        /*0364*/ 	.word	0x0500000f


	//   ....[66]....
        /*0368*/ 	.word	0x0500000f


	//   ....[67]....
        /*036c*/ 	.word	0x0500000f


	//   ....[68]....
        /*0370*/ 	.word	0x0500000f


	//   ....[69]....
        /*0374*/ 	.word	0x0500000f


	//   ....[70]....
        /*0378*/ 	.word	0x0500000f


	//   ....[71]....
        /*037c*/ 	.word	0x0500000f


	//   ....[72]....
        /*0380*/ 	.word	0x0500000f


	//   ....[73]....
        /*0384*/ 	.word	0x0500000f


	//   ....[74]....
        /*0388*/ 	.word	0x0500000f


	//   ....[75]....
        /*038c*/ 	.word	0x0500000f


	//   ....[76]....
        /*0390*/ 	.word	0x0500000f


	//----- nvinfo : EIATTR_COOP_GROUP_INSTR_OFFSETS
	.align		4
.L_322:
        /*0394*/ 	.byte	0x04, 0x28
        /*0396*/ 	.short	(.L_324 - .L_323)


	//   ....[0]....
.L_323:
        /*0398*/ 	.word	0x00000070


	//   ....[1]....
        /*039c*/ 	.word	0x00000170


	//   ....[2]....
        /*03a0*/ 	.word	0x000001c0


	//   ....[3]....
        /*03a4*/ 	.word	0x000003f0


	//   ....[4]....
        /*03a8*/ 	.word	0x00000550


	//   ....[5]....
        /*03ac*/ 	.word	0x00000670


	//   ....[6]....
        /*03b0*/ 	.word	0x000007d0


	//   ....[7]....
        /*03b4*/ 	.word	0x00001580


	//   ....[8]....
        /*03b8*/ 	.word	0x00002d50


	//   ....[9]....
        /*03bc*/ 	.word	0x00002dd0


	//   ....[10]....
        /*03c0*/ 	.word	0x00003860


	//   ....[11]....
        /*03c4*/ 	.word	0x000038d0


	//   ....[12]....
        /*03c8*/ 	.word	0x00005d50


	//   ....[13]....
        /*03cc*/ 	.word	0x00005e60


	//   ....[14]....
        /*03d0*/ 	.word	0x00006670


	//   ....[15]....
        /*03d4*/ 	.word	0x00006750


	//   ....[16]....
        /*03d8*/ 	.word	0x00008a30


	//   ....[17]....
        /*03dc*/ 	.word	0x00008a60


	//   ....[18]....
        /*03e0*/ 	.word	0x00008ce0


	//   ....[19]....
        /*03e4*/ 	.word	0x00008d80


	//   ....[20]....
        /*03e8*/ 	.word	0x0000a100


	//   ....[21]....
        /*03ec*/ 	.word	0x0000a140


	//   ....[22]....
        /*03f0*/ 	.word	0x0000a230


	//   ....[23]....
        /*03f4*/ 	.word	0x0000a250


	//   ....[24]....
        /*03f8*/ 	.word	0x0000ca00


	//   ....[25]....
        /*03fc*/ 	.word	0x0000cb80


	//   ....[26]....
        /*0400*/ 	.word	0x0000cbb0


	//   ....[27]....
        /*0404*/ 	.word	0x0000cbf0


	//   ....[28]....
        /*0408*/ 	.word	0x0000cc60


	//   ....[29]....
        /*040c*/ 	.word	0x0000ccc0


	//   ....[30]....
        /*0410*/ 	.word	0x0000cd00


	//   ....[31]....
        /*0414*/ 	.word	0x0000cea0


	//   ....[32]....
        /*0418*/ 	.word	0x0000cf00


	//   ....[33]....
        /*041c*/ 	.word	0x0000cf40


	//   ....[34]....
        /*0420*/ 	.word	0x0000cf80


	//   ....[35]....
        /*0424*/ 	.word	0x0000cfb0


	//   ....[36]....
        /*0428*/ 	.word	0x0000cfe0


	//   ....[37]....
        /*042c*/ 	.word	0x0000d070


	//   ....[38]....
        /*0430*/ 	.word	0x0000d0d0


	//   ....[39]....
        /*0434*/ 	.word	0x0000d160


	//   ....[40]....
        /*0438*/ 	.word	0x000108d0


	//   ....[41]....
        /*043c*/ 	.word	0x000108e0


	//   ....[42]....
        /*0440*/ 	.word	0x000109f0


	//   ....[43]....
        /*0444*/ 	.word	0x00010a50


	//   ....[44]....
        /*0448*/ 	.word	0x00010a90


	//   ....[45]....
        /*044c*/ 	.word	0x00010ad0


	//   ....[46]....
        /*0450*/ 	.word	0x00010b00


	//   ....[47]....
        /*0454*/ 	.word	0x00010b30


	//   ....[48]....
        /*0458*/ 	.word	0x00010cc0


	//   ....[49]....
        /*045c*/ 	.word	0x00010d20


	//   ....[50]....
        /*0460*/ 	.word	0x00010d60


	//   ....[51]....
        /*0464*/ 	.word	0x00010da0


	//   ....[52]....
        /*0468*/ 	.word	0x00010dd0


	//   ....[53]....
        /*046c*/ 	.word	0x00010e00


	//   ....[54]....
        /*0470*/ 	.word	0x00010ec0


	//   ....[55]....
        /*0474*/ 	.word	0x00010ee0


	//   ....[56]....
        /*0478*/ 	.word	0x00010f50


	//   ....[57]....
        /*047c*/ 	.word	0x000115e0


	//   ....[58]....
        /*0480*/ 	.word	0x00011bb0


	//   ....[59]....
        /*0484*/ 	.word	0x00011fd0


	//   ....[60]....
        /*0488*/ 	.word	0x00012060


	//   ....[61]....
        /*048c*/ 	.word	0x00012100


	//   ....[62]....
        /*0490*/ 	.word	0x000121b0


	//   ....[63]....
        /*0494*/ 	.word	0x00012230


	//   ....[64]....
        /*0498*/ 	.word	0x000122b0


	//   ....[65]....
        /*049c*/ 	.word	0x00012330


	//   ....[66]....
        /*04a0*/ 	.word	0x000123b0


	//   ....[67]....
        /*04a4*/ 	.word	0x00012440


	//   ....[68]....
        /*04a8*/ 	.word	0x000124f0


	//   ....[69]....
        /*04ac*/ 	.word	0x00012570


	//   ....[70]....
        /*04b0*/ 	.word	0x000125f0


	//   ....[71]....
        /*04b4*/ 	.word	0x00012670


	//   ....[72]....
        /*04b8*/ 	.word	0x000126f0


	//   ....[73]....
        /*04bc*/ 	.word	0x00012760


	//   ....[74]....
        /*04c0*/ 	.word	0x00012800


	//   ....[75]....
        /*04c4*/ 	.word	0x00012890


	//   ....[76]....
        /*04c8*/ 	.word	0x000129c0


	//----- nvinfo : EIATTR_REG_RECONFIG
	.align		4
.L_324:
        /*04cc*/ 	.byte	0x01, 0x54
	.zero		2


	//----- nvinfo : EIATTR_SYSCALL_OFFSETS
	.align		4
        /*04d0*/ 	.byte	0x04, 0x46
        /*04d2*/ 	.short	(.L_326 - .L_325)


	//   ....[0]....
.L_325:
        /*04d4*/ 	.word	0x00001760


	//   ....[1]....
        /*04d8*/ 	.word	0x0000ddf0


	//   ....[2]....
        /*04dc*/ 	.word	0x0000df30


	//   ....[3]....
        /*04e0*/ 	.word	0x0000e030


	//----- nvinfo : EIATTR_MBARRIER_INSTR_OFFSETS
	.align		4
.L_326:
        /*04e4*/ 	.byte	0x04, 0x39
        /*04e6*/ 	.short	(.L_328 - .L_327)


	//   ....[0]....
.L_327:
        /*04e8*/ 	.word	0x000002a0
        /*04ec*/ 	.word	0x000000ff
        /*04f0*/ 	.word	0x00028800
        /*04f4*/ 	.short	0x0100
        /*04f6*/ 	.byte	0x08
	.zero		1


	//   ....[1]....
        /*04f8*/ 	.word	0x000002b0
        /*04fc*/ 	.word	0x000000ff
        /*0500*/ 	.word	0x00028820
        /*0504*/ 	.short	0x0100
        /*0506*/ 	.byte	0x08
	.zero		1


	//   ....[2]....
        /*0508*/ 	.word	0x000003a0
        /*050c*/ 	.word	0x000000ff
        /*0510*/ 	.word	0x00028830
        /*0514*/ 	.short	0x0100
        /*0516*/ 	.byte	0x08
	.zero		1


	//   ....[3]....
        /*0518*/ 	.word	0x000003b0
        /*051c*/ 	.word	0x000000ff
        /*0520*/ 	.word	0x00028840
        /*0524*/ 	.short	0x0100
        /*0526*/ 	.byte	0x08
	.zero		1


	//   ....[4]....
        /*0528*/ 	.word	0x000003c0
        /*052c*/ 	.word	0x000000ff
        /*0530*/ 	.word	0x00028838
        /*0534*/ 	.short	0x0100
        /*0536*/ 	.byte	0x08
	.zero		1


	//   ....[5]....
        /*0538*/ 	.word	0x000003d0
        /*053c*/ 	.word	0x000000ff
        /*0540*/ 	.word	0x00028848
        /*0544*/ 	.short	0x0100
        /*0546*/ 	.byte	0x08
	.zero		1


	//   ....[6]....
        /*0548*/ 	.word	0x00000500
        /*054c*/ 	.word	0x000000ff
        /*0550*/ 	.word	0x00028850
        /*0554*/ 	.short	0x0100
        /*0556*/ 	.byte	0x08
	.zero		1


	//   ....[7]....
        /*0558*/ 	.word	0x00000510
        /*055c*/ 	.word	0x000000ff
        /*0560*/ 	.word	0x00028860
        /*0564*/ 	.short	0x0100
        /*0566*/ 	.byte	0x08
	.zero		1


	//   ....[8]....
        /*0568*/ 	.word	0x00000520
        /*056c*/ 	.word	0x000000ff
        /*0570*/ 	.word	0x00028858
        /*0574*/ 	.short	0x0100
        /*0576*/ 	.byte	0x08
	.zero		1


	//   ....[9]....
        /*0578*/ 	.word	0x00000530
        /*057c*/ 	.word	0x000000ff
        /*0580*/ 	.word	0x00028868
        /*0584*/ 	.short	0x0100
        /*0586*/ 	.byte	0x08
	.zero		1


	//   ....[10]....
        /*0588*/ 	.word	0x00000620
        /*058c*/ 	.word	0x000000ff
        /*0590*/ 	.word	0x00028870
        /*0594*/ 	.short	0x0100
        /*0596*/ 	.byte	0x06
	.zero		1


	//   ....[11]....
        /*0598*/ 	.word	0x00000630
        /*059c*/ 	.word	0x000000ff
        /*05a0*/ 	.word	0x00028880
        /*05a4*/ 	.short	0x0100
        /*05a6*/ 	.byte	0x06
	.zero		1


	//   ....[12]....
        /*05a8*/ 	.word	0x00000640
        /*05ac*/ 	.word	0x000000ff
        /*05b0*/ 	.word	0x00028878
        /*05b4*/ 	.short	0x0100
        /*05b6*/ 	.byte	0x06
	.zero		1


	//   ....[13]....
        /*05b8*/ 	.word	0x00000650
        /*05bc*/ 	.word	0x000000ff
        /*05c0*/ 	.word	0x00028888
        /*05c4*/ 	.short	0x0100
        /*05c6*/ 	.byte	0x06
	.zero		1


	//   ....[14]....
        /*05c8*/ 	.word	0x00000780
        /*05cc*/ 	.word	0x000000ff
        /*05d0*/ 	.word	0x00028890
        /*05d4*/ 	.short	0x0100
        /*05d6*/ 	.byte	0x08
	.zero		1


	//   ....[15]....
        /*05d8*/ 	.word	0x00000790
        /*05dc*/ 	.word	0x000000ff
        /*05e0*/ 	.word	0x000288a0
        /*05e4*/ 	.short	0x0100
        /*05e6*/ 	.byte	0x08
	.zero		1


	//   ....[16]....
        /*05e8*/ 	.word	0x000007a0
        /*05ec*/ 	.word	0x000000ff
        /*05f0*/ 	.word	0x00028898
        /*05f4*/ 	.short	0x0100
        /*05f6*/ 	.byte	0x08
	.zero		1


	//   ....[17]....
        /*05f8*/ 	.word	0x000007b0
        /*05fc*/ 	.word	0x000000ff
        /*0600*/ 	.word	0x000288a8
        /*0604*/ 	.short	0x0100
        /*0606*/ 	.byte	0x08
	.zero		1


	//   ....[18]....
        /*0608*/ 	.word	0x000008e0
        /*060c*/ 	.word	0x000000ff
        /*0610*/ 	.word	0x000288b0
        /*0614*/ 	.short	0x0100
        /*0616*/ 	.byte	0x08
	.zero		1


	//   ....[19]....
        /*0618*/ 	.word	0x000008f0
        /*061c*/ 	.word	0x000000ff
        /*0620*/ 	.word	0x000288c0
        /*0624*/ 	.short	0x0100
        /*0626*/ 	.byte	0x08
	.zero		1


	//   ....[20]....
        /*0628*/ 	.word	0x00000900
        /*062c*/ 	.word	0x000000ff
        /*0630*/ 	.word	0x000288b8
        /*0634*/ 	.short	0x0100
        /*0636*/ 	.byte	0x08
	.zero		1


	//   ....[21]....
        /*0638*/ 	.word	0x00000910
        /*063c*/ 	.word	0x000000ff
        /*0640*/ 	.word	0x000288c8
        /*0644*/ 	.short	0x0100
        /*0646*/ 	.byte	0x08
	.zero		1


	//   ....[22]....
        /*0648*/ 	.word	0x000017e0
        /*064c*/ 	.word	0x000000ff
        /*0650*/ 	.word	0x00028800
        /*0654*/ 	.short	0x010a
        /*0656*/ 	.byte	0x29
	.zero		1


	//   ....[23]....
        /*0658*/ 	.word	0x00001860
        /*065c*/ 	.word	0x00000000
        /*0660*/ 	.word	0x00028830
        /*0664*/ 	.short	0x010a
        /*0666*/ 	.byte	0x3f
	.zero		1


	//   ....[24]....
        /*0668*/ 	.word	0x000018d0
        /*066c*/ 	.word	0x00000000
        /*0670*/ 	.word	0x00028830
        /*0674*/ 	.short	0x010a
        /*0676*/ 	.byte	0x3f
	.zero		1


	//   ....[25]....
        /*0678*/ 	.word	0x00002870
        /*067c*/ 	.word	0x00000000
        /*0680*/ 	.word	0x00000000
        /*0684*/ 	.short	0x0101
        /*0686*/ 	.byte	0x3f
	.zero		1


	//   ....[26]....
        /*0688*/ 	.word	0x00004840
        /*068c*/ 	.word	0x000000ff
        /*0690*/ 	.word	0x00028830
        /*0694*/ 	.short	0x010a
        /*0696*/ 	.byte	0x06
	.zero		1


	//   ....[27]....
        /*0698*/ 	.word	0x00004880
        /*069c*/ 	.word	0x000000ff
        /*06a0*/ 	.word	0x00028830
        /*06a4*/ 	.short	0x010a
        /*06a6*/ 	.byte	0x06
	.zero		1


	//   ....[28]....
        /*06a8*/ 	.word	0x00004ba0
        /*06ac*/ 	.word	0x000000ff
        /*06b0*/ 	.word	0x00028850
        /*06b4*/ 	.short	0x010a
        /*06b6*/ 	.byte	0x06
	.zero		1


	//   ....[29]....
        /*06b8*/ 	.word	0x00004be0
        /*06bc*/ 	.word	0x000000ff
        /*06c0*/ 	.word	0x00028850
        /*06c4*/ 	.short	0x010a
        /*06c6*/ 	.byte	0x06
	.zero		1


	//   ....[30]....
        /*06c8*/ 	.word	0x00006db0
        /*06cc*/ 	.word	0x0000002e
        /*06d0*/ 	.word	0x00000000
        /*06d4*/ 	.short	0x0101
        /*06d6*/ 	.byte	0x3f
	.zero		1


	//   ....[31]....
        /*06d8*/ 	.word	0x00006e30
        /*06dc*/ 	.word	0x00000032
        /*06e0*/ 	.word	0x00000000
        /*06e4*/ 	.short	0x0101
        /*06e6*/ 	.byte	0x3f
	.zero		1


	//   ....[32]....
        /*06e8*/ 	.word	0x00007930
        /*06ec*/ 	.word	0x000000ff
        /*06f0*/ 	.word	0x00028830
        /*06f4*/ 	.short	0x010a
        /*06f6*/ 	.byte	0x06
	.zero		1


	//   ....[33]....
        /*06f8*/ 	.word	0x00007970
        /*06fc*/ 	.word	0x000000ff
        /*0700*/ 	.word	0x00028830
        /*0704*/ 	.short	0x010a
        /*0706*/ 	.byte	0x06
	.zero		1


	//   ....[34]....
        /*0708*/ 	.word	0x00007c90
        /*070c*/ 	.word	0x000000ff
        /*0710*/ 	.word	0x00028850
        /*0714*/ 	.short	0x010a
        /*0716*/ 	.byte	0x06
	.zero		1


	//   ....[35]....
        /*0718*/ 	.word	0x00007cd0
        /*071c*/ 	.word	0x000000ff
        /*0720*/ 	.word	0x00028850
        /*0724*/ 	.short	0x010a
        /*0726*/ 	.byte	0x06
	.zero		1


	//   ....[36]....
        /*0728*/ 	.word	0x00009670
        /*072c*/ 	.word	0x00000019
        /*0730*/ 	.word	0x00000000
        /*0734*/ 	.short	0x0101
        /*0736*/ 	.byte	0x3f
	.zero		1


	//   ....[37]....
        /*0738*/ 	.word	0x00009820
        /*073c*/ 	.word	0x00000019
        /*0740*/ 	.word	0x00000000
        /*0744*/ 	.short	0x0101
        /*0746*/ 	.byte	0x3f
	.zero		1


	//   ....[38]....
        /*0748*/ 	.word	0x0000a070
        /*074c*/ 	.word	0x000000ff
        /*0750*/ 	.word	0x00028850
        /*0754*/ 	.short	0x010a
        /*0756*/ 	.byte	0x05
	.zero		1


	//   ....[39]....
        /*0758*/ 	.word	0x0000a0b0
        /*075c*/ 	.word	0x000000ff
        /*0760*/ 	.word	0x00028850
        /*0764*/ 	.short	0x010a
        /*0766*/ 	.byte	0x05
	.zero		1


	//   ....[40]....
        /*0768*/ 	.word	0x0000a7c0
        /*076c*/ 	.word	0x00000008
        /*0770*/ 	.word	0x00000000
        /*0774*/ 	.short	0x0101
        /*0776*/ 	.byte	0x3f
	.zero		1


	//   ....[41]....
        /*0778*/ 	.word	0x0000b930
        /*077c*/ 	.word	0x00000014
        /*0780*/ 	.word	0x00000000
        /*0784*/ 	.short	0x0101
        /*0786*/ 	.byte	0x3f
	.zero		1


	//   ....[42]....
        /*0788*/ 	.word	0x0000e660
        /*078c*/ 	.word	0x00000008
        /*0790*/ 	.word	0x00028840
        /*0794*/ 	.short	0x010a
        /*0796*/ 	.byte	0x3f
	.zero		1


	//   ....[43]....
        /*0798*/ 	.word	0x0000eb30
        /*079c*/ 	.word	0x00000009
        /*07a0*/ 	.word	0x00028820
        /*07a4*/ 	.short	0x010a
        /*07a6*/ 	.byte	0x3f
	.zero		1


	//   ....[44]....
        /*07a8*/ 	.word	0x0000ee50
        /*07ac*/ 	.word	0x00000002
        /*07b0*/ 	.word	0x00028840
        /*07b4*/ 	.short	0x010a
        /*07b6*/ 	.byte	0x3f
	.zero		1


	//   ....[45]....
        /*07b8*/ 	.word	0x0000f110
        /*07bc*/ 	.word	0x00000002
        /*07c0*/ 	.word	0x00000060
        /*07c4*/ 	.short	0x010a
        /*07c6*/ 	.byte	0x3f
	.zero		1


	//   ....[46]....
        /*07c8*/ 	.word	0x0000f6d0
        /*07cc*/ 	.word	0x00000002
        /*07d0*/ 	.word	0x00028840
        /*07d4*/ 	.short	0x010a
        /*07d6*/ 	.byte	0x3f
	.zero		1


	//   ....[47]....
        /*07d8*/ 	.word	0x0000f990
        /*07dc*/ 	.word	0x00000002
        /*07e0*/ 	.word	0x00000060
        /*07e4*/ 	.short	0x010a
        /*07e6*/ 	.byte	0x3f
	.zero		1


	//   ....[48]....
        /*07e8*/ 	.word	0x0000fe50
        /*07ec*/ 	.word	0x00000002
        /*07f0*/ 	.word	0x00028840
        /*07f4*/ 	.short	0x010a
        /*07f6*/ 	.byte	0x3f
	.zero		1


	//   ....[49]....
        /*07f8*/ 	.word	0x00010110
        /*07fc*/ 	.word	0x00000002
        /*0800*/ 	.word	0x00000060
        /*0804*/ 	.short	0x010a
        /*0806*/ 	.byte	0x3f
	.zero		1


	//   ....[50]....
        /*0808*/ 	.word	0x00010580
        /*080c*/ 	.word	0x00000003
        /*0810*/ 	.word	0x00028860
        /*0814*/ 	.short	0x010a
        /*0816*/ 	.byte	0x3f
	.zero		1


	//   ....[51]....
        /*0818*/ 	.word	0x00011560
        /*081c*/ 	.word	0x00000000
        /*0820*/ 	.word	0x00028820
        /*0824*/ 	.short	0x010a
        /*0826*/ 	.byte	0x3f
	.zero		1


	//   ....[52]....
        /*0828*/ 	.word	0x00011720
        /*082c*/ 	.word	0x00000006
        /*0830*/ 	.word	0x00000000
        /*0834*/ 	.short	0x010a
        /*0836*/ 	.byte	0x3f
	.zero		1


	//   ....[53]....
        /*0838*/ 	.word	0x00011790
        /*083c*/ 	.word	0x00000007
        /*0840*/ 	.word	0x00000000
        /*0844*/ 	.short	0x010a
        /*0846*/ 	.byte	0x3f
	.zero		1


	//   ....[54]....
        /*0848*/ 	.word	0x00011800
        /*084c*/ 	.word	0x00000004
        /*0850*/ 	.word	0x00000000
        /*0854*/ 	.short	0x010a
        /*0856*/ 	.byte	0x3f
	.zero		1


	//   ....[55]....
        /*0858*/ 	.word	0x00011830
        /*085c*/ 	.word	0x00000003
        /*0860*/ 	.word	0x00000000
        /*0864*/ 	.short	0x010a
        /*0866*/ 	.byte	0x3f
	.zero		1


	//   ....[56]....
        /*0868*/ 	.word	0x000118a0
        /*086c*/ 	.word	0x00000003
        /*0870*/ 	.word	0x00028800
        /*0874*/ 	.short	0x010a
        /*0876*/ 	.byte	0x3f
	.zero		1


	//   ....[57]....
        /*0878*/ 	.word	0x000118f0
        /*087c*/ 	.word	0x00000000
        /*0880*/ 	.word	0x00028830
        /*0884*/ 	.short	0x010a
        /*0886*/ 	.byte	0x3f
	.zero		1


	//   ....[58]....
        /*0888*/ 	.word	0x00011950
        /*088c*/ 	.word	0x00000007
        /*0890*/ 	.word	0x00028830
        /*0894*/ 	.short	0x010a
        /*0896*/ 	.byte	0x3f
	.zero		1


	//   ....[59]....
        /*0898*/ 	.word	0x000119b0
        /*089c*/ 	.word	0x00000007
        /*08a0*/ 	.word	0x00028850
        /*08a4*/ 	.short	0x010a
        /*08a6*/ 	.byte	0x3f
	.zero		1


	//   ....[60]....
        /*08a8*/ 	.word	0x00011a10
        /*08ac*/ 	.word	0x00000005
        /*08b0*/ 	.word	0x00028830
        /*08b4*/ 	.short	0x010a
        /*08b6*/ 	.byte	0x3f
	.zero		1


	//   ....[61]....
        /*08b8*/ 	.word	0x00011a70
        /*08bc*/ 	.word	0x00000005
        /*08c0*/ 	.word	0x00028850
        /*08c4*/ 	.short	0x010a
        /*08c6*/ 	.byte	0x3f
	.zero		1


	//   ....[62]....
        /*08c8*/ 	.word	0x00011ad0
        /*08cc*/ 	.word	0x00000006
        /*08d0*/ 	.word	0x00028850
        /*08d4*/ 	.short	0x010a
        /*08d6*/ 	.byte	0x3f
	.zero		1


	//   ....[63]....
        /*08d8*/ 	.word	0x00011c70
        /*08dc*/ 	.word	0x00000008
        /*08e0*/ 	.word	0x00028840
        /*08e4*/ 	.short	0x010a
        /*08e6*/ 	.byte	0x3f
	.zero		1


	//   ....[64]....
        /*08e8*/ 	.word	0x00011cf0
        /*08ec*/ 	.word	0x00000008
        /*08f0*/ 	.word	0x00028820
        /*08f4*/ 	.short	0x010a
        /*08f6*/ 	.byte	0x3f
	.zero		1


	//   ....[65]....
        /*08f8*/ 	.word	0x00011d40
        /*08fc*/ 	.word	0x00000002
        /*0900*/ 	.word	0x00028840
        /*0904*/ 	.short	0x010a
        /*0906*/ 	.byte	0x3f
	.zero		1


	//   ....[66]....
        /*0908*/ 	.word	0x00011d90
        /*090c*/ 	.word	0x00000002
        /*0910*/ 	.word	0x00000060
        /*0914*/ 	.short	0x010a
        /*0916*/ 	.byte	0x3f
	.zero		1


	//   ....[67]....
        /*0918*/ 	.word	0x00011de0
        /*091c*/ 	.word	0x00000002
        /*0920*/ 	.word	0x00028840
        /*0924*/ 	.short	0x010a
        /*0926*/ 	.byte	0x3f
	.zero		1


	//   ....[68]....
        /*0928*/ 	.word	0x00011e30
        /*092c*/ 	.word	0x00000002
        /*0930*/ 	.word	0x00000060
        /*0934*/ 	.short	0x010a
        /*0936*/ 	.byte	0x3f
	.zero		1


	//   ....[69]....
        /*0938*/ 	.word	0x00011e80
        /*093c*/ 	.word	0x00000002
        /*0940*/ 	.word	0x00028840
        /*0944*/ 	.short	0x010a
        /*0946*/ 	.byte	0x3f
	.zero		1


	//   ....[70]....
        /*0948*/ 	.word	0x00011ed0
        /*094c*/ 	.word	0x00000002
        /*0950*/ 	.word	0x00000060
        /*0954*/ 	.short	0x010a
        /*0956*/ 	.byte	0x3f
	.zero		1


	//   ....[71]....
        /*0958*/ 	.word	0x00011f20
        /*095c*/ 	.word	0x00000003
        /*0960*/ 	.word	0x00028860
        /*0964*/ 	.short	0x010a
        /*0966*/ 	.byte	0x3f
	.zero		1


	//   ....[72]....
        /*0968*/ 	.word	0x000128e0
        /*096c*/ 	.word	0x00000000
        /*0970*/ 	.word	0x00028820
        /*0974*/ 	.short	0x010a
        /*0976*/ 	.byte	0x3f
	.zero		1


	//   ....[73]....
        /*0978*/ 	.word	0x00012a80
        /*097c*/ 	.word	0x00000006
        /*0980*/ 	.word	0x00000000
        /*0984*/ 	.short	0x010a
        /*0986*/ 	.byte	0x3f
	.zero		1


	//   ....[74]....
        /*0988*/ 	.word	0x00012ad0
        /*098c*/ 	.word	0x00000007
        /*0990*/ 	.word	0x00000000
        /*0994*/ 	.short	0x010a
        /*0996*/ 	.byte	0x3f
	.zero		1


	//   ....[75]....
        /*0998*/ 	.word	0x00012b20
        /*099c*/ 	.word	0x00000004
        /*09a0*/ 	.word	0x00000000
        /*09a4*/ 	.short	0x010a
        /*09a6*/ 	.byte	0x3f
	.zero		1


	//----- nvinfo : EIATTR_NUM_MBARRIERS
	.align		4
.L_328:
        /*09a8*/ 	.byte	0x03, 0x38
        /*09aa*/ 	.short	0x0016


	//----- nvinfo : EIATTR_EXIT_INSTR_OFFSETS
	.align		4
        /*09ac*/ 	.byte	0x04, 0x1c
        /*09ae*/ 	.short	(.L_330 - .L_329)


	//   ....[0]....
.L_329:
        /*09b0*/ 	.word	0x00000ab0


	//   ....[1]....
        /*09b4*/ 	.word	0x0000c9c0


	//   ....[2]....
        /*09b8*/ 	.word	0x0000ca20


	//   ....[3]....
        /*09bc*/ 	.word	0x00011880


	//----- nvinfo : EIATTR_MAX_THREADS
	.align		4
.L_330:
        /*09c0*/ 	.byte	0x04, 0x05
        /*09c2*/ 	.short	(.L_332 - .L_331)
.L_331:
        /*09c4*/ 	.word	0x00000180
        /*09c8*/ 	.word	0x00000001
        /*09cc*/ 	.word	0x00000001


	//----- nvinfo : EIATTR_CRS_STACK_SIZE
	.align		4
.L_332:
        /*09d0*/ 	.byte	0x04, 0x1e
        /*09d2*/ 	.short	(.L_334 - .L_333)
.L_333:
        /*09d4*/ 	.word	0x00000000


	//----- nvinfo : EIATTR_CBANK_PARAM_SIZE
	.align		4
.L_334:
        /*09d8*/ 	.byte	0x03, 0x19
        /*09da*/ 	.short	0x0a70


	//----- nvinfo : EIATTR_PARAM_CBANK
	.align		4
        /*09dc*/ 	.byte	0x04, 0x0a
        /*09de*/ 	.short	(.L_336 - .L_335)
	.align		4
.L_335:
        /*09e0*/ 	.word	index@(.nv.constant0._ZN7cutlass13device_kernelIN5flash11enable_sm90INS1_16FlashAttnFwdSm90INS1_25CollectiveMainloopFwdSm90ILi2EN4cute5tupleIJNS5_1CILi1EEES8_S8_EEENS6_IJNS7_ILi128EEESA_SA_EEELi128ENS_10bfloat16_tEfNS_4arch4Sm90ELb1ELb0ELb1ELb1ELb0ELb0ELb0ELb1ELb1ELb0ELb0ELb0EEENS1_21CollectiveEpilogueFwdISB_S9_SC_SE_Li256ELb1ELb0ELb0ELb0EEENS1_36VarlenDynamicPersistentTileSchedulerILi128ELi128ELi256ELi32ELb0ELb0ELb1ELb1ELb1ELb1EEEEEEEEEvNT_6ParamsE)
        /*09e4*/ 	.short	0x0210
        /*09e6*/ 	.short	0x0a70


	//----- nvinfo : EIATTR_SW_WAR
	.align		4
.L_336:
        /*09e8*/ 	.byte	0x04, 0x36
        /*09ea*/ 	.short	(.L_338 - .L_337)
.L_337:
        /*09ec*/ 	.word	0x00000008
.L_338:


//--------------------- .nv.info._ZN7cutlass13device_kernelIN5flash11enable_sm90INS1_16FlashAttnFwdSm90INS1_25CollectiveMainloopFwdSm90ILi2EN4cute5tupleIJNS5_1CILi1EEES8_S8_EEENS6_IJNS7_ILi128EEESA_SA_EEELi128ENS_10bfloat16_tEfNS_4arch4Sm90ELb1ELb0ELb1ELb1ELb0ELb1ELb0ELb1ELb1ELb0ELb0ELb0EEENS1_21CollectiveEpilogueFwdISB_S9_SC_SE_Li256ELb1ELb0ELb0ELb0EEENS1_36VarlenDynamicPersistentTileSchedulerILi128ELi128ELi256ELi32ELb0ELb0ELb1ELb1ELb1ELb1EEEEEEEEEvNT_6ParamsE --------------------------
	.section	.nv.info._ZN7cutlass13device_kernelIN5flash11enable_sm90INS1_16FlashAttnFwdSm90INS1_25CollectiveMainloopFwdSm90ILi2EN4cute5tupleIJNS5_1CILi1EEES8_S8_EEENS6_IJNS7_ILi128EEESA_SA_EEELi128ENS_10bfloat16_tEfNS_4arch4Sm90ELb1ELb0ELb1ELb1ELb0ELb1ELb0ELb1ELb1ELb0ELb0ELb0EEENS1_21CollectiveEpilogueFwdISB_S9_SC_SE_Li256ELb1ELb0ELb0ELb0EEENS1_36VarlenDynamicPersistentTileSchedulerILi128ELi128ELi256ELi32ELb0ELb0ELb1ELb1ELb1ELb1EEEEEEEEEvNT_6ParamsE,"",@"SHT_CUDA_INFO"
	.sectionflags	@""
	.align	4


	//----- nvinfo : EIATTR_CUDA_API_VERSION
	.align		4
        /*0000*/ 	.byte	0x04, 0x37
        /*0002*/ 	.short	(.L_340 - .L_339)
.L_339:
        /*0004*/ 	.word	0x00000082


	//----- nvinfo : EIATTR_KPARAM_INFO
	.align		4
.L_340:
        /*0008*/ 	.byte	0x04, 0x17
        /*000a*/ 	.short	(.L_342 - .L_341)
.L_341:
        /*000c*/ 	.word	0x00000000
        /*0010*/ 	.short	0x0000
        /*0012*/ 	.short	0x0070
        /*0014*/ 	.byte	0x00, 0xf0, 0x01, 0x28


	//----- nvinfo : EIATTR_SPARSE_MMA_MASK
	.align		4
.L_342:
        /*0018*/ 	.byte	0x03, 0x50
        /*001a*/ 	.short	0x0000


	//----- nvinfo : EIATTR_MAXREG_COUNT
	.align		4
        /*001c*/ 	.byte	0x03, 0x1b
        /*001e*/ 	.short	0x00a8


	//----- nvinfo : EIATTR_NUM_BARRIERS
	.align		4
        /*0020*/ 	.byte	0x02, 0x4c
        /*0022*/ 	.byte	0x10
	.zero		1


	//----- nvinfo : EIATTR_EXTERNS
	.align		4
        /*0024*/ 	.byte	0x04, 0x0f
        /*0026*/ 	.short	(.L_344 - .L_343)


	//   ....[0]....
	.align		4
.L_343:
        /*0028*/ 	.word	index@(__assertfail)


	//----- nvinfo : EIATTR_ANNOTATIONS
	.align		4
.L_344:
        /*002c*/ 	.byte	0x04, 0x55
        /*002e*/ 	.short	(.L_346 - .L_345)


	//   ....[0]....
.L_345:
        /* <DEDUP_REMOVED lines=43> */


	//----- nvinfo : EIATTR_MERCURY_ISA_VERSION
	.align		4
.L_346:
        /*02c8*/ 	.byte	0x03, 0x5f
        /*02ca*/ 	.short	0x0101


	//----- nvinfo : EIATTR_UNUSED_LOAD_BYTE_OFFSET
	.align		4
        /*02cc*/ 	.byte	0x04, 0x44
        /*02ce*/ 	.short	(.L_348 - .L_347)


	//   ....[0]....
.L_347:
        /*02d0*/ 	.word	0x00000ae0
        /*02d4*/ 	.word	0x0000fff0


	//   ....[1]....
        /*02d8*/ 	.word	0x00017dc0
        /*02dc*/ 	.word	0x0000fff0


	//----- nvinfo : EIATTR_INT_WARP_WIDE_INSTR_OFFSETS
	.align		4
.L_348:
        /*02e0*/ 	.byte	0x04, 0x31
        /*02e2*/ 	.short	(.L_350 - .L_349)


	//   ....[0]....
.L_349:
        /*02e4*/ 	.word	0x000001b0


	//   ....[1]....
        /*02e8*/ 	.word	0x00000250


	//   ....[2]....
        /*02ec*/ 	.word	0x000002c0


	//   ....[3]....
        /*02f0*/ 	.word	0x0001bac0


	//   ....[4]....
        /*02f4*/ 	.word	0x0001bb50


	//   ....[5]....
        /*02f8*/ 	.word	0x0001bfd0


	//   ....[6]....
        /*02fc*/ 	.word	0x0001c000


	//   ....[7]....
        /*0300*/ 	.word	0x0001c210


	//   ....[8]....
        /*0304*/ 	.word	0x0001e2f0


	//   ....[9]....
        /*0308*/ 	.word	0x0001e380


	//----- nvinfo : EIATTR_COOP_GROUP_MASK_REGIDS
	.align		4
.L_350:
        /*030c*/ 	.byte	0x04, 0x29
        /*030e*/ 	.short	(.L_352 - .L_351)


	//   ....[0]....
.L_351:
        /*0310*/ 	.word	0xffffffff


	//   ....[1]....
        /*0314*/ 	.word	0xffffffff


	//   ....[2]....
        /*0318*/ 	.word	0xffffffff


	//   ....[3]....
        /*031c*/ 	.word	0xffffffff


	//   ....[4]....
        /*0320*/ 	.word	0xffffffff


	//   ....[5]....
        /*0324*/ 	.word	0xffffffff


	//   ....[6]....
        /*0328*/ 	.word	0xffffffff


	//   ....[7]....
        /*032c*/ 	.word	0xffffffff


	//   ....[8]....
        /*0330*/ 	.word	0xffffffff


	//   ....[9]....
        /*0334*/ 	.word	0xffffffff


	//   ....[10]....
        /*0338*/ 	.word	0xffffffff


	//   ....[11]....
        /*033c*/ 	.word	0xffffffff


	//   ....[12]....
        /*0340*/ 	.word	0xffffffff


	//   ....[13]....
        /*0344*/ 	.word	0xffffffff


	//   ....[14]....
        /*0348*/ 	.word	0xffffffff


	//   ....[15]....
        /*034c*/ 	.word	0xffffffff


	//   ....[16]....
        /*0350*/ 	.word	0xffffffff


	//   ....[17]....
        /*0354*/ 	.word	0xffffffff


	//   ....[18]....
        /*0358*/ 	.word	0xffffffff


	//   ....[19]....
        /*035c*/ 	.word	0xffffffff


	//   ....[20]....
        /*0360*/ 	.word	0xffffffff


	//   ....[21]....
        /*0364*/ 	.word	0xffffffff


	//   ....[22]....
        /*0368*/ 	.word	0xffffffff


	//   ....[23]....
        /*036c*/ 	.word	0xffffffff


	//   ....[24]....
        /*0370*/ 	.word	0xffffffff


	//   ....[25]....
        /*0374*/ 	.word	0xffffffff


	//   ....[26]....
        /*0378*/ 	.word	0xffffffff


	//   ....[27]....
        /*037c*/ 	.word	0xffffffff


	//   ....[28]....
        /*0380*/ 	.word	0xffffffff


	//   ....[29]....
        /*0384*/ 	.word	0xffffffff


	//   ....[30]....
        /*0388*/ 	.word	0xffffffff


	//   ....[31]....
        /*038c*/ 	.word	0xffffffff


	//   ....[32]....
        /*0390*/ 	.word	0xffffffff


	//   ....[33]....
        /*0394*/ 	.word	0xffffffff


	//   ....[34]....
        /*0398*/ 	.word	0xffffffff


	//   ....[35]....
        /*039c*/ 	.word	0xffffffff


	//   ....[36]....
        /*03a0*/ 	.word	0xffffffff


	//   ....[37]....
        /*03a4*/ 	.word	0xffffffff


	//   ....[38]....
        /*03a8*/ 	.word	0xffffffff


	//   ....[39]....
        /*03ac*/ 	.word	0xffffffff


	//   ....[40]....
        /*03b0*/ 	.word	0xffffffff


	//   ....[41]....
        /*03b4*/ 	.word	0xffffffff


	//   ....[42]....
        /*03b8*/ 	.word	0xffffffff


	//   ....[43]....
        /*03bc*/ 	.word	0xffffffff


	//   ....[44]....
        /*03c0*/ 	.word	0xffffffff


	//   ....[45]....
        /*03c4*/ 	.word	0xffffffff


	//   ....[46]....
        /*03c8*/ 	.word	0xffffffff


	//   ....[47]....
        /*03cc*/ 	.word	0xffffffff


	//   ....[48]....
        /*03d0*/ 	.word	0xffffffff


	//   ....[49]....
        /*03d4*/ 	.word	0xffffffff


	//   ....[50]....
        /*03d8*/ 	.word	0xffffffff


	//   ....[51]....
        /*03dc*/ 	.word	0xffffffff


	//   ....[52]....
        /*03e0*/ 	.word	0xffffffff


	//   ....[53]....
        /*03e4*/ 	.word	0xffffffff


	//   ....[54]....
        /*03e8*/ 	.word	0xffffffff


	//   ....[55]....
        /*03ec*/ 	.word	0xffffffff


	//   ....[56]....
        /*03f0*/ 	.word	0xffffffff


	//   ....[57]....
        /*03f4*/ 	.word	0xffffffff


	//   ....[58]....
        /*03f8*/ 	.word	0x0500000f


	//   ....[59]....
        /*03fc*/ 	.word	0x0500000f


	//   ....[60]....
        /*0400*/ 	.word	0x0500000f


	//   ....[61]....
        /*0404*/ 	.word	0x0500000f


	//   ....[62]....
        /*0408*/ 	.word	0x0500000f


	//   ....[63]....
        /*040c*/ 	.word	0x0500000f


	//   ....[64]....
        /*0410*/ 	.word	0x0500000f


	//   ....[65]....
        /*0414*/ 	.word	0x0500000f


	//   ....[66]....
        /*0418*/ 	.word	0x0500000f


	//   ....[67]....
        /*041c*/ 	.word	0x0500000f


	//   ....[68]....
        /*0420*/ 	.word	0x0500000f


	//   ....[69]....
        /*0424*/ 	.word	0x0500000f


	//   ....[70]....
        /*0428*/ 	.word	0x0500000f


	//   ....[71]....
        /*042c*/ 	.word	0x0500000f


	//   ....[72]....
        /*0430*/ 	.word	0x0500000f


	//   ....[73]....
        /*0434*/ 	.word	0x0500000f


	//   ....[74]....
        /*0438*/ 	.word	0x0500000f


	//   ....[75]....
        /*043c*/ 	.word	0x0500000f


	//   ....[76]....
        /*0440*/ 	.word	0x0500000f


	//   ....[77]....
        /*0444*/ 	.word	0x0500000f


	//   ....[78]....
        /*0448*/ 	.word	0x0500000f


	//   ....[79]....
        /*044c*/ 	.word	0x0500000f


	//   ....[80]....
        /*0450*/ 	.word	0x0500000f


	//   ....[81]....
        /*0454*/ 	.word	0x0500000f


	//   ....[82]....
        /*0458*/ 	.word	0x0500000f


	//   ....[83]....
        /*045c*/ 	.word	0x0500000f


	//   ....[84]....
        /*0460*/ 	.word	0x0500000f


	//   ....[85]....
        /*0464*/ 	.word	0x0500000f


	//   ....[86]....
        /*0468*/ 	.word	0x0500000f


	//   ....[87]....
        /*046c*/ 	.word	0x0500000f


	//   ....[88]....
        /*0470*/ 	.word	0x0500000f


	//   ....[89]....
        /*0474*/ 	.word	0x0500000f


	//   ....[90]....
        /*0478*/ 	.word	0x0500000f


	//   ....[91]....
        /*047c*/ 	.word	0x0500000f


	//   ....[92]....
        /*0480*/ 	.word	0x0500000f


	//   ....[93]....
        /*0484*/ 	.word	0x0500000f


	//   ....[94]....
        /*0488*/ 	.word	0x0500000f


	//   ....[95]....
        /*048c*/ 	.word	0x0500000f


	//   ....[96]....
        /*0490*/ 	.word	0x0500000f


	//   ....[97]....
        /*0494*/ 	.word	0x0500000f


	//   ....[98]....
        /*0498*/ 	.word	0x0500000f


	//   ....[99]....
        /*049c*/ 	.word	0x0500000f


	//   ....[100]....
        /*04a0*/ 	.word	0x0500000f


	//   ....[101]....
        /*04a4*/ 	.word	0x0500000f


	//   ....[102]....
        /*04a8*/ 	.word	0x0500000f


	//   ....[103]....
        /*04ac*/ 	.word	0x0500000f


	//   ....[104]....
        /*04b0*/ 	.word	0x0500000f


	//   ....[105]....
        /*04b4*/ 	.word	0x0500000f


	//   ....[106]....
        /*04b8*/ 	.word	0x0500000f


	//   ....[107]....
        /*04bc*/ 	.word	0x0500000f


	//   ....[108]....
        /*04c0*/ 	.word	0x0500000f


	//   ....[109]....
        /*04c4*/ 	.word	0x0500000f


	//   ....[110]....
        /*04c8*/ 	.word	0x0500000f


	//----- nvinfo : EIATTR_COOP_GROUP_INSTR_OFFSETS
	.align		4
.L_352:
        /*04cc*/ 	.byte	0x04, 0x28
        /*04ce*/ 	.short	(.L_354 - .L_353)


	//   ....[0]....
.L_353:
        /*04d0*/ 	.word	0x00000060


	//   ....[1]....
        /*04d4*/ 	.word	0x000001c0


	//   ....[2]....
        /*04d8*/ 	.word	0x00000270


	//   ....[3]....
        /*04dc*/ 	.word	0x00000430


	//   ....[4]....
        /*04e0*/ 	.word	0x00000590


	//   ....[5]....
        /*04e4*/ 	.word	0x000006b0


	//   ....[6]....
        /*04e8*/ 	.word	0x00000810


	//   ....[7]....
        /*04ec*/ 	.word	0x00008cc0


	//   ....[8]....
        /*04f0*/ 	.word	0x0000fbd0


	//   ....[9]....
        /*04f4*/ 	.word	0x0000fc20


	//   ....[10]....
        /*04f8*/ 	.word	0x000106e0


	//   ....[11]....
        /*04fc*/ 	.word	0x00010740


	//   ....[12]....
        /*0500*/ 	.word	0x00012cf0


	//   ....[13]....
        /*0504*/ 	.word	0x00012d30


	//   ....[14]....
        /*0508*/ 	.word	0x000137a0


	//   ....[15]....
        /*050c*/ 	.word	0x00013810


	//   ....[16]....
        /*0510*/ 	.word	0x00015aa0


	//   ....[17]....
        /*0514*/ 	.word	0x00015ac0


	//   ....[18]....
        /*0518*/ 	.word	0x00016020


	//   ....[19]....
        /*051c*/ 	.word	0x00016260


	//   ....[20]....
        /*0520*/ 	.word	0x00017400


	//   ....[21]....
        /*0524*/ 	.word	0x000177b0


	//   ....[22]....
        /*0528*/ 	.word	0x000177e0


	//   ....[23]....
        /*052c*/ 	.word	0x000177f0


	//   ....[24]....
        /*0530*/ 	.word	0x00019a80


	//   ....[25]....
        /*0534*/ 	.word	0x00019bf0


	//   ....[26]....
        /*0538*/ 	.word	0x00019c20


	//   ....[27]....
        /*053c*/ 	.word	0x00019c60


	//   ....[28]....
        /*0540*/ 	.word	0x00019cd0


	//   ....[29]....
        /*0544*/ 	.word	0x00019d30


	//   ....[30]....
        /*0548*/ 	.word	0x00019d70


	//   ....[31]....
        /*054c*/ 	.word	0x00019f10


	//   ....[32]....
        /*0550*/ 	.word	0x00019f70


	//   ....[33]....
        /*0554*/ 	.word	0x00019fb0


	//   ....[34]....
        /*0558*/ 	.word	0x00019ff0


	//   ....[35]....
        /*055c*/ 	.word	0x0001a020


	//   ....[36]....
        /*0560*/ 	.word	0x0001a050


	//   ....[37]....
        /*0564*/ 	.word	0x0001a0e0


	//   ....[38]....
        /*0568*/ 	.word	0x0001a140


	//   ....[39]....
        /*056c*/ 	.word	0x0001a1d0


	//   ....[40]....
        /*0570*/ 	.word	0x0001e790


	//   ....[41]....
        /*0574*/ 	.word	0x0001e7a0


	//   ....[42]....
        /*0578*/ 	.word	0x0001e8b0


	//   ....[43]....
        /*057c*/ 	.word	0x0001e910


	//   ....[44]....
        /*0580*/ 	.word	0x0001e950


	//   ....[45]....
        /*0584*/ 	.word	0x0001e990


	//   ....[46]....
        /*0588*/ 	.word	0x0001e9c0


	//   ....[47]....
        /*058c*/ 	.word	0x0001e9f0


	//   ....[48]....
        /*0590*/ 	.word	0x0001eb80


	//   ....[49]....
        /*0594*/ 	.word	0x0001ebe0


	//   ....[50]....
        /*0598*/ 	.word	0x0001ec20


	//   ....[51]....
        /*059c*/ 	.word	0x0001ec60


	//   ....[52]....
        /*05a0*/ 	.word	0x0001ec90


	//   ....[53]....
        /*05a4*/ 	.word	0x0001ecc0


	//   ....[54]....
        /*05a8*/ 	.word	0x0001ed80


	//   ....[55]....
        /*05ac*/ 	.word	0x0001eda0


	//   ....[56]....
        /*05b0*/ 	.word	0x0001ee10


	//   ....[57]....
        /*05b4*/ 	.word	0x0001f4a0


	//   ....[58]....
        /*05b8*/ 	.word	0x0001f8e0


	//   ....[59]....
        /*05bc*/ 	.word	0x0001f990


	//   ....[60]....
        /*05c0*/ 	.word	0x0001fa30


	//   ....[61]....
        /*05c4*/ 	.word	0x0001fad0


	//   ....[62]....
        /*05c8*/ 	.word	0x0001fb70


	//   ....[63]....
        /*05cc*/ 	.word	0x0001fc10


	//   ....[64]....
        /*05d0*/ 	.word	0x0001fcb0


	//   ....[65]....
        /*05d4*/ 	.word	0x0001fd50


	//   ....[66]....
        /*05d8*/ 	.word	0x0001fdf0


	//   ....[67]....
        /*05dc*/ 	.word	0x0001fe90


	//   ....[68]....
        /*05e0*/ 	.word	0x0001ff30


	//   ....[69]....
        /*05e4*/ 	.word	0x0001ffd0


	//   ....[70]....
        /*05e8*/ 	.word	0x00020070


	//   ....[71]....
        /*05ec*/ 	.word	0x00020110


	//   ....[72]....
        /*05f0*/ 	.word	0x000201b0


	//   ....[73]....
        /*05f4*/ 	.word	0x00020250


	//   ....[74]....
        /*05f8*/ 	.word	0x000202f0


	//   ....[75]....
        /*05fc*/ 	.word	0x000203e0


	//   ....[76]....
        /*0600*/ 	.word	0x00020480


	//   ....[77]....
        /*0604*/ 	.word	0x00020520


	//   ....[78]....
        /*0608*/ 	.word	0x000205c0


	//   ....[79]....
        /*060c*/ 	.word	0x00020660


	//   ....[80]....
        /*0610*/ 	.word	0x00020700


	//   ....[81]....
        /*0614*/ 	.word	0x000207a0


	//   ....[82]....
        /*0618*/ 	.word	0x00020840


	//   ....[83]....
        /*061c*/ 	.word	0x000208e0


	//   ....[84]....
        /*0620*/ 	.word	0x00020980


	//   ....[85]....
        /*0624*/ 	.word	0x00020a20


	//   ....[86]....
        /*0628*/ 	.word	0x00020ac0


	//   ....[87]....
        /*062c*/ 	.word	0x00020b60


	//   ....[88]....
        /*0630*/ 	.word	0x00020c00


	//   ....[89]....
        /*0634*/ 	.word	0x00020ca0


	//   ....[90]....
        /*0638*/ 	.word	0x00020d40


	//   ....[91]....
        /*063c*/ 	.word	0x00021040


	//   ....[92]....
        /*0640*/ 	.word	0x00021320


	//   ....[93]....
        /*0644*/ 	.word	0x00021740


	//   ....[94]....
        /*0648*/ 	.word	0x000217d0


	//   ....[95]....
        /*064c*/ 	.word	0x00021870


	//   ....[96]....
        /*0650*/ 	.word	0x00021920


	//   ....[97]....
        /*0654*/ 	.word	0x000219a0


	//   ....[98]....
        /*0658*/ 	.word	0x00021a20


	//   ....[99]....
        /*065c*/ 	.word	0x00021aa0


	//   ....[100]....
        /*0660*/ 	.word	0x00021b20


	//   ....[101]....
        /*0664*/ 	.word	0x00021bb0


	//   ....[102]....
        /*0668*/ 	.word	0x00021c60


	//   ....[103]....
        /*066c*/ 	.word	0x00021ce0


	//   ....[104]....
        /*0670*/ 	.word	0x00021d60


	//   ....[105]....
        /*0674*/ 	.word	0x00021de0


	//   ....[106]....
        /*0678*/ 	.word	0x00021e60


	//   ....[107]....
        /*067c*/ 	.word	0x00021ed0


	//   ....[108]....
        /*0680*/ 	.word	0x00021f70


	//   ....[109]....
        /*0684*/ 	.word	0x00022000


	//   ....[110]....
        /*0688*/ 	.word	0x00022130


	//----- nvinfo : EIATTR_REG_RECONFIG
	.align		4
.L_354:
        /*068c*/ 	.byte	0x01, 0x54
	.zero		2


	//----- nvinfo : EIATTR_SYSCALL_OFFSETS
	.align		4
        /*0690*/ 	.byte	0x04, 0x46
        /*0692*/ 	.short	(.L_356 - .L_355)


	//   ....[0]....
.L_355:
        /*0694*/ 	.word	0x000018d0


	//   ....[1]....
        /*0698*/ 	.word	0x00001a20


	//   ....[2]....
        /*069c*/ 	.word	0x00008e50


	//   ....[3]....
        /*06a0*/ 	.word	0x000092c0


	//   ....[4]....
        /*06a4*/ 	.word	0x0001bce0


	//   ....[5]....
        /*06a8*/ 	.word	0x0001be20


	//   ....[6]....
        /*06ac*/ 	.word	0x0001bf20


	//----- nvinfo : EIATTR_MBARRIER_INSTR_OFFSETS
	.align		4
.L_356:
        /*06b0*/ 	.byte	0x04, 0x39
        /*06b2*/ 	.short	(.L_358 - .L_357)


	//   ....[0]....
.L_357:
        /*06b4*/ 	.word	0x000002e0
        /*06b8*/ 	.word	0x000000ff
        /*06bc*/ 	.word	0x00028800
        /*06c0*/ 	.short	0x0100
        /*06c2*/ 	.byte	0x08
	.zero		1


	//   ....[1]....
        /*06c4*/ 	.word	0x000002f0
        /*06c8*/ 	.word	0x000000ff
        /*06cc*/ 	.word	0x00028820
        /*06d0*/ 	.short	0x0100
        /*06d2*/ 	.byte	0x08
	.zero		1


	//   ....[2]....
        /*06d4*/ 	.word	0x000003e0
        /*06d8*/ 	.word	0x000000ff
        /*06dc*/ 	.word	0x00028830
        /*06e0*/ 	.short	0x0100
        /*06e2*/ 	.byte	0x08
	.zero		1


	//   ....[3]....
        /*06e4*/ 	.word	0x000003f0
        /*06e8*/ 	.word	0x000000ff
        /*06ec*/ 	.word	0x00028840
        /*06f0*/ 	.short	0x0100
        /*06f2*/ 	.byte	0x08
	.zero		1


	//   ....[4]....
        /*06f4*/ 	.word	0x00000400
        /*06f8*/ 	.word	0x000000ff
        /*06fc*/ 	.word	0x00028838
        /*0700*/ 	.short	0x0100
        /*0702*/ 	.byte	0x08
	.zero		1


	//   ....[5]....
        /*0704*/ 	.word	0x00000410
        /*0708*/ 	.word	0x000000ff
        /*070c*/ 	.word	0x00028848
        /*0710*/ 	.short	0x0100
        /*0712*/ 	.byte	0x08
	.zero		1


	//   ....[6]....
        /*0714*/ 	.word	0x00000540
        /*0718*/ 	.word	0x000000ff
        /*071c*/ 	.word	0x00028850
        /*0720*/ 	.short	0x0100
        /*0722*/ 	.byte	0x08
	.zero		1


	//   ....[7]....
        /*0724*/ 	.word	0x00000550
        /*0728*/ 	.word	0x000000ff
        /*072c*/ 	.word	0x00028860
        /*0730*/ 	.short	0x0100
        /*0732*/ 	.byte	0x08
	.zero		1


	//   ....[8]....
        /*0734*/ 	.word	0x00000560
        /*0738*/ 	.word	0x000000ff
        /*073c*/ 	.word	0x00028858
        /*0740*/ 	.short	0x0100
        /*0742*/ 	.byte	0x08
	.zero		1


	//   ....[9]....
        /*0744*/ 	.word	0x00000570
        /*0748*/ 	.word	0x000000ff
        /*074c*/ 	.word	0x00028868
        /*0750*/ 	.short	0x0100
        /*0752*/ 	.byte	0x08
	.zero		1


	//   ....[10]....
        /*0754*/ 	.word	0x00000660
        /*0758*/ 	.word	0x000000ff
        /*075c*/ 	.word	0x00028870
        /*0760*/ 	.short	0x0100
        /*0762*/ 	.byte	0x06
	.zero		1


	//   ....[11]....
        /*0764*/ 	.word	0x00000670
        /*0768*/ 	.word	0x000000ff
        /*076c*/ 	.word	0x00028880
        /*0770*/ 	.short	0x0100
        /*0772*/ 	.byte	0x06
	.zero		1


	//   ....[12]....
        /*0774*/ 	.word	0x00000680
        /*0778*/ 	.word	0x000000ff
        /*077c*/ 	.word	0x00028878
        /*0780*/ 	.short	0x0100
        /*0782*/ 	.byte	0x06
	.zero		1


	//   ....[13]....
        /*0784*/ 	.word	0x00000690
        /*0788*/ 	.word	0x000000ff
        /*078c*/ 	.word	0x00028888
        /*0790*/ 	.short	0x0100
        /*0792*/ 	.byte	0x06
	.zero		1


	//   ....[14]....
        /*0794*/ 	.word	0x000007c0
        /*0798*/ 	.word	0x000000ff
        /*079c*/ 	.word	0x00028890
        /*07a0*/ 	.short	0x0100
        /*07a2*/ 	.byte	0x08
	.zero		1


	//   ....[15]....
        /*07a4*/ 	.word	0x000007d0
        /*07a8*/ 	.word	0x000000ff
        /*07ac*/ 	.word	0x000288a0
        /*07b0*/ 	.short	0x0100
        /*07b2*/ 	.byte	0x08
	.zero		1


	//   ....[16]....
        /*07b4*/ 	.word	0x000007e0
        /*07b8*/ 	.word	0x000000ff
        /*07bc*/ 	.word	0x00028898
        /*07c0*/ 	.short	0x0100
        /*07c2*/ 	.byte	0x08
	.zero		1


	//   ....[17]....
        /*07c4*/ 	.word	0x000007f0
        /*07c8*/ 	.word	0x000000ff
        /*07cc*/ 	.word	0x000288a8
        /*07d0*/ 	.short	0x0100
        /*07d2*/ 	.byte	0x08
	.zero		1


	//   ....[18]....
        /*07d4*/ 	.word	0x00000920
        /*07d8*/ 	.word	0x000000ff
        /*07dc*/ 	.word	0x000288b0
        /*07e0*/ 	.short	0x0100
        /*07e2*/ 	.byte	0x08
	.zero		1


	//   ....[19]....
        /*07e4*/ 	.word	0x00000930
        /*07e8*/ 	.word	0x000000ff
        /*07ec*/ 	.word	0x000288c0
        /*07f0*/ 	.short	0x0100
        /*07f2*/ 	.byte	0x08
	.zero		1


	//   ....[20]....
        /*07f4*/ 	.word	0x00000940
        /*07f8*/ 	.word	0x000000ff
        /*07fc*/ 	.word	0x000288b8
        /*0800*/ 	.short	0x0100
        /*0802*/ 	.byte	0x08
	.zero		1


	//   ....[21]....
        /*0804*/ 	.word	0x00000950
        /*0808*/ 	.word	0x000000ff
        /*080c*/ 	.word	0x000288c8
        /*0810*/ 	.short	0x0100
        /*0812*/ 	.byte	0x08
	.zero		1


	//   ....[22]....
        /*0814*/ 	.word	0x00003120
        /*0818*/ 	.word	0x00000069
        /*081c*/ 	.word	0x00028890
        /*0820*/ 	.short	0x010a
        /*0822*/ 	.byte	0x3f
	.zero		1


	//   ....[23]....
        /*0824*/ 	.word	0x000059d0
        /*0828*/ 	.word	0x00000069
        /*082c*/ 	.word	0x00028890
        /*0830*/ 	.short	0x010a
        /*0832*/ 	.byte	0x3f
	.zero		1


	//   ....[24]....
        /*0834*/ 	.word	0x00007c80
        /*0838*/ 	.word	0x00000069
        /*083c*/ 	.word	0x00028890
        /*0840*/ 	.short	0x010a
        /*0842*/ 	.byte	0x3f
	.zero		1


	//   ....[25]....
        /*0844*/ 	.word	0x000082e0
        /*0848*/ 	.word	0x0000002c
        /*084c*/ 	.word	0x00000000
        /*0850*/ 	.short	0x0101
        /*0852*/ 	.byte	0x3f
	.zero		1


	//   ....[26]....
        /*0854*/ 	.word	0x00008320
        /*0858*/ 	.word	0x00000069
        /*085c*/ 	.word	0x000288b0
        /*0860*/ 	.short	0x010a
        /*0862*/ 	.byte	0x3f
	.zero		1


	//   ....[27]....
        /*0864*/ 	.word	0x00008970
        /*0868*/ 	.word	0x00000069
        /*086c*/ 	.word	0x00000000
        /*0870*/ 	.short	0x0101
        /*0872*/ 	.byte	0x3f
	.zero		1


	//   ....[28]....
        /*0874*/ 	.word	0x00008ed0
        /*0878*/ 	.word	0x00000002
        /*087c*/ 	.word	0x00028800
        /*0880*/ 	.short	0x010a
        /*0882*/ 	.byte	0x3f
	.zero		1


	//   ....[29]....
        /*0884*/ 	.word	0x00008f20
        /*0888*/ 	.word	0x00000002
        /*088c*/ 	.word	0x00028800
        /*0890*/ 	.short	0x010a
        /*0892*/ 	.byte	0x3f
	.zero		1


	//   ....[30]....
        /*0894*/ 	.word	0x0000a180
        /*0898*/ 	.word	0x00000002
        /*089c*/ 	.word	0x00028800
        /*08a0*/ 	.short	0x010a
        /*08a2*/ 	.byte	0x3f
	.zero		1


	//   ....[31]....
        /*08a4*/ 	.word	0x0000c7f0
        /*08a8*/ 	.word	0x00000002
        /*08ac*/ 	.word	0x00028800
        /*08b0*/ 	.short	0x010a
        /*08b2*/ 	.byte	0x3f
	.zero		1


	//   ....[32]....
        /*08b4*/ 	.word	0x0000e5b0
        /*08b8*/ 	.word	0x00000000
        /*08bc*/ 	.word	0x00028830
        /*08c0*/ 	.short	0x010a
        /*08c2*/ 	.byte	0x3f
	.zero		1


	//   ....[33]....
        /*08c4*/ 	.word	0x0000e630
        /*08c8*/ 	.word	0x00000000
        /*08cc*/ 	.word	0x00028830
        /*08d0*/ 	.short	0x010a
        /*08d2*/ 	.byte	0x3f
	.zero		1


	//   ....[34]....
        /*08d4*/ 	.word	0x0000f620
        /*08d8*/ 	.word	0x00000000
        /*08dc*/ 	.word	0x00000000
        /*08e0*/ 	.short	0x0101
        /*08e2*/ 	.byte	0x3f
	.zero		1


	//   ....[35]....
        /*08e4*/ 	.word	0x00011690
        /*08e8*/ 	.word	0x00000006
        /*08ec*/ 	.word	0x00028830
        /*08f0*/ 	.short	0x010a
        /*08f2*/ 	.byte	0x3f
	.zero		1


	//   ....[36]....
        /*08f4*/ 	.word	0x000116e0
        /*08f8*/ 	.word	0x00000006
        /*08fc*/ 	.word	0x00028830
        /*0900*/ 	.short	0x010a
        /*0902*/ 	.byte	0x3f
	.zero		1


	//   ....[37]....
        /*0904*/ 	.word	0x00011b30
        /*0908*/ 	.word	0x00000007
        /*090c*/ 	.word	0x00028850
        /*0910*/ 	.short	0x010a
        /*0912*/ 	.byte	0x3f
	.zero		1


	//   ....[38]....
        /*0914*/ 	.word	0x00011b70
        /*0918*/ 	.word	0x00000007
        /*091c*/ 	.word	0x00028850
        /*0920*/ 	.short	0x010a
        /*0922*/ 	.byte	0x3f
	.zero		1


	//   ....[39]....
        /*0924*/ 	.word	0x00013ee0
        /*0928*/ 	.word	0x00000009
        /*092c*/ 	.word	0x00000000
        /*0930*/ 	.short	0x0101
        /*0932*/ 	.byte	0x3f
	.zero		1


	//   ....[40]....
        /*0934*/ 	.word	0x00013f70
        /*0938*/ 	.word	0x0000000d
        /*093c*/ 	.word	0x00000000
        /*0940*/ 	.short	0x0101
        /*0942*/ 	.byte	0x3f
	.zero		1


	//   ....[41]....
        /*0944*/ 	.word	0x00014990
        /*0948*/ 	.word	0x00000006
        /*094c*/ 	.word	0x00028830
        /*0950*/ 	.short	0x010a
        /*0952*/ 	.byte	0x3f
	.zero		1


	//   ....[42]....
        /*0954*/ 	.word	0x000149e0
        /*0958*/ 	.word	0x00000006
        /*095c*/ 	.word	0x00028830
        /*0960*/ 	.short	0x010a
        /*0962*/ 	.byte	0x3f
	.zero		1


	//   ....[43]....
        /*0964*/ 	.word	0x00014e30
        /*0968*/ 	.word	0x00000007
        /*096c*/ 	.word	0x00028850
        /*0970*/ 	.short	0x010a
        /*0972*/ 	.byte	0x3f
	.zero		1


	//   ....[44]....
        /*0974*/ 	.word	0x00014e70
        /*0978*/ 	.word	0x00000007
        /*097c*/ 	.word	0x00028850
        /*0980*/ 	.short	0x010a
        /*0982*/ 	.byte	0x3f
	.zero		1


	//   ....[45]....
        /*0984*/ 	.word	0x00016810
        /*0988*/ 	.word	0x0000001d
        /*098c*/ 	.word	0x00000000
        /*0990*/ 	.short	0x0101
        /*0992*/ 	.byte	0x3f
	.zero		1


	//   ....[46]....
        /*0994*/ 	.word	0x00016960
        /*0998*/ 	.word	0x00000021
        /*099c*/ 	.word	0x00000000
        /*09a0*/ 	.short	0x0101
        /*09a2*/ 	.byte	0x3f
	.zero		1


	//   ....[47]....
        /*09a4*/ 	.word	0x00017300
        /*09a8*/ 	.word	0x0000000b
        /*09ac*/ 	.word	0x00028850
        /*09b0*/ 	.short	0x010a
        /*09b2*/ 	.byte	0x3f
	.zero		1


	//   ....[48]....
        /*09b4*/ 	.word	0x00017380
        /*09b8*/ 	.word	0x0000000b
        /*09bc*/ 	.word	0x00028850
        /*09c0*/ 	.short	0x010a
        /*09c2*/ 	.byte	0x3f
	.zero		1


	//   ....[49]....
        /*09c4*/ 	.word	0x00017930
        /*09c8*/ 	.word	0x00000008
        /*09cc*/ 	.word	0x00000000
        /*09d0*/ 	.short	0x0101
        /*09d2*/ 	.byte	0x3f
	.zero		1


	//   ....[50]....
        /*09d4*/ 	.word	0x00018b60
        /*09d8*/ 	.word	0x00000000
        /*09dc*/ 	.word	0x00000000
        /*09e0*/ 	.short	0x0101
        /*09e2*/ 	.byte	0x3f
	.zero		1


	//   ....[51]....
        /*09e4*/ 	.word	0x0001af00
        /*09e8*/ 	.word	0x00000009
        /*09ec*/ 	.word	0x00028820
        /*09f0*/ 	.short	0x010a
        /*09f2*/ 	.byte	0x3f
	.zero		1


	//   ....[52]....
        /*09f4*/ 	.word	0x0001af90
        /*09f8*/ 	.word	0x00000005
        /*09fc*/ 	.word	0x000288a0
        /*0a00*/ 	.short	0x010a
        /*0a02*/ 	.byte	0x3f
	.zero		1


	//   ....[53]....
        /*0a04*/ 	.word	0x0001b1c0
        /*0a08*/ 	.word	0x00000005
        /*0a0c*/ 	.word	0x000288c0
        /*0a10*/ 	.short	0x010a
        /*0a12*/ 	.byte	0x3f
	.zero		1


	//   ....[54]....
        /*0a14*/ 	.word	0x0001b540
        /*0a18*/ 	.word	0x00000006
        /*0a1c*/ 	.word	0x000288a0
        /*0a20*/ 	.short	0x010a
        /*0a22*/ 	.byte	0x3f
	.zero		1


	//   ....[55]....
        /*0a24*/ 	.word	0x0001b750
        /*0a28*/ 	.word	0x00000006
        /*0a2c*/ 	.word	0x000288c0
        /*0a30*/ 	.short	0x010a
        /*0a32*/ 	.byte	0x3f
	.zero		1


	//   ....[56]....
        /*0a34*/ 	.word	0x0001c540
        /*0a38*/ 	.word	0x00000007
        /*0a3c*/ 	.word	0x00028840
        /*0a40*/ 	.short	0x010a
        /*0a42*/ 	.byte	0x3f
	.zero		1


	//   ....[57]....
        /*0a44*/ 	.word	0x0001ca10
        /*0a48*/ 	.word	0x0000000a
        /*0a4c*/ 	.word	0x00028820
        /*0a50*/ 	.short	0x010a
        /*0a52*/ 	.byte	0x3f
	.zero		1


	//   ....[58]....
        /*0a54*/ 	.word	0x0001cd20
        /*0a58*/ 	.word	0x00000007
        /*0a5c*/ 	.word	0x00028840
        /*0a60*/ 	.short	0x010a
        /*0a62*/ 	.byte	0x3f
	.zero		1


	//   ....[59]....
        /*0a64*/ 	.word	0x0001cfe0
        /*0a68*/ 	.word	0x00000008
        /*0a6c*/ 	.word	0x00000060
        /*0a70*/ 	.short	0x010a
        /*0a72*/ 	.byte	0x3f
	.zero		1


	//   ....[60]....
        /*0a74*/ 	.word	0x0001d5a0
        /*0a78*/ 	.word	0x00000002
        /*0a7c*/ 	.word	0x00028840
        /*0a80*/ 	.short	0x010a
        /*0a82*/ 	.byte	0x3f
	.zero		1


	//   ....[61]....
        /*0a84*/ 	.word	0x0001d860
        /*0a88*/ 	.word	0x00000002
        /*0a8c*/ 	.word	0x00000060
        /*0a90*/ 	.short	0x010a
        /*0a92*/ 	.byte	0x3f
	.zero		1


	//   ....[62]....
        /*0a94*/ 	.word	0x0001dd20
        /*0a98*/ 	.word	0x00000002
        /*0a9c*/ 	.word	0x00028840
        /*0aa0*/ 	.short	0x010a
        /*0aa2*/ 	.byte	0x3f
	.zero		1


	//   ....[63]....
        /*0aa4*/ 	.word	0x0001dfe0
        /*0aa8*/ 	.word	0x00000002
        /*0aac*/ 	.word	0x00000060
        /*0ab0*/ 	.short	0x010a
        /*0ab2*/ 	.byte	0x3f
	.zero		1


	//   ....[64]....
        /*0ab4*/ 	.word	0x0001e440
        /*0ab8*/ 	.word	0x00000003
        /*0abc*/ 	.word	0x00028860
        /*0ac0*/ 	.short	0x010a
        /*0ac2*/ 	.byte	0x3f
	.zero		1


	//   ....[65]....
        /*0ac4*/ 	.word	0x0001f420
        /*0ac8*/ 	.word	0x00000000
        /*0acc*/ 	.word	0x00028820
        /*0ad0*/ 	.short	0x010a
        /*0ad2*/ 	.byte	0x3f
	.zero		1


	//   ....[66]....
        /*0ad4*/ 	.word	0x0001f5d0
        /*0ad8*/ 	.word	0x00000006
        /*0adc*/ 	.word	0x00000000
        /*0ae0*/ 	.short	0x010a
        /*0ae2*/ 	.byte	0x3f
	.zero		1


	//   ....[67]....
        /*0ae4*/ 	.word	0x0001f640
        /*0ae8*/ 	.word	0x00000007
        /*0aec*/ 	.word	0x00000000
        /*0af0*/ 	.short	0x010a
        /*0af2*/ 	.byte	0x3f
	.zero		1


	//   ....[68]....
        /*0af4*/ 	.word	0x0001f6b0
        /*0af8*/ 	.word	0x00000004
        /*0afc*/ 	.word	0x00000000
        /*0b00*/ 	.short	0x010a
        /*0b02*/ 	.byte	0x3f
	.zero		1


	//   ....[69]....
        /*0b04*/ 	.word	0x0001f6e0
        /*0b08*/ 	.word	0x00000003
        /*0b0c*/ 	.word	0x00000000
        /*0b10*/ 	.short	0x010a
        /*0b12*/ 	.byte	0x3f
	.zero		1


	//   ....[70]....
        /*0b14*/ 	.word	0x0001f740
        /*0b18*/ 	.word	0x00000069
        /*0b1c*/ 	.word	0x00028890
        /*0b20*/ 	.short	0x010a
        /*0b22*/ 	.byte	0x3f
	.zero		1


	//   ....[71]....
        /*0b24*/ 	.word	0x0001f790
        /*0b28*/ 	.word	0x00000069
        /*0b2c*/ 	.word	0x00028890
        /*0b30*/ 	.short	0x010a
        /*0b32*/ 	.byte	0x3f
	.zero		1


	//   ....[72]....
        /*0b34*/ 	.word	0x0001f7e0
        /*0b38*/ 	.word	0x00000069
        /*0b3c*/ 	.word	0x00028890
        /*0b40*/ 	.short	0x010a
        /*0b42*/ 	.byte	0x3f
	.zero		1


	//   ....[73]....
        /*0b44*/ 	.word	0x0001f830
        /*0b48*/ 	.word	0x00000069
        /*0b4c*/ 	.word	0x000288b0
        /*0b50*/ 	.short	0x010a
        /*0b52*/ 	.byte	0x3f
	.zero		1


	//   ....[74]....
        /*0b54*/ 	.word	0x00020330
        /*0b58*/ 	.word	0x00000002
        /*0b5c*/ 	.word	0x00028800
        /*0b60*/ 	.short	0x010a
        /*0b62*/ 	.byte	0x3f
	.zero		1


	//   ....[75]....
        /*0b64*/ 	.word	0x00020d80
        /*0b68*/ 	.word	0x00000002
        /*0b6c*/ 	.word	0x00028800
        /*0b70*/ 	.short	0x010a
        /*0b72*/ 	.byte	0x3f
	.zero		1


	//   ....[76]....
        /*0b74*/ 	.word	0x00020dd0
        /*0b78*/ 	.word	0x00000000
        /*0b7c*/ 	.word	0x00028830
        /*0b80*/ 	.short	0x010a
        /*0b82*/ 	.byte	0x3f
	.zero		1


	//   ....[77]....
        /*0b84*/ 	.word	0x00020e20
        /*0b88*/ 	.word	0x00000006
        /*0b8c*/ 	.word	0x00028830
        /*0b90*/ 	.short	0x010a
        /*0b92*/ 	.byte	0x3f
	.zero		1


	//   ....[78]....
        /*0b94*/ 	.word	0x00020e70
        /*0b98*/ 	.word	0x00000007
        /*0b9c*/ 	.word	0x00028850
        /*0ba0*/ 	.short	0x010a
        /*0ba2*/ 	.byte	0x3f
	.zero		1


	//   ....[79]....
        /*0ba4*/ 	.word	0x00020ec0
        /*0ba8*/ 	.word	0x00000006
        /*0bac*/ 	.word	0x00028830
        /*0bb0*/ 	.short	0x010a
        /*0bb2*/ 	.byte	0x3f
	.zero		1


	//   ....[80]....
        /*0bb4*/ 	.word	0x00020f10
        /*0bb8*/ 	.word	0x00000007
        /*0bbc*/ 	.word	0x00028850
        /*0bc0*/ 	.short	0x010a
        /*0bc2*/ 	.byte	0x3f
	.zero		1


	//   ....[81]....
        /*0bc4*/ 	.word	0x00020f60
        /*0bc8*/ 	.word	0x0000000b
        /*0bcc*/ 	.word	0x00028850
        /*0bd0*/ 	.short	0x010a
        /*0bd2*/ 	.byte	0x3f
	.zero		1


	//   ....[82]....
        /*0bd4*/ 	.word	0x00021100
        /*0bd8*/ 	.word	0x00000009
        /*0bdc*/ 	.word	0x00028820
        /*0be0*/ 	.short	0x010a
        /*0be2*/ 	.byte	0x3f
	.zero		1


	//   ....[83]....
        /*0be4*/ 	.word	0x00021150
        /*0be8*/ 	.word	0x00000005
        /*0bec*/ 	.word	0x000288a0
        /*0bf0*/ 	.short	0x010a
        /*0bf2*/ 	.byte	0x3f
	.zero		1


	//   ....[84]....
        /*0bf4*/ 	.word	0x000211a0
        /*0bf8*/ 	.word	0x00000005
        /*0bfc*/ 	.word	0x000288c0
        /*0c00*/ 	.short	0x010a
        /*0c02*/ 	.byte	0x3f
	.zero		1


	//   ....[85]....
        /*0c04*/ 	.word	0x000211f0
        /*0c08*/ 	.word	0x00000006
        /*0c0c*/ 	.word	0x000288a0
        /*0c10*/ 	.short	0x010a
        /*0c12*/ 	.byte	0x3f
	.zero		1


	//   ....[86]....
        /*0c14*/ 	.word	0x00021240
        /*0c18*/ 	.word	0x00000006
        /*0c1c*/ 	.word	0x000288c0
        /*0c20*/ 	.short	0x010a
        /*0c22*/ 	.byte	0x3f
	.zero		1


	//   ....[87]....
        /*0c24*/ 	.word	0x000213e0
        /*0c28*/ 	.word	0x00000007
        /*0c2c*/ 	.word	0x00028840
        /*0c30*/ 	.short	0x010a
        /*0c32*/ 	.byte	0x3f
	.zero		1


	//   ....[88]....
        /*0c34*/ 	.word	0x00021460
        /*0c38*/ 	.word	0x00000003
        /*0c3c*/ 	.word	0x00028820
        /*0c40*/ 	.short	0x010a
        /*0c42*/ 	.byte	0x3f
	.zero		1


	//   ....[89]....
        /*0c44*/ 	.word	0x000214b0
        /*0c48*/ 	.word	0x00000007
        /*0c4c*/ 	.word	0x00028840
        /*0c50*/ 	.short	0x010a
        /*0c52*/ 	.byte	0x3f
	.zero		1


	//   ....[90]....
        /*0c54*/ 	.word	0x00021500
        /*0c58*/ 	.word	0x00000008
        /*0c5c*/ 	.word	0x00000060
        /*0c60*/ 	.short	0x010a
        /*0c62*/ 	.byte	0x3f
	.zero		1


	//   ....[91]....
        /*0c64*/ 	.word	0x00021550
        /*0c68*/ 	.word	0x00000002
        /*0c6c*/ 	.word	0x00028840
        /*0c70*/ 	.short	0x010a
        /*0c72*/ 	.byte	0x3f
	.zero		1


	//   ....[92]....
        /*0c74*/ 	.word	0x000215a0
        /*0c78*/ 	.word	0x00000002
        /*0c7c*/ 	.word	0x00000060
        /*0c80*/ 	.short	0x010a
        /*0c82*/ 	.byte	0x3f
	.zero		1


	//   ....[93]....
        /*0c84*/ 	.word	0x000215f0
        /*0c88*/ 	.word	0x00000002
        /*0c8c*/ 	.word	0x00028840
        /*0c90*/ 	.short	0x010a
        /*0c92*/ 	.byte	0x3f
	.zero		1


	//   ....[94]....
        /*0c94*/ 	.word	0x00021640
        /*0c98*/ 	.word	0x00000002
        /*0c9c*/ 	.word	0x00000060
        /*0ca0*/ 	.short	0x010a
        /*0ca2*/ 	.byte	0x3f
	.zero		1


	//   ....[95]....
        /*0ca4*/ 	.word	0x00021690
        /*0ca8*/ 	.word	0x00000003
        /*0cac*/ 	.word	0x00028860
        /*0cb0*/ 	.short	0x010a
        /*0cb2*/ 	.byte	0x3f
	.zero		1


	//   ....[96]....
        /*0cb4*/ 	.word	0x00022050
        /*0cb8*/ 	.word	0x00000000
        /*0cbc*/ 	.word	0x00028820
        /*0cc0*/ 	.short	0x010a
        /*0cc2*/ 	.byte	0x3f
	.zero		1


	//   ....[97]....
        /*0cc4*/ 	.word	0x000221f0
        /*0cc8*/ 	.word	0x00000006
        /*0ccc*/ 	.word	0x00000000
        /*0cd0*/ 	.short	0x010a
        /*0cd2*/ 	.byte	0x3f
	.zero		1


	//   ....[98]....
        /*0cd4*/ 	.word	0x00022240
        /*0cd8*/ 	.word	0x00000007
        /*0cdc*/ 	.word	0x00000000
        /*0ce0*/ 	.short	0x010a
        /*0ce2*/ 	.byte	0x3f
	.zero		1


	//   ....[99]....
        /*0ce4*/ 	.word	0x00022290
        /*0ce8*/ 	.word	0x00000004
        /*0cec*/ 	.word	0x00000000
        /*0cf0*/ 	.short	0x010a
        /*0cf2*/ 	.byte	0x3f
	.zero		1


	//----- nvinfo : EIATTR_NUM_MBARRIERS
	.align		4
.L_358:
        /*0cf4*/ 	.byte	0x03, 0x38
        /*0cf6*/ 	.short	0x0016


	//----- nvinfo : EIATTR_EXIT_INSTR_OFFSETS
	.align		4
        /*0cf8*/ 	.byte	0x04, 0x1c
        /*0cfa*/ 	.short	(.L_360 - .L_359)


	//   ....[0]....
.L_359:
        /*0cfc*/ 	.word	0x0001f730


	//----- nvinfo : EIATTR_MAX_THREADS
	.align		4
.L_360:
        /*0d00*/ 	.byte	0x04, 0x05
        /*0d02*/ 	.short	(.L_362 - .L_361)
.L_361:
        /*0d04*/ 	.word	0x00000180
        /*0d08*/ 	.word	0x00000001
        /*0d0c*/ 	.word	0x00000001


	//----- nvinfo : EIATTR_CRS_STACK_SIZE
	.align		4
.L_362:
        /*0d10*/ 	.byte	0x04, 0x1e
        /*0d12*/ 	.short	(.L_364 - .L_363)
.L_363:
        /*0d14*/ 	.word	0x00000000


	//----- nvinfo : EIATTR_CBANK_PARAM_SIZE
	.align		4
.L_364:
        /*0d18*/ 	.byte	0x03, 0x19
        /*0d1a*/ 	.short	0x0a70


	//----- nvinfo : EIATTR_PARAM_CBANK
	.align		4
        /*0d1c*/ 	.byte	0x04, 0x0a
        /*0d1e*/ 	.short	(.L_366 - .L_365)
	.align		4
.L_365:
        /*0d20*/ 	.word	index@(.nv.constant0._ZN7cutlass13device_kernelIN5flash11enable_sm90INS1_16FlashAttnFwdSm90INS1_25CollectiveMainloopFwdSm90ILi2EN4cute5tupleIJNS5_1CILi1EEES8_S8_EEENS6_IJNS7_ILi128EEESA_SA_EEELi128ENS_10bfloat16_tEfNS_4arch4Sm90ELb1ELb0ELb1ELb1ELb0ELb1ELb0ELb1ELb1ELb0ELb0ELb0EEENS1_21CollectiveEpilogueFwdISB_S9_SC_SE_Li256ELb1ELb0ELb0ELb0EEENS1_36VarlenDynamicPersistentTileSchedulerILi128ELi128ELi256ELi32ELb0ELb0ELb1ELb1ELb1ELb1EEEEEEEEEvNT_6ParamsE)
        /*0d24*/ 	.short	0x0210
        /*0d26*/ 	.short	0x0a70


	//----- nvinfo : EIATTR_SW_WAR
	.align		4
.L_366:
        /*0d28*/ 	.byte	0x04, 0x36
        /*0d2a*/ 	.short	(.L_368 - .L_367)
.L_367:
        /*0d2c*/ 	.word	0x00000008
.L_368:


//--------------------- .nv.callgraph             --------------------------
	.section	.nv.callgraph,"",@"SHT_CUDA_CALLGRAPH"
	.align	4
	.sectionentsize	8
	.align		4
        /*0000*/ 	.word	0x00000000
	.align		4
        /*0004*/ 	.word	0xffffffff
	.align		4
        /*0008*/ 	.word	index@(_ZN7cutlass13device_kernelIN5flash11enable_sm90INS1_16FlashAttnFwdSm90INS1_25CollectiveMainloopFwdSm90ILi2EN4cute5tupleIJNS5_1CILi1EEES8_S8_EEENS6_IJNS7_ILi128EEENS7_ILi176EEESA_EEELi128ENS_10bfloat16_tEfNS_4arch4Sm90ELb0ELb0ELb1ELb0ELb0ELb0ELb0ELb1ELb1ELb0ELb0ELb0EEENS1_21CollectiveEpilogueFwdINS6_IJSA_SA_SB_EEES9_SD_SF_Li256ELb0ELb0ELb0ELb0EEENS1_29StaticPersistentTileSchedulerILb0EEEEEEEEEvNT_6ParamsE)
	.align		4
        /*000c*/ 	.word	index@(__assertfail)
	.align		4
        /*0010*/ 	.word	index@(_ZN7cutlass13device_kernelIN5flash11enable_sm90INS1_16FlashAttnFwdSm90INS1_25CollectiveMainloopFwdSm90ILi2EN4cute5tupleIJNS5_1CILi2EEENS7_ILi1EEES9_EEENS6_IJNS7_ILi128EEENS7_ILi176EEESB_EEELi128ENS_10bfloat16_tEfNS_4arch4Sm90ELb0ELb0ELb1ELb0ELb0ELb0ELb0ELb1ELb1ELb0ELb0ELb0EEENS1_21CollectiveEpilogueFwdINS6_IJSB_SB_SC_EEESA_SE_SG_Li256ELb0ELb0ELb0ELb0EEENS1_29StaticPersistentTileSchedulerILb0EEEEEEEEEvNT_6ParamsE)
	.align		4
        /*0014*/ 	.word	index@(__assertfail)
	.align		4
        /*0018*/ 	.word	index@(_ZN7cutlass13device_kernelIN5flash11enable_sm90INS1_16FlashAttnFwdSm90INS1_25CollectiveMainloopFwdSm90ILi2EN4cute5tupleIJNS5_1CILi1EEES8_S8_EEENS6_IJNS7_ILi128EEENS7_ILi176EEESA_EEELi128ENS_10bfloat16_tEfNS_4arch4Sm90ELb0ELb0ELb1ELb1ELb0ELb0ELb0ELb1ELb1ELb0ELb0ELb0EEENS1_21CollectiveEpilogueFwdINS6_IJSA_SA_SB_EEES9_SD_SF_Li256ELb1ELb0ELb0ELb0EEENS1_36VarlenDynamicPersistentTileSchedulerILi128ELi176ELi256ELi32ELb0ELb0ELb1ELb0ELb1ELb1EEEEEEEEEvNT_6ParamsE)
	.align		4
        /*001c*/ 	.word	index@(__assertfail)
	.align		4
        /*0020*/ 	.word	index@(_ZN7cutlass13device_kernelIN5flash11enable_sm90INS1_16FlashAttnFwdSm90INS1_25CollectiveMainloopFwdSm90ILi2EN4cute5tupleIJNS5_1CILi1EEES8_S8_EEENS6_IJNS7_ILi128EEENS7_ILi176EEESA_EEELi128ENS_10bfloat16_tEfNS_4arch4Sm90ELb0ELb0ELb1ELb1ELb0ELb1ELb0ELb1ELb1ELb0ELb0ELb0EEENS1_21CollectiveEpilogueFwdINS6_IJSA_SA_SB_EEES9_SD_SF_Li256ELb1ELb0ELb0ELb0EEENS1_36VarlenDynamicPersistentTileSchedulerILi128ELi176ELi256ELi32ELb0ELb0ELb1ELb0ELb1ELb1EEEEEEEEEvNT_6ParamsE)
	.align		4
        /*0024*/ 	.word	index@(__assertfail)
	.align		4
        /*0028*/ 	.word	index@(_ZN7cutlass13device_kernelIN5flash11enable_sm90INS1_16FlashAttnFwdSm90INS1_25CollectiveMainloopFwdSm90ILi2EN4cute5tupleIJNS5_1CILi1EEES8_S8_EEENS6_IJNS7_ILi128EEESA_SA_EEELi128ENS_10bfloat16_tEfNS_4arch4Sm90ELb0ELb1ELb1ELb0ELb0ELb0ELb0ELb1ELb1ELb0ELb0ELb0EEENS1_21CollectiveEpilogueFwdISB_S9_SC_SE_Li256ELb0ELb0ELb0ELb0EEENS1_30DynamicPersistentTileSchedulerILi256ELi32ELb0ELb0ELb1EEEEEEEEEvNT_6ParamsE)
	.align		4
        /*002c*/ 	.word	index@(__assertfail)
	.align		4
        /*0030*/ 	.word	index@(_ZN7cutlass13device_kernelIN5flash11enable_sm90INS1_16FlashAttnFwdSm90INS1_25CollectiveMainloopFwdSm90ILi2EN4cute5tupleIJNS5_1CILi1EEES8_S8_EEENS6_IJNS7_ILi128EEESA_SA_EEELi128ENS_10bfloat16_tEfNS_4arch4Sm90ELb0ELb1ELb1ELb1ELb0ELb0ELb0ELb1ELb1ELb0ELb0ELb0EEENS1_21CollectiveEpilogueFwdISB_S9_SC_SE_Li256ELb1ELb0ELb0ELb0EEENS1_36VarlenDynamicPersistentTileSchedulerILi128ELi128ELi256ELi32ELb0ELb0ELb1ELb1ELb0ELb1EEEEEEEEEvNT_6ParamsE)
	.align		4
        /*0034*/ 	.word	index@(__assertfail)
	.align		4
        /*0038*/ 	.word	index@(_ZN7cutlass13device_kernelIN5flash11enable_sm90INS1_16FlashAttnFwdSm90INS1_25CollectiveMainloopFwdSm90ILi2EN4cute5tupleIJNS5_1CILi1EEES8_S8_EEENS6_IJNS7_ILi128EEESA_SA_EEELi128ENS_10bfloat16_tEfNS_4arch4Sm90ELb0ELb1ELb1ELb1ELb0ELb1ELb0ELb1ELb1ELb0ELb0ELb0EEENS1_21CollectiveEpilogueFwdISB_S9_SC_SE_Li256ELb1ELb0ELb0ELb0EEENS1_36VarlenDynamicPersistentTileSchedulerILi128ELi128ELi256ELi32ELb0ELb0ELb1ELb1ELb0ELb1EEEEEEEEEvNT_6ParamsE)
	.align		4
        /*003c*/ 	.word	index@(__assertfail)
	.align		4
        /*0040*/ 	.word	index@(_ZN7cutlass13device_kernelIN5flash11enable_sm90INS1_16FlashAttnFwdSm90INS1_25CollectiveMainloopFwdSm90ILi2EN4cute5tupleIJNS5_1CILi1EEES8_S8_EEENS6_IJNS7_ILi128EEESA_SA_EEELi128ENS_10bfloat16_tEfNS_4arch4Sm90ELb1ELb0ELb1ELb0ELb0ELb0ELb0ELb1ELb1ELb0ELb0ELb0EEENS1_21CollectiveEpilogueFwdISB_S9_SC_SE_Li256ELb0ELb0ELb0ELb0EEENS1_30DynamicPersistentTileSchedulerILi256ELi32ELb0ELb0ELb1EEEEEEEEEvNT_6ParamsE)
	.align		4
        /*0044*/ 	.word	index@(__assertfail)
	.align		4
        /*0048*/ 	.word	index@(_ZN7cutlass13device_kernelIN5flash11enable_sm90INS1_16FlashAttnFwdSm90INS1_25CollectiveMainloopFwdSm90ILi2EN4cute5tupleIJNS5_1CILi1EEES8_S8_EEENS6_IJNS7_ILi128EEESA_SA_EEELi128ENS_10bfloat16_tEfNS_4arch4Sm90ELb1ELb0ELb1ELb1ELb0ELb0ELb0ELb1ELb1ELb0ELb0ELb0EEENS1_21CollectiveEpilogueFwdISB_S9_SC_SE_Li256ELb1ELb0ELb0ELb0EEENS1_36VarlenDynamicPersistentTileSchedulerILi128ELi128ELi256ELi32ELb0ELb0ELb1ELb1ELb1ELb1EEEEEEEEEvNT_6ParamsE)
	.align		4
        /*004c*/ 	.word	index@(__assertfail)
	.align		4
        /*0050*/ 	.word	index@(_ZN7cutlass13device_kernelIN5flash11enable_sm90INS1_16FlashAttnFwdSm90INS1_25CollectiveMainloopFwdSm90ILi2EN4cute5tupleIJNS5_1CILi1EEES8_S8_EEENS6_IJNS7_ILi128EEESA_SA_EEELi128ENS_10bfloat16_tEfNS_4arch4Sm90ELb1ELb0ELb1ELb1ELb0ELb1ELb0ELb1ELb1ELb0ELb0ELb0EEENS1_21CollectiveEpilogueFwdISB_S9_SC_SE_Li256ELb1ELb0ELb0ELb0EEENS1_36VarlenDynamicPersistentTileSchedulerILi128ELi128ELi256ELi32ELb0ELb0ELb1ELb1ELb1ELb1EEEEEEEEEvNT_6ParamsE)
	.align		4
        /*0054*/ 	.word	index@(__assertfail)
	.align		4
        /*0058*/ 	.word	0x00000000
	.align		4
        /*005c*/ 	.word	0xfffffffe
	.align		4
        /*0060*/ 	.word	0x00000000
	.align		4
        /*0064*/ 	.word	0xfffffffd
	.align		4
        /*0068*/ 	.word	0x00000000
	.align		4
        /*006c*/ 	.word	0xfffffffc


//--------------------- .nv.constant4             --------------------------
	.section	.nv.constant4,"a",@progbits
	.align	8
	.align		8
.nv.constant4:
        /*0000*/ 	.dword	__assertfail
	.align		8
        /*0008*/ 	.dword	__unnamed_1
	.align		8
        /*0010*/ 	.dword	__unnamed_2
	.align		8
        /*0018*/ 	.dword	__unnamed_3
	.align		8
        /*0020*/ 	.dword	__unnamed_4
	.align		8
        /*0028*/ 	.dword	__unnamed_5
	.align		8
        /*0030*/ 	.dword	__unnamed_6
	.align		8
        /*0038*/ 	.dword	__unnamed_7
	.align		8
        /*0040*/ 	.dword	__unnamed_8
	.align		8
        /*0048*/ 	.dword	_ZN74_INTERNAL_2e5bbd92_38_flash_fwd_hdim128_bf16_softcap_sm90_cu_3fbc093a_30264cuda3std3__45__cpo5beginE
	.align		8
        /*0050*/ 	.dword	_ZN74_INTERNAL_2e5bbd92_38_flash_fwd_hdim128_bf16_softcap_sm90_cu_3fbc093a_30264cuda3std3__45__cpo3endE
	.align		8
        /*0058*/ 	.dword	_ZN74_INTERNAL_2e5bbd92_38_flash_fwd_hdim128_bf16_softcap_sm90_cu_3fbc093a_30264cuda3std3__45__cpo6cbeginE
	.align		8
        /*0060*/ 	.dword	_ZN74_INTERNAL_2e5bbd92_38_flash_fwd_hdim128_bf16_softcap_sm90_cu_3fbc093a_30264cuda3std3__45__cpo4cendE
	.align		8
        /*0068*/ 	.dword	_ZN74_INTERNAL_2e5bbd92_38_flash_fwd_hdim128_bf16_softcap_sm90_cu_3fbc093a_30264cuda3std3__476_GLOBAL__N__2e5bbd92_38_flash_fwd_hdim128_bf16_softcap_sm90_cu_3fbc093a_30266ignoreE
	.align		8
        /*0070*/ 	.dword	_ZN74_INTERNAL_2e5bbd92_38_flash_fwd_hdim128_bf16_softcap_sm90_cu_3fbc093a_30264cuda3std3__419piecewise_constructE
	.align		8
        /*0078*/ 	.dword	_ZN74_INTERNAL_2e5bbd92_38_flash_fwd_hdim128_bf16_softcap_sm90_cu_3fbc093a_30264cuda3std3__48in_placeE
	.align		8
        /*0080*/ 	.dword	_ZN74_INTERNAL_2e5bbd92_38_flash_fwd_hdim128_bf16_softcap_sm90_cu_3fbc093a_30264cuda3std6ranges3__45__cpo4swapE
	.align		8
        /*0088*/ 	.dword	_ZN74_INTERNAL_2e5bbd92_38_flash_fwd_hdim128_bf16_softcap_sm90_cu_3fbc093a_30264cuda3std6ranges3__45__cpo9iter_moveE
	.align		8
        /*0090*/ 	.dword	_ZN74_INTERNAL_2e5bbd92_38_flash_fwd_hdim128_bf16_softcap_sm90_cu_3fbc093a_30264cute7productE
	.align		8
        /*0098*/ 	.dword	_ZN74_INTERNAL_2e5bbd92_38_flash_fwd_hdim128_bf16_softcap_sm90_cu_3fbc093a_30264cute1_E
	.align		8
        /*00a0*/ 	.dword	$str$23
	.align		8
        /*00a8*/ 	.dword	$str$24


//--------------------- .text._ZN7cutlass13device_kernelIN5flash11enable_sm90INS1_16FlashAttnFwdSm90INS1_25CollectiveMainloopFwdSm90ILi2EN4cute5tupleIJNS5_1CILi1EEES8_S8_EEENS6_IJNS7_ILi128EEENS7_ILi176EEESA_EEELi128ENS_10bfloat16_tEfNS_4arch4Sm90ELb0ELb0ELb1ELb0ELb0ELb0ELb0ELb1ELb1ELb0ELb0ELb0EEENS1_21CollectiveEpilogueFwdINS6_IJSA_SA_SB_EEES9_SD_SF_Li256ELb0ELb0ELb0ELb0EEENS1_29StaticPersistentTileSchedulerILb0EEEEEEEEEvNT_6ParamsE --------------------------
	.section	.text._ZN7cutlass13device_kernelIN5flash11enable_sm90INS1_16FlashAttnFwdSm90INS1_25CollectiveMainloopFwdSm90ILi2EN4cute5tupleIJNS5_1CILi1EEES8_S8_EEENS6_IJNS7_ILi128EEENS7_ILi176EEESA_EEELi128ENS_10bfloat16_tEfNS_4arch4Sm90ELb0ELb0ELb1ELb0ELb0ELb0ELb0ELb1ELb1ELb0ELb0ELb0EEENS1_21CollectiveEpilogueFwdINS6_IJSA_SA_SB_EEES9_SD_SF_Li256ELb0ELb0ELb0ELb0EEENS1_29StaticPersistentTileSchedulerILb0EEEEEEEEEvNT_6ParamsE,"ax",@progbits
	.align	128
.text._ZN7cutlass13device_kernelIN5flash11enable_sm90INS1_16FlashAttnFwdSm90INS1_25CollectiveMainloopFwdSm90ILi2EN4cute5tupleIJNS5_1CILi1EEES8_S8_EEENS6_IJNS7_ILi128EEENS7_ILi176EEESA_EEELi128ENS_10bfloat16_tEfNS_4arch4Sm90ELb0ELb0ELb1ELb0ELb0ELb0ELb0ELb1ELb1ELb0ELb0ELb0EEENS1_21CollectiveEpilogueFwdINS6_IJSA_SA_SB_EEES9_SD_SF_Li256ELb0ELb0ELb0ELb0EEENS1_29StaticPersistentTileSchedulerILb0EEEEEEEEEvNT_6ParamsE:
        .type           _ZN7cutlass13device_kernelIN5flash11enable_sm90INS1_16FlashAttnFwdSm90INS1_25CollectiveMainloopFwdSm90ILi2EN4cute5tupleIJNS5_1CILi1EEES8_S8_EEENS6_IJNS7_ILi128EEENS7_ILi176EEESA_EEELi128ENS_10bfloat16_tEfNS_4arch4Sm90ELb0ELb0ELb1ELb0ELb0ELb0ELb0ELb1ELb1ELb0ELb0ELb0EEENS1_21CollectiveEpilogueFwdINS6_IJSA_SA_SB_EEES9_SD_SF_Li256ELb0ELb0ELb0ELb0EEENS1_29StaticPersistentTileSchedulerILb0EEEEEEEEEvNT_6ParamsE,@function
        .size           _ZN7cutlass13device_kernelIN5flash11enable_sm90INS1_16FlashAttnFwdSm90INS1_25CollectiveMainloopFwdSm90ILi2EN4cute5tupleIJNS5_1CILi1EEES8_S8_EEENS6_IJNS7_ILi128EEENS7_ILi176EEESA_EEELi128ENS_10bfloat16_tEfNS_4arch4Sm90ELb0ELb0ELb1ELb0ELb0ELb0ELb0ELb1ELb1ELb0ELb0ELb0EEENS1_21CollectiveEpilogueFwdINS6_IJSA_SA_SB_EEES9_SD_SF_Li256ELb0ELb0ELb0ELb0EEENS1_29StaticPersistentTileSchedulerILb0EEEEEEEEEvNT_6ParamsE,(.L_x_2726 - _ZN7cutlass13device_kernelIN5flash11enable_sm90INS1_16FlashAttnFwdSm90INS1_25CollectiveMainloopFwdSm90ILi2EN4cute5tupleIJNS5_1CILi1EEES8_S8_EEENS6_IJNS7_ILi128EEENS7_ILi176EEESA_EEELi128ENS_10bfloat16_tEfNS_4arch4Sm90ELb0ELb0ELb1ELb0ELb0ELb0ELb0ELb1ELb1ELb0ELb0ELb0EEENS1_21CollectiveEpilogueFwdINS6_IJSA_SA_SB_EEES9_SD_SF_Li256ELb0ELb0ELb0ELb0EEENS1_29StaticPersistentTileSchedulerILb0EEEEEEEEEvNT_6ParamsE)
        .other          _ZN7cutlass13device_kernelIN5flash11enable_sm90INS1_16FlashAttnFwdSm90INS1_25CollectiveMainloopFwdSm90ILi2EN4cute5tupleIJNS5_1CILi1EEES8_S8_EEENS6_IJNS7_ILi128EEENS7_ILi176EEESA_EEELi128ENS_10bfloat16_tEfNS_4arch4Sm90ELb0ELb0ELb1ELb0ELb0ELb0ELb0ELb1ELb1ELb0ELb0ELb0EEENS1_21CollectiveEpilogueFwdINS6_IJSA_SA_SB_EEES9_SD_SF_Li256ELb0ELb0ELb0ELb0EEENS1_29StaticPersistentTileSchedulerILb0EEEEEEEEEvNT_6ParamsE,@"STO_CUDA_ENTRY STV_DEFAULT"
_ZN7cutlass13device_kernelIN5flash11enable_sm90INS1_16FlashAttnFwdSm90INS1_25CollectiveMainloopFwdSm90ILi2EN4cute5tupleIJNS5_1CILi1EEES8_S8_EEENS6_IJNS7_ILi128EEENS7_ILi176EEESA_EEELi128ENS_10bfloat16_tEfNS_4arch4Sm90ELb0ELb0ELb1ELb0ELb0ELb0ELb0ELb1ELb1ELb0ELb0ELb0EEENS1_21CollectiveEpilogueFwdINS6_IJSA_SA_SB_EEES9_SD_SF_Li256ELb0ELb0ELb0ELb0EEENS1_29StaticPersistentTileSchedulerILb0EEEEEEEEEvNT_6ParamsE:
[----:B------:R-:W1:Y:S02]  /*0000*/  LDC R1, c[0x0][0x28] ;  /* 0x00000a00ff017b82 */ /* 0x000e640000000800 */
[----:B-1----:R-:W-:Y:S01]  /*0010*/  VIADD R1, R1, 0xffffffe0 ;  /* 0xffffffe001017836 */ /* 0x002fe20000000000 */
[----:B------:R-:W1:Y:S01]  /*0020*/  S2R R3, SR_TID.X ;  /* 0x0000000000037919 */ /* 0x000e620000002100 */
[----:B------:R-:W-:Y:S01]  /*0030*/  ELECT P0, URZ, PT ;  /* 0x00000000003f782f */ /* 0x000fe20003800000 */
[----:B------:R-:W-:Y:S01]  /*0040*/  BSSY B0, `(.L_x_0) ;  /* 0x0000014000007945 */ /* 0x000fe20003800000 */
[--C-:B-1----:R-:W-:Y:S02]  /*0050*/  SHF.R.U32.HI R0, RZ, 0x5, R3.reuse ;  /* 0x00000005ff007819 */ /* 0x102fe40000011603 */
[----:B------:R-:W-:-:S03]  /*0060*/  SHF.R.U32.HI R4, RZ, 0x7, R3 ;  /* 0x00000007ff047819 */ /* 0x000fc60000011603 */
[----:B------:R-:W1:Y:S02]  /*0070*/  SHFL.IDX PT, R2, R0, RZ, 0x1f ;  /* 0x00001fff00027589 */ /* 0x000e6400000e0000 */
[----:B-1----:R-:W-:-:S13]  /*0080*/  ISETP.EQ.AND P0, PT, R2, RZ, P0 ;  /* 0x000000ff0200720c */ /* 0x002fda0000702270 */
[----:B------:R-:W-:Y:S05]  /*0090*/  @!P0 BRA `(.L_x_1) ;  /* 0x0000000000388947 */ /* 0x000fea0003800000 */
[----:B------:R-:W-:Y:S02]  /*00a0*/  ULDC.64 UR4, c[0x0][0x198] ;  /* 0x0000660000047ab9 */ /* 0x000fe40000000a00 */
[----:B------:R-:W-:Y:S02]  /*00b0*/  UIADD3 UR6, UP0, UR4, 0x270, URZ ;  /* 0x0000027004067890 */ /* 0x000fe4000ff1e03f */
[----:B------:R-:W-:Y:S02]  /*00c0*/  UIADD3 UR8, UP1, UR4, 0x370, URZ ;  /* 0x0000037004087890 */ /* 0x000fe4000ff3e03f */
[----:B------:R-:W-:Y:S02]  /*00d0*/  UIADD3 UR10, UP2, UR4, 0x470, URZ ;  /* 0x00000470040a7890 */ /* 0x000fe4000ff5e03f */
[----:B------:R-:W-:Y:S02]  /*00e0*/  UIADD3 UR4, UP3, UR4, 0x9f0, URZ ;  /* 0x000009f004047890 */ /* 0x000fe4000ff7e03f */
[----:B------:R-:W-:-:S02]  /*00f0*/  UIADD3.X UR7, URZ, UR5, URZ, UP0, !UPT ;  /* 0x000000053f077290 */ /* 0x000fc400087fe43f */
[----:B------:R-:W-:Y:S02]  /*0100*/  UIADD3.X UR9, URZ, UR5, URZ, UP1, !UPT ;  /* 0x000000053f097290 */ /* 0x000fe40008ffe43f */
[----:B------:R-:W-:Y:S02]  /*0110*/  UIADD3.X UR11, URZ, UR5, URZ, UP2, !UPT ;  /* 0x000000053f0b7290 */ /* 0x000fe400097fe43f */
[----:B------:R-:W-:-:S03]  /*0120*/  UIADD3.X UR5, URZ, UR5, URZ, UP3, !UPT ;  /* 0x000000053f057290 */ /* 0x000fc60009ffe43f */
[----:B------:R1:W-:Y:S02]  /*0130*/  UTMACCTL.PF [UR6] ;  /* 0x00000000060079b9 */ /* 0x0003e40008040000 */
[----:B------:R1:W-:Y:S02]  /*0140*/  UTMACCTL.PF [UR8] ;  /* 0x00000000080079b9 */ /* 0x0003e40008040000 */
[----:B------:R1:W-:Y:S02]  /*0150*/  UTMACCTL.PF [UR10] ;  /* 0x000000000a0079b9 */ /* 0x0003e40008040000 */
[----:B------:R1:W-:Y:S02]  /*0160*/  UTMACCTL.PF [UR4] ;  /* 0x00000000040079b9 */ /* 0x0003e40008040000 */
[----:B-1----:R-:W-:Y:S01]  /*0170*/  NOP ;  /* 0x0000000000007918 */ /* 0x002fe20000000000 */
.L_x_1:
[----:B------:R-:W-:Y:S05]  /*0180*/  BSYNC B0 ;  /* 0x0000000000007941 */ /* 0x000fea0003800000 */
.L_x_0:
[----:B------:R-:W-:Y:S01]  /*0190*/  VOTEU.ANY UP0, P0 ;  /* 0x00000000003f7886 */ /* 0x000fe20000000100 */
[----:B------:R-:W1:Y:S01]  /*01a0*/  SHFL.IDX PT, R4, R4, RZ, 0x1f ;  /* 0x00001fff04047589 */ /* 0x000e6200000e0000 */
[----:B------:R-:W-:Y:S01]  /*01b0*/  UMOV UR4, 0x1 ;  /* 0x0000000100047882 */ /* 0x000fe20000000000 */
[----:B------:R-:W-:Y:S01]  /*01c0*/  VOTEU.ANY UP1, P0 ;  /* 0x00000000003f7886 */ /* 0x000fe20000020100 */
[----:B------:R-:W-:Y:S01]  /*01d0*/  VOTEU.ANY UP2, P0 ;  /* 0x00000000003f7886 */ /* 0x000fe20000040100 */
[----:B------:R-:W2:Y:S01]  /*01e0*/  @UP0 S2UR UR7, SR_CgaCtaId ;  /* 0x00000000000709c3 */ /* 0x000ea20000008800 */
[----:B------:R-:W3:Y:S01]  /*01f0*/  SHFL.IDX PT, R2, R0, RZ, 0x1f ;  /* 0x00001fff00027589 */ /* 0x000ee200000e0000 */
[----:B------:R-:W-:Y:S01]  /*0200*/  @UP0 UMOV UR6, 0x400 ;  /* 0x0000040000060882 */ /* 0x000fe20000000000 */
[----:B------:R-:W-:-:S04]  /*0210*/  @UP0 UIADD3 UR4, -UR4, 0x100000, URZ ;  /* 0x0010000004040890 */ /* 0x000fc8000fffe13f */
[----:B------:R-:W-:Y:S02]  /*0220*/  @UP0 USHF.L.U32 UR5, UR4, 0xb, URZ ;  /* 0x0000000b04050899 */ /* 0x000fe4000800063f */
[----:B------:R-:W-:Y:S01]  /*0230*/  @UP0 USHF.L.U32 UR4, UR4, 0x1, URZ ;  /* 0x0000000104040899 */ /* 0x000fe2000800063f */
[----:B-1----:R-:W-:Y:S01]  /*0240*/  R2UR UR8, R4 ;  /* 0x00000000040872ca */ /* 0x002fe200000e0000 */
[----:B--2---:R-:W-:Y:S01]  /*0250*/  @UP0 ULEA UR6, UR7, UR6, 0x18 ;  /* 0x0000000607060291 */ /* 0x004fe2000f8ec03f */
[----:B---3--:R-:W-:-:S11]  /*0260*/  ISETP.NE.AND P1, PT, R2, RZ, PT ;  /* 0x000000ff0200720c */ /* 0x008fd60003f25270 */
[----:B------:R-:W-:Y:S01]  /*0270*/  UISETP.NE.AND UP0, UPT, UR8, URZ, UPT ;  /* 0x0000003f0800728c */ /* 0x000fe2000bf05270 */
[----:B------:R-:W1:Y:S02]  /*0280*/  FENCE.VIEW.ASYNC.S ;  /* 0x00000000000073c6 */ /* 0x000e640000000000 */
[----:B-1----:R1:W2:Y:S01]  /*0290*/  @UP1 SYNCS.EXCH.64 URZ, [UR6+0x34800], UR4 ;  /* 0x03480004063f15b2 */ /* 0x0022a20008000100 */
[----:B------:R1:W3:Y:S01]  /*02a0*/  @UP2 SYNCS.EXCH.64 URZ, [UR6+0x34820], UR4 ;  /* 0x03482004063f25b2 */ /* 0x0002e20008000100 */
[----:B------:R-:W-:Y:S06]  /*02b0*/  @P1 BRA `(.L_x_2) ;  /* 0x0000000000481947 */ /* 0x000fec0003800000 */
[----:B-1----:R-:W1:Y:S01]  /*02c0*/  S2UR UR5, SR_CgaCtaId ;  /* 0x00000000000579c3 */ /* 0x002e620000008800 */
[----:B------:R-:W-:Y:S01]  /*02d0*/  UMOV UR4, 0x400 ;  /* 0x0000040000047882 */ /* 0x000fe20000000000 */
[----:B------:R-:W-:Y:S01]  /*02e0*/  UMOV UR6, 0x1 ;  /* 0x0000000100067882 */ /* 0x000fe20000000000 */
[----:B------:R-:W-:Y:S01]  /*02f0*/  UMOV UR9, 0x2 ;  /* 0x0000000200097882 */ /* 0x000fe20000000000 */
[----:B------:R-:W-:-:S04]  /*0300*/  UIADD3 UR6, -UR6, 0x100000, URZ ;  /* 0x0010000006067890 */ /* 0x000fc8000fffe13f */
[----:B------:R-:W-:Y:S02]  /*0310*/  USHF.L.U32 UR7, UR6, 0xb, URZ ;  /* 0x0000000b06077899 */ /* 0x000fe4000800063f */
[----:B------:R-:W-:Y:S01]  /*0320*/  USHF.L.U32 UR6, UR6, 0x1, URZ ;  /* 0x0000000106067899 */ /* 0x000fe2000800063f */
[----:B------:R-:W-:Y:S01]  /*0330*/  ELECT P0, URZ, PT ;  /* 0x00000000003f782f */ /* 0x000fe20003800000 */
[----:B-1----:R-:W-:Y:S02]  /*0340*/  ULEA UR8, UR5, UR4, 0x18 ;  /* 0x0000000405087291 */ /* 0x002fe4000f8ec03f */
[----:B------:R-:W-:-:S04]  /*0350*/  UIADD3 UR4, -UR9, 0x100000, URZ ;  /* 0x0010000009047890 */ /* 0x000fc8000fffe13f */
[----:B------:R-:W-:Y:S02]  /*0360*/  USHF.L.U32 UR5, UR4, 0xb, URZ ;  /* 0x0000000b04057899 */ /* 0x000fe4000800063f */
[----:B------:R-:W-:Y:S01]  /*0370*/  USHF.L.U32 UR4, UR4, 0x1, URZ ;  /* 0x0000000104047899 */ /* 0x000fe2000800063f */
[----:B------:R-:W1:Y:S03]  /*0380*/  FENCE.VIEW.ASYNC.S ;  /* 0x00000000000073c6 */ /* 0x000e660000000000 */
[----:B-1----:R4:W1:Y:S08]  /*0390*/  SYNCS.EXCH.64 URZ, [UR8+0x34830], UR6 ;  /* 0x03483006083f75b2 */ /* 0x0028700008000100 */
[----:B------:R4:W1:Y:S01]  /*03a0*/  SYNCS.EXCH.64 URZ, [UR8+0x34840], UR4 ;  /* 0x03484004083f75b2 */ /* 0x0008620008000100 */
[----:B------:R4:W1:Y:S01]  /*03b0*/  SYNCS.EXCH.64 URZ, [UR8+0x34838], UR6 ;  /* 0x03483806083f75b2 */ /* 0x0008620008000100 */
[----:B------:R4:W1:Y:S02]  /*03c0*/  SYNCS.EXCH.64 URZ, [UR8+0x34848], UR4 ;  /* 0x03484804083f75b2 */ /* 0x0008640008000100 */
[----:B----4-:R-:W-:Y:S01]  /*03d0*/  NOP ;  /* 0x0000000000007918 */ /* 0x010fe20000000000 */
.L_x_2:
[----:B------:R-:W4:Y:S01]  /*03e0*/  SHFL.IDX PT, R2, R0, RZ, 0x1f ;  /* 0x00001fff00027589 */ /* 0x000f2200000e0000 */
[----:B------:R-:W-:Y:S01]  /*03f0*/  NOP ;  /* 0x0000000000007918 */ /* 0x000fe20000000000 */
[----:B----4-:R-:W-:-:S13]  /*0400*/  ISETP.NE.AND P0, PT, R2, RZ, PT ;  /* 0x000000ff0200720c */ /* 0x010fda0003f05270 */
[----:B------:R-:W-:Y:S05]  /*0410*/  @P0 BRA `(.L_x_3) ;  /* 0x0000000000480947 */ /* 0x000fea0003800000 */
[----:B-1----:R-:W1:Y:S01]  /*0420*/  S2UR UR5, SR_CgaCtaId ;  /* 0x00000000000579c3 */ /* 0x002e620000008800 */
[----:B------:R-:W-:Y:S01]  /*0430*/  UMOV UR4, 0x400 ;  /* 0x0000040000047882 */ /* 0x000fe20000000000 */
[----:B------:R-:W-:Y:S01]  /*0440*/  UMOV UR6, 0x1 ;  /* 0x0000000100067882 */ /* 0x000fe20000000000 */
[----:B------:R-:W-:Y:S01]  /*0450*/  UMOV UR7, 0x2 ;  /* 0x0000000200077882 */ /* 0x000fe20000000000 */
[----:B------:R-:W-:Y:S01]  /*0460*/  ELECT P0, URZ, PT ;  /* 0x00000000003f782f */ /* 0x000fe20003800000 */
[----:B-1----:R-:W-:Y:S02]  /*0470*/  ULEA UR8, UR5, UR4, 0x18 ;  /* 0x0000000405087291 */ /* 0x002fe4000f8ec03f */
[----:B------:R-:W-:-:S04]  /*0480*/  UIADD3 UR4, -UR6, 0x100000, URZ ;  /* 0x0010000006047890 */ /* 0x000fc8000fffe13f */
[----:B------:R-:W-:Y:S02]  /*0490*/  USHF.L.U32 UR5, UR4, 0xb, URZ ;  /* 0x0000000b04057899 */ /* 0x000fe4000800063f */
[----:B------:R-:W-:Y:S02]  /*04a0*/  USHF.L.U32 UR4, UR4, 0x1, URZ ;  /* 0x0000000104047899 */ /* 0x000fe4000800063f */
        /* <DEDUP_REMOVED lines=9> */
.L_x_3:
[----:B------:R-:W4:Y:S01]  /*0540*/  SHFL.IDX PT, R2, R0, RZ, 0x1f ;  /* 0x00001fff00027589 */ /* 0x000f2200000e0000 */
[----:B------:R-:W-:Y:S01]  /*0550*/  NOP ;  /* 0x0000000000007918 */ /* 0x000fe20000000000 */
[----:B----4-:R-:W-:-:S13]  /*0560*/  ISETP.NE.AND P0, PT, R2, RZ, PT ;  /* 0x000000ff0200720c */ /* 0x010fda0003f05270 */
[----:B------:R-:W-:Y:S05]  /*0570*/  @P0 BRA `(.L_x_4) ;  /* 0x0000000000380947 */ /* 0x000fea0003800000 */
[----:B-1----:R-:W1:Y:S01]  /*0580*/  S2UR UR5, SR_CgaCtaId ;  /* 0x00000000000579c3 */ /* 0x002e620000008800 */
[----:B------:R-:W-:Y:S01]  /*0590*/  UMOV UR4, 0x400 ;  /* 0x0000040000047882 */ /* 0x000fe20000000000 */
[----:B------:R-:W-:Y:S01]  /*05a0*/  UMOV UR7, 0x1 ;  /* 0x0000000100077882 */ /* 0x000fe20000000000 */
[----:B------:R-:W-:Y:S01]  /*05b0*/  ELECT P0, URZ, PT ;  /* 0x00000000003f782f */ /* 0x000fe20003800000 */
[----:B-1----:R-:W-:Y:S02]  /*05c0*/  ULEA UR6, UR5, UR4, 0x18 ;  /* 0x0000000405067291 */ /* 0x002fe4000f8ec03f */
[----:B------:R-:W-:-:S04]  /*05d0*/  UIADD3 UR4, -UR7, 0x100000, URZ ;  /* 0x0010000007047890 */ /* 0x000fc8000fffe13f */
[----:B------:R-:W-:Y:S02]  /*05e0*/  USHF.L.U32 UR5, UR4, 0xb, URZ ;  /* 0x0000000b04057899 */ /* 0x000fe4000800063f */
[----:B------:R-:W-:Y:S01]  /*05f0*/  USHF.L.U32 UR4, UR4, 0x1, URZ ;  /* 0x0000000104047899 */ /* 0x000fe2000800063f */
[----:B------:R-:W1:Y:S11]  /*0600*/  FENCE.VIEW.ASYNC.S ;  /* 0x00000000000073c6 */ /* 0x000e760000000000 */
[----:B-1----:R4:W1:Y:S01]  /*0610*/  SYNCS.EXCH.64 URZ, [UR6+0x34870], UR4 ;  /* 0x03487004063f75b2 */ /* 0x0028620008000100 */
[----:B------:R4:W1:Y:S01]  /*0620*/  SYNCS.EXCH.64 URZ, [UR6+0x34880], UR4 ;  /* 0x03488004063f75b2 */ /* 0x0008620008000100 */
[----:B------:R4:W1:Y:S01]  /*0630*/  SYNCS.EXCH.64 URZ, [UR6+0x34878], UR4 ;  /* 0x03487804063f75b2 */ /* 0x0008620008000100 */
[----:B------:R4:W1:Y:S02]  /*0640*/  SYNCS.EXCH.64 URZ, [UR6+0x34888], UR4 ;  /* 0x03488804063f75b2 */ /* 0x0008640008000100 */
[----:B----4-:R-:W-:Y:S01]  /*0650*/  NOP ;  /* 0x0000000000007918 */ /* 0x010fe20000000000 */
.L_x_4:
        /* <DEDUP_REMOVED lines=22> */
.L_x_5:
        /* <DEDUP_REMOVED lines=22> */
.L_x_6:
[----:B-1----:R-:W-:Y:S01]  /*0920*/  UMOV UR4, 0x1 ;  /* 0x0000000100047882 */ /* 0x002fe20000000000 */
[----:B------:R-:W-:Y:S01]  /*0930*/  PLOP3.LUT P0, PT, PT, PT, UP0, 0x80, 0x0 ;  /* 0x000000000000781c */ /* 0x000fe20003f0f008 */
[----:B------:R-:W-:Y:S01]  /*0940*/  USEL UR4, UR4, 0x2, !UP0 ;  /* 0x0000000204047887 */ /* 0x000fe2000c000000 */
[----:B------:R-:W-:-:S05]  /*0950*/  NOP ;  /* 0x0000000000007918 */ /* 0x000fca0000000000 */
[----:B------:R-:W-:-:S05]  /*0960*/  IMAD.U32 R2, RZ, RZ, UR4 ;  /* 0x00000004ff027e24 */ /* 0x000fca000f8e00ff */
[----:B------:R1:W-:Y:S01]  /*0970*/  STL [R1+0x1c], R2 ;  /* 0x00001c0201007387 */ /* 0x0003e20000100800 */
[----:B--23--:R-:W-:Y:S06]  /*0980*/  BAR.SYNC.DEFER_BLOCKING 0x0 ;  /* 0x0000000000007b1d */ /* 0x00cfec0000010000 */
[----:B------:R-:W-:Y:S05]  /*0990*/  @!P0 BRA `(.L_x_7) ;  /* 0x000000d000288947 */ /* 0x000fea0003800000 */
.L_x_8:
[----:B------:R-:W-:-:S08]  /*09a0*/  NOP ;  /* 0x0000000000007918 */ /* 0x000fd00000000000 */
[----:B------:R-:W2:Y:S02]  /*09b0*/  USETMAXREG.TRY_ALLOC.CTAPOOL UP0, 0xf0 ;  /* 0x000000f0000079c8 */ /* 0x000ea40008000600 */
[----:B--2---:R-:W-:-:S13]  /*09c0*/  PLOP3.LUT P0, PT, PT, PT, UP0, 0x80, 0x0 ;  /* 0x000000000000781c */ /* 0x004fda0003f0f008 */
[----:B------:R-:W-:Y:S05]  /*09d0*/  @!P0 BRA `(.L_x_8) ;  /* 0xfffffffc00f08947 */ /* 0x000fea000383ffff */
[----:B------:R-:W-:Y:S01]  /*09e0*/  LOP3.LUT R0, R3, 0xffffff80, RZ, 0xc0, !PT ;  /* 0xffffff8003007812 */ /* 0x000fe200078ec0ff */
[----:B------:R-:W2:Y:S08]  /*09f0*/  S2UR UR7, SR_CTAID.X ;  /* 0x00000000000779c3 */ /* 0x000eb00000002500 */
[----:B------:R-:W-:Y:S06]  /*0a00*/  BAR.ARV 0x8, 0x120 ;  /* 0x0204800000007b1d */ /* 0x000fec0000002000 */
[----:B------:R-:W-:-:S02]  /*0a10*/  ISETP.NE.AND P0, PT, R0, 0x80, PT ;  /* 0x000000800000780c */ /* 0x000fc40003f05270 */
[----:B------:R-:W2:Y:S11]  /*0a20*/  LDC R0, c[0x0][0xda4] ;  /* 0x00036900ff007b82 */ /* 0x000eb60000000800 */
[----:B------:R-:W-:Y:S06]  /*0a30*/  @!P0 BAR.ARV 0x9, 0x100 ;  /* 0x0244000000008b1d */ /* 0x000fec0000002000 */
[----:B--2---:R-:W-:-:S13]  /*0a40*/  ISETP.LE.AND P0, PT, R0, UR7, PT ;  /* 0x0000000700007c0c */ /* 0x004fda000bf03270 */
[----:B------:R-:W-:Y:S05]  /*0a50*/  @P0 EXIT ;  /* 0x000000000000094d */ /* 0x000fea0003800000 */
[----:B-1----:R-:W2:Y:S01]  /*0a60*/  LDL R2, [R1+0x1c] ;  /* 0x00001c0001027983 */ /* 0x002ea20000100800 */
[----:B------:R-:W-:Y:S01]  /*0a70*/  VIADD R0, R3, 0xffffff80 ;  /* 0xffffff8003007836 */ /* 0x000fe20000000000 */
[----:B------:R-:W1:Y:S01]  /*0a80*/  S2UR UR4, SR_CgaCtaId ;  /* 0x00000000000479c3 */ /* 0x000e620000008800 */
[----:B------:R-:W-:Y:S01]  /*0a90*/  UMOV UR39, 0x400 ;  /* 0x0000040000277882 */ /* 0x000fe20000000000 */
[----:B------:R-:W-:Y:S01]  /*0aa0*/  IMAD.MOV.U32 R225, RZ, RZ, -0x2 ;  /* 0xfffffffeffe17424 */ /* 0x000fe200078e00ff */
[----:B------:R-:W-:Y:S01]  /*0ab0*/  UMOV UR38, URZ ;  /* 0x0000003f00267c82 */ /* 0x000fe20008000000 */
[----:B------:R-:W-:Y:S01]  /*0ac0*/  SHF.R.S32.HI R3, RZ, 0x1f, R0 ;  /* 0x0000001fff037819 */ /* 0x000fe20000011400 */
[----:B------:R-:W-:-:S03]  /*0ad0*/  IMAD.U32 R19, RZ, RZ, UR7 ;  /* 0x00000007ff137e24 */ /* 0x000fc6000f8e00ff */
[CC--:B------:R-:W-:Y:S01]  /*0ae0*/  LEA.HI R5, R3.reuse, R0.reuse, RZ, 0x7 ;  /* 0x0000000003057211 */ /* 0x0c0fe200078f38ff */
[----:B------:R-:W3:Y:S01]  /*0af0*/  S2UR UR6, SR_SWINHI ;  /* 0x00000000000679c3 */ /* 0x000ee20000002f00 */
[-C--:B------:R-:W-:Y:S02]  /*0b00*/  LEA.HI R6, R3, R0.reuse, RZ, 0x4 ;  /* 0x0000000003067211 */ /* 0x080fe400078f20ff */
[----:B------:R-:W-:Y:S02]  /*0b10*/  LOP3.LUT R23, R5, 0xffffff80, RZ, 0xc0, !PT ;  /* 0xffffff8005177812 */ /* 0x000fe400078ec0ff */
[----:B------:R-:W-:Y:S02]  /*0b20*/  SHF.R.S32.HI R7, RZ, 0x4, R6 ;  /* 0x00000004ff077819 */ /* 0x000fe40000011406 */
[----:B------:R-:W-:Y:S02]  /*0b30*/  IADD3 R23, R0, -R23, RZ ;  /* 0x8000001700177210 */ /* 0x000fe40007ffe0ff */
[----:B------:R-:W-:-:S02]  /*0b40*/  LEA.HI R223, R3, R0, RZ, 0x5 ;  /* 0x0000000003df7211 */ /* 0x000fc400078f28ff */
[C---:B------:R-:W-:Y:S02]  /*0b50*/  LEA.HI R8, R6.reuse, R7, RZ, 0x1 ;  /* 0x0000000706087211 */ /* 0x040fe400078f08ff */
[----:B------:R-:W-:Y:S02]  /*0b60*/  LOP3.LUT R3, R6, 0x3fffff0, RZ, 0xc0, !PT ;  /* 0x03fffff006037812 */ /* 0x000fe400078ec0ff */
[----:B------:R-:W-:Y:S01]  /*0b70*/  LOP3.LUT R8, R8, 0x1ffffffe, RZ, 0xc0, !PT ;  /* 0x1ffffffe08087812 */ /* 0x000fe200078ec0ff */
[----:B-1----:R-:W-:Y:S01]  /*0b80*/  ULEA UR39, UR4, UR39, 0x18 ;  /* 0x0000002704277291 */ /* 0x002fe2000f8ec03f */
[----:B------:R-:W-:Y:S01]  /*0b90*/  SHF.R.S32.HI R223, RZ, 0x5, R223 ;  /* 0x00000005ffdf7819 */ /* 0x000fe200000114df */
[----:B------:R-:W-:Y:S01]  /*0ba0*/  IMAD.IADD R0, R0, 0x1, -R3 ;  /* 0x0000000100007824 */ /* 0x000fe200078e0a03 */
[----:B------:R-:W-:Y:S01]  /*0bb0*/  SHF.R.S32.HI R222, RZ, 0x7, R5 ;  /* 0x00000007ffde7819 */ /* 0x000fe20000011405 */
[----:B------:R-:W-:Y:S02]  /*0bc0*/  IMAD.IADD R8, R7, 0x1, -R8 ;  /* 0x0000000107087824 */ /* 0x000fe400078e0a08 */
[----:B------:R-:W-:Y:S01]  /*0bd0*/  IMAD R3, R223, 0x10, R0 ;  /* 0x00000010df037824 */ /* 0x000fe200078e0200 */
[----:B------:R-:W-:Y:S01]  /*0be0*/  LEA.HI R5, R5, R222, RZ, 0x1 ;  /* 0x000000de05057211 */ /* 0x000fe200078f08ff */
[----:B------:R-:W-:Y:S01]  /*0bf0*/  UMOV UR4, UR39 ;  /* 0x0000002700047c82 */ /* 0x000fe20008000000 */
[----:B---3--:R-:W-:Y:S01]  /*0c00*/  UMOV UR5, UR6 ;  /* 0x0000000600057c82 */ /* 0x008fe20008000000 */
[----:B------:R-:W-:Y:S01]  /*0c10*/  MOV R16, UR4 ;  /* 0x0000000400107c02 */ /* 0x000fe20008000f00 */
[----:B------:R-:W-:Y:S01]  /*0c20*/  IMAD.U32 R17, RZ, RZ, UR5 ;  /* 0x00000005ff117e24 */ /* 0x000fe2000f8e00ff */
[----:B------:R-:W-:Y:S01]  /*0c30*/  LOP3.LUT R5, R5, 0x3fffffe, RZ, 0xc0, !PT ;  /* 0x03fffffe05057812 */ /* 0x000fe200078ec0ff */
[----:B------:R-:W-:Y:S01]  /*0c40*/  UMOV UR5, URZ ;  /* 0x0000003f00057c82 */ /* 0x000fe20008000000 */
[----:B------:R-:W-:-:S02]  /*0c50*/  LEA R3, R3, R8, 0x3 ;  /* 0x0000000803037211 */ /* 0x000fc400078e18ff */
[----:B------:R-:W-:Y:S02]  /*0c60*/  IADD3 R5, R222, -R5, RZ ;  /* 0x80000005de057210 */ /* 0x000fe40007ffe0ff */
[----:B------:R-:W-:Y:S01]  /*0c70*/  MOV R22, UR5 ;  /* 0x0000000500167c02 */ /* 0x000fe20008000f00 */
[----:B------:R-:W-:-:S04]  /*0c80*/  IMAD.SHL.U32 R3, R3, 0x8, RZ ;  /* 0x0000000803037824 */ /* 0x000fc800078e00ff */
[----:B------:R-:W-:Y:S01]  /*0c90*/  IMAD.WIDE R16, R3, 0x2, R16 ;  /* 0x0000000203107825 */ /* 0x000fe200078e0210 */
[----:B--2---:R-:W-:Y:S02]  /*0ca0*/  R2UR UR8, R2 ;  /* 0x00000000020872ca */ /* 0x004fe400000e0000 */
[----:B------:R-:W-:-:S04]  /*0cb0*/  SHF.R.S32.HI R2, RZ, 0x1f, R23 ;  /* 0x0000001fff027819 */ /* 0x000fc80000011417 */
[CC--:B------:R-:W-:Y:S02]  /*0cc0*/  LEA.HI R4, R2.reuse, R23.reuse, RZ, 0x2 ;  /* 0x0000001702047211 */ /* 0x0c0fe400078f10ff */
[----:B------:R-:W-:Y:S02]  /*0cd0*/  LEA.HI R2, R2, R23, RZ, 0x5 ;  /* 0x0000001702027211 */ /* 0x000fe400078f28ff */
[--C-:B------:R-:W-:Y:S02]  /*0ce0*/  SHF.R.S32.HI R6, RZ, 0x2, R4.reuse ;  /* 0x00000002ff067819 */ /* 0x100fe40000011404 */
[----:B------:R-:W-:Y:S01]  /*0cf0*/  SHF.R.S32.HI R9, RZ, 0x1f, R4 ;  /* 0x0000001fff097819 */ /* 0x000fe20000011404 */
[----:B------:R-:W-:Y:S01]  /*0d00*/  ULOP3.LUT UR4, UR8, 0x1, URZ, 0xfc, !UPT ;  /* 0x0000000108047892 */ /* 0x000fe2000f8efc3f */
[----:B------:R-:W-:Y:S02]  /*0d10*/  SHF.R.S32.HI R2, RZ, 0x5, R2 ;  /* 0x00000005ff027819 */ /* 0x000fe40000011402 */
[----:B------:R-:W-:-:S02]  /*0d20*/  LEA.HI R9, R9, R6, RZ, 0x3 ;  /* 0x0000000609097211 */ /* 0x000fc400078f18ff */
[----:B------:R-:W-:Y:S01]  /*0d30*/  LOP3.LUT R4, R4, 0x7ffffffc, RZ, 0xc0, !PT ;  /* 0x7ffffffc04047812 */ /* 0x000fe200078ec0ff */
[----:B------:R-:W-:Y:S01]  /*0d40*/  IMAD.U32 R226, RZ, RZ, UR4 ;  /* 0x00000004ffe27e24 */ /* 0x000fe2000f8e00ff */
[----:B------:R-:W-:Y:S01]  /*0d50*/  LOP3.LUT R9, R9, 0xfffffff8, RZ, 0xc0, !PT ;  /* 0xfffffff809097812 */ /* 0x000fe200078ec0ff */
[----:B------:R-:W-:Y:S02]  /*0d60*/  UMOV UR4, URZ ;  /* 0x0000003f00047c82 */ /* 0x000fe40008000000 */
[----:B------:R-:W-:Y:S02]  /*0d70*/  IMAD.IADD R4, R23, 0x1, -R4 ;  /* 0x0000000117047824 */ /* 0x000fe400078e0a04 */
[----:B------:R-:W-:Y:S02]  /*0d80*/  IMAD.IADD R9, R6, 0x1, -R9 ;  /* 0x0000000106097824 */ /* 0x000fe400078e0a09 */
[----:B------:R-:W-:Y:S02]  /*0d90*/  IMAD R225, R4, R225, 0xb0 ;  /* 0x000000b004e17424 */ /* 0x000fe400078e02e1 */
[----:B------:R-:W-:-:S04]  /*0da0*/  IMAD R2, R2, 0x10, R9 ;  /* 0x0000001002027824 */ /* 0x000fc800078e0209 */
[----:B------:R-:W-:Y:S02]  /*0db0*/  IMAD R224, R5, 0x40, R2 ;  /* 0x0000004005e07824 */ /* 0x000fe400078e0202 */
[----:B------:R-:W-:-:S07]  /*0dc0*/  IMAD.U32 R2, RZ, RZ, UR4 ;  /* 0x00000004ff027e24 */ /* 0x000fce000f8e00ff */
.L_x_31:
[----:B------:R-:W1:Y:S01]  /*0dd0*/  SHFL.IDX PT, R0, R222, RZ, 0x1f ;  /* 0x00001fffde007589 */ /* 0x000e6200000e0000 */
[----:B------:R-:W-:Y:S01]  /*0de0*/  ULDC.64 UR6, c[0x0][0x3f8] ;  /* 0x0000fe0000067ab9 */ /* 0x000fe20000000a00 */
[----:B------:R-:W-:Y:S01]  /*0df0*/  ULDC UR4, c[0x0][0xda8] ;  /* 0x00036a0000047ab9 */ /* 0x000fe20000000800 */
[----:B------:R-:W-:Y:S01]  /*0e00*/  UISETP.NE.U32.AND UP0, UPT, UR6, URZ, UPT ;  /* 0x0000003f0600728c */ /* 0x000fe2000bf05070 */
[----:B------:R-:W-:Y:S01]  /*0e10*/  R2UR UR12, R19 ;  /* 0x00000000130c72ca */ /* 0x000fe200000e0000 */
[----:B------:R-:W-:Y:S02]  /*0e20*/  UISETP.NE.AND UP1, UPT, UR4, 0x1, UPT ;  /* 0x000000010400788c */ /* 0x000fe4000bf25270 */
[----:B------:R-:W-:Y:S01]  /*0e30*/  UISETP.NE.AND.EX UP0, UPT, UR7, URZ, UPT, UP0 ;  /* 0x0000003f0700728c */ /* 0x000fe2000bf05300 */
[----:B------:R-:W-:Y:S01]  /*0e40*/  ULDC UR4, c[0x0][0xdb4] ;  /* 0x00036d0000047ab9 */ /* 0x000fe20000000800 */
[----:B------:R-:W-:Y:S01]  /*0e50*/  ULDC UR37, c[0x0][0x404] ;  /* 0x0001010000257ab9 */ /* 0x000fe20000000800 */
[----:B------:R-:W-:-:S02]  /*0e60*/  UISETP.NE.AND UP2, UPT, UR4, 0x1, UPT ;  /* 0x000000010400788c */ /* 0x000fc4000bf45270 */
[----:B------:R-:W-:Y:S02]  /*0e70*/  UIADD3 UR11, UR39, 0x16400, URZ ;  /* 0x00016400270b7890 */ /* 0x000fe4000fffe03f */
[----:B------:R-:W-:Y:S01]  /*0e80*/  USEL UR37, UR37, 0x1, UP0 ;  /* 0x0000000125257887 */ /* 0x000fe20008000000 */
[----:B------:R-:W-:Y:S01]  /*0e90*/  ULDC UR9, c[0x0][0x2e0] ;  /* 0x0000b80000097ab9 */ /* 0x000fe20000000800 */
[----:B------:R-:W-:Y:S01]  /*0ea0*/  ULOP3.LUT UP0, URZ, UR11, 0x9f, URZ, 0xc0, !UPT ;  /* 0x0000009f0b3f7892 */ /* 0x000fe2000f80c03f */
[----:B------:R-:W-:Y:S01]  /*0eb0*/  @UP1 ULDC UR6, c[0x0][0xdac] ;  /* 0x00036b0000061ab9 */ /* 0x000fe20000000800 */
[----:B------:R-:W-:Y:S02]  /*0ec0*/  UIMAD UR37, UR37, UR9, URZ ;  /* 0x00000009252572a4 */ /* 0x000fe4000f8e023f */
[----:B------:R-:W-:Y:S01]  /*0ed0*/  UIMAD.WIDE.U32 UR6, UR12, UR6, URZ ;  /* 0x000000060c0672a5 */ /* 0x000fe2000f8e003f */
[----:B-1----:R-:W-:Y:S01]  /*0ee0*/  R2UR UR14, R0 ;  /* 0x00000000000e72ca */ /* 0x002fe200000e0000 */
[----:B------:R-:W-:Y:S01]  /*0ef0*/  @UP1 ULDC UR10, c[0x0][0xdb0] ;  /* 0x00036c00000a1ab9 */ /* 0x000fe20000000800 */
[----:B------:R-:W-:Y:S01]  /*0f00*/  PLOP3.LUT P0, PT, PT, PT, UP0, 0x80, 0x0 ;  /* 0x000000000000781c */ /* 0x000fe20003f0f008 */
[----:B------:R-:W-:Y:S01]  /*0f10*/  UMOV UR13, UR12 ;  /* 0x0000000c000d7c82 */ /* 0x000fe20008000000 */
[----:B------:R-:W-:-:S06]  /*0f20*/  @UP1 USHF.R.U32.HI UR13, URZ, UR10, UR7 ;  /* 0x0000000a3f0d1299 */ /* 0x000fcc0008011607 */
[----:B------:R-:W-:Y:S01]  /*0f30*/  IMAD.U32 R221, RZ, RZ, UR13 ;  /* 0x0000000dffdd7e24 */ /* 0x000fe2000f8e00ff */
[----:B------:R-:W-:Y:S02]  /*0f40*/  UMOV UR36, UR13 ;  /* 0x0000000d00247c82 */ /* 0x000fe40008000000 */
[----:B------:R-:W-:Y:S02]  /*0f50*/  ULEA.HI UR4, UR14, UR14, URZ, 0x1 ;  /* 0x0000000e0e047291 */ /* 0x000fe4000f8f083f */
[----:B------:R-:W-:Y:S02]  /*0f60*/  IMAD.U32 R18, RZ, RZ, UR14 ;  /* 0x0000000eff127e24 */ /* 0x000fe4000f8e00ff */
[----:B------:R-:W-:-:S03]  /*0f70*/  ULOP3.LUT UR8, UR4, 0x1e, URZ, 0xc0, !UPT ;  /* 0x0000001e04087892 */ /* 0x000fc6000f8ec03f */
[----:B------:R-:W-:Y:S01]  /*0f80*/  @UP2 ULDC.64 UR4, c[0x0][0xdb8] ;  /* 0x00036e0000042ab9 */ /* 0x000fe20000000a00 */
[----:B------:R-:W-:Y:S02]  /*0f90*/  UIADD3 UR9, UR14, -UR8, URZ ;  /* 0x800000080e097290 */ /* 0x000fe4000fffe03f */
[----:B------:R-:W-:Y:S02]  /*0fa0*/  UIADD3 UR8, UR37, 0xaf, URZ ;  /* 0x000000af25087890 */ /* 0x000fe4000fffe03f */
[----:B------:R-:W-:Y:S02]  /*0fb0*/  ULEA UR10, UR9, UR11, 0xd ;  /* 0x0000000b090a7291 */ /* 0x000fe4000f8e683f */
[----:B------:R-:W-:Y:S02]  /*0fc0*/  UIMAD.WIDE UR8, UR8, 0x2e8ba2e9, URZ ;  /* 0x2e8ba2e9080878a5 */ /* 0x000fe4000f8e023f */
[----:B------:R-:W-:Y:S02]  /*0fd0*/  UIMAD.WIDE.U32 UR6, UR13, UR4, URZ ;  /* 0x000000040d0672a5 */ /* 0x000fe4000f8e003f */
[----:B------:R-:W-:-:S02]  /*0fe0*/  USHF.R.U32.HI UR10, URZ, 0x4, UR10 ;  /* 0x000000043f0a7899 */ /* 0x000fc4000801160a */
[----:B------:R-:W-:Y:S01]  /*0ff0*/  USHF.R.U32.HI UR61, URZ, 0x1f, UR9 ;  /* 0x0000001f3f3d7899 */ /* 0x000fe20008011609 */
[----:B------:R-:W-:Y:S01]  /*1000*/  UMOV UR4, UR12 ;  /* 0x0000000c00047c82 */ /* 0x000fe20008000000 */
[----:B------:R-:W-:Y:S01]  /*1010*/  ULOP3.LUT UR40, UR10, 0x3fff, URZ, 0xc0, !UPT ;  /* 0x00003fff0a287892 */ /* 0x000fe2000f8ec03f */
[----:B------:R-:W-:Y:S01]  /*1020*/  MOV R220, UR4 ;  /* 0x0000000400dc7c02 */ /* 0x000fe20008000f00 */
[----:B------:R-:W-:Y:S02]  /*1030*/  @UP2 USHF.R.U32.HI UR36, URZ, UR5, UR7 ;  /* 0x000000053f242299 */ /* 0x000fe40008011607 */
[----:B------:R-:W-:Y:S01]  /*1040*/  ULEA.HI.SX32 UR61, UR9, UR61, 0x1b ;  /* 0x0000003d093d7291 */ /* 0x000fe2000f8fda3f */
[----:B--2---:R-:W-:Y:S11]  /*1050*/  @!P0 BRA `(.L_x_9) ;  /* 0x0000000000408947 */ /* 0x004ff60003800000 */
[----:B------:R-:W-:Y:S01]  /*1060*/  MOV R0, 0x0 ;  /* 0x0000000000007802 */ /* 0x000fe20000000f00 */
[----:B------:R-:W-:Y:S01]  /*1070*/  ULDC.64 UR4, c[0x4][0xa0] ;  /* 0x0100280000047ab9 */ /* 0x000fe20000000a00 */
[----:B------:R-:W-:Y:S01]  /*1080*/  ULDC.64 UR6, c[0x4][0x40] ;  /* 0x0100100000067ab9 */ /* 0x000fe20000000a00 */
[----:B------:R-:W-:Y:S01]  /*1090*/  IMAD.U32 R4, RZ, RZ, UR4 ;  /* 0x00000004ff047e24 */ /* 0x000fe2000f8e00ff */
[----:B------:R1:W2:Y:S01]  /*10a0*/  LDC.64 R14, c[0x4][R0] ;  /* 0x01000000000e7b82 */ /* 0x0002a20000000a00 */
[----:B------:R-:W-:Y:S01]  /*10b0*/  IMAD.U32 R5, RZ, RZ, UR5 ;  /* 0x00000005ff057e24 */ /* 0x000fe2000f8e00ff */
[----:B------:R-:W-:Y:S01]  /*10c0*/  ULDC.64 UR4, c[0x4][0xa8] ;  /* 0x01002a0000047ab9 */ /* 0x000fe20000000a00 */
[----:B------:R-:W-:Y:S01]  /*10d0*/  IMAD.U32 R10, RZ, RZ, UR6 ;  /* 0x00000006ff0a7e24 */ /* 0x000fe2000f8e00ff */
[----:B------:R-:W-:Y:S01]  /*10e0*/  MOV R7, UR5 ;  /* 0x0000000500077c02 */ /* 0x000fe20008000f00 */
[----:B------:R-:W-:Y:S01]  /*10f0*/  IMAD.U32 R6, RZ, RZ, UR4 ;  /* 0x00000004ff067e24 */ /* 0x000fe2000f8e00ff */
[----:B------:R-:W-:Y:S01]  /*1100*/  MOV R12, 0x1 ;  /* 0x00000001000c7802 */ /* 0x000fe20000000f00 */
[----:B------:R-:W-:-:S02]  /*1110*/  IMAD.U32 R11, RZ, RZ, UR7 ;  /* 0x00000007ff0b7e24 */ /* 0x000fc4000f8e00ff */
[----:B------:R-:W-:Y:S02]  /*1120*/  IMAD.MOV.U32 R8, RZ, RZ, 0x70 ;  /* 0x00000070ff087424 */ /* 0x000fe400078e00ff */
[----:B-1----:R-:W-:-:S07]  /*1130*/  IMAD.MOV.U32 R13, RZ, RZ, RZ ;  /* 0x000000ffff0d7224 */ /* 0x002fce00078e00ff */
[----:B------:R-:W-:-:S07]  /*1140*/  LEPC R20, `(.L_x_9) ;  /* 0x000000001014794e */ /* 0x000fce0000000000 */
[----:B--2---:R-:W-:Y:S05]  /*1150*/  CALL.ABS.NOINC R14 ;  /* 0x000000000e007343 */ /* 0x004fea0003c00000 */
.L_x_9:
[----:B------:R-:W-:Y:S02]  /*1160*/  R2UR UR4, R22 ;  /* 0x00000000160472ca */ /* 0x000fe400000e0000 */
[----:B------:R-:W-:-:S11]  /*1170*/  R2UR UR5, R226 ;  /* 0x00000000e20572ca */ /* 0x000fd600000e0000 */
[----:B------:R-:W-:Y:S02]  /*1180*/  ULOP3.LUT UR4, UR4, 0x1, URZ, 0xc0, !UPT ;  /* 0x0000000104047892 */ /* 0x000fe4000f8ec03f */
[----:B------:R-:W-:-:S04]  /*1190*/  IMAD.U32 R3, RZ, RZ, UR5 ;  /* 0x00000005ff037e24 */ /* 0x000fc8000f8e00ff */
[----:B------:R-:W-:Y:S01]  /*11a0*/  IMAD.U32 R0, RZ, RZ, UR4 ;  /* 0x00000004ff007e24 */ /* 0x000fe2000f8e00ff */
[----:B------:R-:W-:-:S04]  /*11b0*/  ISETP.NE.AND P0, PT, R3, 0x3, PT ;  /* 0x000000030300780c */ /* 0x000fc80003f05270 */
[----:B------:R-:W-:-:S04]  /*11c0*/  SHF.L.U32 R0, R0, 0x1f, RZ ;  /* 0x0000001f00007819 */ /* 0x000fc800000006ff */
[----:B------:R-:W1:Y:S02]  /*11d0*/  SYNCS.PHASECHK.TRANS64.TRYWAIT P1, [UR39+0x34800], R0 ;  /* 0x03480000ff0075a7 */ /* 0x000e640008020167 */
[----:B-1----:R-:W-:Y:S05]  /*11e0*/  @!P1 BRA `(.L_x_10) ;  /* 0x000000f400dc9947 */ /* 0x002fea0003800000 */
.L_x_88:
[----:B------:R-:W-:Y:S05]  /*11f0*/  @!P0 BRA `(.L_x_11) ;  /* 0x0000000000048947 */ /* 0x000fea0003800000 */
[----:B------:R-:W-:Y:S01]  /*1200*/  BPT.TRAP 0x1 ;  /* 0x000000040000795c */ /* 0x000fe20000300000 */
.L_x_11:
[----:B------:R-:W-:Y:S02]  /*1210*/  R2UR UR4, R2 ;  /* 0x00000000020472ca */ /* 0x000fe400000e0000 */
[----:B-1----:R-:W-:-:S04]  /*1220*/  MOV R3, UR38 ;  /* 0x0000002600037c02 */ /* 0x002fc80008000f00 */
[----:B------:R-:W-:-:S07]  /*1230*/  LEA R3, R3, UR39, 0x3 ;  /* 0x0000002703037c11 */ /* 0x000fce000f8e18ff */
[----:B------:R-:W-:-:S05]  /*1240*/  IMAD.U32 R0, RZ, RZ, UR4 ;  /* 0x00000004ff007e24 */ /* 0x000fca000f8e00ff */
[----:B------:R-:W-:-:S04]  /*1250*/  SHF.L.U32 R0, R0, 0x1f, RZ ;  /* 0x0000001f00007819 */ /* 0x000fc800000006ff */
[----:B------:R1:W2:Y:S01]  /*1260*/  SYNCS.PHASECHK.TRANS64.TRYWAIT P2, [R3+URZ+0x34830], R0 ;  /* 0x03483000030075a7 */ /* 0x0002a2000804017f */
[----:B------:R-:W-:Y:S05]  /*1270*/  @!P0 BRA `(.L_x_12) ;  /* 0x0000000000048947 */ /* 0x000fea0003800000 */
[----:B------:R-:W-:Y:S01]  /*1280*/  BPT.TRAP 0x1 ;  /* 0x000000040000795c */ /* 0x000fe20000300000 */
.L_x_12:
[----:B------:R-:W3:Y:S01]  /*1290*/  S2R R4, SR_TID.X ;  /* 0x0000000000047919 */ /* 0x000ee20000002100 */
[----:B------:R-:W-:Y:S01]  /*12a0*/  IMAD.MOV.U32 R87, RZ, RZ, RZ ;  /* 0x000000ffff577224 */ /* 0x000fe200078e00ff */
[----:B---3--:R-:W-:-:S04]  /*12b0*/  LOP3.LUT R4, R4, 0x7f, RZ, 0xc0, !PT ;  /* 0x0000007f04047812 */ /* 0x008fc800078ec0ff */
[----:B------:R-:W-:Y:S01]  /*12c0*/  ISETP.NE.AND P1, PT, R4, RZ, PT ;  /* 0x000000ff0400720c */ /* 0x000fe20003f25270 */
[----:B--2---:R-:W-:-:S12]  /*12d0*/  @P2 BRA `(.L_x_13) ;  /* 0x0000000000082947 */ /* 0x004fd80003800000 */
[----:B------:R-:W2:Y:S02]  /*12e0*/  SYNCS.PHASECHK.TRANS64.TRYWAIT P2, [R3+URZ+0x34830], R0 ;  /* 0x03483000030075a7 */ /* 0x000ea4000804017f */
[----:B--2---:R-:W-:Y:S05]  /*12f0*/  @!P2 BRA `(.L_x_14) ;  /* 0x000000f400b0a947 */ /* 0x004fea0003800000 */
.L_x_13:
[----:B------:R-:W-:Y:S05]  /*1300*/  WARPSYNC.ALL ;  /* 0x0000000000007948 */ /* 0x000fea0003800000 */
[----:B------:R-:W-:Y:S01]  /*1310*/  UIADD3 UR4, UR39, 0x1e400, URZ ;  /* 0x0001e40027047890 */ /* 0x000fe2000fffe03f */
[----:B------:R-:W-:Y:S01]  /*1320*/  WARPGROUP.ARRIVE ;  /* 0x00000000000079c5 */ /* 0x000fe20000000000 */
[----:B------:R-:W-:Y:S01]  /*1330*/  ULOP3.LUT UR21, UR40, 0x10000, URZ, 0xfc, !UPT ;  /* 0x0001000028157892 */ /* 0x000fe2000f8efc3f */
[----:B------:R-:W-:Y:S01]  /*1340*/  IMAD.U32 R123, RZ, RZ, UR61 ;  /* 0x0000003dff7b7e24 */ /* 0x000fe2000f8e00ff */
[----:B------:R-:W-:Y:S01]  /*1350*/  USHF.R.U32.HI UR4, URZ, 0x4, UR4 ;  /* 0x000000043f047899 */ /* 0x000fe20008011604 */
[----:B------:R-:W-:Y:S01]  /*1360*/  P2R R121, PR, RZ, 0x1 ;  /* 0x00000001ff797803 */ /* 0x000fe20000000000 */
[----:B------:R-:W-:Y:S01]  /*1370*/  UMOV UR7, 0x40000040 ;  /* 0x4000004000077882 */ /* 0x000fe20000000000 */
[----:B------:R-:W-:Y:S01]  /*1380*/  UMOV UR11, 0x40000040 ;  /* 0x40000040000b7882 */ /* 0x000fe20000000000 */
[----:B------:R-:W-:Y:S01]  /*1390*/  ULOP3.LUT UR4, UR4, 0x3fff, URZ, 0xc0, !UPT ;  /* 0x00003fff04047892 */ /* 0x000fe2000f8ec03f */
[----:B-12---:R-:W-:Y:S01]  /*13a0*/  @!P1 VIADD R3, R3, 0x34840 ;  /* 0x0003484003039836 */ /* 0x006fe20000000000 */
[----:B------:R-:W-:Y:S01]  /*13b0*/  UMOV UR15, 0x40000040 ;  /* 0x40000040000f7882 */ /* 0x000fe20000000000 */
[----:B------:R-:W-:Y:S01]  /*13c0*/  UMOV UR19, 0x40000040 ;  /* 0x4000004000137882 */ /* 0x000fe20000000000 */
[----:B------:R-:W-:Y:S01]  /*13d0*/  ULOP3.LUT UR5, UR4, 0x10000, URZ, 0xfc, !UPT ;  /* 0x0001000004057892 */ /* 0x000fe2000f8efc3f */
[----:B------:R-:W-:-:S02]  /*13e0*/  UMOV UR27, 0x40000040 ;  /* 0x40000040001b7882 */ /* 0x000fc40000000000 */
[----:B------:R-:W-:Y:S01]  /*13f0*/  UMOV UR4, UR21 ;  /* 0x0000001500047c82 */ /* 0x000fe20008000000 */
[----:B------:R-:W-:Y:S01]  /*1400*/  UIMAD UR20, UR38, 0xb00, UR5 ;  /* 0x00000b00261478a4 */ /* 0x000fe2000f8e0205 */
[----:B------:R-:W-:Y:S01]  /*1410*/  MOV R10, UR4 ;  /* 0x00000004000a7c02 */ /* 0x000fe20008000f00 */
[----:B------:R-:W-:Y:S01]  /*1420*/  IMAD.U32 R0, RZ, RZ, UR5 ;  /* 0x00000005ff007e24 */ /* 0x000fe2000f8e00ff */
[----:B------:R-:W-:Y:S01]  /*1430*/  UMOV UR5, 0x40000040 ;  /* 0x4000004000057882 */ /* 0x000fe20000000000 */
[----:B------:R-:W-:Y:S01]  /*1440*/  UMOV UR48, UR4 ;  /* 0x0000000400307c82 */ /* 0x000fe20008000000 */
[----:B------:R-:W-:Y:S01]  /*1450*/  UMOV UR49, UR5 ;  /* 0x0000000500317c82 */ /* 0x000fe20008000000 */
[----:B------:R-:W-:Y:S01]  /*1460*/  IMAD.U32 R11, RZ, RZ, UR5 ;  /* 0x00000005ff0b7e24 */ /* 0x000fe2000f8e00ff */
[----:B------:R-:W-:Y:S01]  /*1470*/  UMOV UR6, UR20 ;  /* 0x0000001400067c82 */ /* 0x000fe20008000000 */
[----:B------:R-:W-:Y:S01]  /*1480*/  UIADD3 UR10, UR20, 0x100, URZ ;  /* 0x00000100140a7890 */ /* 0x000fe2000fffe03f */
[----:B------:R-:W-:Y:S01]  /*1490*/  HGMMA.64x16x16.F32.BF16 R112, gdesc[UR4], RZ, !UPT, gsb0 ;  /* 0x00200000047079f0 */ /* 0x000fe2000c0018ff */
[----:B------:R-:W-:Y:S01]  /*14a0*/  UIADD3 UR6, UR20, 0x80, URZ ;  /* 0x0000008014067890 */ /* 0x000fe2000fffe03f */
[----:B------:R-:W-:Y:S01]  /*14b0*/  @!P1 PRMT R3, RZ, 0x654, R3 ;  /* 0x00000654ff039816 */ /* 0x000fe20000000003 */
[----:B------:R-:W-:Y:S01]  /*14c0*/  UMOV UR4, UR48 ;  /* 0x0000003000047c82 */ /* 0x000fe20008000000 */
[----:B------:R-:W-:Y:S01]  /*14d0*/  UMOV UR5, UR49 ;  /* 0x0000003100057c82 */ /* 0x000fe20008000000 */
[----:B------:R-:W-:Y:S01]  /*14e0*/  UMOV UR7, 0x40000040 ;  /* 0x4000004000077882 */ /* 0x000fe20000000000 */
[----:B------:R-:W-:Y:S01]  /*14f0*/  UMOV UR8, UR48 ;  /* 0x0000003000087c82 */ /* 0x000fe20008000000 */
[----:B------:R-:W-:Y:S01]  /*1500*/  UMOV UR9, UR49 ;  /* 0x0000003100097c82 */ /* 0x000fe20008000000 */
[----:B------:R-:W-:Y:S01]  /*1510*/  UIADD3 UR14, UR20, 0x180, URZ ;  /* 0x00000180140e7890 */ /* 0x000fe2000fffe03f */
        /* <DEDUP_REMOVED lines=11> */
[----:B------:R-:W-:Y:S01]  /*15d0*/  UMOV UR31, 0x40000040 ;  /* 0x40000040001f7882 */ /* 0x000fe20000000000 */
        /* <DEDUP_REMOVED lines=12> */
[----:B------:R-:W-:-:S02]  /*16a0*/  UIADD3 UR22, UR21, 0x2, URZ ;  /* 0x0000000215167890 */ /* 0x000fc4000fffe03f */
[----:B------:R-:W-:Y:S01]  /*16b0*/  UIADD3 UR50, UR20, 0x602, URZ ;  /* 0x0000060214327890 */ /* 0x000fe2000fffe03f */
[----:B------:R-:W-:Y:S01]  /*16c0*/  UMOV UR51, 0x40000040 ;  /* 0x4000004000337882 */ /* 0x000fe20000000000 */
[----:B------:R-:W-:Y:S01]  /*16d0*/  UIADD3 UR54, UR20, 0x604, URZ ;  /* 0x0000060414367890 */ /* 0x000fe2000fffe03f */
[----:B------:R-:W-:Y:S01]  /*16e0*/  UMOV UR55, 0x40000040 ;  /* 0x4000004000377882 */ /* 0x000fe20000000000 */
[----:B------:R-:W-:Y:S01]  /*16f0*/  UISETP.GE.AND UP0, UPT, UR37, 0xb1, UPT ;  /* 0x000000b12500788c */ /* 0x000fe2000bf06270 */
[----:B------:R-:W-:Y:S02]  /*1700*/  WARPGROUP.DEPBAR.LE gsb0, 0x0 ;  /* 0x00008000000079c5 */ /* 0x000fe40000010000 */
[----:B------:R-:W-:-:S06]  /*1710*/  WARPGROUP.ARRIVE ;  /* 0x00000000000079c5 */ /* 0x000fcc0000000000 */
[----:B------:R-:W-:Y:S01]  /*1720*/  HGMMA.64x16x16.F32.BF16 R104, gdesc[UR4], RZ, !UPT, gsb0 ;  /* 0x00200000046879f0 */ /* 0x000fe2000c0018ff */
[----:B------:R-:W-:Y:S01]  /*1730*/  UIADD3 UR6, UR20, 0x500, URZ ;  /* 0x0000050014067890 */ /* 0x000fe2000fffe03f */
[----:B------:R-:W-:Y:S01]  /*1740*/  UMOV UR4, UR48 ;  /* 0x0000003000047c82 */ /* 0x000fe20008000000 */
[----:B------:R-:W-:Y:S01]  /*1750*/  UMOV UR5, UR49 ;  /* 0x0000003100057c82 */ /* 0x000fe20008000000 */
[----:B------:R-:W-:Y:S01]  /*1760*/  UMOV UR7, 0x40000040 ;  /* 0x4000004000077882 */ /* 0x000fe20000000000 */
[----:B------:R-:W-:Y:S02]  /*1770*/  WARPGROUP.DEPBAR.LE gsb0, 0x0 ;  /* 0x00008000000079c5 */ /* 0x000fe40000010000 */
[----:B------:R-:W-:-:S06]  /*1780*/  WARPGROUP.ARRIVE ;  /* 0x00000000000079c5 */ /* 0x000fcc0000000000 */
[----:B------:R-:W-:Y:S01]  /*1790*/  HGMMA.64x16x16.F32.BF16 R96, gdesc[UR8], RZ, !UPT, gsb0 ;  /* 0x00200000086079f0 */ /* 0x000fe2000c0018ff */
[----:B------:R-:W-:Y:S02]  /*17a0*/  UIADD3 UR8, UR20, 0x2, URZ ;  /* 0x0000000214087890 */ /* 0x000fe4000fffe03f */
[----:B------:R-:W-:Y:S01]  /*17b0*/  UIADD3 UR10, UR20, 0x102, URZ ;  /* 0x00000102140a7890 */ /* 0x000fe2000fffe03f */
[----:B------:R-:W-:Y:S01]  /*17c0*/  UMOV UR11, 0x40000040 ;  /* 0x40000040000b7882 */ /* 0x000fe20000000000 */
[----:B------:R-:W-:Y:S02]  /*17d0*/  WARPGROUP.DEPBAR.LE gsb0, 0x0 ;  /* 0x00008000000079c5 */ /* 0x000fe40000010000 */
[----:B------:R-:W-:-:S06]  /*17e0*/  WARPGROUP.ARRIVE ;  /* 0x00000000000079c5 */ /* 0x000fcc0000000000 */
[----:B------:R-:W-:Y:S01]  /*17f0*/  HGMMA.64x16x16.F32.BF16 R88, gdesc[UR12], RZ, !UPT, gsb0 ;  /* 0x002000000c5879f0 */ /* 0x000fe2000c0018ff */
[----:B------:R-:W-:Y:S01]  /*1800*/  UMOV UR12, UR22 ;  /* 0x00000016000c7c82 */ /* 0x000fe20008000000 */
[----:B------:R-:W-:Y:S01]  /*1810*/  UMOV UR13, 0x40000040 ;  /* 0x40000040000d7882 */ /* 0x000fe20000000000 */
[----:B------:R-:W-:Y:S01]  /*1820*/  UMOV UR14, UR8 ;  /* 0x00000008000e7c82 */ /* 0x000fe20008000000 */
[----:B------:R-:W-:Y:S01]  /*1830*/  UMOV UR15, 0x40000040 ;  /* 0x40000040000f7882 */ /* 0x000fe20000000000 */
[----:B------:R-:W-:Y:S01]  /*1840*/  UMOV UR48, UR12 ;  /* 0x0000000c00307c82 */ /* 0x000fe20008000000 */
[----:B------:R-:W-:Y:S01]  /*1850*/  UMOV UR49, UR13 ;  /* 0x0000000d00317c82 */ /* 0x000fe20008000000 */
[----:B------:R-:W-:Y:S01]  /*1860*/  UMOV UR8, UR48 ;  /* 0x0000003000087c82 */ /* 0x000fe20008000000 */
[----:B------:R-:W-:Y:S01]  /*1870*/  UMOV UR9, UR49 ;  /* 0x0000003100097c82 */ /* 0x000fe20008000000 */
[----:B------:R-:W-:Y:S01]  /*1880*/  IMAD.U32 R8, RZ, RZ, UR12 ;  /* 0x0000000cff087e24 */ /* 0x000fe2000f8e00ff */
[----:B------:R-:W-:Y:S01]  /*1890*/  UIADD3 UR22, UR21, 0x4, URZ ;  /* 0x0000000415167890 */ /* 0x000fe2000fffe03f */
[----:B------:R-:W-:Y:S01]  /*18a0*/  IMAD.U32 R9, RZ, RZ, UR13 ;  /* 0x0000000dff097e24 */ /* 0x000fe2000f8e00ff */
[----:B------:R-:W-:-:S02]  /*18b0*/  WARPGROUP.DEPBAR.LE gsb0, 0x0 ;  /* 0x00008000000079c5 */ /* 0x000fc40000010000 */
        /* <DEDUP_REMOVED lines=50> */
[----:B------:R-:W-:Y:S01]  /*1be0*/  HGMMA.64x16x16.F32.BF16 R112, gdesc[UR12], R112, gsb0 ;  /* 0x002000000c7079f0 */ /* 0x000fe20008001870 */
        /* <DEDUP_REMOVED lines=14> */
[----:B------:R-:W-:Y:S02]  /*1cd0*/  UIADD3 UR8, UR20, 0x4, URZ ;  /* 0x0000000414087890 */ /* 0x000fe4000fffe03f */
[----:B------:R-:W-:Y:S01]  /*1ce0*/  UIADD3 UR10, UR20, 0x104, URZ ;  /* 0x00000104140a7890 */ /* 0x000fe2000fffe03f */
[----:B------:R-:W-:Y:S01]  /*1cf0*/  UMOV UR11, 0x40000040 ;  /* 0x40000040000b7882 */ /* 0x000fe20000000000 */
[----:B------:R-:W-:Y:S02]  /*1d00*/  WARPGROUP.DEPBAR.LE gsb0, 0x0 ;  /* 0x00008000000079c5 */ /* 0x000fe40000010000 */
[----:B------:R-:W-:-:S06]  /*1d10*/  WARPGROUP.ARRIVE ;  /* 0x00000000000079c5 */ /* 0x000fcc0000000000 */
[----:B------:R-:W-:Y:S01]  /*1d20*/  HGMMA.64x16x16.F32.BF16 R88, gdesc[UR12], R88, gsb0 ;  /* 0x002000000c5879f0 */ /* 0x000fe20008001858 */
        /* <DEDUP_REMOVED lines=8> */
[----:B------:R-:W-:Y:S01]  /*1db0*/  MOV R6, UR12 ;  /* 0x0000000c00067c02 */ /* 0x000fe20008000f00 */
[----:B------:R-:W-:Y:S01]  /*1dc0*/  IMAD.U32 R7, RZ, RZ, UR13 ;  /* 0x0000000dff077e24 */ /* 0x000fe2000f8e00ff */
[----:B------:R-:W-:Y:S01]  /*1dd0*/  UIADD3 UR22, UR21, 0x6, URZ ;  /* 0x0000000615167890 */ /* 0x000fe2000fffe03f */
[----:B------:R-:W-:-:S02]  /*1de0*/  WARPGROUP.DEPBAR.LE gsb0, 0x0 ;  /* 0x00008000000079c5 */ /* 0x000fc40000010000 */
        /* <DEDUP_REMOVED lines=209> */
[----:B------:R-:W-:Y:S01]  /*2b00*/  UIADD3 UR22, UR21, 0x402, URZ ;  /* 0x0000040215167890 */ /* 0x000fe2000fffe03f */
[----:B------:R-:W-:-:S02]  /*2b10*/  WARPGROUP.DEPBAR.LE gsb0, 0x0 ;  /* 0x00008000000079c5 */ /* 0x000fc40000010000 */
        /* <DEDUP_REMOVED lines=24> */
[----:B------:R-:W-:Y:S01]  /*2ca0*/  UMOV UR9, 0x40000040 ;  /* 0x4000004000097882 */ /* 0x000fe20000000000 */
[----:B------:R-:W-:Y:S01]  /*2cb0*/  UMOV UR11, 0x40000040 ;  /* 0x40000040000b7882 */ /* 0x000fe20000000000 */
[----:B------:R-:W-:Y:S01]  /*2cc0*/  UMOV UR48, UR8 ;  /* 0x0000000800307c82 */ /* 0x000fe20008000000 */
[----:B------:R-:W-:Y:S01]  /*2cd0*/  UMOV UR49, UR9 ;  /* 0x0000000900317c82 */ /* 0x000fe20008000000 */
[----:B------:R-:W-:Y:S01]  /*2ce0*/  UMOV UR44, UR8 ;  /* 0x00000008002c7c82 */ /* 0x000fe20008000000 */
[----:B------:R-:W-:Y:S01]  /*2cf0*/  UMOV UR45, UR9 ;  /* 0x00000009002d7c82 */ /* 0x000fe20008000000 */
[----:B------:R-:W-:Y:S01]  /*2d00*/  UMOV UR40, UR8 ;  /* 0x0000000800287c82 */ /* 0x000fe20008000000 */
[----:B------:R-:W-:Y:S01]  /*2d10*/  UMOV UR41, UR9 ;  /* 0x0000000900297c82 */ /* 0x000fe20008000000 */
        /* <DEDUP_REMOVED lines=39> */
[----:B------:R-:W-:Y:S01]  /*2f90*/  ULDC UR7, c[0x0][0x988] ;  /* 0x0002620000077ab9 */ /* 0x000fe20000000800 */
        /* <DEDUP_REMOVED lines=71> */
[----:B------:R-:W-:Y:S03]  /*3410*/  HGMMA.64x16x16.F32.BF16 R24, gdesc[UR8], R24, gsb0 ;  /* 0x00200000081879f0 */ /* 0x000fe60008001818 */
[----:B------:R-:W-:Y:S02]  /*3420*/  WARPGROUP.DEPBAR.LE gsb0, 0x0 ;  /* 0x00008000000079c5 */ /* 0x000fe40000010000 */
[----:B------:R-:W-:-:S06]  /*3430*/  WARPGROUP.ARRIVE ;  /* 0x00000000000079c5 */ /* 0x000fcc0000000000 */
[----:B------:R-:W-:Y:S01]  /*3440*/  HGMMA.64x16x16.F32.BF16 R112, gdesc[UR12], R112, gsb0 ;  /* 0x002000000c7079f0 */ /* 0x000fe20008001870 */
[----:B------:R-:W-:Y:S01]  /*3450*/  UIADD3 UR14, UR20, 0x804, URZ ;  /* 0x00000804140e7890 */ /* 0x000fe2000fffe03f */
[----:B------:R-:W-:Y:S01]  /*3460*/  UMOV UR15, 0x40000040 ;  /* 0x40000040000f7882 */ /* 0x000fe20000000000 */
[----:B------:R-:W-:Y:S02]  /*3470*/  WARPGROUP.DEPBAR.LE gsb0, 0x0 ;  /* 0x00008000000079c5 */ /* 0x000fe40000010000 */
[----:B------:R-:W-:-:S06]  /*3480*/  WARPGROUP.ARRIVE ;  /* 0x00000000000079c5 */ /* 0x000fcc0000000000 */
[----:B------:R-:W-:Y:S03]  /*3490*/  HGMMA.64x16x16.F32.BF16 R104, gdesc[UR52], R104, gsb0 ;  /* 0x00200000346879f0 */ /* 0x000fe60008001868 */
        /* <DEDUP_REMOVED lines=21> */
[----:B------:R-:W-:Y:S01]  /*35f0*/  ULDC UR6, c[0x0][0x9d8] ;  /* 0x0002760000067ab9 */ /* 0x000fe20000000800 */
        /* <DEDUP_REMOVED lines=18> */
[----:B------:R-:W-:Y:S01]  /*3720*/  WARPGROUP.ARRIVE ;  /* 0x00000000000079c5 */ /* 0x000fe20000000000 */
[----:B------:R-:W-:Y:S01]  /*3730*/  FMUL.FTZ R13, R112, UR6 ;  /* 0x00000006700d7c20 */ /* 0x000fe20008410000 */
[----:B------:R-:W-:Y:S01]  /*3740*/  FMUL.FTZ R14, R113, UR6 ;  /* 0x00000006710e7c20 */ /* 0x000fe20008410000 */
[----:B------:R-:W-:Y:S01]  /*3750*/  FMUL.FTZ R21, R117, UR6 ;  /* 0x0000000675157c20 */ /* 0x000fe20008410000 */
[----:B------:R-:W-:Y:S01]  /*3760*/  FMUL.FTZ R15, R116, UR6 ;  /* 0x00000006740f7c20 */ /* 0x000fe20008410000 */
[----:B------:R-:W-:Y:S01]  /*3770*/  FMUL.FTZ R12, R114, UR6 ;  /* 0x00000006720c7c20 */ /* 0x000fe20008410000 */
[----:B------:R-:W-:Y:S01]  /*3780*/  HGMMA.64x16x16.F32.BF16 R104, gdesc[UR16], R104, gsb0 ;  /* 0x00200000106879f0 */ /* 0x000fe20008001868 */
[----:B------:R-:W-:Y:S01]  /*3790*/  UIADD3 UR18, UR20, 0x686, URZ ;  /* 0x0000068614127890 */ /* 0x000fe2000fffe03f */
[----:B------:R-:W1:Y:S01]  /*37a0*/  MUFU.TANH R13, R13 ;  /* 0x0000000d000d7308 */ /* 0x000e620000002400 */
[----:B------:R-:W-:Y:S01]  /*37b0*/  UMOV UR19, 0x40000040 ;  /* 0x4000004000137882 */ /* 0x000fe20000000000 */
[----:B------:R-:W-:Y:S01]  /*37c0*/  FMUL.FTZ R83, R119, UR6 ;  /* 0x0000000677537c20 */ /* 0x000fe20008410000 */
[----:B------:R-:W-:Y:S01]  /*37d0*/  FMUL.FTZ R20, R115, UR6 ;  /* 0x0000000673147c20 */ /* 0x000fe20008410000 */
[----:B------:R-:W-:-:S04]  /*37e0*/  FMUL.FTZ R82, R118, UR6 ;  /* 0x0000000676527c20 */ /* 0x000fc80008410000 */
[----:B------:R-:W-:Y:S08]  /*37f0*/  MUFU.TANH R14, R14 ;  /* 0x0000000e000e7308 */ /* 0x000ff00000002400 */
[----:B------:R-:W2:Y:S08]  /*3800*/  MUFU.TANH R21, R21 ;  /* 0x0000001500157308 */ /* 0x000eb00000002400 */
[----:B------:R-:W3:Y:S08]  /*3810*/  MUFU.TANH R15, R15 ;  /* 0x0000000f000f7308 */ /* 0x000ef00000002400 */
[----:B------:R-:W4:Y:S08]  /*3820*/  MUFU.TANH R12, R12 ;  /* 0x0000000c000c7308 */ /* 0x000f300000002400 */
[----:B------:R-:W-:Y:S08]  /*3830*/  MUFU.TANH R20, R20 ;  /* 0x0000001400147308 */ /* 0x000ff00000002400 */
[----:B------:R-:W-:Y:S01]  /*3840*/  MUFU.TANH R82, R82 ;  /* 0x0000005200527308 */ /* 0x000fe20000002400 */
[----:B------:R-:W-:-:S02]  /*3850*/  WARPGROUP.DEPBAR.LE gsb0, 0x0 ;  /* 0x00008000000079c5 */ /* 0x000fc40000010000 */
        /* <DEDUP_REMOVED lines=8> */
[----:B------:R-:W5:Y:S01]  /*38e0*/  MUFU.TANH R80, R80 ;  /* 0x0000005000507308 */ /* 0x000f620000002400 */
[----:B------:R-:W-:Y:S01]  /*38f0*/  UMOV UR19, 0x40000040 ;  /* 0x4000004000137882 */ /* 0x000fe20000000000 */
[----:B------:R-:W-:Y:S01]  /*3900*/  FMUL.FTZ R104, R107, UR6 ;  /* 0x000000066b687c20 */ /* 0x000fe20008410000 */
[----:B------:R-:W-:Y:S01]  /*3910*/  FMUL.FTZ R110, R110, UR6 ;  /* 0x000000066e6e7c20 */ /* 0x000fe20008410000 */
[----:B------:R-:W-:-:S04]  /*3920*/  FMUL.FTZ R111, R111, UR6 ;  /* 0x000000066f6f7c20 */ /* 0x000fc80008410000 */
[----:B------:R-:W5:Y:S08]  /*3930*/  MUFU.TANH R81, R81 ;  /* 0x0000005100517308 */ /* 0x000f700000002400 */
[----:B------:R-:W-:Y:S08]  /*3940*/  MUFU.TANH R85, R85 ;  /* 0x0000005500557308 */ /* 0x000ff00000002400 */
[----:B------:R-:W5:Y:S08]  /*3950*/  MUFU.TANH R83, R83 ;  /* 0x0000005300537308 */ /* 0x000f700000002400 */
[----:B------:R-:W-:Y:S08]  /*3960*/  MUFU.TANH R84, R84 ;  /* 0x0000005400547308 */ /* 0x000ff00000002400 */
        /* <DEDUP_REMOVED lines=8> */
[----:B------:R-:W5:Y:S01]  /*39f0*/  MUFU.TANH R106, R96 ;  /* 0x00000060006a7308 */ /* 0x000f620000002400 */
[----:B------:R-:W-:Y:S01]  /*3a00*/  HGMMA.64x16x16.F32.BF16 R88, gdesc[UR16], R88, gsb0 ;  /* 0x00200000105879f0 */ /* 0x000fe20008001858 */
[----:B------:R-:W-:Y:S01]  /*3a10*/  UIADD3 UR18, UR20, 0x786, URZ ;  /* 0x0000078614127890 */ /* 0x000fe2000fffe03f */
[----:B------:R-:W-:Y:S01]  /*3a20*/  FMUL.FTZ R101, R101, UR6 ;  /* 0x0000000665657c20 */ /* 0x000fe20008410000 */
[----:B------:R-:W-:Y:S01]  /*3a30*/  UMOV UR19, 0x40000040 ;  /* 0x4000004000137882 */ /* 0x000fe20000000000 */
[----:B------:R-:W-:Y:S01]  /*3a40*/  FMUL.FTZ R102, R102, UR6 ;  /* 0x0000000666667c20 */ /* 0x000fe20008410000 */
[----:B------:R-:W-:Y:S01]  /*3a50*/  FMUL.FTZ R99, R99, UR6 ;  /* 0x0000000663637c20 */ /* 0x000fe20008410000 */
[----:B------:R-:W-:Y:S01]  /*3a60*/  FMUL.FTZ R103, R103, UR6 ;  /* 0x0000000667677c20 */ /* 0x000fe20008410000 */
[----:B------:R-:W-:Y:S08]  /*3a70*/  MUFU.TANH R112, R112 ;  /* 0x0000007000707308 */ /* 0x000ff00000002400 */
[----:B------:R-:W5:Y:S08]  /*3a80*/  MUFU.TANH R97, R98 ;  /* 0x0000006200617308 */ /* 0x000f700000002400 */
[----:B------:R-:W-:Y:S08]  /*3a90*/  MUFU.TANH R110, R110 ;  /* 0x0000006e006e7308 */ /* 0x000ff00000002400 */
[----:B------:R-:W-:Y:S08]  /*3aa0*/  MUFU.TANH R108, R100 ;  /* 0x00000064006c7308 */ /* 0x000ff00000002400 */
[----:B------:R-:W-:Y:S08]  /*3ab0*/  MUFU.TANH R111, R111 ;  /* 0x0000006f006f7308 */ /* 0x000ff00000002400 */
[----:B------:R-:W-:Y:S01]  /*3ac0*/  MUFU.TANH R101, R101 ;  /* 0x0000006500657308 */ /* 0x000fe20000002400 */
[----:B------:R-:W-:-:S02]  /*3ad0*/  WARPGROUP.DEPBAR.LE gsb0, 0x0 ;  /* 0x00008000000079c5 */ /* 0x000fc40000010000 */
[----:B------:R-:W-:Y:S01]  /*3ae0*/  WARPGROUP.ARRIVE ;  /* 0x00000000000079c5 */ /* 0x000fe20000000000 */
[----:B------:R-:W-:Y:S01]  /*3af0*/  FMUL.FTZ R94, R94, UR6 ;  /* 0x000000065e5e7c20 */ /* 0x000fe20008410000 */
[----:B------:R-:W-:Y:S01]  /*3b00*/  FMUL.FTZ R92, R92, UR6 ;  /* 0x000000065c5c7c20 */ /* 0x000fe20008410000 */
[----:B------:R-:W-:Y:S02]  /*3b10*/  FMUL.FTZ R88, R88, UR6 ;  /* 0x0000000658587c20 */ /* 0x000fe40008410000 */
[----:B------:R-:W-:Y:S01]  /*3b20*/  MUFU.TANH R107, R102 ;  /* 0x00000066006b7308 */ /* 0x000fe20000002400 */
[----:B------:R-:W-:Y:S01]  /*3b30*/  FMUL.FTZ R89, R89, UR6 ;  /* 0x0000000659597c20 */ /* 0x000fe20008410000 */
[----:B------:R-:W-:Y:S01]  /*3b40*/  HGMMA.64x16x16.F32.BF16 R72, gdesc[UR16], R72, gsb0 ;  /* 0x00200000104879f0 */ /* 0x000fe20008001848 */
[----:B------:R-:W-:Y:S01]  /*3b50*/  UIADD3 UR18, UR20, 0x806, URZ ;  /* 0x0000080614127890 */ /* 0x000fe2000fffe03f */
[----:B------:R-:W-:Y:S01]  /*3b60*/  FMUL.FTZ R93, R93, UR6 ;  /* 0x000000065d5d7c20 */ /* 0x000fe20008410000 */
[----:B------:R-:W-:Y:S01]  /*3b70*/  UMOV UR19, 0x40000040 ;  /* 0x4000004000137882 */ /* 0x000fe20000000000 */
[----:B------:R-:W-:Y:S01]  /*3b80*/  FMUL.FTZ R90, R90, UR6 ;  /* 0x000000065a5a7c20 */ /* 0x000fe20008410000 */
[----:B------:R-:W-:Y:S01]  /*3b90*/  FMUL.FTZ R91, R91, UR6 ;  /* 0x000000065b5b7c20 */ /* 0x000fe20008410000 */
[----:B------:R-:W-:Y:S01]  /*3ba0*/  MUFU.TANH R109, R94 ;  /* 0x0000005e006d7308 */ /* 0x000fe20000002400 */
[----:B------:R-:W-:-:S07]  /*3bb0*/  FMUL.FTZ R95, R95, UR6 ;  /* 0x000000065f5f7c20 */ /* 0x000fce0008410000 */
[----:B------:R-:W-:Y:S08]  /*3bc0*/  MUFU.TANH R118, R92 ;  /* 0x0000005c00767308 */ /* 0x000ff00000002400 */
[----:B------:R-:W-:Y:S08]  /*3bd0*/  MUFU.TANH R88, R88 ;  /* 0x0000005800587308 */ /* 0x000ff00000002400 */
[----:B------:R-:W-:Y:S08]  /*3be0*/  MUFU.TANH R99, R99 ;  /* 0x0000006300637308 */ /* 0x000ff00000002400 */
[----:B------:R-:W5:Y:S08]  /*3bf0*/  MUFU.TANH R89, R89 ;  /* 0x0000005900597308 */ /* 0x000f700000002400 */
[----:B------:R-:W-:Y:S01]  /*3c00*/  MUFU.TANH R103, R103 ;  /* 0x0000006700677308 */ /* 0x000fe20000002400 */
[----:B------:R-:W-:-:S02]  /*3c10*/  WARPGROUP.DEPBAR.LE gsb0, 0x0 ;  /* 0x00008000000079c5 */ /* 0x000fc40000010000 */
[----:B------:R-:W-:Y:S01]  /*3c20*/  WARPGROUP.ARRIVE ;  /* 0x00000000000079c5 */ /* 0x000fe20000000000 */
[----:B------:R-:W-:-:S04]  /*3c30*/  FMUL.FTZ R72, R72, UR6 ;  /* 0x0000000648487c20 */ /* 0x000fc80008410000 */
[----:B------:R-:W-:Y:S01]  /*3c40*/  MUFU.TANH R93, R93 ;  /* 0x0000005d005d7308 */ /* 0x000fe20000002400 */
[----:B------:R-:W-:Y:S01]  /*3c50*/  FMUL.FTZ R73, R73, UR6 ;  /* 0x0000000649497c20 */ /* 0x000fe20008410000 */
[----:B------:R-:W-:Y:S01]  /*3c60*/  FMUL.FTZ R76, R76, UR6 ;  /* 0x000000064c4c7c20 */ /* 0x000fe20008410000 */
[----:B------:R-:W-:Y:S01]  /*3c70*/  FMUL.FTZ R77, R77, UR6 ;  /* 0x000000064d4d7c20 */ /* 0x000fe20008410000 */
[----:B------:R-:W-:Y:S01]  /*3c80*/  HGMMA.64x16x16.F32.BF16 R64, gdesc[UR16], R64, gsb0 ;  /* 0x00200000104079f0 */ /* 0x000fe20008001840 */
[----:B------:R-:W-:Y:S01]  /*3c90*/  UIADD3 UR18, UR20, 0x886, URZ ;  /* 0x0000088614127890 */ /* 0x000fe2000fffe03f */
[----:B------:R-:W-:Y:S01]  /*3ca0*/  FMUL.FTZ R74, R74, UR6 ;  /* 0x000000064a4a7c20 */ /* 0x000fe20008410000 */
[----:B------:R-:W-:Y:S01]  /*3cb0*/  UMOV UR19, 0x40000040 ;  /* 0x4000004000137882 */ /* 0x000fe20000000000 */
[----:B------:R-:W-:Y:S01]  /*3cc0*/  MUFU.TANH R90, R90 ;  /* 0x0000005a005a7308 */ /* 0x000fe20000002400 */
[----:B------:R-:W-:Y:S01]  /*3cd0*/  FMUL.FTZ R75, R75, UR6 ;  /* 0x000000064b4b7c20 */ /* 0x000fe20008410000 */
[----:B------:R-:W-:Y:S01]  /*3ce0*/  FMUL.FTZ R78, R78, UR6 ;  /* 0x000000064e4e7c20 */ /* 0x000fe20008410000 */
[----:B------:R-:W-:-:S05]  /*3cf0*/  FMUL.FTZ R79, R79, UR6 ;  /* 0x000000064f4f7c20 */ /* 0x000fca0008410000 */
[----:B------:R-:W-:Y:S08]  /*3d00*/  MUFU.TANH R72, R72 ;  /* 0x0000004800487308 */ /* 0x000ff00000002400 */
[----:B------:R-:W5:Y:S08]  /*3d10*/  MUFU.TANH R91, R91 ;  /* 0x0000005b005b7308 */ /* 0x000f700000002400 */
[----:B------:R-:W-:Y:S08]  /*3d20*/  MUFU.TANH R73, R73 ;  /* 0x0000004900497308 */ /* 0x000ff00000002400 */
[----:B------:R-:W5:Y:S08]  /*3d30*/  MUFU.TANH R76, R76 ;  /* 0x0000004c004c7308 */ /* 0x000f700000002400 */
[----:B------:R-:W5:Y:S01]  /*3d40*/  MUFU.TANH R95, R95 ;  /* 0x0000005f005f7308 */ /* 0x000f620000002400 */
[----:B------:R-:W-:-:S02]  /*3d50*/  WARPGROUP.DEPBAR.LE gsb0, 0x0 ;  /* 0x00008000000079c5 */ /* 0x000fc40000010000 */
[----:B------:R-:W-:Y:S01]  /*3d60*/  WARPGROUP.ARRIVE ;  /* 0x00000000000079c5 */ /* 0x000fe20000000000 */
[----:B------:R-:W-:Y:S01]  /*3d70*/  FMUL.FTZ R65, R65, UR6 ;  /* 0x0000000641417c20 */ /* 0x000fe20008410000 */
[----:B------:R-:W-:Y:S01]  /*3d80*/  FMUL.FTZ R64, R64, UR6 ;  /* 0x0000000640407c20 */ /* 0x000fe20008410000 */
[----:B------:R-:W-:Y:S01]  /*3d90*/  FMUL.FTZ R68, R68, UR6 ;  /* 0x0000000644447c20 */ /* 0x000fe20008410000 */
[----:B------:R-:W-:Y:S01]  /*3da0*/  FMUL.FTZ R70, R70, UR6 ;  /* 0x0000000646467c20 */ /* 0x000fe20008410000 */
[----:B------:R-:W-:Y:S01]  /*3db0*/  MUFU.TANH R134, R65 ;  /* 0x0000004100867308 */ /* 0x000fe20000002400 */
[----:B------:R-:W-:Y:S01]  /*3dc0*/  HGMMA.64x16x16.F32.BF16 R56, gdesc[UR16], R56, gsb0 ;  /* 0x00200000103879f0 */ /* 0x000fe20008001838 */
[----:B------:R-:W-:Y:S01]  /*3dd0*/  UIADD3 UR18, UR20, 0x906, URZ ;  /* 0x0000090614127890 */ /* 0x000fe2000fffe03f */
[----:B------:R-:W-:Y:S01]  /*3de0*/  FMUL.FTZ R69, R69, UR6 ;  /* 0x0000000645457c20 */ /* 0x000fe20008410000 */
[----:B------:R-:W-:Y:S01]  /*3df0*/  UMOV UR19, 0x40000040 ;  /* 0x4000004000137882 */ /* 0x000fe20000000000 */
[----:B------:R-:W-:Y:S01]  /*3e00*/  FMUL.FTZ R66, R66, UR6 ;  /* 0x0000000642427c20 */ /* 0x000fe20008410000 */
[----:B------:R-:W-:-:S02]  /*3e10*/  FMUL.FTZ R67, R67, UR6 ;  /* 0x0000000643437c20 */ /* 0x000fc40008410000 */
[----:B------:R1:W-:Y:S08]  /*3e20*/  MUFU.TANH R132, R64 ;  /* 0x0000004000847308 */ /* 0x0003f00000002400 */
[----:B------:R-:W-:Y:S01]  /*3e30*/  MUFU.TANH R138, R68 ;  /* 0x00000044008a7308 */ /* 0x000fe20000002400 */
[----:B-1----:R-:W-:-:S07]  /*3e40*/  FMUL.FTZ R64, R71, UR6 ;  /* 0x0000000647407c20 */ /* 0x002fce0008410000 */
[----:B------:R-:W-:Y:S08]  /*3e50*/  MUFU.TANH R115, R64 ;  /* 0x0000004000737308 */ /* 0x000ff00000002400 */
[----:B------:R-:W-:Y:S08]  /*3e60*/  MUFU.TANH R71, R70 ;  /* 0x0000004600477308 */ /* 0x000ff00000002400 */
[----:B------:R-:W1:Y:S08]  /*3e70*/  MUFU.TANH R77, R77 ;  /* 0x0000004d004d7308 */ /* 0x000e700000002400 */
[----:B------:R-:W1:Y:S01]  /*3e80*/  MUFU.TANH R74, R74 ;  /* 0x0000004a004a7308 */ /* 0x000e620000002400 */
[----:B------:R-:W-:-:S02]  /*3e90*/  WARPGROUP.DEPBAR.LE gsb0, 0x0 ;  /* 0x00008000000079c5 */ /* 0x000fc40000010000 */
[----:B------:R-:W-:Y:S01]  /*3ea0*/  WARPGROUP.ARRIVE ;  /* 0x00000000000079c5 */ /* 0x000fe20000000000 */
[----:B------:R-:W-:Y:S01]  /*3eb0*/  FMUL.FTZ R56, R56, UR6 ;  /* 0x0000000638387c20 */ /* 0x000fe20008410000 */
[----:B------:R-:W-:Y:S01]  /*3ec0*/  FMUL.FTZ R65, R57, UR6 ;  /* 0x0000000639417c20 */ /* 0x000fe20008410000 */
[----:B------:R-:W-:Y:S01]  /*3ed0*/  FMUL.FTZ R57, R59, UR6 ;  /* 0x000000063b397c20 */ /* 0x000fe20008410000 */
[----:B------:R-:W-:Y:S01]  /*3ee0*/  FMUL.FTZ R150, R60, UR6 ;  /* 0x000000063c967c20 */ /* 0x000fe20008410000 */
[----:B------:R2:W-:Y:S01]  /*3ef0*/  MUFU.TANH R146, R56 ;  /* 0x0000003800927308 */ /* 0x0005e20000002400 */
[----:B------:R-:W-:Y:S01]  /*3f00*/  HGMMA.64x16x16.F32.BF16 R48, gdesc[UR16], R48, gsb0 ;  /* 0x00200000103079f0 */ /* 0x000fe20008001830 */
[----:B------:R-:W-:Y:S01]  /*3f10*/  UIADD3 UR18, UR20, 0x986, URZ ;  /* 0x0000098614127890 */ /* 0x000fe2000fffe03f */
[----:B------:R-:W-:Y:S01]  /*3f20*/  FMUL.FTZ R58, R58, UR6 ;  /* 0x000000063a3a7c20 */ /* 0x000fe20008410000 */
[----:B------:R-:W-:Y:S01]  /*3f30*/  UMOV UR19, 0x40000040 ;  /* 0x4000004000137882 */ /* 0x000fe20000000000 */
[----:B------:R-:W-:Y:S01]  /*3f40*/  FMUL.FTZ R62, R62, UR6 ;  /* 0x000000063e3e7c20 */ /* 0x000fe20008410000 */
[----:B------:R-:W-:Y:S01]  /*3f50*/  FMUL.FTZ R59, R61, UR6 ;  /* 0x000000063d3b7c20 */ /* 0x000fe20008410000 */
[----:B------:R-:W-:Y:S01]  /*3f60*/  FMUL.FTZ R63, R63, UR6 ;  /* 0x000000063f3f7c20 */ /* 0x000fe20008410000 */
[----:B------:R3:W-:Y:S01]  /*3f70*/  MUFU.TANH R119, R57 ;  /* 0x0000003900777308 */ /* 0x0007e20000002400 */
[----:B--2---:R-:W-:-:S07]  /*3f80*/  IADD3 R56, R225, UR37, RZ ;  /* 0x00000025e1387c10 */ /* 0x004fce000fffe0ff */
[----:B------:R-:W2:Y:S01]  /*3f90*/  MUFU.TANH R75, R75 ;  /* 0x0000004b004b7308 */ /* 0x000ea20000002400 */
[----:B---3--:R-:W-:-:S05]  /*3fa0*/  IMAD R57, R123, -0xb0, R56 ;  /* 0xffffff507b397824 */ /* 0x008fca00078e0238 */
[C---:B------:R-:W-:Y:S02]  /*3fb0*/  ISETP.GT.AND P5, PT, R57.reuse, RZ, PT ;  /* 0x000000ff3900720c */ /* 0x040fe40003fa4270 */
[C---:B------:R-:W-:Y:S01]  /*3fc0*/  ISETP.GT.AND P4, PT, R57.reuse, 0x1, PT ;  /* 0x000000013900780c */ /* 0x040fe20003f84270 */
[----:B------:R-:W-:Y:S01]  /*3fd0*/  MUFU.TANH R117, R58 ;  /* 0x0000003a00757308 */ /* 0x000fe20000002400 */
[C---:B------:R-:W-:Y:S02]  /*3fe0*/  ISETP.GT.AND P3, PT, R57.reuse, 0x9, PT ;  /* 0x000000093900780c */ /* 0x040fe40003f64270 */
[----:B------:R-:W-:Y:S02]  /*3ff0*/  ISETP.GT.AND P2, PT, R57, 0x8, PT ;  /* 0x000000083900780c */ /* 0x000fe40003f44270 */
[----:B------:R-:W-:Y:S02]  /*4000*/  FSEL R86, R13, -INF , P5 ;  /* 0xff8000000d567808 */ /* 0x000fe40002800000 */
[----:B------:R-:W-:Y:S01]  /*4010*/  FSEL R94, R21, -INF , P3 ;  /* 0xff800000155e7808 */ /* 0x000fe20001800000 */
[----:B------:R-:W3:Y:S01]  /*4020*/  MUFU.TANH R78, R78 ;  /* 0x0000004e004e7308 */ /* 0x000ee20000002400 */
[----:B------:R-:W-:-:S02]  /*4030*/  FSEL R92, R15, -INF , P2 ;  /* 0xff8000000f5c7808 */ /* 0x000fc40001000000 */
[C---:B------:R-:W-:Y:S02]  /*4040*/  ISETP.GT.AND P6, PT, R57.reuse, 0x10, PT ;  /* 0x000000103900780c */ /* 0x040fe40003fc4270 */
[----:B----4-:R-:W-:Y:S02]  /*4050*/  FSEL R12, R12, -INF , P5 ;  /* 0xff8000000c0c7808 */ /* 0x010fe40002800000 */
[----:B------:R-:W-:Y:S01]  /*4060*/  ISETP.GT.AND P5, PT, R57, 0x11, PT ;  /* 0x000000113900780c */ /* 0x000fe20003fa4270 */
[----:B------:R-:W4:Y:S01]  /*4070*/  MUFU.TANH R79, R79 ;  /* 0x0000004f004f7308 */ /* 0x000f220000002400 */
[----:B-----5:R-:W-:Y:S02]  /*4080*/  FSEL R96, R80, -INF , P6 ;  /* 0xff80000050607808 */ /* 0x020fe40003000000 */
[----:B------:R-:W-:Y:S02]  /*4090*/  FSEL R13, R20, -INF , P4 ;  /* 0xff800000140d7808 */ /* 0x000fe40002000000 */
[----:B------:R-:W-:-:S02]  /*40a0*/  FSEL R98, R81, -INF , P5 ;  /* 0xff80000051627808 */ /* 0x000fc40002800000 */
[----:B------:R-:W-:Y:S01]  /*40b0*/  FSEL R20, R83, -INF , P3 ;  /* 0xff80000053147808 */ /* 0x000fe20001800000 */
[----:B------:R-:W-:Y:S01]  /*40c0*/  MUFU.TANH R61, R62 ;  /* 0x0000003e003d7308 */ /* 0x000fe20000002400 */
[----:B------:R-:W-:Y:S01]  /*40d0*/  ISETP.GT.AND P3, PT, R57, 0x20, PT ;  /* 0x000000203900780c */ /* 0x000fe20003f64270 */
[----:B------:R-:W-:Y:S01]  /*40e0*/  IMAD.MOV.U32 R83, RZ, RZ, R87 ;  /* 0x000000ffff537224 */ /* 0x000fe200078e0057 */
[----:B------:R-:W-:Y:S02]  /*40f0*/  WARPGROUP.DEPBAR.LE gsb0, 0x0 ;  /* 0x00008000000079c5 */ /* 0x000fe40000010000 */
[----:B------:R-:W-:Y:S01]  /*4100*/  WARPGROUP.ARRIVE ;  /* 0x00000000000079c5 */ /* 0x000fe20000000000 */
[----:B------:R-:W-:Y:S01]  /*4110*/  FSEL R106, R106, -INF , P3 ;  /* 0xff8000006a6a7808 */ /* 0x000fe20001800000 */
[----:B------:R-:W-:Y:S01]  /*4120*/  FMUL.FTZ R48, R48, UR6 ;  /* 0x0000000630307c20 */ /* 0x000fe20008410000 */
[----:B------:R-:W-:Y:S01]  /*4130*/  FMUL.FTZ R50, R50, UR6 ;  /* 0x0000000632327c20 */ /* 0x000fe20008410000 */
[----:B------:R-:W-:Y:S01]  /*4140*/  FMUL.FTZ R52, R52, UR6 ;  /* 0x0000000634347c20 */ /* 0x000fe20008410000 */
[----:B------:R-:W-:Y:S01]  /*4150*/  FMUL.FTZ R56, R54, UR6 ;  /* 0x0000000636387c20 */ /* 0x000fe20008410000 */
[----:B------:R-:W-:Y:S01]  /*4160*/  HGMMA.64x16x16.F32.BF16 R40, gdesc[UR16], R40, gsb0 ;  /* 0x00200000102879f0 */ /* 0x000fe20008001828 */
[----:B------:R-:W-:Y:S01]  /*4170*/  UIADD3 UR18, UR20, 0xa06, URZ ;  /* 0x00000a0614127890 */ /* 0x000fe2000fffe03f */
[----:B------:R5:W-:Y:S01]  /*4180*/  MUFU.TANH R154, R48 ;  /* 0x00000030009a7308 */ /* 0x000be20000002400 */
[----:B------:R-:W-:Y:S01]  /*4190*/  UMOV UR19, 0x40000040 ;  /* 0x4000004000137882 */ /* 0x000fe20000000000 */
[----:B------:R-:W-:Y:S01]  /*41a0*/  FMUL.FTZ R49, R49, UR6 ;  /* 0x0000000631317c20 */ /* 0x000fe20008410000 */
[----:B------:R-:W-:Y:S01]  /*41b0*/  FMUL.FTZ R53, R53, UR6 ;  /* 0x0000000635357c20 */ /* 0x000fe20008410000 */
[----:B------:R-:W-:Y:S01]  /*41c0*/  FMUL.FTZ R51, R51, UR6 ;  /* 0x0000000633337c20 */ /* 0x000fe20008410000 */
[----:B------:R-:W-:-:S03]  /*41d0*/  FMUL.FTZ R55, R55, UR6 ;  /* 0x0000000637377c20 */ /* 0x000fc60008410000 */
[----:B------:R-:W-:Y:S01]  /*41e0*/  MUFU.TANH R158, R52 ;  /* 0x00000034009e7308 */ /* 0x000fe20000002400 */
[----:B-----5:R-:W-:Y:S02]  /*41f0*/  FSEL R48, R97, -INF , P3 ;  /* 0xff80000061307808 */ /* 0x020fe40001800000 */
[----:B------:R-:W-:-:S04]  /*4200*/  ISETP.GT.AND P3, PT, R57, 0x31, PT ;  /* 0x000000313900780c */ /* 0x000fc80003f64270 */
[----:B------:R-:W-:Y:S01]  /*4210*/  FSEL R116, R89, -INF , P3 ;  /* 0xff80000059747808 */ /* 0x000fe20001800000 */
[----:B------:R-:W-:Y:S01]  /*4220*/  MUFU.TANH R15, R56 ;  /* 0x00000038000f7308 */ /* 0x000fe20000002400 */
[----:B------:R-:W-:Y:S01]  /*4230*/  FSEL R58, R91, -INF , P3 ;  /* 0xff8000005b3a7808 */ /* 0x000fe20001800000 */
[----:B------:R-:W-:Y:S01]  /*4240*/  IMAD.U32 R89, RZ, RZ, UR7 ;  /* 0x00000007ff597e24 */ /* 0x000fe2000f8e00ff */
[----:B------:R-:W-:-:S04]  /*4250*/  ISETP.GT.AND P3, PT, R57, 0x48, PT ;  /* 0x000000483900780c */ /* 0x000fc80003f64270 */
[----:B------:R-:W-:Y:S01]  /*4260*/  FSEL R126, R76, -INF , P3 ;  /* 0xff8000004c7e7808 */ /* 0x000fe20001800000 */
[----:B------:R-:W5:Y:S08]  /*4270*/  MUFU.TANH R69, R69 ;  /* 0x0000004500457308 */ /* 0x000f700000002400 */
[----:B------:R-:W5:Y:S08]  /*4280*/  MUFU.TANH R113, R66 ;  /* 0x0000004200717308 */ /* 0x000f700000002400 */
[----:B------:R-:W5:Y:S08]  /*4290*/  MUFU.TANH R67, R67 ;  /* 0x0000004300437308 */ /* 0x000f700000002400 */
[----:B------:R-:W5:Y:S01]  /*42a0*/  MUFU.TANH R65, R65 ;  /* 0x0000004100417308 */ /* 0x000f620000002400 */
[----:B------:R-:W-:-:S02]  /*42b0*/  WARPGROUP.DEPBAR.LE gsb0, 0x0 ;  /* 0x00008000000079c5 */ /* 0x000fc40000010000 */
[----:B------:R-:W-:Y:S01]  /*42c0*/  FMUL.FTZ R64, R41, UR6 ;  /* 0x0000000629407c20 */ /* 0x000fe20008410000 */
[----:B------:R-:W-:Y:S01]  /*42d0*/  FSEL R41, R14, -INF , P4 ;  /* 0xff8000000e297808 */ /* 0x000fe20002000000 */
[----:B------:R-:W-:Y:S01]  /*42e0*/  WARPGROUP.ARRIVE ;  /* 0x00000000000079c5 */ /* 0x000fe20000000000 */
[C---:B------:R-:W-:Y:S01]  /*42f0*/  ISETP.GT.AND P4, PT, R57.reuse, 0x18, PT ;  /* 0x000000183900780c */ /* 0x040fe20003f84270 */
[----:B------:R-:W-:Y:S01]  /*4300*/  FMUL.FTZ R60, R40, UR6 ;  /* 0x00000006283c7c20 */ /* 0x000fe20008410000 */
[----:B------:R-:W-:Y:S01]  /*4310*/  FMNMX.FTZ R21, R86, R41, !PT ;  /* 0x0000002956157209 */ /* 0x000fe20007810000 */
[----:B------:R-:W-:Y:S01]  /*4320*/  FMUL.FTZ R68, R42, UR6 ;  /* 0x000000062a447c20 */ /* 0x000fe20008410000 */
[----:B------:R-:W-:Y:S01]  /*4330*/  FSEL R14, R82, -INF , P2 ;  /* 0xff800000520e7808 */ /* 0x000fe20001000000 */
[----:B------:R-:W-:Y:S01]  /*4340*/  HGMMA.64x16x16.F32.BF16 R32, gdesc[UR16], R32, gsb0 ;  /* 0x00200000102079f0 */ /* 0x000fe20008001820 */
[----:B------:R-:W-:Y:S01]  /*4350*/  FMNMX.FTZ R21, R92, R21, !PT ;  /* 0x000000155c157209 */ /* 0x000fe20007810000 */
[----:B------:R-:W-:Y:S01]  /*4360*/  FMUL.FTZ R123, R44, UR6 ;  /* 0x000000062c7b7c20 */ /* 0x000fe20008410000 */
[----:B------:R-:W-:Y:S01]  /*4370*/  ISETP.GT.AND P2, PT, R57, 0x19, PT ;  /* 0x000000193900780c */ /* 0x000fe20003f44270 */
[----:B------:R-:W-:Y:S01]  /*4380*/  FMUL.FTZ R125, R46, UR6 ;  /* 0x000000062e7d7c20 */ /* 0x000fe20008410000 */
[----:B------:R-:W-:Y:S01]  /*4390*/  FMNMX.FTZ R21, R94, R21, !PT ;  /* 0x000000155e157209 */ /* 0x000fe20007810000 */
[----:B------:R-:W-:Y:S01]  /*43a0*/  FMUL.FTZ R70, R43, UR6 ;  /* 0x000000062b467c20 */ /* 0x000fe20008410000 */
[----:B------:R-:W-:Y:S01]  /*43b0*/  FSEL R100, R85, -INF , P4 ;  /* 0xff80000055647808 */ /* 0x000fe20002000000 */
[----:B------:R1:W-:Y:S01]  /*43c0*/  MUFU.TANH R43, R50 ;  /* 0x00000032002b7308 */ /* 0x0003e20000002400 */
[----:B------:R-:W-:Y:S01]  /*43d0*/  FMNMX.FTZ R21, R96, R21, !PT ;  /* 0x0000001560157209 */ /* 0x000fe20007810000 */
[----:B------:R-:W-:Y:S01]  /*43e0*/  UIADD3 UR18, UR20, 0xa86, URZ ;  /* 0x00000a8614127890 */ /* 0x000fe2000fffe03f */
[----:B------:R-:W-:Y:S01]  /*43f0*/  FSEL R102, R84, -INF , P2 ;  /* 0xff80000054667808 */ /* 0x000fe20001000000 */
[----:B------:R-:W-:Y:S01]  /*4400*/  UMOV UR19, 0x40000040 ;  /* 0x4000004000137882 */ /* 0x000fe20000000000 */
[----:B------:R-:W-:Y:S01]  /*4410*/  FMNMX.FTZ R81, R98, R21, !PT ;  /* 0x0000001562517209 */ /* 0x000fe20007810000 */
[----:B------:R-:W-:Y:S01]  /*4420*/  FMUL.FTZ R45, R45, UR6 ;  /* 0x000000062d2d7c20 */ /* 0x000fe20008410000 */
[----:B------:R-:W-:Y:S01]  /*4430*/  FSEL R40, R105, -INF , P6 ;  /* 0xff80000069287808 */ /* 0x000fe20003000000 */
[----:B------:R2:W-:Y:S01]  /*4440*/  MUFU.TANH R162, R60 ;  /* 0x0000003c00a27308 */ /* 0x0005e20000002400 */
[----:B------:R-:W-:Y:S01]  /*4450*/  FMNMX.FTZ R81, R100, R81, !PT ;  /* 0x0000005164517209 */ /* 0x000fe20007810000 */
[----:B------:R-:W-:Y:S01]  /*4460*/  FMUL.FTZ R47, R47, UR6 ;  /* 0x000000062f2f7c20 */ /* 0x000fe20008410000 */
[----:B------:R-:W-:Y:S01]  /*4470*/  ISETP.GT.AND P6, PT, R57, 0x21, PT ;  /* 0x000000213900780c */ /* 0x000fe20003fc4270 */
[----:B------:R-:W-:Y:S01]  /*4480*/  IMAD.MOV.U32 R85, RZ, RZ, R87 ;  /* 0x000000ffff557224 */ /* 0x000fe200078e0057 */
[----:B------:R-:W-:-:S02]  /*4490*/  FMNMX.FTZ R81, R102, R81, !PT ;  /* 0x0000005166517209 */ /* 0x000fc40007810000 */
[----:B------:R-:W-:Y:S01]  /*44a0*/  FSEL R42, R104, -INF , P5 ;  /* 0xff800000682a7808 */ /* 0x000fe20002800000 */
[----:B------:R3:W-:Y:S01]  /*44b0*/  MUFU.TANH R164, R64 ;  /* 0x0000004000a47308 */ /* 0x0007e20000002400 */
[C---:B------:R-:W-:Y:S02]  /*44c0*/  ISETP.GT.AND P5, PT, R57.reuse, 0x28, PT ;  /* 0x000000283900780c */ /* 0x040fe40003fa4270 */
[----:B------:R-:W-:Y:S02]  /*44d0*/  FSEL R112, R112, -INF , P6 ;  /* 0xff80000070707808 */ /* 0x000fe40003000000 */
[----:B------:R-:W-:Y:S02]  /*44e0*/  FMNMX.FTZ R81, R106, R81, !PT ;  /* 0x000000516a517209 */ /* 0x000fe40007810000 */
[----:B------:R-:W-:Y:S01]  /*44f0*/  FSEL R44, R110, -INF , P4 ;  /* 0xff8000006e2c7808 */ /* 0x000fe20002000000 */
[----:B------:R4:W-:Y:S01]  /*4500*/  MUFU.TANH R21, R68 ;  /* 0x0000004400157308 */ /* 0x0009e20000002400 */
[----:B------:R-:W-:-:S02]  /*4510*/  ISETP.GT.AND P4, PT, R57, 0x29, PT ;  /* 0x000000293900780c */ /* 0x000fc40003f84270 */
[----:B------:R-:W-:Y:S02]  /*4520*/  FSEL R108, R108, -INF , P5 ;  /* 0xff8000006c6c7808 */ /* 0x000fe40002800000 */
[----:B------:R-:W-:Y:S02]  /*4530*/  FMNMX.FTZ R81, R112, R81, !PT ;  /* 0x0000005170517209 */ /* 0x000fe40007810000 */
[----:B------:R-:W-:Y:S01]  /*4540*/  FSEL R46, R111, -INF , P2 ;  /* 0xff8000006f2e7808 */ /* 0x000fe20001000000 */
[----:B------:R-:W5:Y:S01]  /*4550*/  MUFU.TANH R150, R150 ;  /* 0x0000009600967308 */ /* 0x000f620000002400 */
[----:B------:R-:W-:Y:S02]  /*4560*/  ISETP.GT.AND P2, PT, R57, 0x30, PT ;  /* 0x000000303900780c */ /* 0x000fe40003f44270 */
[----:B------:R-:W-:Y:S02]  /*4570*/  FSEL R110, R101, -INF , P4 ;  /* 0xff800000656e7808 */ /* 0x000fe40002000000 */
[----:B------:R-:W-:-:S02]  /*4580*/  FMNMX.FTZ R81, R108, R81, !PT ;  /* 0x000000516c517209 */ /* 0x000fc40007810000 */
[----:B------:R-:W-:Y:S01]  /*4590*/  FSEL R114, R88, -INF , P2 ;  /* 0xff80000058727808 */ /* 0x000fe20001000000 */
[----:B------:R5:W-:Y:S01]  /*45a0*/  MUFU.TANH R104, R70 ;  /* 0x0000004600687308 */ /* 0x000be20000002400 */
[----:B------:R-:W-:Y:S02]  /*45b0*/  FMNMX.FTZ R81, R110, R81, !PT ;  /* 0x000000516e517209 */ /* 0x000fe40007810000 */
[----:B-1----:R-:W-:Y:S01]  /*45c0*/  FSEL R50, R99, -INF , P6 ;  /* 0xff80000063327808 */ /* 0x002fe20003000000 */
[----:B------:R-:W-:Y:S02]  /*45d0*/  WARPGROUP.DEPBAR.LE gsb0, 0x0 ;  /* 0x00008000000079c5 */ /* 0x000fe40000010000 */
[----:B------:R-:W-:Y:S01]  /*45e0*/  ISETP.GT.AND P6, PT, R57, 0x38, PT ;  /* 0x000000383900780c */ /* 0x000fe20003fc4270 */
[----:B------:R-:W-:Y:S01]  /*45f0*/  WARPGROUP.ARRIVE ;  /* 0x00000000000079c5 */ /* 0x000fe20000000000 */
[----:B------:R-:W-:Y:S01]  /*4600*/  FMNMX.FTZ R81, R114, R81, !PT ;  /* 0x0000005172517209 */ /* 0x000fe20007810000 */
[----:B------:R-:W1:Y:S01]  /*4610*/  MUFU.TANH R59, R59 ;  /* 0x0000003b003b7308 */ /* 0x000e620000002400 */
[----:B------:R-:W-:Y:S01]  /*4620*/  FSEL R52, R107, -INF , P5 ;  /* 0xff8000006b347808 */ /* 0x000fe20002800000 */
[----:B------:R-:W-:Y:S01]  /*4630*/  FMUL.FTZ R33, R33, UR6 ;  /* 0x0000000621217c20 */ /* 0x000fe20008410000 */
[----:B------:R-:W-:Y:S01]  /*4640*/  ISETP.GT.AND P5, PT, R57, 0x39, PT ;  /* 0x000000393900780c */ /* 0x000fe20003fa4270 */
[----:B------:R-:W-:Y:S01]  /*4650*/  HGMMA.64x16x16.F32.BF16 R24, gdesc[UR16], R24, gsb0 ;  /* 0x00200000101879f0 */ /* 0x000fe20008001818 */
[----:B------:R-:W-:Y:S01]  /*4660*/  FSEL R118, R118, -INF , P6 ;  /* 0xff80000076767808 */ /* 0x000fe20003000000 */
[----:B------:R-:W-:Y:S01]  /*4670*/  FMUL.FTZ R37, R37, UR6 ;  /* 0x0000000625257c20 */ /* 0x000fe20008410000 */
[----:B------:R-:W-:Y:S01]  /*4680*/  FMNMX.FTZ R81, R116, R81, !PT ;  /* 0x0000005174517209 */ /* 0x000fe20007810000 */
[----:B------:R-:W1:Y:S01]  /*4690*/  MUFU.TANH R49, R49 ;  /* 0x0000003100317308 */ /* 0x000e620000002400 */
[----:B------:R-:W-:Y:S01]  /*46a0*/  FSEL R54, R103, -INF , P4 ;  /* 0xff80000067367808 */ /* 0x000fe20002000000 */
[----:B------:R-:W-:Y:S01]  /*46b0*/  FMUL.FTZ R35, R35, UR6 ;  /* 0x0000000623237c20 */ /* 0x000fe20008410000 */
[----:B------:R-:W-:Y:S01]  /*46c0*/  ISETP.GT.AND P4, PT, R57, 0x40, PT ;  /* 0x000000403900780c */ /* 0x000fe20003f84270 */
[----:B------:R-:W-:Y:S01]  /*46d0*/  FMUL.FTZ R39, R39, UR6 ;  /* 0x0000000627277c20 */ /* 0x000fe20008410000 */
[----:B------:R-:W-:-:S02]  /*46e0*/  FSEL R120, R93, -INF , P5 ;  /* 0xff8000005d787808 */ /* 0x000fc40002800000 */
[----:B------:R-:W-:Y:S01]  /*46f0*/  FMNMX.FTZ R81, R118, R81, !PT ;  /* 0x0000005176517209 */ /* 0x000fe20007810000 */
[----:B------:R-:W1:Y:S01]  /*4700*/  MUFU.TANH R63, R63 ;  /* 0x0000003f003f7308 */ /* 0x000e620000002400 */
[----:B------:R-:W-:Y:S02]  /*4710*/  FSEL R56, R90, -INF , P2 ;  /* 0xff8000005a387808 */ /* 0x000fe40001000000 */
[----:B------:R-:W-:Y:S02]  /*4720*/  ISETP.GT.AND P2, PT, R57, 0x41, PT ;  /* 0x000000413900780c */ /* 0x000fe40003f44270 */
[----:B------:R-:W-:Y:S02]  /*4730*/  FSEL R122, R72, -INF , P4 ;  /* 0xff800000487a7808 */ /* 0x000fe40002000000 */
[----:B------:R-:W-:Y:S01]  /*4740*/  FMNMX.FTZ R81, R120, R81, !PT ;  /* 0x0000005178517209 */ /* 0x000fe20007810000 */
[----:B------:R-:W1:Y:S01]  /*4750*/  MUFU.TANH R53, R53 ;  /* 0x0000003500357308 */ /* 0x000e620000002400 */
[----:B------:R-:W-:Y:S01]  /*4760*/  FSEL R124, R73, -INF , P2 ;  /* 0xff800000497c7808 */ /* 0x000fe20001000000 */
[----:B------:R-:W-:Y:S01]  /*4770*/  IMAD.MOV.U32 R73, RZ, RZ, R87 ;  /* 0x000000ffff497224 */ /* 0x000fe200078e0057 */
[----:B------:R-:W-:-:S02]  /*4780*/  FMNMX.FTZ R81, R122, R81, !PT ;  /* 0x000000517a517209 */ /* 0x000fc40007810000 */
[----:B--2---:R-:W-:Y:S02]  /*4790*/  FSEL R60, R109, -INF , P6 ;  /* 0xff8000006d3c7808 */ /* 0x004fe40003000000 */
[----:B------:R-:W-:Y:S01]  /*47a0*/  ISETP.GT.AND P6, PT, R57, 0x49, PT ;  /* 0x000000493900780c */ /* 0x000fe20003fc4270 */
[----:B------:R-:W2:Y:S01]  /*47b0*/  MUFU.TANH R51, R51 ;  /* 0x0000003300337308 */ /* 0x000ea20000002400 */
[----:B------:R-:W-:Y:S02]  /*47c0*/  FMNMX.FTZ R81, R124, R81, !PT ;  /* 0x000000517c517209 */ /* 0x000fe40007810000 */
[----:B------:R-:W-:Y:S02]  /*47d0*/  FSEL R62, R95, -INF , P5 ;  /* 0xff8000005f3e7808 */ /* 0x000fe40002800000 */
[----:B------:R-:W-:Y:S02]  /*47e0*/  ISETP.GT.AND P5, PT, R57, 0x50, PT ;  /* 0x000000503900780c */ /* 0x000fe40003fa4270 */
[----:B------:R-:W-:Y:S01]  /*47f0*/  FSEL R130, R77, -INF , P6 ;  /* 0xff8000004d827808 */ /* 0x000fe20003000000 */
[----:B------:R-:W2:Y:S01]  /*4800*/  MUFU.TANH R123, R123 ;  /* 0x0000007b007b7308 */ /* 0x000ea20000002400 */
[----:B------:R-:W-:Y:S01]  /*4810*/  FMNMX.FTZ R81, R126, R81, !PT ;  /* 0x000000517e517209 */ /* 0x000fe20007810000 */
[----:B------:R-:W-:Y:S01]  /*4820*/  IMAD.MOV.U32 R77, RZ, RZ, R87 ;  /* 0x000000ffff4d7224 */ /* 0x000fe200078e0057 */
[----:B---3--:R-:W-:-:S02]  /*4830*/  FSEL R64, R74, -INF , P4 ;  /* 0xff8000004a407808 */ /* 0x008fc40002000000 */
[----:B------:R-:W-:Y:S02]  /*4840*/  ISETP.GT.AND P4, PT, R57, 0x51, PT ;  /* 0x000000513900780c */ /* 0x000fe40003f84270 */
[----:B------:R-:W-:Y:S01]  /*4850*/  FSEL R132, R132, -INF , P5 ;  /* 0xff80000084847808 */ /* 0x000fe20002800000 */
[----:B------:R-:W3:Y:S01]  /*4860*/  MUFU.TANH R55, R55 ;  /* 0x0000003700377308 */ /* 0x000ee20000002400 */
[----:B------:R-:W-:Y:S02]  /*4870*/  FMNMX.FTZ R81, R130, R81, !PT ;  /* 0x0000005182517209 */ /* 0x000fe40007810000 */
[----:B------:R-:W-:Y:S01]  /*4880*/  FSEL R66, R75, -INF , P2 ;  /* 0xff8000004b427808 */ /* 0x000fe20001000000 */
[----:B------:R-:W-:Y:S01]  /*4890*/  IMAD.MOV.U32 R75, RZ, RZ, R87 ;  /* 0x000000ffff4b7224 */ /* 0x000fe200078e0057 */
[----:B------:R-:W-:Y:S02]  /*48a0*/  ISETP.GT.AND P2, PT, R57, 0x58, PT ;  /* 0x000000583900780c */ /* 0x000fe40003f44270 */
[----:B------:R-:W-:Y:S01]  /*48b0*/  FSEL R134, R134, -INF , P4 ;  /* 0xff80000086867808 */ /* 0x000fe20002000000 */
[----:B------:R-:W3:Y:S01]  /*48c0*/  MUFU.TANH R45, R45 ;  /* 0x0000002d002d7308 */ /* 0x000ee20000002400 */
[----:B------:R-:W-:Y:S01]  /*48d0*/  FMNMX.FTZ R81, R132, R81, !PT ;  /* 0x0000005184517209 */ /* 0x000fe20007810000 */
[----:B------:R-:W-:-:S02]  /*48e0*/  WARPGROUP.DEPBAR.LE gsb0, 0x0 ;  /* 0x00008000000079c5 */ /* 0x000fc40000010000 */
[----:B----4-:R-:W-:Y:S01]  /*48f0*/  FSEL R68, R78, -INF , P3 ;  /* 0xff8000004e447808 */ /* 0x010fe20001800000 */
[----:B------:R-:W-:Y:S01]  /*4900*/  FMUL.FTZ R25, R25, UR6 ;  /* 0x0000000619197c20 */ /* 0x000fe20008410000 */
[----:B------:R-:W-:Y:S01]  /*4910*/  ISETP.GT.AND P3, PT, R57, 0x59, PT ;  /* 0x000000593900780c */ /* 0x000fe20003f64270 */
[----:B------:R-:W-:Y:S01]  /*4920*/  FMUL.FTZ R29, R29, UR6 ;  /* 0x000000061d1d7c20 */ /* 0x000fe20008410000 */
[----:B------:R-:W-:Y:S01]  /*4930*/  FSEL R138, R138, -INF , P2 ;  /* 0xff8000008a8a7808 */ /* 0x000fe20001000000 */
[----:B------:R-:W-:Y:S01]  /*4940*/  MUFU.TANH R33, R33 ;  /* 0x0000002100217308 */ /* 0x000fe20000002400 */
[----:B------:R-:W-:Y:S01]  /*4950*/  FMNMX.FTZ R81, R134, R81, !PT ;  /* 0x0000005186517209 */ /* 0x000fe20007810000 */
[----:B------:R-:W-:Y:S01]  /*4960*/  FMUL.FTZ R31, R31, UR6 ;  /* 0x000000061f1f7c20 */ /* 0x000fe20008410000 */
[----:B-----5:R-:W-:Y:S01]  /*4970*/  FSEL R70, R79, -INF , P6 ;  /* 0xff8000004f467808 */ /* 0x020fe20003000000 */
[----:B------:R-:W-:Y:S01]  /*4980*/  FMUL.FTZ R26, R26, UR6 ;  /* 0x000000061a1a7c20 */ /* 0x000fe20008410000 */
[----:B------:R-:W-:Y:S01]  /*4990*/  ISETP.GT.AND P6, PT, R57, 0x60, PT ;  /* 0x000000603900780c */ /* 0x000fe20003fc4270 */
[----:B------:R-:W-:Y:S01]  /*49a0*/  FMUL.FTZ R27, R27, UR6 ;  /* 0x000000061b1b7c20 */ /* 0x000fe20008410000 */
[----:B------:R-:W-:Y:S01]  /*49b0*/  FSEL R142, R69, -INF , P3 ;  /* 0xff800000458e7808 */ /* 0x000fe20001800000 */
[----:B------:R-:W-:Y:S01]  /*49c0*/  MUFU.TANH R125, R125 ;  /* 0x0000007d007d7308 */ /* 0x000fe20000002400 */
[----:B------:R-:W-:Y:S01]  /*49d0*/  FMNMX.FTZ R81, R138, R81, !PT ;  /* 0x000000518a517209 */ /* 0x000fe20007810000 */
[----:B------:R-:W-:Y:S01]  /*49e0*/  FMUL.FTZ R30, R30, UR6 ;  /* 0x000000061e1e7c20 */ /* 0x000fe20008410000 */
[----:B------:R-:W-:Y:S01]  /*49f0*/  FSEL R72, R113, -INF , P5 ;  /* 0xff80000071487808 */ /* 0x000fe20002800000 */
[----:B------:R4:W-:Y:S01]  /*4a00*/  @!P1 SYNCS.ARRIVE.TRANS64.RED.A1T0 RZ, [R3+URZ], RZ ;  /* 0x000000ff03ff99a7 */ /* 0x0009e2000810043f */
[----:B------:R-:W-:Y:S01]  /*4a10*/  ISETP.GT.AND P5, PT, R57, 0x61, PT ;  /* 0x000000613900780c */ /* 0x000fe20003fa4270 */
[--C-:B------:R-:W-:Y:S01]  /*4a20*/  IMAD.MOV.U32 R79, RZ, RZ, R87.reuse ;  /* 0x000000ffff4f7224 */ /* 0x100fe200078e0057 */
[----:B------:R-:W-:Y:S01]  /*4a30*/  FSEL R146, R146, -INF , P6 ;  /* 0xff80000092927808 */ /* 0x000fe20003000000 */
[----:B------:R-:W-:Y:S01]  /*4a40*/  MUFU.TANH R47, R47 ;  /* 0x0000002f002f7308 */ /* 0x000fe20000002400 */
[----:B------:R-:W-:Y:S01]  /*4a50*/  FMNMX.FTZ R81, R142, R81, !PT ;  /* 0x000000518e517209 */ /* 0x000fe20007810000 */
[----:B------:R-:W-:Y:S01]  /*4a60*/  IMAD.MOV.U32 R69, RZ, RZ, R87 ;  /* 0x000000ffff457224 */ /* 0x000fe200078e0057 */
[----:B------:R-:W-:Y:S01]  /*4a70*/  FSEL R74, R67, -INF , P4 ;  /* 0xff800000434a7808 */ /* 0x000fe20002000000 */
[----:B------:R-:W-:Y:S01]  /*4a80*/  FMUL.FTZ R67, R32, UR6 ;  /* 0x0000000620437c20 */ /* 0x000fe20008410000 */
[----:B------:R-:W-:-:S02]  /*4a90*/  ISETP.GT.AND P4, PT, R57, 0x68, PT ;  /* 0x000000683900780c */ /* 0x000fc40003f84270 */
[----:B------:R-:W-:Y:S01]  /*4aa0*/  FSEL R148, R65, -INF , P5 ;  /* 0xff80000041947808 */ /* 0x000fe20002800000 */
[----:B------:R-:W-:Y:S01]  /*4ab0*/  FMUL.FTZ R65, R34, UR6 ;  /* 0x0000000622417c20 */ /* 0x000fe20008410000 */
[----:B------:R-:W-:Y:S01]  /*4ac0*/  FMNMX.FTZ R81, R146, R81, !PT ;  /* 0x0000005192517209 */ /* 0x000fe20007810000 */
[----:B------:R-:W5:Y:S01]  /*4ad0*/  MUFU.TANH R67, R67 ;  /* 0x0000004300437308 */ /* 0x000f620000002400 */
[----:B------:R-:W-:Y:S01]  /*4ae0*/  FSEL R76, R71, -INF , P2 ;  /* 0xff800000474c7808 */ /* 0x000fe20001000000 */
[----:B------:R-:W-:Y:S01]  /*4af0*/  IMAD.MOV.U32 R71, RZ, RZ, R87 ;  /* 0x000000ffff477224 */ /* 0x000fe200078e0057 */
[----:B------:R-:W-:Y:S02]  /*4b00*/  ISETP.GT.AND P2, PT, R57, 0x69, PT ;  /* 0x000000693900780c */ /* 0x000fe40003f44270 */
[----:B------:R-:W-:Y:S02]  /*4b10*/  FSEL R150, R150, -INF , P4 ;  /* 0xff80000096967808 */ /* 0x000fe40002000000 */
[----:B------:R-:W-:Y:S01]  /*4b20*/  FMNMX.FTZ R81, R148, R81, !PT ;  /* 0x0000005194517209 */ /* 0x000fe20007810000 */
[----:B------:R-:W-:Y:S01]  /*4b30*/  MUFU.TANH R37, R37 ;  /* 0x0000002500257308 */ /* 0x000fe20000002400 */
[----:B------:R-:W-:-:S02]  /*4b40*/  FSEL R78, R115, -INF , P3 ;  /* 0xff800000734e7808 */ /* 0x000fc40001800000 */
[----:B------:R-:W-:Y:S02]  /*4b50*/  ISETP.GT.AND P3, PT, R57, 0x70, PT ;  /* 0x000000703900780c */ /* 0x000fe40003f64270 */
[----:B-1----:R-:W-:Y:S01]  /*4b60*/  FSEL R152, R59, -INF , P2 ;  /* 0xff8000003b987808 */ /* 0x002fe20001000000 */
[----:B------:R-:W-:Y:S01]  /*4b70*/  FMUL.FTZ R59, R36, UR6 ;  /* 0x00000006243b7c20 */ /* 0x000fe20008410000 */
[----:B------:R-:W-:Y:S01]  /*4b80*/  FMNMX.FTZ R81, R150, R81, !PT ;  /* 0x0000005196517209 */ /* 0x000fe20007810000 */
[----:B------:R-:W-:Y:S01]  /*4b90*/  MUFU.TANH R65, R65 ;  /* 0x0000004100417308 */ /* 0x000fe20000002400 */
[----:B------:R-:W-:Y:S02]  /*4ba0*/  FSEL R32, R117, -INF , P6 ;  /* 0xff80000075207808 */ /* 0x000fe40003000000 */
[----:B------:R-:W-:Y:S02]  /*4bb0*/  ISETP.GT.AND P6, PT, R57, 0x71, PT ;  /* 0x000000713900780c */ /* 0x000fe40003fc4270 */
[----:B------:R-:W-:-:S02]  /*4bc0*/  FSEL R154, R154, -INF , P3 ;  /* 0xff8000009a9a7808 */ /* 0x000fc40001800000 */
[----:B------:R-:W-:Y:S01]  /*4bd0*/  FMNMX.FTZ R81, R152, R81, !PT ;  /* 0x0000005198517209 */ /* 0x000fe20007810000 */
[----:B------:R-:W1:Y:S01]  /*4be0*/  MUFU.TANH R59, R59 ;  /* 0x0000003b003b7308 */ /* 0x000e620000002400 */
[----:B------:R-:W-:Y:S02]  /*4bf0*/  FSEL R80, R119, -INF , P5 ;  /* 0xff80000077507808 */ /* 0x000fe40002800000 */
[----:B------:R-:W-:Y:S02]  /*4c00*/  ISETP.GT.AND P5, PT, R57, 0x78, PT ;  /* 0x000000783900780c */ /* 0x000fe40003fa4270 */
[----:B------:R-:W-:Y:S02]  /*4c10*/  FSEL R156, R49, -INF , P6 ;  /* 0xff800000319c7808 */ /* 0x000fe40003000000 */
[----:B------:R-:W-:Y:S01]  /*4c20*/  FMNMX.FTZ R81, R154, R81, !PT ;  /* 0x000000519a517209 */ /* 0x000fe20007810000 */
[----:B------:R-:W-:Y:S01]  /*4c30*/  MUFU.TANH R35, R35 ;  /* 0x0000002300237308 */ /* 0x000fe20000002400 */
[----:B------:R-:W-:-:S02]  /*4c40*/  FSEL R34, R61, -INF , P4 ;  /* 0xff8000003d227808 */ /* 0x000fc40002000000 */
[----:B------:R-:W-:Y:S02]  /*4c50*/  ISETP.GT.AND P4, PT, R57, 0x79, PT ;  /* 0x000000793900780c */ /* 0x000fe40003f84270 */
[----:B------:R-:W-:Y:S02]  /*4c60*/  FSEL R158, R158, -INF , P5 ;  /* 0xff8000009e9e7808 */ /* 0x000fe40002800000 */
[----:B------:R-:W-:Y:S01]  /*4c70*/  FMNMX.FTZ R81, R156, R81, !PT ;  /* 0x000000519c517209 */ /* 0x000fe20007810000 */
[----:B------:R-:W-:Y:S01]  /*4c80*/  MUFU.TANH R25, R25 ;  /* 0x0000001900197308 */ /* 0x000fe20000002400 */
[----:B------:R-:W-:Y:S02]  /*4c90*/  FSEL R82, R63, -INF , P2 ;  /* 0xff8000003f527808 */ /* 0x000fe40001000000 */
[----:B------:R-:W-:Y:S02]  /*4ca0*/  ISETP.GT.AND P2, PT, R57, 0x80, PT ;  /* 0x000000803900780c */ /* 0x000fe40003f44270 */
[----:B------:R-:W-:-:S02]  /*4cb0*/  FSEL R160, R53, -INF , P4 ;  /* 0xff80000035a07808 */ /* 0x000fc40002000000 */
[----:B------:R-:W-:Y:S01]  /*4cc0*/  FMNMX.FTZ R81, R158, R81, !PT ;  /* 0x000000519e517209 */ /* 0x000fe20007810000 */
[----:B------:R-:W-:Y:S01]  /*4cd0*/  MUFU.TANH R29, R29 ;  /* 0x0000001d001d7308 */ /* 0x000fe20000002400 */
[----:B------:R-:W-:Y:S01]  /*4ce0*/  FSEL R36, R43, -INF , P3 ;  /* 0xff8000002b247808 */ /* 0x000fe20001800000 */
[----:B------:R-:W-:Y:S01]  /*4cf0*/  FMUL.FTZ R43, R24, UR6 ;  /* 0x00000006182b7c20 */ /* 0x000fe20008410000 */
[----:B------:R-:W-:Y:S02]  /*4d00*/  ISETP.GT.AND P3, PT, R57, 0x81, PT ;  /* 0x000000813900780c */ /* 0x000fe40003f64270 */
[----:B------:R-:W-:Y:S02]  /*4d10*/  FSEL R162, R162, -INF , P2 ;  /* 0xff800000a2a27808 */ /* 0x000fe40001000000 */
[----:B------:R-:W-:Y:S01]  /*4d20*/  FMNMX.FTZ R81, R160, R81, !PT ;  /* 0x00000051a0517209 */ /* 0x000fe20007810000 */
[----:B------:R-:W4:Y:S01]  /*4d30*/  MUFU.TANH R43, R43 ;  /* 0x0000002b002b7308 */ /* 0x000f220000002400 */
[----:B--2---:R-:W-:-:S02]  /*4d40*/  FSEL R84, R51, -INF , P6 ;  /* 0xff80000033547808 */ /* 0x004fc40003000000 */
[----:B------:R-:W-:Y:S02]  /*4d50*/  ISETP.GT.AND P6, PT, R57, 0x88, PT ;  /* 0x000000883900780c */ /* 0x000fe40003fc4270 */
[----:B------:R-:W-:Y:S02]  /*4d60*/  FSEL R164, R164, -INF , P3 ;  /* 0xff800000a4a47808 */ /* 0x000fe40001800000 */
[----:B------:R-:W-:Y:S01]  /*4d70*/  FMNMX.FTZ R81, R162, R81, !PT ;  /* 0x00000051a2517209 */ /* 0x000fe20007810000 */
[----:B------:R-:W-:Y:S01]  /*4d80*/  MUFU.TANH R49, R39 ;  /* 0x0000002700317308 */ /* 0x000fe20000002400 */
[----:B------:R-:W-:Y:S01]  /*4d90*/  FSEL R90, R15, -INF , P5 ;  /* 0xff8000000f5a7808 */ /* 0x000fe20002800000 */
[----:B------:R-:W-:Y:S01]  /*4da0*/  FMUL.FTZ R15, R38, UR6 ;  /* 0x00000006260f7c20 */ /* 0x000fe20008410000 */
[----:B------:R-:W-:Y:S02]  /*4db0*/  ISETP.GT.AND P5, PT, R57, 0x89, PT ;  /* 0x000000893900780c */ /* 0x000fe40003fa4270 */
[----:B------:R-:W-:-:S02]  /*4dc0*/  FSEL R166, R123, -INF , P6 ;  /* 0xff8000007ba67808 */ /* 0x000fc40003000000 */
[----:B------:R-:W-:Y:S01]  /*4dd0*/  FMNMX.FTZ R81, R164, R81, !PT ;  /* 0x00000051a4517209 */ /* 0x000fe20007810000 */
[----:B------:R-:W2:Y:S01]  /*4de0*/  MUFU.TANH R15, R15 ;  /* 0x0000000f000f7308 */ /* 0x000ea20000002400 */
[----:B---3--:R-:W-:Y:S02]  /*4df0*/  FSEL R38, R55, -INF , P4 ;  /* 0xff80000037267808 */ /* 0x008fe40002000000 */
[----:B------:R-:W-:Y:S02]  /*4e00*/  ISETP.GT.AND P4, PT, R57, 0x90, PT ;  /* 0x000000903900780c */ /* 0x000fe40003f84270 */
[----:B------:R-:W-:Y:S02]  /*4e10*/  FSEL R168, R45, -INF , P5 ;  /* 0xff8000002da87808 */ /* 0x000fe40002800000 */
[----:B------:R-:W-:Y:S01]  /*4e20*/  FMNMX.FTZ R81, R166, R81, !PT ;  /* 0x00000051a6517209 */ /* 0x000fe20007810000 */
[----:B------:R-:W-:Y:S01]  /*4e30*/  MUFU.TANH R51, R26 ;  /* 0x0000001a00337308 */ /* 0x000fe20000002400 */
[----:B------:R-:W-:-:S02]  /*4e40*/  FSEL R104, R104, -INF , P3 ;  /* 0xff80000068687808 */ /* 0x000fc40001800000 */
[----:B------:R-:W-:Y:S01]  /*4e50*/  FSEL R24, R21, -INF , P2 ;  /* 0xff80000015187808 */ /* 0x000fe20001000000 */
[----:B------:R-:W-:Y:S01]  /*4e60*/  FMUL.FTZ R21, R28, UR6 ;  /* 0x000000061c157c20 */ /* 0x000fe20008410000 */
[----:B------:R-:W-:Y:S02]  /*4e70*/  ISETP.GT.AND P3, PT, R57, 0x91, PT ;  /* 0x000000913900780c */ /* 0x000fe40003f64270 */
[----:B-----5:R-:W-:Y:S01]  /*4e80*/  FSEL R170, R67, -INF , P4 ;  /* 0xff80000043aa7808 */ /* 0x020fe20002000000 */
[----:B------:R-:W-:Y:S01]  /*4e90*/  MUFU.TANH R53, R27 ;  /* 0x0000001b00357308 */ /* 0x000fe20000002400 */
[----:B------:R-:W-:Y:S02]  /*4ea0*/  FMNMX.FTZ R81, R168, R81, !PT ;  /* 0x00000051a8517209 */ /* 0x000fe40007810000 */
[----:B------:R-:W-:Y:S02]  /*4eb0*/  ISETP.GT.AND P2, PT, R57, 0x98, PT ;  /* 0x000000983900780c */ /* 0x000fe40003f44270 */
[----:B------:R-:W-:-:S02]  /*4ec0*/  FSEL R172, R33, -INF , P3 ;  /* 0xff80000021ac7808 */ /* 0x000fc40001800000 */
[----:B------:R-:W-:Y:S01]  /*4ed0*/  FMNMX.FTZ R81, R170, R81, !PT ;  /* 0x00000051aa517209 */ /* 0x000fe20007810000 */
[----:B------:R-:W3:Y:S01]  /*4ee0*/  MUFU.TANH R21, R21 ;  /* 0x0000001500157308 */ /* 0x000ee20000002400 */
[----:B------:R-:W-:Y:S02]  /*4ef0*/  FSEL R28, R125, -INF , P6 ;  /* 0xff8000007d1c7808 */ /* 0x000fe40003000000 */
[----:B------:R-:W-:Y:S02]  /*4f00*/  ISETP.GT.AND P6, PT, R57, 0x99, PT ;  /* 0x000000993900780c */ /* 0x000fe40003fc4270 */
[----:B-1----:R-:W-:Y:S02]  /*4f10*/  FSEL R174, R59, -INF , P2 ;  /* 0xff8000003bae7808 */ /* 0x002fe40001000000 */
[----:B------:R-:W-:Y:S01]  /*4f20*/  FMNMX.FTZ R81, R172, R81, !PT ;  /* 0x00000051ac517209 */ /* 0x000fe20007810000 */
[----:B------:R-:W1:Y:S01]  /*4f30*/  MUFU.TANH R55, R30 ;  /* 0x0000001e00377308 */ /* 0x000e620000002400 */
[----:B------:R-:W-:-:S02]  /*4f40*/  FSEL R128, R47, -INF , P5 ;  /* 0xff8000002f807808 */ /* 0x000fc40002800000 */
[----:B------:R-:W-:Y:S02]  /*4f50*/  ISETP.GT.AND P5, PT, R57, 0xa0, PT ;  /* 0x000000a03900780c */ /* 0x000fe40003fa4270 */
[----:B------:R-:W-:Y:S02]  /*4f60*/  FSEL R188, R37, -INF , P6 ;  /* 0xff80000025bc7808 */ /* 0x000fe40003000000 */
[----:B------:R-:W-:Y:S02]  /*4f70*/  FMNMX.FTZ R81, R174, R81, !PT ;  /* 0x00000051ae517209 */ /* 0x000fe40007810000 */
[----:B------:R-:W-:Y:S02]  /*4f80*/  FSEL R136, R65, -INF , P4 ;  /* 0xff80000041887808 */ /* 0x000fe40002000000 */
[----:B------:R-:W-:Y:S02]  /*4f90*/  ISETP.GT.AND P4, PT, R57, 0xa1, PT ;  /* 0x000000a13900780c */ /* 0x000fe40003f84270 */
[----:B----4-:R-:W-:-:S02]  /*4fa0*/  FSEL R190, R43, -INF , P5 ;  /* 0xff8000002bbe7808 */ /* 0x010fc40002800000 */
[----:B------:R-:W-:Y:S02]  /*4fb0*/  FMNMX.FTZ R81, R188, R81, !PT ;  /* 0x00000051bc517209 */ /* 0x000fe40007810000 */
[----:B------:R-:W-:Y:S02]  /*4fc0*/  FSEL R140, R35, -INF , P3 ;  /* 0xff800000238c7808 */ /* 0x000fe40001800000 */
[----:B------:R-:W-:Y:S02]  /*4fd0*/  ISETP.GT.AND P3, PT, R57, 0xa8, PT ;  /* 0x000000a83900780c */ /* 0x000fe40003f64270 */
[----:B------:R-:W-:Y:S02]  /*4fe0*/  FSEL R192, R25, -INF , P4 ;  /* 0xff80000019c07808 */ /* 0x000fe40002000000 */
[----:B------:R-:W-:Y:S02]  /*4ff0*/  FMNMX.FTZ R81, R190, R81, !PT ;  /* 0x00000051be517209 */ /* 0x000fe40007810000 */
[----:B--2---:R-:W-:-:S02]  /*5000*/  FSEL R144, R15, -INF , P2 ;  /* 0xff8000000f907808 */ /* 0x004fc40001000000 */
[----:B------:R-:W-:Y:S02]  /*5010*/  ISETP.GT.AND P2, PT, R57, 0xa9, PT ;  /* 0x000000a93900780c */ /* 0x000fe40003f44270 */
[----:B---3--:R-:W-:Y:S01]  /*5020*/  FSEL R194, R21, -INF , P3 ;  /* 0xff80000015c27808 */ /* 0x008fe20001800000 */
[----:B------:R2:W3:Y:S01]  /*5030*/  MUFU.TANH R57, R31 ;  /* 0x0000001f00397308 */ /* 0x0004e20000002400 */
[----:B------:R-:W-:Y:S02]  /*5040*/  FMNMX.FTZ R81, R192, R81, !PT ;  /* 0x00000051c0517209 */ /* 0x000fe40007810000 */
[----:B------:R-:W-:Y:S02]  /*5050*/  FSEL R196, R29, -INF , P2 ;  /* 0xff8000001dc47808 */ /* 0x000fe40001000000 */
[----:B------:R-:W-:-:S04]  /*5060*/  FMNMX.FTZ R81, R194, R81, !PT ;  /* 0x00000051c2517209 */ /* 0x000fc80007810000 */
[----:B------:R-:W-:Y:S02]  /*5070*/  FMNMX.FTZ R81, R196, R81, !PT ;  /* 0x00000051c4517209 */ /* 0x000fe40007810000 */
[----:B--2---:R-:W-:-:S03]  /*5080*/  FMNMX.FTZ R31, R12, R13, !PT ;  /* 0x0000000d0c1f7209 */ /* 0x004fc60007810000 */
[----:B------:R-:W2:Y:S01]  /*5090*/  SHFL.BFLY PT, R88, R81, 0x2, 0x1f ;  /* 0x0c401f0051587f89 */ /* 0x000ea200000e0000 */
[----:B------:R-:W-:-:S04]  /*50a0*/  FMNMX.FTZ R31, R14, R31, !PT ;  /* 0x0000001f0e1f7209 */ /* 0x000fc80007810000 */
[----:B------:R-:W-:-:S04]  /*50b0*/  FMNMX.FTZ R31, R20, R31, !PT ;  /* 0x0000001f141f7209 */ /* 0x000fc80007810000 */
[----:B------:R-:W-:-:S04]  /*50c0*/  FMNMX.FTZ R31, R40, R31, !PT ;  /* 0x0000001f281f7209 */ /* 0x000fc80007810000 */
[----:B------:R-:W-:-:S04]  /*50d0*/  FMNMX.FTZ R35, R42, R31, !PT ;  /* 0x0000001f2a237209 */ /* 0x000fc80007810000 */
[----:B------:R-:W-:-:S04]  /*50e0*/  FMNMX.FTZ R35, R44, R35, !PT ;  /* 0x000000232c237209 */ /* 0x000fc80007810000 */
[----:B------:R-:W-:Y:S02]  /*50f0*/  FMNMX.FTZ R35, R46, R35, !PT ;  /* 0x000000232e237209 */ /* 0x000fe40007810000 */
[----:B--2---:R-:W-:Y:S01]  /*5100*/  FMNMX.FTZ R15, R81, R88, !PT ;  /* 0x00000058510f7209 */ /* 0x004fe20007810000 */
[----:B------:R-:W-:Y:S01]  /*5110*/  IMAD.MOV.U32 R81, RZ, RZ, R87 ;  /* 0x000000ffff517224 */ /* 0x000fe200078e0057 */
[----:B------:R-:W-:-:S03]  /*5120*/  FMNMX.FTZ R35, R48, R35, !PT ;  /* 0x0000002330237209 */ /* 0x000fc60007810000 */
[----:B------:R-:W2:Y:S01]  /*5130*/  SHFL.BFLY PT, R88, R15, 0x1, 0x1f ;  /* 0x0c201f000f587f89 */ /* 0x000ea200000e0000 */
[----:B------:R-:W-:-:S04]  /*5140*/  FMNMX.FTZ R37, R50, R35, !PT ;  /* 0x0000002332257209 */ /* 0x000fc80007810000 */
[----:B------:R-:W-:-:S04]  /*5150*/  FMNMX.FTZ R37, R52, R37, !PT ;  /* 0x0000002534257209 */ /* 0x000fc80007810000 */
[----:B------:R-:W-:-:S04]  /*5160*/  FMNMX.FTZ R37, R54, R37, !PT ;  /* 0x0000002536257209 */ /* 0x000fc80007810000 */
[----:B------:R-:W-:-:S04]  /*5170*/  FMNMX.FTZ R37, R56, R37, !PT ;  /* 0x0000002538257209 */ /* 0x000fc80007810000 */
[----:B------:R-:W-:-:S04]  /*5180*/  FMNMX.FTZ R39, R58, R37, !PT ;  /* 0x000000253a277209 */ /* 0x000fc80007810000 */
[----:B------:R-:W-:Y:S02]  /*5190*/  FMNMX.FTZ R39, R60, R39, !PT ;  /* 0x000000273c277209 */ /* 0x000fe40007810000 */
[----:B--2---:R-:W-:-:S04]  /*51a0*/  FMNMX.FTZ R88, R15, R88, !PT ;  /* 0x000000580f587209 */ /* 0x004fc80007810000 */
[C---:B------:R-:W-:Y:S01]  /*51b0*/  FSETP.NEU.FTZ.AND P0, PT, R88.reuse, -INF , PT ;  /* 0xff8000005800780b */ /* 0x040fe20003f1d000 */
[----:B------:R-:W-:-:S05]  /*51c0*/  FMUL.FTZ R33, R88, R89 ;  /* 0x0000005958217220 */ /* 0x000fca0000410000 */
[----:B------:R-:W-:Y:S02]  /*51d0*/  FSEL R33, R33, RZ, P0 ;  /* 0x000000ff21217208 */ /* 0x000fe40000000000 */
[----:B------:R-:W-:-:S03]  /*51e0*/  ISETP.NE.AND P0, PT, R121, RZ, PT ;  /* 0x000000ff7900720c */ /* 0x000fc60003f05270 */
[--C-:B------:R-:W-:Y:S01]  /*51f0*/  FFMA.FTZ R15, R41, R89, -R33.reuse ;  /* 0x00000059290f7223 */ /* 0x100fe20000010821 */
[----:B------:R-:W-:Y:S01]  /*5200*/  FMNMX.FTZ R41, R62, R39, !PT ;  /* 0x000000273e297209 */ /* 0x000fe20007810000 */
[-CC-:B------:R-:W-:Y:S01]  /*5210*/  FFMA.FTZ R25, R98, R89.reuse, -R33.reuse ;  /* 0x0000005962197223 */ /* 0x180fe20000010821 */
[----:B------:R-:W-:Y:S01]  /*5220*/  FSEL R98, R49, -INF , P6 ;  /* 0xff80000031627808 */ /* 0x000fe20003000000 */
        /* <DEDUP_REMOVED lines=10> */
[--C-:B------:R-:W-:Y:S01]  /*52d0*/  FFMA.FTZ R176, R86, R89, -R33.reuse ;  /* 0x0000005956b07223 */ /* 0x100fe20000010821 */
[----:B-1----:R-:W-:Y:S01]  /*52e0*/  FSEL R106, R55, -INF , P3 ;  /* 0xff800000376a7808 */ /* 0x002fe20001800000 */
[----:B------:R-:W-:Y:S01]  /*52f0*/  MUFU.EX2 R15, R15 ;  /* 0x0000000f000f7308 */ /* 0x000fe20000000800 */
[----:B------:R-:W-:Y:S01]  /*5300*/  FMNMX.FTZ R43, R70, R41, !PT ;  /* 0x00000029462b7209 */ /* 0x000fe20007810000 */
[-CC-:B------:R-:W-:Y:S01]  /*5310*/  FFMA.FTZ R21, R94, R89.reuse, -R33.reuse ;  /* 0x000000595e157223 */ /* 0x180fe20000010821 */
[----:B---3--:R-:W-:Y:S01]  /*5320*/  FSEL R108, R57, -INF , P2 ;  /* 0xff800000396c7808 */ /* 0x008fe20001000000 */
[--C-:B------:R-:W-:Y:S01]  /*5330*/  FFMA.FTZ R180, R96, R89, -R33.reuse ;  /* 0x0000005960b47223 */ /* 0x100fe20000010821 */
[----:B------:R-:W-:Y:S01]  /*5340*/  FMNMX.FTZ R43, R72, R43, !PT ;  /* 0x0000002b482b7209 */ /* 0x000fe20007810000 */
[-CC-:B------:R-:W-:Y:S01]  /*5350*/  FFMA.FTZ R29, R112, R89.reuse, -R33.reuse ;  /* 0x00000059701d7223 */ /* 0x180fe20000010821 */
[--C-:B------:R-:W-:Y:S01]  /*5360*/  FFMA.FTZ R110, R110, R89, -R33.reuse ;  /* 0x000000596e6e7223 */ /* 0x100fe20000010821 */
[----:B------:R-:W-:Y:S01]  /*5370*/  MUFU.EX2 R176, R176 ;  /* 0x000000b000b07308 */ /* 0x000fe20000000800 */
[----:B------:R-:W-:Y:S01]  /*5380*/  FMNMX.FTZ R43, R74, R43, !PT ;  /* 0x0000002b4a2b7209 */ /* 0x000fe20007810000 */
[-CC-:B------:R-:W-:Y:S01]  /*5390*/  FFMA.FTZ R26, R114, R89.reuse, -R33.reuse ;  /* 0x00000059721a7223 */ /* 0x180fe20000010821 */
[-CC-:B------:R-:W-:Y:S01]  /*53a0*/  FFMA.FTZ R116, R116, R89.reuse, -R33.reuse ;  /* 0x0000005974747223 */ /* 0x180fe20000010821 */
        /* <DEDUP_REMOVED lines=43> */
[----:B------:R-:W-:Y:S01]  /*5660*/  FFMA.FTZ R218, R194, R89, -R33 ;  /* 0x00000059c2da7223 */ /* 0x000fe20000010821 */
[----:B------:R-:W-:Y:S01]  /*5670*/  MUFU.EX2 R27, R27 ;  /* 0x0000001b001b7308 */ /* 0x000fe20000000800 */
[----:B------:R-:W-:-:S04]  /*5680*/  FMNMX.FTZ R59, R104, R47, !PT ;  /* 0x0000002f683b7209 */ /* 0x000fc80007810000 */
[----:B------:R-:W-:-:S03]  /*5690*/  FMNMX.FTZ R59, R28, R59, !PT ;  /* 0x0000003b1c3b7209 */ /* 0x000fc60007810000 */
        /* <DEDUP_REMOVED lines=13> */
[----:B------:R-:W-:-:S05]  /*5770*/  FMNMX.FTZ R59, R108, R59, !PT ;  /* 0x0000003b6c3b7209 */ /* 0x000fca0007810000 */
[----:B------:R-:W1:Y:S02]  /*5780*/  SHFL.BFLY PT, R92, R59, 0x2, 0x1f ;  /* 0x0c401f003b5c7f89 */ /* 0x000e6400000e0000 */
[----:B------:R-:W2:Y:S08]  /*5790*/  MUFU.EX2 R35, R116 ;  /* 0x0000007400237308 */ /* 0x000eb00000000800 */
[----:B------:R-:W-:Y:S08]  /*57a0*/  MUFU.EX2 R30, R30 ;  /* 0x0000001e001e7308 */ /* 0x000ff00000000800 */
[----:B------:R-:W3:Y:S01]  /*57b0*/  MUFU.EX2 R37, R120 ;  /* 0x0000007800257308 */ /* 0x000ee20000000800 */
[----:B--2---:R-:W-:-:S02]  /*57c0*/  F2FP.BF16.F32.PACK_AB R188, R35, R26 ;  /* 0x0000001a23bc723e */ /* 0x004fc400000010ff */
[----:B-1----:R-:W-:Y:S01]  /*57d0*/  FMNMX.FTZ R63, R59, R92, !PT ;  /* 0x0000005c3b3f7209 */ /* 0x002fe20007810000 */
[----:B------:R-:W-:-:S04]  /*57e0*/  FFMA.FTZ R59, R172, R89, -R33 ;  /* 0x00000059ac3b7223 */ /* 0x000fc80000010821 */
[----:B------:R-:W-:Y:S01]  /*57f0*/  MUFU.EX2 R39, R122 ;  /* 0x0000007a00277308 */ /* 0x000fe20000000800 */
[----:B------:R-:W-:Y:S01]  /*5800*/  FFMA.FTZ R33, R196, R89, -R33 ;  /* 0x00000059c4217223 */ /* 0x000fe20000010821 */
[----:B------:R-:W1:Y:S06]  /*5810*/  SHFL.BFLY PT, R92, R63, 0x1, 0x1f ;  /* 0x0c201f003f5c7f89 */ /* 0x000e6c00000e0000 */
[----:B------:R-:W-:Y:S01]  /*5820*/  MUFU.EX2 R86, R86 ;  /* 0x0000005600567308 */ /* 0x000fe20000000800 */
[----:B---3--:R-:W-:-:S07]  /*5830*/  F2FP.BF16.F32.PACK_AB R190, R37, R30 ;  /* 0x0000001e25be723e */ /* 0x008fce00000010ff */
[----:B------:R-:W-:Y:S08]  /*5840*/  MUFU.EX2 R41, R126 ;  /* 0x0000007e00297308 */ /* 0x000ff00000000800 */
[----:B------:R-:W-:Y:S01]  /*5850*/  MUFU.EX2 R94, R94 ;  /* 0x0000005e005e7308 */ /* 0x000fe20000000800 */
[----:B-1----:R-:W-:-:S04]  /*5860*/  FMNMX.FTZ R92, R63, R92, !PT ;  /* 0x0000005c3f5c7209 */ /* 0x002fc80007810000 */
[C---:B------:R-:W-:Y:S01]  /*5870*/  FSETP.NEU.FTZ.AND P2, PT, R92.reuse, -INF , PT ;  /* 0xff8000005c00780b */ /* 0x040fe20003f5d000 */
[----:B------:R-:W-:Y:S02]  /*5880*/  FMUL.FTZ R65, R92, R89 ;  /* 0x000000595c417220 */ /* 0x000fe40000410000 */
[----:B------:R-:W-:Y:S03]  /*5890*/  MUFU.EX2 R43, R132 ;  /* 0x00000084002b7308 */ /* 0x000fe60000000800 */
[----:B------:R-:W-:Y:S02]  /*58a0*/  FSEL R65, R65, RZ, P2 ;  /* 0x000000ff41417208 */ /* 0x000fe40001000000 */
[----:B------:R-:W-:-:S03]  /*58b0*/  PLOP3.LUT P2, PT, PT, PT, UP0, 0x80, 0x0 ;  /* 0x000000000000781c */ /* 0x000fc60003f4f008 */
[----:B------:R-:W-:Y:S01]  /*58c0*/  MUFU.EX2 R96, R96 ;  /* 0x0000006000607308 */ /* 0x000fe20000000800 */
[-CC-:B------:R-:W-:Y:S01]  /*58d0*/  FFMA.FTZ R177, R12, R89.reuse, -R65.reuse ;  /* 0x000000590cb17223 */ /* 0x180fe20000010841 */
[-C--:B------:R-:W-:Y:S01]  /*58e0*/  FFMA.FTZ R12, R13, R89.reuse, -R65 ;  /* 0x000000590d0c7223 */ /* 0x080fe20000010841 */
[----:B------:R-:W-:Y:S01]  /*58f0*/  FADD.FTZ R13, R176, R15 ;  /* 0x0000000fb00d7221 */ /* 0x000fe20000010000 */
[-CC-:B------:R-:W-:Y:S01]  /*5900*/  FFMA.FTZ R179, R14, R89.reuse, -R65.reuse ;  /* 0x000000590eb37223 */ /* 0x180fe20000010841 */
[-CC-:B------:R-:W-:Y:S01]  /*5910*/  FFMA.FTZ R20, R20, R89.reuse, -R65.reuse ;  /* 0x0000005914147223 */ /* 0x180fe20000010841 */
[-C--:B------:R-:W-:Y:S01]  /*5920*/  FFMA.FTZ R181, R40, R89.reuse, -R65 ;  /* 0x0000005928b57223 */ /* 0x080fe20000010841 */
[----:B------:R-:W-:Y:S01]  /*5930*/  FADD.FTZ R14, R178, R13 ;  /* 0x0000000db20e7221 */ /* 0x000fe20000010000 */
[----:B------:R-:W-:Y:S01]  /*5940*/  MUFU.EX2 R177, R177 ;  /* 0x000000b100b17308 */ /* 0x000fe20000000800 */
[-CC-:B------:R-:W-:Y:S01]  /*5950*/  FFMA.FTZ R40, R42, R89.reuse, -R65.reuse ;  /* 0x000000592a287223 */ /* 0x180fe20000010841 */
[-CC-:B------:R-:W-:Y:S01]  /*5960*/  FFMA.FTZ R183, R44, R89.reuse, -R65.reuse ;  /* 0x000000592cb77223 */ /* 0x180fe20000010841 */
[----:B------:R-:W-:Y:S01]  /*5970*/  FADD.FTZ R13, R21, R14 ;  /* 0x0000000e150d7221 */ /* 0x000fe20000010000 */
[-CC-:B------:R-:W-:Y:S01]  /*5980*/  FFMA.FTZ R201, R32, R89.reuse, -R65.reuse ;  /* 0x0000005920c97223 */ /* 0x180fe20000010841 */
[-CC-:B------:R-:W-:Y:S01]  /*5990*/  FFMA.FTZ R42, R46, R89.reuse, -R65.reuse ;  /* 0x000000592e2a7223 */ /* 0x180fe20000010841 */
[-C--:B------:R-:W-:Y:S01]  /*59a0*/  FFMA.FTZ R185, R48, R89.reuse, -R65 ;  /* 0x0000005930b97223 */ /* 0x080fe20000010841 */
[----:B------:R-:W-:Y:S01]  /*59b0*/  FADD.FTZ R14, R180, R13 ;  /* 0x0000000db40e7221 */ /* 0x000fe20000010000 */
[----:B------:R-:W1:Y:S01]  /*59c0*/  MUFU.EX2 R12, R12 ;  /* 0x0000000c000c7308 */ /* 0x000e620000000800 */
[-CC-:B------:R-:W-:Y:S01]  /*59d0*/  FFMA.FTZ R191, R60, R89.reuse, -R65.reuse ;  /* 0x000000593cbf7223 */ /* 0x180fe20000010841 */
[-CC-:B------:R-:W-:Y:S01]  /*59e0*/  FFMA.FTZ R44, R50, R89.reuse, -R65.reuse ;  /* 0x00000059322c7223 */ /* 0x180fe20000010841 */
[----:B------:R-:W-:Y:S01]  /*59f0*/  FADD.FTZ R13, R25, R14 ;  /* 0x0000000e190d7221 */ /* 0x000fe20000010000 */
[-CC-:B------:R-:W-:Y:S01]  /*5a00*/  FFMA.FTZ R187, R52, R89.reuse, -R65.reuse ;  /* 0x0000005934bb7223 */ /* 0x180fe20000010841 */
[-CC-:B------:R-:W-:Y:S01]  /*5a10*/  FFMA.FTZ R203, R34, R89.reuse, -R65.reuse ;  /* 0x0000005922cb7223 */ /* 0x180fe20000010841 */
[-C--:B------:R-:W-:Y:S01]  /*5a20*/  FFMA.FTZ R46, R54, R89.reuse, -R65 ;  /* 0x00000059362e7223 */ /* 0x080fe20000010841 */
[----:B------:R-:W-:Y:S01]  /*5a30*/  FADD.FTZ R14, R182, R13 ;  /* 0x0000000db60e7221 */ /* 0x000fe20000010000 */
[----:B------:R-:W2:Y:S01]  /*5a40*/  MUFU.EX2 R179, R179 ;  /* 0x000000b300b37308 */ /* 0x000ea20000000800 */
[-CC-:B------:R-:W-:Y:S01]  /*5a50*/  FFMA.FTZ R189, R56, R89.reuse, -R65.reuse ;  /* 0x0000005938bd7223 */ /* 0x180fe20000010841 */
[-CC-:B------:R-:W-:Y:S01]  /*5a60*/  FFMA.FTZ R48, R58, R89.reuse, -R65.reuse ;  /* 0x000000593a307223 */ /* 0x180fe20000010841 */
[----:B------:R-:W-:Y:S01]  /*5a70*/  FADD.FTZ R13, R27, R14 ;  /* 0x0000000e1b0d7221 */ /* 0x000fe20000010000 */
[-CC-:B------:R-:W-:Y:S01]  /*5a80*/  FFMA.FTZ R50, R62, R89.reuse, -R65.reuse ;  /* 0x000000593e327223 */ /* 0x180fe20000010841 */
[-CC-:B------:R-:W-:Y:S01]  /*5a90*/  FFMA.FTZ R193, R64, R89.reuse, -R65.reuse ;  /* 0x0000005940c17223 */ /* 0x180fe20000010841 */
[-C--:B------:R-:W-:Y:S01]  /*5aa0*/  FFMA.FTZ R52, R66, R89.reuse, -R65 ;  /* 0x0000005942347223 */ /* 0x080fe20000010841 */
[----:B------:R-:W-:Y:S01]  /*5ab0*/  FADD.FTZ R32, R184, R13 ;  /* 0x0000000db8207221 */ /* 0x000fe20000010000 */
[----:B------:R-:W3:Y:S01]  /*5ac0*/  MUFU.EX2 R20, R20 ;  /* 0x0000001400147308 */ /* 0x000ee20000000800 */
[----:B-1----:R-:W-:Y:S01]  /*5ad0*/  FADD.FTZ R14, R177, R12 ;  /* 0x0000000cb10e7221 */ /* 0x002fe20000010000 */
[-CC-:B------:R-:W-:Y:S01]  /*5ae0*/  FFMA.FTZ R195, R68, R89.reuse, -R65.reuse ;  /* 0x0000005944c37223 */ /* 0x180fe20000010841 */
[----:B------:R-:W-:Y:S01]  /*5af0*/  FADD.FTZ R67, R29, R32 ;  /* 0x000000201d437221 */ /* 0x000fe20000010000 */
[-CC-:B------:R-:W-:Y:S01]  /*5b00*/  FFMA.FTZ R54, R70, R89.reuse, -R65.reuse ;  /* 0x0000005946367223 */ /* 0x180fe20000010841 */
[-CC-:B------:R-:W-:Y:S01]  /*5b10*/  FFMA.FTZ R197, R72, R89.reuse, -R65.reuse ;  /* 0x0000005948c57223 */ /* 0x180fe20000010841 */
[-C--:B------:R-:W-:Y:S01]  /*5b20*/  FFMA.FTZ R56, R74, R89.reuse, -R65 ;  /* 0x000000594a387223 */ /* 0x080fe20000010841 */
[----:B------:R-:W-:Y:S01]  /*5b30*/  FADD.FTZ R60, R186, R67 ;  /* 0x00000043ba3c7221 */ /* 0x000fe20000010000 */
[----:B------:R-:W1:Y:S01]  /*5b40*/  MUFU.EX2 R181, R181 ;  /* 0x000000b500b57308 */ /* 0x000e620000000800 */
[----:B--2---:R-:W-:Y:S01]  /*5b50*/  FADD.FTZ R13, R179, R14 ;  /* 0x0000000eb30d7221 */ /* 0x004fe20000010000 */
[-CC-:B------:R-:W-:Y:S01]  /*5b60*/  FFMA.FTZ R199, R76, R89.reuse, -R65.reuse ;  /* 0x000000594cc77223 */ /* 0x180fe20000010841 */
[----:B------:R-:W-:Y:S01]  /*5b70*/  FADD.FTZ R67, R31, R60 ;  /* 0x0000003c1f437221 */ /* 0x000fe20000010000 */
[-CC-:B------:R-:W-:Y:S01]  /*5b80*/  FFMA.FTZ R58, R78, R89.reuse, -R65.reuse ;  /* 0x000000594e3a7223 */ /* 0x180fe20000010841 */
[-CC-:B------:R-:W-:Y:S01]  /*5b90*/  FFMA.FTZ R38, R38, R89.reuse, -R65.reuse ;  /* 0x0000005926267223 */ /* 0x180fe20000010841 */
[-C--:B------:R-:W-:Y:S01]  /*5ba0*/  FFMA.FTZ R32, R80, R89.reuse, -R65 ;  /* 0x0000005950207223 */ /* 0x080fe20000010841 */
[----:B------:R-:W-:Y:S01]  /*5bb0*/  FADD.FTZ R34, R26, R67 ;  /* 0x000000431a227221 */ /* 0x000fe20000010000 */
[----:B------:R-:W2:Y:S01]  /*5bc0*/  MUFU.EX2 R40, R40 ;  /* 0x0000002800287308 */ /* 0x000ea20000000800 */
[----:B---3--:R-:W-:Y:S01]  /*5bd0*/  FADD.FTZ R14, R20, R13 ;  /* 0x0000000d140e7221 */ /* 0x008fe20000010000 */
        /* <DEDUP_REMOVED lines=16> */
[-C--:B------:R-:W-:Y:S01]  /*5ce0*/  FFMA.FTZ R136, R136, R89.reuse, -R65 ;  /* 0x0000005988887223 */ /* 0x080fe20000010841 */
[----:B------:R-:W-:Y:S01]  /*5cf0*/  FADD.FTZ R60, R86, R67 ;  /* 0x00000043563c7221 */ /* 0x000fe20000010000 */
[-CC-:B------:R-:W-:Y:S01]  /*5d00*/  FFMA.FTZ R140, R140, R89.reuse, -R65.reuse ;  /* 0x000000598c8c7223 */ /* 0x180fe20000010841 */
[-CC-:B------:R-:W-:Y:S01]  /*5d10*/  FFMA.FTZ R144, R144, R89.reuse, -R65.reuse ;  /* 0x0000005990907223 */ /* 0x180fe20000010841 */
[-CC-:B------:R-:W-:Y:S01]  /*5d20*/  FFMA.FTZ R98, R98, R89.reuse, -R65.reuse ;  /* 0x0000005962627223 */ /* 0x180fe20000010841 */
[----:B------:R-:W-:Y:S01]  /*5d30*/  FADD.FTZ R67, R41, R60 ;  /* 0x0000003c29437221 */ /* 0x000fe20000010000 */
[----:B------:R-:W2:Y:S01]  /*5d40*/  MUFU.EX2 R185, R185 ;  /* 0x000000b900b97308 */ /* 0x000ea20000000800 */
[----:B---3--:R-:W-:Y:S01]  /*5d50*/  FADD.FTZ R13, R183, R14 ;  /* 0x0000000eb70d7221 */ /* 0x008fe20000010000 */
[-C--:B------:R-:W-:Y:S01]  /*5d60*/  FFMA.FTZ R100, R100, R89.reuse, -R65 ;  /* 0x0000005964647223 */ /* 0x080fe20000010841 */
[----:B------:R-:W-:Y:S01]  /*5d70*/  FADD.FTZ R60, R94, R67 ;  /* 0x000000435e3c7221 */ /* 0x000fe20000010000 */
[--C-:B------:R-:W-:Y:S01]  /*5d80*/  FFMA.FTZ R102, R102, R89, -R65.reuse ;  /* 0x0000005966667223 */ /* 0x100fe20000010841 */
[----:B------:R-:W-:Y:S01]  /*5d90*/  F2FP.BF16.F32.PACK_AB R177, R12, R177 ;  /* 0x000000b10cb1723e */ /* 0x000fe200000010ff */
[-CC-:B------:R-:W-:Y:S01]  /*5da0*/  FFMA.FTZ R106, R106, R89.reuse, -R65.reuse ;  /* 0x000000596a6a7223 */ /* 0x180fe20000010841 */
[----:B------:R-:W-:Y:S01]  /*5db0*/  FFMA.FTZ R65, R108, R89, -R65 ;  /* 0x000000596c417223 */ /* 0x000fe20000010841 */
[----:B------:R-:W3:Y:S01]  /*5dc0*/  MUFU.EX2 R44, R44 ;  /* 0x0000002c002c7308 */ /* 0x000ee20000000800 */
[----:B-1----:R-:W-:Y:S01]  /*5dd0*/  FADD.FTZ R14, R42, R13 ;  /* 0x0000000d2a0e7221 */ /* 0x002fe20000010000 */
[----:B------:R-:W-:Y:S01]  /*5de0*/  F2FP.BF16.F32.PACK_AB R180, R25, R180 ;  /* 0x000000b419b4723e */ /* 0x000fe200000010ff */
[--C-:B------:R-:W-:Y:S01]  /*5df0*/  IMAD.MOV.U32 R84, RZ, RZ, R87.reuse ;  /* 0x000000ffff547224 */ /* 0x100fe200078e0057 */
[----:B------:R-:W-:Y:S01]  /*5e00*/  F2FP.BF16.F32.PACK_AB R182, R27, R182 ;  /* 0x000000b61bb6723e */ /* 0x000fe200000010ff */
[--C-:B------:R-:W-:Y:S01]  /*5e10*/  IMAD.MOV.U32 R80, RZ, RZ, R87.reuse ;  /* 0x000000ffff507224 */ /* 0x100fe200078e0057 */
[----:B------:R-:W-:Y:S01]  /*5e20*/  F2FP.BF16.F32.PACK_AB R184, R29, R184 ;  /* 0x000000b81db8723e */ /* 0x000fe200000010ff */
[--C-:B------:R-:W-:Y:S01]  /*5e30*/  IMAD.MOV.U32 R76, RZ, RZ, R87.reuse ;  /* 0x000000ffff4c7224 */ /* 0x100fe200078e0057 */
[----:B------:R-:W1:Y:S01]  /*5e40*/  MUFU.EX2 R187, R187 ;  /* 0x000000bb00bb7308 */ /* 0x000e620000000800 */
[----:B--2---:R-:W-:Y:S01]  /*5e50*/  FADD.FTZ R13, R185, R14 ;  /* 0x0000000eb90d7221 */ /* 0x004fe20000010000 */
[----:B------:R-:W-:Y:S01]  /*5e60*/  F2FP.BF16.F32.PACK_AB R186, R31, R186 ;  /* 0x000000ba1fba723e */ /* 0x000fe200000010ff */
[--C-:B------:R-:W-:Y:S01]  /*5e70*/  IMAD.MOV.U32 R72, RZ, RZ, R87.reuse ;  /* 0x000000ffff487224 */ /* 0x100fe200078e0057 */
[----:B------:R-:W-:Y:S01]  /*5e80*/  F2FP.BF16.F32.PACK_AB R194, R94, R41 ;  /* 0x000000295ec2723e */ /* 0x000fe200000010ff */
[--C-:B------:R-:W-:Y:S01]  /*5e90*/  IMAD.MOV.U32 R68, RZ, RZ, R87.reuse ;  /* 0x000000ffff447224 */ /* 0x100fe200078e0057 */
[----:B------:R-:W-:Y:S01]  /*5ea0*/  F2FP.BF16.F32.PACK_AB R196, R96, R43 ;  /* 0x0000002b60c4723e */ /* 0x000fe200000010ff */
[----:B------:R-:W-:Y:S01]  /*5eb0*/  IMAD.MOV.U32 R67, RZ, RZ, R87 ;  /* 0x000000ffff437224 */ /* 0x000fe200078e0057 */
[----:B------:R-:W2:Y:S01]  /*5ec0*/  MUFU.EX2 R46, R46 ;  /* 0x0000002e002e7308 */ /* 0x000ea20000000800 */
[----:B---3--:R-:W-:Y:S01]  /*5ed0*/  FADD.FTZ R14, R44, R13 ;  /* 0x0000000d2c0e7221 */ /* 0x008fe20000010000 */
[----:B------:R-:W-:Y:S01]  /*5ee0*/  F2FP.BF16.F32.PACK_AB R181, R40, R181 ;  /* 0x000000b528b5723e */ /* 0x000fe200000010ff */
[--C-:B------:R-:W-:Y:S01]  /*5ef0*/  IMAD.MOV.U32 R64, RZ, RZ, R87.reuse ;  /* 0x000000ffff407224 */ /* 0x100fe200078e0057 */
[----:B------:R-:W-:Y:S01]  /*5f00*/  F2FP.BF16.F32.PACK_AB R183, R42, R183 ;  /* 0x000000b72ab7723e */ /* 0x000fe200000010ff */
[--C-:B------:R-:W-:Y:S01]  /*5f10*/  IMAD.MOV.U32 R41, RZ, RZ, R87.reuse ;  /* 0x000000ffff297224 */ /* 0x100fe200078e0057 */
[----:B------:R-:W-:Y:S01]  /*5f20*/  F2FP.BF16.F32.PACK_AB R185, R44, R185 ;  /* 0x000000b92cb9723e */ /* 0x000fe200000010ff */
[--C-:B------:R-:W-:Y:S01]  /*5f30*/  IMAD.MOV.U32 R44, RZ, RZ, R87.reuse ;  /* 0x000000ffff2c7224 */ /* 0x100fe200078e0057 */
[----:B------:R-:W3:Y:S01]  /*5f40*/  MUFU.EX2 R189, R189 ;  /* 0x000000bd00bd7308 */ /* 0x000ee20000000800 */
[----:B-1----:R-:W-:Y:S01]  /*5f50*/  FADD.FTZ R13, R187, R14 ;  /* 0x0000000ebb0d7221 */ /* 0x002fe20000010000 */
[----:B------:R-:W-:Y:S01]  /*5f60*/  F2FP.BF16.F32.PACK_AB R176, R15, R176 ;  /* 0x000000b00fb0723e */ /* 0x000fe200000010ff */
[--C-:B------:R-:W-:Y:S01]  /*5f70*/  IMAD.MOV.U32 R40, RZ, RZ, R87.reuse ;  /* 0x000000ffff287224 */ /* 0x100fe200078e0057 */
[----:B------:R-:W-:Y:S01]  /*5f80*/  F2FP.BF16.F32.PACK_AB R178, R21, R178 ;  /* 0x000000b215b2723e */ /* 0x000fe200000010ff */
[--C-:B------:R-:W-:Y:S01]  /*5f90*/  IMAD.MOV.U32 R37, RZ, RZ, R87.reuse ;  /* 0x000000ffff257224 */ /* 0x100fe200078e0057 */
[----:B------:R-:W-:Y:S01]  /*5fa0*/  F2FP.BF16.F32.PACK_AB R179, R20, R179 ;  /* 0x000000b314b3723e */ /* 0x000fe200000010ff */
[----:B------:R-:W-:Y:S01]  /*5fb0*/  IMAD.MOV.U32 R35, RZ, RZ, R87 ;  /* 0x000000ffff237224 */ /* 0x000fe200078e0057 */
[----:B------:R-:W1:Y:S01]  /*5fc0*/  MUFU.EX2 R48, R48 ;  /* 0x0000003000307308 */ /* 0x000e620000000800 */
[C---:B--2---:R-:W-:Y:S01]  /*5fd0*/  FADD.FTZ R14, R46.reuse, R13 ;  /* 0x0000000d2e0e7221 */ /* 0x044fe20000010000 */
[----:B------:R-:W-:Y:S01]  /*5fe0*/  FADD.FTZ R13, R43, R60 ;  /* 0x0000003c2b0d7221 */ /* 0x000fe20000010000 */
[----:B------:R-:W-:Y:S01]  /*5ff0*/  F2FP.BF16.F32.PACK_AB R187, R46, R187 ;  /* 0x000000bb2ebb723e */ /* 0x000fe200000010ff */
[----:B------:R-:W-:Y:S01]  /*6000*/  IMAD.MOV.U32 R43, RZ, RZ, R87 ;  /* 0x000000ffff2b7224 */ /* 0x000fe200078e0057 */
[-C--:B------:R-:W-:Y:S01]  /*6010*/  MOV R82, R87.reuse ;  /* 0x0000005700527202 */ /* 0x080fe20000000f00 */
[----:B------:R-:W-:Y:S01]  /*6020*/  FADD.FTZ R13, R96, R13 ;  /* 0x0000000d600d7221 */ /* 0x000fe20000010000 */
[-C--:B------:R-:W-:Y:S01]  /*6030*/  MOV R78, R87.reuse ;  /* 0x00000057004e7202 */ /* 0x080fe20000000f00 */
[----:B------:R-:W2:Y:S01]  /*6040*/  MUFU.EX2 R191, R191 ;  /* 0x000000bf00bf7308 */ /* 0x000ea20000000800 */
[----:B---3--:R-:W-:Y:S01]  /*6050*/  FADD.FTZ R3, R189, R14 ;  /* 0x0000000ebd037221 */ /* 0x008fe20000010000 */
[-C--:B------:R-:W-:Y:S01]  /*6060*/  MOV R74, R87.reuse ;  /* 0x00000057004a7202 */ /* 0x080fe20000000f00 */
[--C-:B------:R-:W-:Y:S01]  /*6070*/  IMAD.MOV.U32 R31, RZ, RZ, R87.reuse ;  /* 0x000000ffff1f7224 */ /* 0x100fe200078e0057 */
[-C--:B------:R-:W-:Y:S01]  /*6080*/  MOV R70, R87.reuse ;  /* 0x0000005700467202 */ /* 0x080fe20000000f00 */
[--C-:B------:R-:W-:Y:S01]  /*6090*/  IMAD.MOV.U32 R29, RZ, RZ, R87.reuse ;  /* 0x000000ffff1d7224 */ /* 0x100fe200078e0057 */
[----:B------:R-:W-:Y:S01]  /*60a0*/  MOV R66, R87 ;  /* 0x0000005700427202 */ /* 0x000fe20000000f00 */
[----:B------:R-:W-:Y:S01]  /*60b0*/  IMAD.MOV.U32 R27, RZ, RZ, R87 ;  /* 0x000000ffff1b7224 */ /* 0x000fe200078e0057 */
[----:B------:R-:W3:Y:S01]  /*60c0*/  MUFU.EX2 R198, R198 ;  /* 0x000000c600c67308 */ /* 0x000ee20000000800 */
[C---:B-1----:R-:W-:Y:S01]  /*60d0*/  FADD.FTZ R14, R48.reuse, R3 ;  /* 0x00000003300e7221 */ /* 0x042fe20000010000 */
[----:B------:R-:W-:Y:S01]  /*60e0*/  F2FP.BF16.F32.PACK_AB R189, R48, R189 ;  /* 0x000000bd30bd723e */ /* 0x000fe200000010ff */
[--C-:B------:R-:W-:Y:S01]  /*60f0*/  IMAD.MOV.U32 R48, RZ, RZ, R87.reuse ;  /* 0x000000ffff307224 */ /* 0x100fe200078e0057 */
[-C--:B------:R-:W-:Y:S01]  /*6100*/  MOV R62, R87.reuse ;  /* 0x00000057003e7202 */ /* 0x080fe20000000f00 */
[----:B------:R-:W-:Y:S01]  /*6110*/  IMAD.MOV.U32 R25, RZ, RZ, R87 ;  /* 0x000000ffff197224 */ /* 0x000fe200078e0057 */
[----:B------:R-:W-:-:S02]  /*6120*/  MOV R46, R87 ;  /* 0x00000057002e7202 */ /* 0x000fc40000000f00 */
[----:B------:R-:W1:Y:S01]  /*6130*/  MUFU.EX2 R50, R50 ;  /* 0x0000003200327308 */ /* 0x000e620000000800 */
[----:B--2---:R-:W-:Y:S01]  /*6140*/  FADD.FTZ R3, R191, R14 ;  /* 0x0000000ebf037221 */ /* 0x004fe20000010000 */
[-C--:B------:R-:W-:Y:S02]  /*6150*/  MOV R42, R87.reuse ;  /* 0x00000057002a7202 */ /* 0x080fe40000000f00 */
[----:B------:R-:W-:-:S04]  /*6160*/  MOV R30, R87 ;  /* 0x00000057001e7202 */ /* 0x000fc80000000f00 */
[----:B------:R-:W2:Y:S01]  /*6170*/  MUFU.EX2 R45, R142 ;  /* 0x0000008e002d7308 */ /* 0x000ea20000000800 */
[----:B---3--:R-:W-:-:S07]  /*6180*/  FADD.FTZ R60, R198, R13 ;  /* 0x0000000dc63c7221 */ /* 0x008fce0000010000 */
[----:B------:R-:W3:Y:S01]  /*6190*/  MUFU.EX2 R193, R193 ;  /* 0x000000c100c17308 */ /* 0x000ee20000000800 */
[C---:B-1----:R-:W-:Y:S01]  /*61a0*/  FADD.FTZ R14, R50.reuse, R3 ;  /* 0x00000003320e7221 */ /* 0x042fe20000010000 */
[----:B------:R-:W-:Y:S02]  /*61b0*/  F2FP.BF16.F32.PACK_AB R191, R50, R191 ;  /* 0x000000bf32bf723e */ /* 0x000fe400000010ff */
[----:B------:R-:W-:-:S04]  /*61c0*/  MOV R50, R87 ;  /* 0x0000005700327202 */ /* 0x000fc80000000f00 */
[----:B------:R-:W1:Y:S01]  /*61d0*/  MUFU.EX2 R200, R200 ;  /* 0x000000c800c87308 */ /* 0x000e620000000800 */
[C---:B--2---:R-:W-:Y:S01]  /*61e0*/  FADD.FTZ R13, R45.reuse, R60 ;  /* 0x0000003c2d0d7221 */ /* 0x044fe20000010000 */
[----:B------:R-:W-:Y:S01]  /*61f0*/  F2FP.BF16.F32.PACK_AB R198, R45, R198 ;  /* 0x000000c62dc6723e */ /* 0x000fe200000010ff */
[----:B------:R-:W-:-:S05]  /*6200*/  IMAD.MOV.U32 R45, RZ, RZ, R87 ;  /* 0x000000ffff2d7224 */ /* 0x000fca00078e0057 */
[----:B------:R-:W2:Y:S01]  /*6210*/  MUFU.EX2 R52, R52 ;  /* 0x0000003400347308 */ /* 0x000ea20000000800 */
[----:B---3--:R-:W-:-:S07]  /*6220*/  FADD.FTZ R3, R193, R14 ;  /* 0x0000000ec1037221 */ /* 0x008fce0000010000 */
[----:B------:R-:W3:Y:S01]  /*6230*/  MUFU.EX2 R47, R148 ;  /* 0x00000094002f7308 */ /* 0x000ee20000000800 */
[----:B-1----:R-:W-:-:S07]  /*6240*/  FADD.FTZ R60, R200, R13 ;  /* 0x0000000dc83c7221 */ /* 0x002fce0000010000 */
[----:B------:R-:W1:Y:S01]  /*6250*/  MUFU.EX2 R195, R195 ;  /* 0x000000c300c37308 */ /* 0x000e620000000800 */
[C---:B--2---:R-:W-:Y:S01]  /*6260*/  FADD.FTZ R14, R52.reuse, R3 ;  /* 0x00000003340e7221 */ /* 0x044fe20000010000 */
[----:B------:R-:W-:Y:S01]  /*6270*/  F2FP.BF16.F32.PACK_AB R193, R52, R193 ;  /* 0x000000c134c1723e */ /* 0x000fe200000010ff */
[----:B------:R-:W-:-:S05]  /*6280*/  IMAD.MOV.U32 R52, RZ, RZ, R87 ;  /* 0x000000ffff347224 */ /* 0x000fca00078e0057 */
[----:B------:R-:W-:Y:S01]  /*6290*/  MUFU.EX2 R202, R202 ;  /* 0x000000ca00ca7308 */ /* 0x000fe20000000800 */
[C---:B---3--:R-:W-:Y:S01]  /*62a0*/  FADD.FTZ R13, R47.reuse, R60 ;  /* 0x0000003c2f0d7221 */ /* 0x048fe20000010000 */
[----:B------:R-:W-:Y:S01]  /*62b0*/  F2FP.BF16.F32.PACK_AB R200, R47, R200 ;  /* 0x000000c82fc8723e */ /* 0x000fe200000010ff */
[--C-:B------:R-:W-:Y:S02]  /*62c0*/  IMAD.MOV.U32 R60, RZ, RZ, R87.reuse ;  /* 0x000000ffff3c7224 */ /* 0x100fe400078e0057 */
[----:B------:R-:W-:-:S03]  /*62d0*/  IMAD.MOV.U32 R47, RZ, RZ, R87 ;  /* 0x000000ffff2f7224 */ /* 0x000fc600078e0057 */
[----:B------:R-:W2:Y:S01]  /*62e0*/  MUFU.EX2 R54, R54 ;  /* 0x0000003600367308 */ /* 0x000ea20000000800 */
[----:B-1----:R-:W-:-:S07]  /*62f0*/  FADD.FTZ R3, R195, R14 ;  /* 0x0000000ec3037221 */ /* 0x002fce0000010000 */
[----:B------:R-:W-:Y:S08]  /*6300*/  MUFU.EX2 R49, R152 ;  /* 0x0000009800317308 */ /* 0x000ff00000000800 */
[----:B------:R-:W1:Y:S01]  /*6310*/  MUFU.EX2 R197, R197 ;  /* 0x000000c500c57308 */ /* 0x000e620000000800 */
[C---:B--2---:R-:W-:Y:S01]  /*6320*/  FADD.FTZ R14, R54.reuse, R3 ;  /* 0x00000003360e7221 */ /* 0x044fe20000010000 */
[----:B------:R-:W-:-:S02]  /*6330*/  F2FP.BF16.F32.PACK_AB R195, R54, R195 ;  /* 0x000000c336c3723e */ /* 0x000fc400000010ff */
[----:B------:R-:W-:-:S04]  /*6340*/  MOV R54, R87 ;  /* 0x0000005700367202 */ /* 0x000fc80000000f00 */
[----:B------:R-:W-:Y:S08]  /*6350*/  MUFU.EX2 R204, R204 ;  /* 0x000000cc00cc7308 */ /* 0x000ff00000000800 */
[----:B------:R-:W2:Y:S01]  /*6360*/  MUFU.EX2 R56, R56 ;  /* 0x0000003800387308 */ /* 0x000ea20000000800 */
[----:B-1----:R-:W-:-:S07]  /*6370*/  FADD.FTZ R3, R197, R14 ;  /* 0x0000000ec5037221 */ /* 0x002fce0000010000 */
[----:B------:R-:W-:Y:S08]  /*6380*/  MUFU.EX2 R51, R51 ;  /* 0x0000003300337308 */ /* 0x000ff00000000800 */
[----:B------:R-:W1:Y:S01]  /*6390*/  MUFU.EX2 R199, R199 ;  /* 0x000000c700c77308 */ /* 0x000e620000000800 */
[C---:B--2---:R-:W-:Y:S01]  /*63a0*/  FADD.FTZ R14, R56.reuse, R3 ;  /* 0x00000003380e7221 */ /* 0x044fe20000010000 */
[----:B------:R-:W-:Y:S01]  /*63b0*/  F2FP.BF16.F32.PACK_AB R197, R56, R197 ;  /* 0x000000c538c5723e */ /* 0x000fe200000010ff */
[----:B------:R-:W-:-:S05]  /*63c0*/  IMAD.MOV.U32 R56, RZ, RZ, R87 ;  /* 0x000000ffff387224 */ /* 0x000fca00078e0057 */
[----:B------:R-:W2:Y:S08]  /*63d0*/  MUFU.EX2 R206, R206 ;  /* 0x000000ce00ce7308 */ /* 0x000eb00000000800 */
[----:B------:R3:W-:Y:S01]  /*63e0*/  MUFU.EX2 R207, R38 ;  /* 0x0000002600cf7308 */ /* 0x0007e20000000800 */
[----:B-1----:R-:W-:-:S07]  /*63f0*/  FADD.FTZ R3, R199, R14 ;  /* 0x0000000ec7037221 */ /* 0x002fce0000010000 */
[----:B------:R-:W1:Y:S01]  /*6400*/  MUFU.EX2 R58, R58 ;  /* 0x0000003a003a7308 */ /* 0x000e620000000800 */
[----:B---3--:R-:W-:Y:S01]  /*6410*/  FADD.FTZ R38, R202, R13 ;  /* 0x0000000dca267221 */ /* 0x008fe20000010000 */
[----:B------:R-:W-:-:S03]  /*6420*/  F2FP.BF16.F32.PACK_AB R202, R49, R202 ;  /* 0x000000ca31ca723e */ /* 0x000fc600000010ff */
[----:B------:R-:W-:Y:S01]  /*6430*/  FADD.FTZ R13, R49, R38 ;  /* 0x00000026310d7221 */ /* 0x000fe20000010000 */
[----:B------:R-:W-:Y:S02]  /*6440*/  IMAD.MOV.U32 R49, RZ, RZ, R87 ;  /* 0x000000ffff317224 */ /* 0x000fe400078e0057 */
[----:B------:R-:W3:Y:S01]  /*6450*/  MUFU.EX2 R53, R53 ;  /* 0x0000003500357308 */ /* 0x000ee20000000800 */
[----:B------:R-:W-:Y:S01]  /*6460*/  FADD.FTZ R38, R204, R13 ;  /* 0x0000000dcc267221 */ /* 0x000fe20000010000 */
[----:B------:R-:W-:-:S03]  /*6470*/  F2FP.BF16.F32.PACK_AB R204, R51, R204 ;  /* 0x000000cc33cc723e */ /* 0x000fc600000010ff */
[----:B------:R-:W-:Y:S01]  /*6480*/  FADD.FTZ R13, R51, R38 ;  /* 0x00000026330d7221 */ /* 0x000fe20000010000 */
[----:B------:R-:W-:Y:S02]  /*6490*/  IMAD.MOV.U32 R51, RZ, RZ, R87 ;  /* 0x000000ffff337224 */ /* 0x000fe400078e0057 */
[----:B------:R-:W4:Y:S01]  /*64a0*/  MUFU.EX2 R201, R201 ;  /* 0x000000c900c97308 */ /* 0x000f220000000800 */
[----:B--2---:R-:W-:Y:S01]  /*64b0*/  FADD.FTZ R38, R206, R13 ;  /* 0x0000000dce267221 */ /* 0x004fe20000010000 */
[C---:B-1----:R-:W-:Y:S01]  /*64c0*/  FADD.FTZ R14, R58.reuse, R3 ;  /* 0x000000033a0e7221 */ /* 0x042fe20000010000 */
[----:B------:R-:W-:Y:S02]  /*64d0*/  F2FP.BF16.F32.PACK_AB R199, R58, R199 ;  /* 0x000000c73ac7723e */ /* 0x000fe400000010ff */
[----:B------:R-:W-:-:S03]  /*64e0*/  MOV R58, R87 ;  /* 0x00000057003a7202 */ /* 0x000fc60000000f00 */
[----:B------:R-:W1:Y:S01]  /*64f0*/  MUFU.EX2 R208, R208 ;  /* 0x000000d000d07308 */ /* 0x000e620000000800 */
[C---:B---3--:R-:W-:Y:S01]  /*6500*/  FADD.FTZ R13, R53.reuse, R38 ;  /* 0x00000026350d7221 */ /* 0x048fe20000010000 */
[----:B------:R-:W-:Y:S01]  /*6510*/  F2FP.BF16.F32.PACK_AB R206, R53, R206 ;  /* 0x000000ce35ce723e */ /* 0x000fe200000010ff */
[----:B------:R-:W-:-:S05]  /*6520*/  IMAD.MOV.U32 R53, RZ, RZ, R87 ;  /* 0x000000ffff357224 */ /* 0x000fca00078e0057 */
[----:B------:R-:W2:Y:S01]  /*6530*/  MUFU.EX2 R32, R32 ;  /* 0x0000002000207308 */ /* 0x000ea20000000800 */
[----:B----4-:R-:W-:-:S07]  /*6540*/  FADD.FTZ R3, R201, R14 ;  /* 0x0000000ec9037221 */ /* 0x010fce0000010000 */
[----:B------:R-:W3:Y:S01]  /*6550*/  MUFU.EX2 R55, R55 ;  /* 0x0000003700377308 */ /* 0x000ee20000000800 */
[----:B-1----:R-:W-:-:S07]  /*6560*/  FADD.FTZ R38, R208, R13 ;  /* 0x0000000dd0267221 */ /* 0x002fce0000010000 */
[----:B------:R-:W1:Y:S01]  /*6570*/  MUFU.EX2 R203, R203 ;  /* 0x000000cb00cb7308 */ /* 0x000e620000000800 */
[C---:B--2---:R-:W-:Y:S01]  /*6580*/  FADD.FTZ R14, R32.reuse, R3 ;  /* 0x00000003200e7221 */ /* 0x044fe20000010000 */
[----:B------:R-:W-:Y:S01]  /*6590*/  F2FP.BF16.F32.PACK_AB R201, R32, R201 ;  /* 0x000000c920c9723e */ /* 0x000fe200000010ff */
[----:B------:R-:W-:-:S05]  /*65a0*/  IMAD.MOV.U32 R32, RZ, RZ, R87 ;  /* 0x000000ffff207224 */ /* 0x000fca00078e0057 */
[----:B------:R-:W2:Y:S01]  /*65b0*/  MUFU.EX2 R210, R210 ;  /* 0x000000d200d27308 */ /* 0x000ea20000000800 */
[C---:B---3--:R-:W-:Y:S01]  /*65c0*/  FADD.FTZ R13, R55.reuse, R38 ;  /* 0x00000026370d7221 */ /* 0x048fe20000010000 */
[----:B------:R-:W-:Y:S01]  /*65d0*/  F2FP.BF16.F32.PACK_AB R208, R55, R208 ;  /* 0x000000d037d0723e */ /* 0x000fe200000010ff */
[----:B------:R-:W-:Y:S01]  /*65e0*/  IMAD.MOV.U32 R55, RZ, RZ, R87 ;  /* 0x000000ffff377224 */ /* 0x000fe200078e0057 */
[----:B------:R-:W-:-:S04]  /*65f0*/  MOV R38, R87 ;  /* 0x0000005700267202 */ /* 0x000fc80000000f00 */
[----:B------:R-:W3:Y:S01]  /*6600*/  MUFU.EX2 R34, R34 ;  /* 0x0000002200227308 */ /* 0x000ee20000000800 */
[----:B-1----:R-:W-:-:S07]  /*6610*/  FADD.FTZ R3, R203, R14 ;  /* 0x0000000ecb037221 */ /* 0x002fce0000010000 */
[----:B------:R-:W1:Y:S01]  /*6620*/  MUFU.EX2 R57, R57 ;  /* 0x0000003900397308 */ /* 0x000e620000000800 */
[----:B--2---:R-:W-:-:S07]  /*6630*/  FADD.FTZ R26, R210, R13 ;  /* 0x0000000dd21a7221 */ /* 0x004fce0000010000 */
[----:B------:R-:W2:Y:S01]  /*6640*/  MUFU.EX2 R205, R205 ;  /* 0x000000cd00cd7308 */ /* 0x000ea20000000800 */
[C---:B---3--:R-:W-:Y:S01]  /*6650*/  FADD.FTZ R14, R34.reuse, R3 ;  /* 0x00000003220e7221 */ /* 0x048fe20000010000 */
[----:B------:R-:W-:Y:S02]  /*6660*/  F2FP.BF16.F32.PACK_AB R203, R34, R203 ;  /* 0x000000cb22cb723e */ /* 0x000fe400000010ff */
[----:B------:R-:W-:-:S04]  /*6670*/  MOV R34, R87 ;  /* 0x0000005700227202 */ /* 0x000fc80000000f00 */
[----:B------:R-:W3:Y:S01]  /*6680*/  MUFU.EX2 R212, R212 ;  /* 0x000000d400d47308 */ /* 0x000ee20000000800 */
[C---:B-1----:R-:W-:Y:S01]  /*6690*/  FADD.FTZ R13, R57.reuse, R26 ;  /* 0x0000001a390d7221 */ /* 0x042fe20000010000 */
[----:B------:R-:W-:Y:S01]  /*66a0*/  F2FP.BF16.F32.PACK_AB R210, R57, R210 ;  /* 0x000000d239d2723e */ /* 0x000fe200000010ff */
[----:B------:R-:W-:-:S05]  /*66b0*/  IMAD.MOV.U32 R57, RZ, RZ, R87 ;  /* 0x000000ffff397224 */ /* 0x000fca00078e0057 */
[----:B------:R-:W1:Y:S01]  /*66c0*/  MUFU.EX2 R36, R36 ;  /* 0x0000002400247308 */ /* 0x000e620000000800 */
[----:B--2---:R-:W-:-:S07]  /*66d0*/  FADD.FTZ R3, R205, R14 ;  /* 0x0000000ecd037221 */ /* 0x004fce0000010000 */
[----:B------:R-:W2:Y:S01]  /*66e0*/  MUFU.EX2 R59, R59 ;  /* 0x0000003b003b7308 */ /* 0x000ea20000000800 */
[----:B---3--:R-:W-:-:S07]  /*66f0*/  FADD.FTZ R14, R212, R13 ;  /* 0x0000000dd40e7221 */ /* 0x008fce0000010000 */
[----:B------:R-:W3:Y:S01]  /*6700*/  MUFU.EX2 R90, R90 ;  /* 0x0000005a005a7308 */ /* 0x000ee20000000800 */
[C---:B-1----:R-:W-:Y:S01]  /*6710*/  FADD.FTZ R3, R36.reuse, R3 ;  /* 0x0000000324037221 */ /* 0x042fe20000010000 */
[----:B------:R-:W-:Y:S01]  /*6720*/  F2FP.BF16.F32.PACK_AB R205, R36, R205 ;  /* 0x000000cd24cd723e */ /* 0x000fe200000010ff */
[----:B------:R-:W-:-:S05]  /*6730*/  IMAD.MOV.U32 R36, RZ, RZ, R87 ;  /* 0x000000ffff247224 */ /* 0x000fca00078e0057 */
[----:B------:R-:W1:Y:S01]  /*6740*/  MUFU.EX2 R24, R24 ;  /* 0x0000001800187308 */ /* 0x000e620000000800 */
[C---:B--2---:R-:W-:Y:S01]  /*6750*/  FADD.FTZ R13, R59.reuse, R14 ;  /* 0x0000000e3b0d7221 */ /* 0x044fe20000010000 */
[----:B------:R-:W-:Y:S01]  /*6760*/  F2FP.BF16.F32.PACK_AB R212, R59, R212 ;  /* 0x000000d43bd4723e */ /* 0x000fe200000010ff */
[----:B------:R-:W-:-:S05]  /*6770*/  IMAD.MOV.U32 R59, RZ, RZ, R87 ;  /* 0x000000ffff3b7224 */ /* 0x000fca00078e0057 */
[----:B------:R-:W2:Y:S01]  /*6780*/  MUFU.EX2 R209, R104 ;  /* 0x0000006800d17308 */ /* 0x000ea20000000800 */
[----:B---3--:R-:W-:-:S04]  /*6790*/  FADD.FTZ R14, R90, R3 ;  /* 0x000000035a0e7221 */ /* 0x008fc80000010000 */
[C---:B------:R-:W-:Y:S01]  /*67a0*/  FADD.FTZ R3, R207.reuse, R14 ;  /* 0x0000000ecf037221 */ /* 0x040fe20000010000 */
[----:B------:R-:W-:Y:S02]  /*67b0*/  F2FP.BF16.F32.PACK_AB R207, R207, R90 ;  /* 0x0000005acfcf723e */ /* 0x000fe400000010ff */
[----:B------:R-:W3:Y:S01]  /*67c0*/  MUFU.EX2 R28, R28 ;  /* 0x0000001c001c7308 */ /* 0x000ee20000000800 */
[----:B-1----:R-:W-:-:S07]  /*67d0*/  FADD.FTZ R14, R24, R3 ;  /* 0x00000003180e7221 */ /* 0x002fce0000010000 */
[----:B------:R-:W1:Y:S01]  /*67e0*/  MUFU.EX2 R211, R128 ;  /* 0x0000008000d37308 */ /* 0x000e620000000800 */
[C---:B--2---:R-:W-:Y:S01]  /*67f0*/  FADD.FTZ R3, R209.reuse, R14 ;  /* 0x0000000ed1037221 */ /* 0x044fe20000010000 */
[----:B------:R-:W-:Y:S01]  /*6800*/  F2FP.BF16.F32.PACK_AB R209, R209, R24 ;  /* 0x00000018d1d1723e */ /* 0x000fe200000010ff */
[----:B------:R-:W-:-:S05]  /*6810*/  IMAD.MOV.U32 R24, RZ, RZ, R87 ;  /* 0x000000ffff187224 */ /* 0x000fca00078e0057 */
[----:B------:R-:W2:Y:S01]  /*6820*/  MUFU.EX2 R136, R136 ;  /* 0x0000008800887308 */ /* 0x000ea20000000800 */
[----:B---3--:R-:W-:-:S07]  /*6830*/  FADD.FTZ R14, R28, R3 ;  /* 0x000000031c0e7221 */ /* 0x008fce0000010000 */
[----:B------:R-:W3:Y:S01]  /*6840*/  MUFU.EX2 R213, R140 ;  /* 0x0000008c00d57308 */ /* 0x000ee20000000800 */
[C---:B-1----:R-:W-:Y:S01]  /*6850*/  FADD.FTZ R3, R211.reuse, R14 ;  /* 0x0000000ed3037221 */ /* 0x042fe20000010000 */
[----:B------:R-:W-:Y:S01]  /*6860*/  F2FP.BF16.F32.PACK_AB R211, R211, R28 ;  /* 0x0000001cd3d3723e */ /* 0x000fe200000010ff */
[----:B------:R-:W-:-:S05]  /*6870*/  IMAD.MOV.U32 R28, RZ, RZ, R87 ;  /* 0x000000ffff1c7224 */ /* 0x000fca00078e0057 */
[----:B------:R-:W1:Y:S01]  /*6880*/  MUFU.EX2 R214, R214 ;  /* 0x000000d600d67308 */ /* 0x000e620000000800 */
[----:B--2---:R-:W-:-:S07]  /*6890*/  FADD.FTZ R12, R136, R3 ;  /* 0x00000003880c7221 */ /* 0x004fce0000010000 */
[----:B------:R-:W2:Y:S01]  /*68a0*/  MUFU.EX2 R144, R144 ;  /* 0x0000009000907308 */ /* 0x000ea20000000800 */
[C---:B---3--:R-:W-:Y:S01]  /*68b0*/  FADD.FTZ R3, R213.reuse, R12 ;  /* 0x0000000cd5037221 */ /* 0x048fe20000010000 */
[----:B------:R-:W-:-:S06]  /*68c0*/  F2FP.BF16.F32.PACK_AB R213, R213, R136 ;  /* 0x00000088d5d5723e */ /* 0x000fcc00000010ff */
[----:B------:R-:W3:Y:S01]  /*68d0*/  MUFU.EX2 R61, R61 ;  /* 0x0000003d003d7308 */ /* 0x000ee20000000800 */
[----:B-1----:R-:W-:-:S07]  /*68e0*/  FADD.FTZ R26, R214, R13 ;  /* 0x0000000dd61a7221 */ /* 0x002fce0000010000 */
[----:B------:R-:W1:Y:S01]  /*68f0*/  MUFU.EX2 R215, R98 ;  /* 0x0000006200d77308 */ /* 0x000e620000000800 */
[----:B--2---:R-:W-:-:S07]  /*6900*/  FADD.FTZ R12, R144, R3 ;  /* 0x00000003900c7221 */ /* 0x004fce0000010000 */
[----:B------:R-:W2:Y:S01]  /*6910*/  MUFU.EX2 R216, R216 ;  /* 0x000000d800d87308 */ /* 0x000ea20000000800 */
[C---:B---3--:R-:W-:Y:S01]  /*6920*/  FADD.FTZ R13, R61.reuse, R26 ;  /* 0x0000001a3d0d7221 */ /* 0x048fe20000010000 */
[----:B------:R-:W-:Y:S01]  /*6930*/  F2FP.BF16.F32.PACK_AB R214, R61, R214 ;  /* 0x000000d63dd6723e */ /* 0x000fe200000010ff */
[----:B------:R-:W-:-:S05]  /*6940*/  IMAD.MOV.U32 R61, RZ, RZ, R87 ;  /* 0x000000ffff3d7224 */ /* 0x000fca00078e0057 */
[----:B------:R-:W3:Y:S01]  /*6950*/  MUFU.EX2 R100, R100 ;  /* 0x0000006400647308 */ /* 0x000ee20000000800 */
[C---:B-1----:R-:W-:Y:S01]  /*6960*/  FADD.FTZ R3, R215.reuse, R12 ;  /* 0x0000000cd7037221 */ /* 0x042fe20000010000 */
[----:B------:R-:W-:-:S06]  /*6970*/  F2FP.BF16.F32.PACK_AB R215, R215, R144 ;  /* 0x00000090d7d7723e */ /* 0x000fcc00000010ff */
[----:B------:R1:W4:Y:S01]  /*6980*/  MUFU.EX2 R63, R192 ;  /* 0x000000c0003f7308 */ /* 0x0003220000000800 */
[----:B--2---:R-:W-:-:S07]  /*6990*/  FADD.FTZ R26, R216, R13 ;  /* 0x0000000dd81a7221 */ /* 0x004fce0000010000 */
[----:B------:R-:W2:Y:S01]  /*69a0*/  MUFU.EX2 R217, R102 ;  /* 0x0000006600d97308 */ /* 0x000ea20000000800 */
[----:B---3--:R-:W-:Y:S01]  /*69b0*/  FADD.FTZ R12, R100, R3 ;  /* 0x00000003640c7221 */ /* 0x008fe20000010000 */
[----:B-1----:R-:W-:Y:S01]  /*69c0*/  F2FP.BF16.F32.PACK_AB R192, R86, R39 ;  /* 0x0000002756c0723e */ /* 0x002fe200000010ff */
[----:B------:R-:W-:Y:S01]  /*69d0*/  IMAD.MOV.U32 R39, RZ, RZ, R87 ;  /* 0x000000ffff277224 */ /* 0x000fe200078e0057 */
[----:B------:R-:W-:-:S04]  /*69e0*/  MOV R86, R87 ;  /* 0x0000005700567202 */ /* 0x000fc80000000f00 */
[----:B------:R-:W1:Y:S01]  /*69f0*/  MUFU.EX2 R218, R218 ;  /* 0x000000da00da7308 */ /* 0x000e620000000800 */
[C---:B----4-:R-:W-:Y:S01]  /*6a00*/  FADD.FTZ R13, R63.reuse, R26 ;  /* 0x0000001a3f0d7221 */ /* 0x050fe20000010000 */
[----:B------:R-:W-:Y:S01]  /*6a10*/  F2FP.BF16.F32.PACK_AB R216, R63, R216 ;  /* 0x000000d83fd8723e */ /* 0x000fe200000010ff */
[----:B------:R-:W-:-:S05]  /*6a20*/  IMAD.MOV.U32 R63, RZ, RZ, R87 ;  /* 0x000000ffff3f7224 */ /* 0x000fca00078e0057 */
[----:B------:R-:W3:Y:S01]  /*6a30*/  MUFU.EX2 R106, R106 ;  /* 0x0000006a006a7308 */ /* 0x000ee20000000800 */
[C---:B--2---:R-:W-:Y:S01]  /*6a40*/  FADD.FTZ R3, R217.reuse, R12 ;  /* 0x0000000cd9037221 */ /* 0x044fe20000010000 */
[----:B------:R-:W-:-:S06]  /*6a50*/  F2FP.BF16.F32.PACK_AB R217, R217, R100 ;  /* 0x00000064d9d9723e */ /* 0x000fcc00000010ff */
[----:B------:R-:W2:Y:S01]  /*6a60*/  MUFU.EX2 R33, R33 ;  /* 0x0000002100217308 */ /* 0x000ea20000000800 */
[----:B-1----:R-:W-:-:S07]  /*6a70*/  FADD.FTZ R26, R218, R13 ;  /* 0x0000000dda1a7221 */ /* 0x002fce0000010000 */
[----:B------:R-:W1:Y:S01]  /*6a80*/  MUFU.EX2 R65, R65 ;  /* 0x0000004100417308 */ /* 0x000e620000000800 */
[----:B---3--:R-:W-:Y:S01]  /*6a90*/  FADD.FTZ R12, R106, R3 ;  /* 0x000000036a0c7221 */ /* 0x008fe20000010000 */
[C---:B--2---:R-:W-:Y:S01]  /*6aa0*/  FADD.FTZ R14, R33.reuse, R26 ;  /* 0x0000001a210e7221 */ /* 0x044fe20000010000 */
[----:B------:R-:W-:Y:S01]  /*6ab0*/  F2FP.BF16.F32.PACK_AB R218, R33, R218 ;  /* 0x000000da21da723e */ /* 0x000fe200000010ff */
[--C-:B------:R-:W-:Y:S01]  /*6ac0*/  IMAD.MOV.U32 R33, RZ, RZ, R87.reuse ;  /* 0x000000ffff217224 */ /* 0x100fe200078e0057 */
[----:B------:R-:W-:Y:S01]  /*6ad0*/  MOV R26, R87 ;  /* 0x00000057001a7202 */ /* 0x000fe20000000f00 */
[C---:B-1----:R-:W-:Y:S01]  /*6ae0*/  FADD.FTZ R13, R65.reuse, R12 ;  /* 0x0000000c410d7221 */ /* 0x042fe20000010000 */
[----:B------:R-:W-:Y:S01]  /*6af0*/  F2FP.BF16.F32.PACK_AB R219, R65, R106 ;  /* 0x0000006a41db723e */ /* 0x000fe200000010ff */
[----:B------:R-:W-:Y:S01]  /*6b00*/  IMAD.MOV.U32 R65, RZ, RZ, R87 ;  /* 0x000000ffff417224 */ /* 0x000fe200078e0057 */
[----:B------:R-:W-:Y:S06]  /*6b10*/  @!P2 BRA `(.L_x_15) ;  /* 0x000000580048a947 */ /* 0x000fec0003800000 */
[----:B------:R-:W-:Y:S01]  /*6b20*/  R2UR UR60, R2 ;  /* 0x00000000023c72ca */ /* 0x000fe200000e0000 */
[----:B------:R-:W-:Y:S01]  /*6b30*/  IMAD.MOV.U32 R3, RZ, RZ, R92 ;  /* 0x000000ffff037224 */ /* 0x000fe200078e005c */
[----:B------:R-:W-:Y:S02]  /*6b40*/  MOV R12, R88 ;  /* 0x00000058000c7202 */ /* 0x000fe40000000f00 */
[----:B------:R-:W-:Y:S02]  /*6b50*/  CS2R R86, SRZ ;  /* 0x0000000000567805 */ /* 0x000fe4000001ff00 */
[----:B------:R-:W-:Y:S02]  /*6b60*/  CS2R R84, SRZ ;  /* 0x0000000000547805 */ /* 0x000fe4000001ff00 */
[----:B------:R-:W-:Y:S02]  /*6b70*/  CS2R R82, SRZ ;  /* 0x0000000000527805 */ /* 0x000fe4000001ff00 */
[----:B------:R-:W-:-:S02]  /*6b80*/  CS2R R80, SRZ ;  /* 0x0000000000507805 */ /* 0x000fc4000001ff00 */
[----:B------:R-:W-:Y:S02]  /*6b90*/  CS2R R78, SRZ ;  /* 0x00000000004e7805 */ /* 0x000fe4000001ff00 */
[----:B------:R-:W-:Y:S02]  /*6ba0*/  CS2R R76, SRZ ;  /* 0x00000000004c7805 */ /* 0x000fe4000001ff00 */
        /* <DEDUP_REMOVED lines=25> */
[----:B------:R-:W-:Y:S01]  /*6d40*/  CS2R R24, SRZ ;  /* 0x0000000000187805 */ /* 0x000fe2000001ff00 */
[----:B------:R-:W-:Y:S01]  /*6d50*/  UIADD3 UR61, UR61, -0x2, URZ ;  /* 0xfffffffe3d3d7890 */ /* 0x000fe2000fffe03f */
[----:B------:R-:W-:Y:S01]  /*6d60*/  UMOV UR37, UR38 ;  /* 0x0000002600257c82 */ /* 0x000fe20008000000 */
[----:B------:R-:W-:-:S10]  /*6d70*/  ULDC UR7, c[0x0][0x9d8] ;  /* 0x0002760000077ab9 */ /* 0x000fd40000000800 */
.L_x_24:
[----:B------:R-:W-:Y:S01]  /*6d80*/  R2UR UR10, R18 ;  /* 0x00000000120a72ca */ /* 0x000fe200000e0000 */
[----:B------:R-:W-:-:S04]  /*6d90*/  UIADD3 UR38, UR37, 0x1, URZ ;  /* 0x0000000125267890 */ /* 0x000fc8000fffe03f */
[----:B------:R-:W-:-:S04]  /*6da0*/  UISETP.NE.AND UP0, UPT, UR38, 0x2, UPT ;  /* 0x000000022600788c */ /* 0x000fc8000bf05270 */
[----:B------:R-:W-:Y:S02]  /*6db0*/  USEL UR6, URZ, 0x1, UP0 ;  /* 0x000000013f067887 */ /* 0x000fe40008000000 */
[----:B------:R-:W-:Y:S02]  /*6dc0*/  USEL UR38, UR38, URZ, UP0 ;  /* 0x0000003f26267287 */ /* 0x000fe40008000000 */
[----:B------:R-:W-:Y:S01]  /*6dd0*/  ISETP.NE.AND P3, PT, RZ, UR10, PT ;  /* 0x0000000aff007c0c */ /* 0x000fe2000bf65270 */
[----:B------:R-:W-:-:S06]  /*6de0*/  ULOP3.LUT UR6, UR60, UR6, URZ, 0x3c, !UPT ;  /* 0x000000063c067292 */ /* 0x000fcc000f8e3c3f */
[----:B------:R-:W-:-:S06]  /*6df0*/  IMAD.U32 R2, RZ, RZ, UR6 ;  /* 0x00000006ff027e24 */ /* 0x000fcc000f8e00ff */
[----:B------:R-:W-:Y:S05]  /*6e00*/  @P3 BRA `(.L_x_16) ;  /* 0x0000000000303947 */ /* 0x000fea0003800000 */
[----:B------:R-:W-:Y:S05]  /*6e10*/  @!P0 BRA `(.L_x_17) ;  /* 0x0000000000048947 */ /* 0x000fea0003800000 */
[----:B------:R-:W-:Y:S01]  /*6e20*/  BPT.TRAP 0x1 ;  /* 0x000000040000795c */ /* 0x000fe20000300000 */
.L_x_17:
[----:B------:R-:W-:Y:S01]  /*6e30*/  R2UR UR10, R2 ;  /* 0x00000000020a72ca */ /* 0x000fe200000e0000 */
[----:B------:R-:W-:-:S12]  /*6e40*/  ULEA UR6, UR38, UR39, 0x3 ;  /* 0x0000002726067291 */ /* 0x000fd8000f8e183f */
[----:B------:R-:W-:-:S05]  /*6e50*/  IMAD.U32 R15, RZ, RZ, UR10 ;  /* 0x0000000aff0f7e24 */ /* 0x000fca000f8e00ff */
[----:B------:R-:W-:-:S04]  /*6e60*/  SHF.L.U32 R15, R15, 0x1f, RZ ;  /* 0x0000001f0f0f7819 */ /* 0x000fc800000006ff */
[----:B------:R1:W2:Y:S01]  /*6e70*/  SYNCS.PHASECHK.TRANS64.TRYWAIT P2, [UR6+0x34830], R15 ;  /* 0x0348300fff0075a7 */ /* 0x0002a20008040146 */
[----:B------:R-:W-:Y:S05]  /*6e80*/  @!P0 BRA `(.L_x_18) ;  /* 0x0000000000048947 */ /* 0x000fea0003800000 */
[----:B------:R-:W-:Y:S01]  /*6e90*/  BPT.TRAP 0x1 ;  /* 0x000000040000795c */ /* 0x000fe20000300000 */
.L_x_18:
[----:B--2---:R-:W-:Y:S05]  /*6ea0*/  @P2 BRA `(.L_x_16) ;  /* 0x0000000000082947 */ /* 0x004fea0003800000 */
[----:B------:R-:W2:Y:S02]  /*6eb0*/  SYNCS.PHASECHK.TRANS64.TRYWAIT P2, [UR6+0x34830], R15 ;  /* 0x0348300fff0075a7 */ /* 0x000ea40008040146 */
[----:B--2---:R-:W-:Y:S05]  /*6ec0*/  @!P2 BRA `(.L_x_19) ;  /* 0x0000009800d0a947 */ /* 0x004fea0003800000 */
.L_x_16:
[----:B--2---:R-:W2:Y:S01]  /*6ed0*/  S2R R20, SR_TID.X ;  /* 0x0000000000147919 */ /* 0x004ea20000002100 */
[----:B------:R-:W-:Y:S01]  /*6ee0*/  R2UR UR6, R0 ;  /* 0x00000000000672ca */ /* 0x000fe200000e0000 */
[----:B------:R-:W-:Y:S01]  /*6ef0*/  UMOV UR59, 0x40000040 ;  /* 0x40000040003b7882 */ /* 0x000fe20000000000 */
[----:B------:R-:W-:Y:S01]  /*6f00*/  R2UR UR18, R10 ;  /* 0x000000000a1272ca */ /* 0x000fe200000e0000 */
[----:B------:R-:W-:Y:S01]  /*6f10*/  UMOV UR23, 0x40000040 ;  /* 0x4000004000177882 */ /* 0x000fe20000000000 */
[----:B------:R-:W-:Y:S01]  /*6f20*/  R2UR UR19, R11 ;  /* 0x000000000b1372ca */ /* 0x000fe200000e0000 */
[----:B------:R-:W-:Y:S01]  /*6f30*/  UMOV UR27, 0x40000040 ;  /* 0x40000040001b7882 */ /* 0x000fe20000000000 */
[----:B------:R-:W-:Y:S01]  /*6f40*/  UMOV UR31, 0x40000040 ;  /* 0x40000040001f7882 */ /* 0x000fe20000000000 */
[----:B------:R-:W-:Y:S01]  /*6f50*/  UMOV UR35, 0x40000040 ;  /* 0x4000004000237882 */ /* 0x000fe20000000000 */
[----:B------:R-:W-:Y:S01]  /*6f60*/  UMOV UR43, 0x40000040 ;  /* 0x40000040002b7882 */ /* 0x000fe20000000000 */
[----:B------:R-:W-:Y:S01]  /*6f70*/  UMOV UR47, 0x40000040 ;  /* 0x40000040002f7882 */ /* 0x000fe20000000000 */
[----:B------:R-:W-:Y:S01]  /*6f80*/  UMOV UR51, 0x40000040 ;  /* 0x4000004000337882 */ /* 0x000fe20000000000 */
[----:B------:R-:W-:Y:S01]  /*6f90*/  UMOV UR55, 0x40000040 ;  /* 0x4000004000377882 */ /* 0x000fe20000000000 */
[----:B------:R-:W-:Y:S01]  /*6fa0*/  R2UR UR14, R8 ;  /* 0x00000000080e72ca */ /* 0x000fe200000e0000 */
[----:B------:R-:W-:Y:S01]  /*6fb0*/  UIMAD UR6, UR38, 0xb00, UR6 ;  /* 0x00000b00260678a4 */ /* 0x000fe2000f8e0206 */
[----:B------:R-:W-:Y:S01]  /*6fc0*/  R2UR UR15, R9 ;  /* 0x00000000090f72ca */ /* 0x000fe200000e0000 */
[----:B------:R-:W-:Y:S01]  /*6fd0*/  UMOV UR56, UR18 ;  /* 0x0000001200387c82 */ /* 0x000fe20008000000 */
[----:B------:R-:W-:Y:S01]  /*6fe0*/  UMOV UR20, UR18 ;  /* 0x0000001200147c82 */ /* 0x000fe20008000000 */
[----:B------:R-:W-:Y:S01]  /*6ff0*/  UMOV UR57, UR19 ;  /* 0x0000001300397c82 */ /* 0x000fe20008000000 */
[----:B------:R-:W-:-:S02]  /*7000*/  UIADD3 UR22, UR6, 0x80, URZ ;  /* 0x0000008006167890 */ /* 0x000fc4000fffe03f */
        /* <DEDUP_REMOVED lines=9> */
[----:B--2---:R-:W-:Y:S01]  /*70a0*/  SHF.R.U32.HI R20, RZ, 0x7, R20 ;  /* 0x00000007ff147819 */ /* 0x004fe20000011614 */
[----:B------:R-:W-:Y:S01]  /*70b0*/  UMOV UR32, UR18 ;  /* 0x0000001200207c82 */ /* 0x000fe20008000000 */
[----:B------:R-:W-:Y:S01]  /*70c0*/  UMOV UR33, UR19 ;  /* 0x0000001300217c82 */ /* 0x000fe20008000000 */
[----:B------:R-:W-:-:S02]  /*70d0*/  UIADD3 UR42, UR6, 0x280, URZ ;  /* 0x00000280062a7890 */ /* 0x000fc4000fffe03f */
[----:B-1----:R-:W-:Y:S01]  /*70e0*/  VIADD R15, R20, 0x8 ;  /* 0x00000008140f7836 */ /* 0x002fe20000000000 */
[----:B------:R-:W-:Y:S01]  /*70f0*/  UMOV UR40, UR18 ;  /* 0x0000001200287c82 */ /* 0x000fe20008000000 */
[----:B------:R-:W-:Y:S01]  /*7100*/  UMOV UR41, UR19 ;  /* 0x0000001300297c82 */ /* 0x000fe20008000000 */
[----:B------:R-:W-:Y:S02]  /*7110*/  UIADD3 UR46, UR6, 0x300, URZ ;  /* 0x00000300062e7890 */ /* 0x000fe4000fffe03f */
[----:B------:R1:W-:Y:S01]  /*7120*/  BAR.SYNC.DEFER_BLOCKING R15, 0x100 ;  /* 0x0004000f0000751d */ /* 0x0003e20000010000 */
[----:B------:R-:W-:Y:S02]  /*7130*/  UIADD3 UR50, UR6, 0x380, URZ ;  /* 0x0000038006327890 */ /* 0x000fe4000fffe03f */
[----:B------:R-:W-:Y:S02]  /*7140*/  UIADD3 UR54, UR6, 0x400, URZ ;  /* 0x0000040006367890 */ /* 0x000fe4000fffe03f */
[----:B------:R-:W-:Y:S01]  /*7150*/  UIADD3 UR10, UR6, 0x500, URZ ;  /* 0x00000500060a7890 */ /* 0x000fe2000fffe03f */
[----:B------:R-:W-:Y:S01]  /*7160*/  UMOV UR44, UR18 ;  /* 0x00000012002c7c82 */ /* 0x000fe20008000000 */
[----:B------:R-:W-:Y:S01]  /*7170*/  UMOV UR45, UR19 ;  /* 0x00000013002d7c82 */ /* 0x000fe20008000000 */
[----:B------:R-:W-:Y:S01]  /*7180*/  UMOV UR48, UR18 ;  /* 0x0000001200307c82 */ /* 0x000fe20008000000 */
[----:B------:R-:W-:Y:S01]  /*7190*/  UMOV UR49, UR19 ;  /* 0x0000001300317c82 */ /* 0x000fe20008000000 */
[----:B------:R-:W-:Y:S01]  /*71a0*/  UMOV UR52, UR18 ;  /* 0x0000001200347c82 */ /* 0x000fe20008000000 */
[----:B------:R-:W-:Y:S01]  /*71b0*/  UMOV UR53, UR19 ;  /* 0x0000001300357c82 */ /* 0x000fe20008000000 */
[----:B------:R-:W-:Y:S01]  /*71c0*/  UMOV UR11, 0x40000040 ;  /* 0x40000040000b7882 */ /* 0x000fe20000000000 */
        /* <DEDUP_REMOVED lines=65> */
[----:B------:R-:W-:Y:S01]  /*75e0*/  UMOV UR20, UR18 ;  /* 0x0000001200147c82 */ /* 0x000fe20008000000 */
[----:B------:R-:W-:Y:S01]  /*75f0*/  UMOV UR21, UR19 ;  /* 0x0000001300157c82 */ /* 0x000fe20008000000 */
[----:B------:R-:W-:Y:S01]  /*7600*/  UMOV UR22, UR10 ;  /* 0x0000000a00167c82 */ /* 0x000fe20008000000 */
[----:B------:R-:W-:Y:S01]  /*7610*/  UMOV UR23, 0x40000040 ;  /* 0x4000004000177882 */ /* 0x000fe20000000000 */
[----:B------:R-:W-:Y:S01]  /*7620*/  UIADD3 UR10, UR6, 0x502, URZ ;  /* 0x00000502060a7890 */ /* 0x000fe2000fffe03f */
[----:B------:R-:W-:Y:S02]  /*7630*/  R2UR UR18, R6 ;  /* 0x00000000061272ca */ /* 0x000fe400000e0000 */
[----:B------:R-:W-:Y:S01]  /*7640*/  R2UR UR19, R7 ;  /* 0x00000000071372ca */ /* 0x000fe200000e0000 */
        /* <DEDUP_REMOVED lines=157> */
[----:B------:R-:W-:Y:S02]  /*8020*/  UIADD3 UR10, UR6, 0x506, URZ ;  /* 0x00000506060a7890 */ /* 0x000fe4000fffe03f */
        /* <DEDUP_REMOVED lines=228> */
[----:B------:R-:W-:Y:S01]  /*8e70*/  UMOV UR11, 0x40000040 ;  /* 0x40000040000b7882 */ /* 0x000fe20000000000 */
[----:B------:R-:W-:Y:S01]  /*8e80*/  UIADD3 UR14, UR6, 0x584, URZ ;  /* 0x00000584060e7890 */ /* 0x000fe2000fffe03f */
[----:B------:R-:W-:Y:S02]  /*8e90*/  WARPGROUP.DEPBAR.LE gsb0, 0x0 ;  /* 0x00008000000079c5 */ /* 0x000fe40000010000 */
[----:B------:R-:W-:-:S06]  /*8ea0*/  WARPGROUP.ARRIVE ;  /* 0x00000000000079c5 */ /* 0x000fcc0000000000 */
[----:B------:R-:W-:Y:S01]  /*8eb0*/  HGMMA.64x16x16.F32.BF16 R88, gdesc[UR8], R88, gsb0 ;  /* 0x00200000085879f0 */ /* 0x000fe20008001858 */
[----:B------:R-:W-:Y:S02]  /*8ec0*/  UIADD3 UR10, UR6, 0xa84, URZ ;  /* 0x00000a84060a7890 */ /* 0x000fe4000fffe03f */
        /* <DEDUP_REMOVED lines=74> */
[----:B------:R-:W-:Y:S01]  /*9370*/  UIADD3 UR6, UR6, 0xa86, URZ ;  /* 0x00000a8606067890 */ /* 0x000fe2000fffe03f */
        /* <DEDUP_REMOVED lines=33> */
[----:B-1----:R-:W-:Y:S05]  /*9590*/  @P3 BRA `(.L_x_20) ;  /* 0x00000000002c3947 */ /* 0x002fea0003800000 */
[----:B------:R-:W-:Y:S05]  /*95a0*/  @!P0 BRA `(.L_x_21) ;  /* 0x0000000000048947 */ /* 0x000fea0003800000 */
[----:B------:R-:W-:Y:S01]  /*95b0*/  BPT.TRAP 0x1 ;  /* 0x000000040000795c */ /* 0x000fe20000300000 */
.L_x_21:
[----:B------:R-:W-:Y:S01]  /*95c0*/  ULEA UR6, UR37, UR39, 0x3 ;  /* 0x0000002725067291 */ /* 0x000fe2000f8e183f */
[----:B------:R-:W-:-:S04]  /*95d0*/  MOV R15, UR60 ;  /* 0x0000003c000f7c02 */ /* 0x000fc80008000f00 */
[----:B------:R-:W-:-:S04]  /*95e0*/  SHF.L.U32 R15, R15, 0x1f, RZ ;  /* 0x0000001f0f0f7819 */ /* 0x000fc800000006ff */
[----:B------:R1:W2:Y:S01]  /*95f0*/  SYNCS.PHASECHK.TRANS64.TRYWAIT P2, [UR6+0x34850], R15 ;  /* 0x0348500fff0075a7 */ /* 0x0002a20008040146 */
[----:B------:R-:W-:Y:S05]  /*9600*/  @!P0 BRA `(.L_x_22) ;  /* 0x0000000000048947 */ /* 0x000fea0003800000 */
[----:B------:R-:W-:Y:S01]  /*9610*/  BPT.TRAP 0x1 ;  /* 0x000000040000795c */ /* 0x000fe20000300000 */
.L_x_22:
[----:B--2---:R-:W-:Y:S05]  /*9620*/  @P2 BRA `(.L_x_20) ;  /* 0x0000000000082947 */ /* 0x004fea0003800000 */
[----:B------:R-:W2:Y:S02]  /*9630*/  SYNCS.PHASECHK.TRANS64.TRYWAIT P2, [UR6+0x34850], R15 ;  /* 0x0348500fff0075a7 */ /* 0x000ea40008040146 */
[----:B--2---:R-:W-:Y:S05]  /*9640*/  @!P2 BRA `(.L_x_23) ;  /* 0x000000740008a947 */ /* 0x004fea0003800000 */
.L_x_20:
[----:B------:R-:W-:Y:S01]  /*9650*/  UIADD3 UR6, UR39, 0x400, URZ ;  /* 0x0000040027067890 */ /* 0x000fe2000fffe03f */
[----:B------:R-:W-:Y:S01]  /*9660*/  WARPGROUP.ARRIVE ;  /* 0x00000000000079c5 */ /* 0x000fe20000000000 */
[----:B------:R-:W-:Y:S01]  /*9670*/  UMOV UR11, 0x40000040 ;  /* 0x40000040000b7882 */ /* 0x000fe20000000000 */
[----:B-12---:R-:W-:Y:S01]  /*9680*/  FMUL.FTZ R15, R168, UR7 ;  /* 0x00000007a80f7c20 */ /* 0x006fe20008410000 */
[----:B------:R-:W-:Y:S01]  /*9690*/  USHF.R.U32.HI UR6, URZ, 0x4, UR6 ;  /* 0x000000043f067899 */ /* 0x000fe20008011606 */
[----:B------:R-:W-:Y:S01]  /*96a0*/  FMUL.FTZ R20, R169, UR7 ;  /* 0x00000007a9147c20 */ /* 0x000fe20008410000 */
[----:B------:R-:W-:Y:S01]  /*96b0*/  FMUL.FTZ R169, R172, UR7 ;  /* 0x00000007aca97c20 */ /* 0x000fe20008410000 */
[----:B------:R-:W-:Y:S01]  /*96c0*/  FMUL.FTZ R168, R170, UR7 ;  /* 0x00000007aaa87c20 */ /* 0x000fe20008410000 */
[----:B------:R-:W-:Y:S01]  /*96d0*/  ULOP3.LUT UR6, UR6, 0x3fff, URZ, 0xc0, !UPT ;  /* 0x00003fff06067892 */ /* 0x000fe2000f8ec03f */
[----:B------:R-:W1:Y:S01]  /*96e0*/  MUFU.TANH R15, R15 ;  /* 0x0000000f000f7308 */ /* 0x000e620000002400 */
[----:B------:R-:W-:Y:S01]  /*96f0*/  FMUL.FTZ R170, R173, UR7 ;  /* 0x00000007adaa7c20 */ /* 0x000fe20008410000 */
[----:B------:R-:W-:Y:S01]  /*9700*/  FMUL.FTZ R160, R160, UR7 ;  /* 0x00000007a0a07c20 */ /* 0x000fe20008410000 */
[----:B------:R-:W-:Y:S01]  /*9710*/  ULOP3.LUT UR6, UR6, 0x5800000, URZ, 0xfc, !UPT ;  /* 0x0580000006067892 */ /* 0x000fe2000f8efc3f */
[----:B------:R-:W-:Y:S01]  /*9720*/  FMUL.FTZ R161, R161, UR7 ;  /* 0x00000007a1a17c20 */ /* 0x000fe20008410000 */
[----:B------:R-:W-:Y:S01]  /*9730*/  FMUL.FTZ R164, R164, UR7 ;  /* 0x00000007a4a47c20 */ /* 0x000fe20008410000 */
[----:B------:R-:W-:Y:S01]  /*9740*/  FMUL.FTZ R21, R171, UR7 ;  /* 0x00000007ab157c20 */ /* 0x000fe20008410000 */
[----:B------:R-:W-:Y:S01]  /*9750*/  UIMAD UR6, UR37, 0xb00, UR6 ;  /* 0x00000b00250678a4 */ /* 0x000fe2000f8e0206 */
[----:B------:R-:W2:Y:S01]  /*9760*/  MUFU.TANH R20, R20 ;  /* 0x0000001400147308 */ /* 0x000ea20000002400 */
[----:B------:R-:W-:Y:S01]  /*9770*/  FMUL.FTZ R171, R174, UR7 ;  /* 0x00000007aeab7c20 */ /* 0x000fe20008410000 */
[----:B------:R-:W-:Y:S01]  /*9780*/  FMUL.FTZ R165, R165, UR7 ;  /* 0x00000007a5a57c20 */ /* 0x000fe20008410000 */
[----:B------:R-:W-:Y:S01]  /*9790*/  FMUL.FTZ R152, R152, UR7 ;  /* 0x0000000798987c20 */ /* 0x000fe20008410000 */
[----:B------:R-:W-:Y:S01]  /*97a0*/  FMUL.FTZ R153, R153, UR7 ;  /* 0x0000000799997c20 */ /* 0x000fe20008410000 */
[----:B------:R-:W-:Y:S01]  /*97b0*/  FMUL.FTZ R156, R156, UR7 ;  /* 0x000000079c9c7c20 */ /* 0x000fe20008410000 */
[----:B------:R-:W-:Y:S01]  /*97c0*/  UMOV UR10, UR6 ;  /* 0x00000006000a7c82 */ /* 0x000fe20008000000 */
[----:B------:R-:W-:Y:S01]  /*97d0*/  FMUL.FTZ R157, R157, UR7 ;  /* 0x000000079d9d7c20 */ /* 0x000fe20008410000 */
[----:B------:R-:W-:Y:S01]  /*97e0*/  HGMMA.64x128x16.F32.BF16 R24, R176, gdesc[UR8].tnspB, R24, gsb0 ;  /* 0x41e00008b0187df0 */ /* 0x000fe20008001818 */
[----:B------:R-:W-:Y:S01]  /*97f0*/  UIADD3 UR10, UR6, 0x80, URZ ;  /* 0x00000080060a7890 */ /* 0x000fe2000fffe03f */
[----:B------:R-:W3:Y:S01]  /*9800*/  MUFU.TANH R169, R169 ;  /* 0x000000a900a97308 */ /* 0x000ee20000002400 */
[----:B------:R-:W-:Y:S01]  /*9810*/  UMOV UR11, 0x40000040 ;  /* 0x40000040000b7882 */ /* 0x000fe20000000000 */
[----:B-1----:R-:W-:Y:S01]  /*9820*/  FMNMX.FTZ R173, R15, R12, !PT ;  /* 0x0000000c0fad7209 */ /* 0x002fe20007810000 */
[----:B------:R-:W-:Y:S01]  /*9830*/  FMUL.FTZ R144, R144, UR7 ;  /* 0x0000000790907c20 */ /* 0x000fe20008410000 */
[----:B------:R-:W-:Y:S01]  /*9840*/  FMUL.FTZ R145, R145, UR7 ;  /* 0x0000000791917c20 */ /* 0x000fe20008410000 */
[----:B------:R-:W-:Y:S01]  /*9850*/  FMUL.FTZ R148, R148, UR7 ;  /* 0x0000000794947c20 */ /* 0x000fe20008410000 */
[----:B------:R-:W-:Y:S01]  /*9860*/  FMUL.FTZ R149, R149, UR7 ;  /* 0x0000000795957c20 */ /* 0x000fe20008410000 */
[----:B--2---:R-:W-:Y:S01]  /*9870*/  FMNMX.FTZ R174, R20, R173, !PT ;  /* 0x000000ad14ae7209 */ /* 0x004fe20007810000 */
[----:B------:R-:W1:Y:S01]  /*9880*/  MUFU.TANH R170, R170 ;  /* 0x000000aa00aa7308 */ /* 0x000e620000002400 */
[----:B------:R-:W-:Y:S01]  /*9890*/  FMUL.FTZ R136, R136, UR7 ;  /* 0x0000000788887c20 */ /* 0x000fe20008410000 */
[----:B------:R-:W-:Y:S01]  /*98a0*/  FMUL.FTZ R137, R137, UR7 ;  /* 0x0000000789897c20 */ /* 0x000fe20008410000 */
[----:B------:R-:W-:Y:S01]  /*98b0*/  FMUL.FTZ R140, R140, UR7 ;  /* 0x000000078c8c7c20 */ /* 0x000fe20008410000 */
[----:B------:R-:W-:Y:S01]  /*98c0*/  FMUL.FTZ R141, R141, UR7 ;  /* 0x000000078d8d7c20 */ /* 0x000fe20008410000 */
[----:B------:R-:W-:Y:S01]  /*98d0*/  FMUL.FTZ R128, R128, UR7 ;  /* 0x0000000780807c20 */ /* 0x000fe20008410000 */
[----:B------:R-:W-:Y:S01]  /*98e0*/  FMUL.FTZ R129, R129, UR7 ;  /* 0x0000000781817c20 */ /* 0x000fe20008410000 */
[----:B------:R-:W-:Y:S01]  /*98f0*/  FMUL.FTZ R132, R132, UR7 ;  /* 0x0000000784847c20 */ /* 0x000fe20008410000 */
[----:B------:R-:W2:Y:S01]  /*9900*/  MUFU.TANH R160, R160 ;  /* 0x000000a000a07308 */ /* 0x000ea20000002400 */
[----:B---3--:R-:W-:Y:S01]  /*9910*/  FMNMX.FTZ R173, R169, R174, !PT ;  /* 0x000000aea9ad7209 */ /* 0x008fe20007810000 */
[----:B------:R-:W-:Y:S01]  /*9920*/  FMUL.FTZ R133, R133, UR7 ;  /* 0x0000000785857c20 */ /* 0x000fe20008410000 */
[----:B------:R-:W-:Y:S01]  /*9930*/  FMUL.FTZ R120, R120, UR7 ;  /* 0x0000000778787c20 */ /* 0x000fe20008410000 */
[----:B------:R-:W-:Y:S01]  /*9940*/  FMUL.FTZ R121, R121, UR7 ;  /* 0x0000000779797c20 */ /* 0x000fe20008410000 */
[----:B------:R-:W-:Y:S01]  /*9950*/  FMUL.FTZ R124, R124, UR7 ;  /* 0x000000077c7c7c20 */ /* 0x000fe20008410000 */
[----:B------:R-:W-:Y:S01]  /*9960*/  FMUL.FTZ R125, R125, UR7 ;  /* 0x000000077d7d7c20 */ /* 0x000fe20008410000 */
[----:B------:R-:W-:Y:S01]  /*9970*/  FMUL.FTZ R112, R112, UR7 ;  /* 0x0000000770707c20 */ /* 0x000fe20008410000 */
[----:B------:R-:W3:Y:S01]  /*9980*/  MUFU.TANH R161, R161 ;  /* 0x000000a100a17308 */ /* 0x000ee20000002400 */
[----:B-1----:R-:W-:Y:S01]  /*9990*/  FMNMX.FTZ R173, R170, R173, !PT ;  /* 0x000000adaaad7209 */ /* 0x002fe20007810000 */
[----:B------:R-:W-:Y:S01]  /*99a0*/  FMUL.FTZ R113, R113, UR7 ;  /* 0x0000000771717c20 */ /* 0x000fe20008410000 */
[----:B------:R-:W-:Y:S01]  /*99b0*/  FMUL.FTZ R116, R116, UR7 ;  /* 0x0000000774747c20 */ /* 0x000fe20008410000 */
[----:B------:R-:W-:Y:S01]  /*99c0*/  FMUL.FTZ R117, R117, UR7 ;  /* 0x0000000775757c20 */ /* 0x000fe20008410000 */
[----:B------:R-:W-:Y:S01]  /*99d0*/  FMUL.FTZ R104, R104, UR7 ;  /* 0x0000000768687c20 */ /* 0x000fe20008410000 */
[----:B------:R-:W-:Y:S01]  /*99e0*/  FMUL.FTZ R108, R108, UR7 ;  /* 0x000000076c6c7c20 */ /* 0x000fe20008410000 */
[----:B------:R-:W-:Y:S01]  /*99f0*/  FMUL.FTZ R96, R96, UR7 ;  /* 0x0000000760607c20 */ /* 0x000fe20008410000 */
[----:B------:R-:W1:Y:S01]  /*9a00*/  MUFU.TANH R164, R164 ;  /* 0x000000a400a47308 */ /* 0x000e620000002400 */
[----:B--2---:R-:W-:Y:S01]  /*9a10*/  FMNMX.FTZ R174, R160, R173, !PT ;  /* 0x000000ada0ae7209 */ /* 0x004fe20007810000 */
        /* <DEDUP_REMOVED lines=49> */
[----:B------:R-:W2:Y:S01]  /*9d30*/  S2R R227, SR_TID.X ;  /* 0x0000000000e37919 */ /* 0x000ea20000002100 */
[----:B------:R-:W-:-:S02]  /*9d40*/  ISETP.LT.AND P2, PT, RZ, UR61, PT ;  /* 0x0000003dff007c0c */ /* 0x000fc4000bf41270 */
[----:B------:R-:W-:Y:S02]  /*9d50*/  R2UR UR60, R2 ;  /* 0x00000000023c72ca */ /* 0x000fe400000e0000 */
[----:B------:R-:W4:Y:S01]  /*9d60*/  MUFU.TANH R145, R145 ;  /* 0x0000009100917308 */ /* 0x000f220000002400 */
[----:B---3--:R-:W-:-:S07]  /*9d70*/  FMNMX.FTZ R173, R157, R174, !PT ;  /* 0x000000ae9dad7209 */ /* 0x008fce0007810000 */
[----:B------:R-:W3:Y:S01]  /*9d80*/  MUFU.TANH R148, R148 ;  /* 0x0000009400947308 */ /* 0x000ee20000002400 */
[----:B-1----:R-:W-:-:S07]  /*9d90*/  FMNMX.FTZ R174, R144, R173, !PT ;  /* 0x000000ad90ae7209 */ /* 0x002fce0007810000 */
[----:B------:R-:W1:Y:S01]  /*9da0*/  MUFU.TANH R149, R149 ;  /* 0x0000009500957308 */ /* 0x000e620000002400 */
[----:B----4-:R-:W-:-:S07]  /*9db0*/  FMNMX.FTZ R173, R145, R174, !PT ;  /* 0x000000ae91ad7209 */ /* 0x010fce0007810000 */
[----:B------:R-:W4:Y:S01]  /*9dc0*/  MUFU.TANH R136, R136 ;  /* 0x0000008800887308 */ /* 0x000f220000002400 */
[----:B---3--:R-:W-:Y:S02]  /*9dd0*/  FMNMX.FTZ R174, R148, R173, !PT ;  /* 0x000000ad94ae7209 */ /* 0x008fe40007810000 */
[----:B--2---:R-:W-:-:S05]  /*9de0*/  SHF.R.U32.HI R227, RZ, 0x7, R227 ;  /* 0x00000007ffe37819 */ /* 0x004fca00000116e3 */
[----:B------:R-:W2:Y:S01]  /*9df0*/  MUFU.TANH R137, R137 ;  /* 0x0000008900897308 */ /* 0x000ea20000002400 */
[----:B-1----:R-:W-:Y:S01]  /*9e00*/  FMNMX.FTZ R173, R149, R174, !PT ;  /* 0x000000ae95ad7209 */ /* 0x002fe20007810000 */
[----:B------:R-:W-:-:S06]  /*9e10*/  FMUL.FTZ R174, R105, UR7 ;  /* 0x0000000769ae7c20 */ /* 0x000fcc0008410000 */
[----:B------:R-:W1:Y:S08]  /*9e20*/  MUFU.TANH R140, R140 ;  /* 0x0000008c008c7308 */ /* 0x000e700000002400 */
[----:B------:R-:W3:Y:S01]  /*9e30*/  MUFU.TANH R141, R141 ;  /* 0x0000008d008d7308 */ /* 0x000ee20000002400 */
[----:B------:R-:W-:Y:S02]  /*9e40*/  WARPGROUP.DEPBAR.LE gsb0, 0x0 ;  /* 0x00008000000079c5 */ /* 0x000fe40000010000 */
[----:B------:R-:W-:Y:S01]  /*9e50*/  WARPGROUP.ARRIVE ;  /* 0x00000000000079c5 */ /* 0x000fe20000000000 */
[----:B----4-:R-:W-:-:S04]  /*9e60*/  FMNMX.FTZ R176, R136, R173, !PT ;  /* 0x000000ad88b07209 */ /* 0x010fc80007810000 */
[----:B------:R-:W4:Y:S01]  /*9e70*/  MUFU.TANH R128, R128 ;  /* 0x0000008000807308 */ /* 0x000f220000002400 */
[----:B--2---:R-:W-:Y:S01]  /*9e80*/  FMNMX.FTZ R105, R137, R176, !PT ;  /* 0x000000b089697209 */ /* 0x004fe20007810000 */
[----:B------:R-:W-:Y:S01]  /*9e90*/  HGMMA.64x128x16.F32.BF16 R24, R180, gdesc[UR8].tnspB, R24, gsb0 ;  /* 0x41e00008b4187df0 */ /* 0x000fe20008001818 */
[----:B------:R-:W-:Y:S01]  /*9ea0*/  UIADD3 UR10, UR6, 0x100, URZ ;  /* 0x00000100060a7890 */ /* 0x000fe2000fffe03f */
[----:B------:R-:W-:-:S04]  /*9eb0*/  UMOV UR11, 0x40000040 ;  /* 0x40000040000b7882 */ /* 0x000fc80000000000 */
[----:B------:R-:W2:Y:S01]  /*9ec0*/  MUFU.TANH R129, R129 ;  /* 0x0000008100817308 */ /* 0x000ea20000002400 */
[----:B-1----:R-:W-:-:S04]  /*9ed0*/  FMNMX.FTZ R176, R140, R105, !PT ;  /* 0x000000698cb07209 */ /* 0x002fc80007810000 */
[----:B---3--:R-:W-:Y:S01]  /*9ee0*/  FMNMX.FTZ R105, R141, R176, !PT ;  /* 0x000000b08d697209 */ /* 0x008fe20007810000 */
[----:B------:R-:W-:Y:S02]  /*9ef0*/  FMUL.FTZ R176, R109, UR7 ;  /* 0x000000076db07c20 */ /* 0x000fe40008410000 */
[----:B------:R-:W1:Y:S01]  /*9f00*/  MUFU.TANH R132, R132 ;  /* 0x0000008400847308 */ /* 0x000e620000002400 */
[----:B----4-:R-:W-:-:S07]  /*9f10*/  FMNMX.FTZ R178, R128, R105, !PT ;  /* 0x0000006980b27209 */ /* 0x010fce0007810000 */
[----:B------:R-:W3:Y:S01]  /*9f20*/  MUFU.TANH R133, R133 ;  /* 0x0000008500857308 */ /* 0x000ee20000002400 */
[----:B--2---:R-:W-:-:S07]  /*9f30*/  FMNMX.FTZ R105, R129, R178, !PT ;  /* 0x000000b281697209 */ /* 0x004fce0007810000 */
[----:B------:R-:W2:Y:S01]  /*9f40*/  MUFU.TANH R120, R120 ;  /* 0x0000007800787308 */ /* 0x000ea20000002400 */
[----:B-1----:R-:W-:-:S07]  /*9f50*/  FMNMX.FTZ R178, R132, R105, !PT ;  /* 0x0000006984b27209 */ /* 0x002fce0007810000 */
[----:B------:R-:W1:Y:S01]  /*9f60*/  MUFU.TANH R121, R121 ;  /* 0x0000007900797308 */ /* 0x000e620000002400 */
[----:B---3--:R-:W-:Y:S01]  /*9f70*/  FMNMX.FTZ R105, R133, R178, !PT ;  /* 0x000000b285697209 */ /* 0x008fe20007810000 */
[----:B------:R-:W-:-:S06]  /*9f80*/  FMUL.FTZ R178, R97, UR7 ;  /* 0x0000000761b27c20 */ /* 0x000fcc0008410000 */
[----:B------:R-:W3:Y:S08]  /*9f90*/  MUFU.TANH R124, R124 ;  /* 0x0000007c007c7308 */ /* 0x000ef00000002400 */
[----:B------:R-:W4:Y:S08]  /*9fa0*/  MUFU.TANH R125, R125 ;  /* 0x0000007d007d7308 */ /* 0x000f300000002400 */
[----:B------:R-:W5:Y:S08]  /*9fb0*/  MUFU.TANH R112, R112 ;  /* 0x0000007000707308 */ /* 0x000f700000002400 */
        /* <DEDUP_REMOVED lines=9> */
[----:B------:R-:W5:Y:S01]  /*a050*/  MUFU.TANH R100, R100 ;  /* 0x0000006400647308 */ /* 0x000f620000002400 */
[----:B------:R-:W-:-:S02]  /*a060*/  WARPGROUP.DEPBAR.LE gsb0, 0x0 ;  /* 0x00008000000079c5 */ /* 0x000fc40000010000 */
[----:B------:R-:W-:Y:S01]  /*a070*/  WARPGROUP.ARRIVE ;  /* 0x00000000000079c5 */ /* 0x000fe20000000000 */
[----:B--2---:R-:W-:-:S04]  /*a080*/  FMNMX.FTZ R180, R120, R105, !PT ;  /* 0x0000006978b47209 */ /* 0x004fc80007810000 */
[----:B------:R-:W-:Y:S01]  /*a090*/  MUFU.TANH R92, R92 ;  /* 0x0000005c005c7308 */ /* 0x000fe20000002400 */
[----:B-1----:R-:W-:Y:S01]  /*a0a0*/  FMNMX.FTZ R97, R121, R180, !PT ;  /* 0x000000b479617209 */ /* 0x002fe20007810000 */
[----:B------:R-:W-:Y:S01]  /*a0b0*/  HGMMA.64x128x16.F32.BF16 R24, R184, gdesc[UR8].tnspB, R24, gsb0 ;  /* 0x41e00008b8187df0 */ /* 0x000fe20008001818 */
[----:B------:R-:W-:Y:S01]  /*a0c0*/  UIADD3 UR10, UR6, 0x180, URZ ;  /* 0x00000180060a7890 */ /* 0x000fe2000fffe03f */
[----:B------:R-:W-:Y:S01]  /*a0d0*/  UMOV UR11, 0x40000040 ;  /* 0x40000040000b7882 */ /* 0x000fe20000000000 */
[----:B---3--:R-:W-:-:S03]  /*a0e0*/  FMNMX.FTZ R180, R124, R97, !PT ;  /* 0x000000617cb47209 */ /* 0x008fc60007810000 */
[----:B------:R-:W-:Y:S01]  /*a0f0*/  MUFU.TANH R168, R168 ;  /* 0x000000a800a87308 */ /* 0x000fe20000002400 */
[----:B----4-:R-:W-:Y:S01]  /*a100*/  FMNMX.FTZ R97, R125, R180, !PT ;  /* 0x000000b47d617209 */ /* 0x010fe20007810000 */
[----:B------:R-:W-:-:S03]  /*a110*/  FMUL.FTZ R180, R101, UR7 ;  /* 0x0000000765b47c20 */ /* 0x000fc60008410000 */
[----:B-----5:R-:W-:-:S03]  /*a120*/  FMNMX.FTZ R182, R112, R97, !PT ;  /* 0x0000006170b67209 */ /* 0x020fc60007810000 */
[----:B------:R-:W-:Y:S01]  /*a130*/  MUFU.TANH R21, R21 ;  /* 0x0000001500157308 */ /* 0x000fe20000002400 */
[----:B------:R-:W-:Y:S01]  /*a140*/  FMNMX.FTZ R97, R113, R182, !PT ;  /* 0x000000b671617209 */ /* 0x000fe20007810000 */
[----:B------:R-:W-:-:S06]  /*a150*/  FMUL.FTZ R182, R88, UR7 ;  /* 0x0000000758b67c20 */ /* 0x000fcc0008410000 */
[----:B------:R-:W1:Y:S08]  /*a160*/  MUFU.TANH R180, R180 ;  /* 0x000000b400b47308 */ /* 0x000e700000002400 */
[----:B------:R-:W2:Y:S08]  /*a170*/  MUFU.TANH R182, R182 ;  /* 0x000000b600b67308 */ /* 0x000eb00000002400 */
[----:B------:R-:W-:Y:S08]  /*a180*/  MUFU.TANH R171, R171 ;  /* 0x000000ab00ab7308 */ /* 0x000ff00000002400 */
        /* <DEDUP_REMOVED lines=11> */
[----:B------:R-:W-:Y:S01]  /*a240*/  MUFU.TANH R150, R150 ;  /* 0x0000009600967308 */ /* 0x000fe20000002400 */
[----:B------:R-:W-:-:S02]  /*a250*/  WARPGROUP.DEPBAR.LE gsb0, 0x0 ;  /* 0x00008000000079c5 */ /* 0x000fc40000010000 */
[----:B------:R-:W-:Y:S01]  /*a260*/  WARPGROUP.ARRIVE ;  /* 0x00000000000079c5 */ /* 0x000fe20000000000 */
[----:B------:R-:W-:Y:S01]  /*a270*/  FMNMX.FTZ R184, R116, R97, !PT ;  /* 0x0000006174b87209 */ /* 0x000fe20007810000 */
[----:B------:R-:W-:-:S03]  /*a280*/  FMUL.FTZ R186, R93, UR7 ;  /* 0x000000075dba7c20 */ /* 0x000fc60008410000 */
[----:B------:R-:W-:Y:S01]  /*a290*/  MUFU.TANH R151, R151 ;  /* 0x0000009700977308 */ /* 0x000fe20000002400 */
[----:B------:R-:W-:Y:S01]  /*a2a0*/  FMNMX.FTZ R97, R117, R184, !PT ;  /* 0x000000b875617209 */ /* 0x000fe20007810000 */
[----:B------:R-:W-:Y:S01]  /*a2b0*/  HGMMA.64x128x16.F32.BF16 R24, R188, gdesc[UR8].tnspB, R24, gsb0 ;  /* 0x41e00008bc187df0 */ /* 0x000fe20008001818 */
[----:B------:R-:W-:Y:S01]  /*a2c0*/  UIADD3 UR10, UR6, 0x200, URZ ;  /* 0x00000200060a7890 */ /* 0x000fe2000fffe03f */
[----:B------:R-:W-:Y:S01]  /*a2d0*/  FMUL.FTZ R184, R89, UR7 ;  /* 0x0000000759b87c20 */ /* 0x000fe20008410000 */
[----:B------:R-:W-:Y:S01]  /*a2e0*/  UMOV UR11, 0x40000040 ;  /* 0x40000040000b7882 */ /* 0x000fe20000000000 */
[----:B------:R-:W-:Y:S02]  /*a2f0*/  FMNMX.FTZ R97, R104, R97, !PT ;  /* 0x0000006168617209 */ /* 0x000fe40007810000 */
[----:B------:R-:W-:Y:S01]  /*a300*/  MUFU.TANH R186, R186 ;  /* 0x000000ba00ba7308 */ /* 0x000fe20000002400 */
[----:B------:R-:W3:Y:S01]  /*a310*/  LDC R89, c[0x0][0x988] ;  /* 0x00026200ff597b82 */ /* 0x000ee20000000800 */
[----:B------:R-:W-:-:S04]  /*a320*/  FMNMX.FTZ R97, R174, R97, !PT ;  /* 0x00000061ae617209 */ /* 0x000fc80007810000 */
[----:B------:R-:W-:Y:S02]  /*a330*/  FMNMX.FTZ R97, R108, R97, !PT ;  /* 0x000000616c617209 */ /* 0x000fe40007810000 */
[----:B------:R-:W4:Y:S02]  /*a340*/  MUFU.TANH R184, R184 ;  /* 0x000000b800b87308 */ /* 0x000f240000002400 */
[----:B------:R-:W-:-:S04]  /*a350*/  FMNMX.FTZ R97, R176, R97, !PT ;  /* 0x00000061b0617209 */ /* 0x000fc80007810000 */
[----:B------:R-:W-:Y:S02]  /*a360*/  FMNMX.FTZ R97, R96, R97, !PT ;  /* 0x0000006160617209 */ /* 0x000fe40007810000 */
[----:B------:R-:W5:Y:S02]  /*a370*/  MUFU.TANH R138, R138 ;  /* 0x0000008a008a7308 */ /* 0x000f640000002400 */
[----:B------:R-:W-:-:S04]  /*a380*/  FMNMX.FTZ R97, R178, R97, !PT ;  /* 0x00000061b2617209 */ /* 0x000fc80007810000 */
[----:B------:R-:W-:Y:S02]  /*a390*/  FMNMX.FTZ R97, R100, R97, !PT ;  /* 0x0000006164617209 */ /* 0x000fe40007810000 */
[----:B------:R-:W5:Y:S02]  /*a3a0*/  MUFU.TANH R139, R139 ;  /* 0x0000008b008b7308 */ /* 0x000f640000002400 */
[----:B-1----:R-:W-:-:S04]  /*a3b0*/  FMNMX.FTZ R97, R180, R97, !PT ;  /* 0x00000061b4617209 */ /* 0x002fc80007810000 */
[----:B--2---:R-:W-:Y:S02]  /*a3c0*/  FMNMX.FTZ R97, R182, R97, !PT ;  /* 0x00000061b6617209 */ /* 0x004fe40007810000 */
[----:B------:R-:W1:Y:S02]  /*a3d0*/  MUFU.TANH R142, R142 ;  /* 0x0000008e008e7308 */ /* 0x000e640000002400 */
[----:B----4-:R-:W-:-:S04]  /*a3e0*/  FMNMX.FTZ R97, R184, R97, !PT ;  /* 0x00000061b8617209 */ /* 0x010fc80007810000 */
[----:B------:R-:W-:Y:S02]  /*a3f0*/  FMNMX.FTZ R97, R92, R97, !PT ;  /* 0x000000615c617209 */ /* 0x000fe40007810000 */
[----:B------:R-:W2:Y:S02]  /*a400*/  MUFU.TANH R143, R143 ;  /* 0x0000008f008f7308 */ /* 0x000ea40000002400 */
[----:B------:R-:W-:-:S05]  /*a410*/  FMNMX.FTZ R97, R186, R97, !PT ;  /* 0x00000061ba617209 */ /* 0x000fca0007810000 */
[----:B------:R-:W4:Y:S01]  /*a420*/  SHFL.BFLY PT, R88, R97, 0x2, 0x1f ;  /* 0x0c401f0061587f89 */ /* 0x000f2200000e0000 */
[----:B------:R-:W-:Y:S08]  /*a430*/  MUFU.TANH R130, R130 ;  /* 0x0000008200827308 */ /* 0x000ff00000002400 */
[----:B------:R-:W-:Y:S08]  /*a440*/  MUFU.TANH R131, R131 ;  /* 0x0000008300837308 */ /* 0x000ff00000002400 */
[----:B------:R-:W-:Y:S01]  /*a450*/  MUFU.TANH R134, R134 ;  /* 0x0000008600867308 */ /* 0x000fe20000002400 */
[----:B----4-:R-:W-:-:S07]  /*a460*/  FMNMX.FTZ R88, R97, R88, !PT ;  /* 0x0000005861587209 */ /* 0x010fce0007810000 */
[----:B------:R-:W-:Y:S01]  /*a470*/  MUFU.TANH R135, R135 ;  /* 0x0000008700877308 */ /* 0x000fe20000002400 */
[----:B------:R-:W4:Y:S07]  /*a480*/  SHFL.BFLY PT, R93, R88, 0x1, 0x1f ;  /* 0x0c201f00585d7f89 */ /* 0x000f2e00000e0000 */
[----:B------:R-:W-:Y:S08]  /*a490*/  MUFU.TANH R122, R122 ;  /* 0x0000007a007a7308 */ /* 0x000ff00000002400 */
[----:B------:R-:W-:Y:S08]  /*a4a0*/  MUFU.TANH R123, R123 ;  /* 0x0000007b007b7308 */ /* 0x000ff00000002400 */
[----:B------:R-:W-:Y:S01]  /*a4b0*/  MUFU.TANH R126, R126 ;  /* 0x0000007e007e7308 */ /* 0x000fe20000002400 */
[----:B----4-:R-:W-:-:S07]  /*a4c0*/  FMNMX.FTZ R88, R88, R93, !PT ;  /* 0x0000005d58587209 */ /* 0x010fce0007810000 */
[----:B------:R-:W-:Y:S01]  /*a4d0*/  MUFU.TANH R127, R127 ;  /* 0x0000007f007f7308 */ /* 0x000fe20000002400 */
[----:B------:R-:W-:-:S07]  /*a4e0*/  FADD.FTZ R12, -R88, R12 ;  /* 0x0000000c580c7221 */ /* 0x000fce0000010100 */
[----:B------:R-:W-:Y:S08]  /*a4f0*/  MUFU.TANH R114, R114 ;  /* 0x0000007200727308 */ /* 0x000ff00000002400 */
[----:B------:R-:W-:Y:S08]  /*a500*/  MUFU.TANH R115, R115 ;  /* 0x0000007300737308 */ /* 0x000ff00000002400 */
[----:B------:R-:W-:Y:S01]  /*a510*/  MUFU.TANH R118, R118 ;  /* 0x0000007600767308 */ /* 0x000fe20000002400 */
[----:B------:R-:W-:-:S02]  /*a520*/  WARPGROUP.DEPBAR.LE gsb0, 0x0 ;  /* 0x00008000000079c5 */ /* 0x000fc40000010000 */
[----:B------:R-:W-:Y:S01]  /*a530*/  WARPGROUP.ARRIVE ;  /* 0x00000000000079c5 */ /* 0x000fe20000000000 */
[----:B------:R-:W-:Y:S01]  /*a540*/  FMUL.FTZ R190, R107, UR7 ;  /* 0x000000076bbe7c20 */ /* 0x000fe20008410000 */
[----:B------:R-:W-:-:S03]  /*a550*/  FMUL.FTZ R188, R119, UR7 ;  /* 0x0000000777bc7c20 */ /* 0x000fc60008410000 */
[----:B------:R-:W-:Y:S01]  /*a560*/  MUFU.TANH R106, R106 ;  /* 0x0000006a006a7308 */ /* 0x000fe20000002400 */
[----:B------:R-:W-:Y:S01]  /*a570*/  HGMMA.64x128x16.F32.BF16 R24, R192, gdesc[UR8].tnspB, R24, gsb0 ;  /* 0x41e00008c0187df0 */ /* 0x000fe20008001818 */
[----:B------:R-:W-:Y:S01]  /*a580*/  UIADD3 UR10, UR6, 0x280, URZ ;  /* 0x00000280060a7890 */ /* 0x000fe2000fffe03f */
[----:B------:R-:W-:-:S05]  /*a590*/  UMOV UR11, 0x40000040 ;  /* 0x40000040000b7882 */ /* 0x000fca0000000000 */
        /* <DEDUP_REMOVED lines=10> */
[----:B------:R-:W-:Y:S01]  /*a640*/  FMUL.FTZ R194, R99, UR7 ;  /* 0x0000000763c27c20 */ /* 0x000fe20008410000 */
[----:B------:R-:W-:-:S04]  /*a650*/  FMUL.FTZ R192, R111, UR7 ;  /* 0x000000076fc07c20 */ /* 0x000fc80008410000 */
[----:B------:R-:W-:Y:S01]  /*a660*/  HGMMA.64x128x16.F32.BF16 R24, R196, gdesc[UR8].tnspB, R24, gsb0 ;  /* 0x41e00008c4187df0 */ /* 0x000fe20008001818 */
[----:B------:R-:W-:Y:S01]  /*a670*/  UIADD3 UR10, UR6, 0x300, URZ ;  /* 0x00000300060a7890 */ /* 0x000fe2000fffe03f */
[----:B------:R-:W-:Y:S01]  /*a680*/  MUFU.TANH R192, R192 ;  /* 0x000000c000c07308 */ /* 0x000fe20000002400 */
[----:B------:R-:W-:-:S07]  /*a690*/  UMOV UR11, 0x40000040 ;  /* 0x40000040000b7882 */ /* 0x000fce0000000000 */
[----:B------:R-:W-:Y:S01]  /*a6a0*/  MUFU.TANH R194, R194 ;  /* 0x000000c200c27308 */ /* 0x000fe20000002400 */
[----:B------:R-:W-:Y:S02]  /*a6b0*/  WARPGROUP.DEPBAR.LE gsb0, 0x0 ;  /* 0x00008000000079c5 */ /* 0x000fe40000010000 */
[----:B------:R-:W-:Y:S01]  /*a6c0*/  WARPGROUP.ARRIVE ;  /* 0x00000000000079c5 */ /* 0x000fe20000000000 */
[----:B------:R-:W-:Y:S01]  /*a6d0*/  FMUL.FTZ R198, R91, UR7 ;  /* 0x000000075bc67c20 */ /* 0x000fe20008410000 */
[-C--:B---3--:R-:W-:Y:S01]  /*a6e0*/  FMUL.FTZ R91, R12, R89.reuse ;  /* 0x000000590c5b7220 */ /* 0x088fe20000410000 */
[-C--:B------:R-:W-:Y:S01]  /*a6f0*/  FMUL.FTZ R12, R88, R89.reuse ;  /* 0x00000059580c7220 */ /* 0x080fe20000410000 */
[----:B------:R-:W-:Y:S02]  /*a700*/  FMUL.FTZ R196, R103, UR7 ;  /* 0x0000000767c47c20 */ /* 0x000fe40008410000 */
[----:B------:R-:W-:Y:S01]  /*a710*/  HGMMA.64x128x16.F32.BF16 R24, R200, gdesc[UR8].tnspB, R24, gsb0 ;  /* 0x41e00008c8187df0 */ /* 0x000fe20008001818 */
[----:B------:R-:W-:Y:S01]  /*a720*/  UIADD3 UR10, UR6, 0x380, URZ ;  /* 0x00000380060a7890 */ /* 0x000fe2000fffe03f */
[--C-:B------:R-:W-:Y:S01]  /*a730*/  FFMA.FTZ R101, R152, R89, -R12.reuse ;  /* 0x0000005998657223 */ /* 0x100fe2000001080c */
[----:B------:R-:W-:Y:S01]  /*a740*/  UMOV UR11, 0x40000040 ;  /* 0x40000040000b7882 */ /* 0x000fe20000000000 */
[----:B------:R-:W-:Y:S01]  /*a750*/  FMNMX.FTZ R152, R168, R3, !PT ;  /* 0x00000003a8987209 */ /* 0x000fe20007810000 */
[-CC-:B------:R-:W-:Y:S01]  /*a760*/  FFMA.FTZ R99, R156, R89.reuse, -R12.reuse ;  /* 0x000000599c637223 */ /* 0x180fe2000001080c */
[-CC-:B------:R-:W-:Y:S01]  /*a770*/  FFMA.FTZ R107, R148, R89.reuse, -R12.reuse ;  /* 0x00000059946b7223 */ /* 0x180fe2000001080c */
[-CC-:B------:R-:W-:Y:S01]  /*a780*/  FFMA.FTZ R119, R140, R89.reuse, -R12.reuse ;  /* 0x000000598c777223 */ /* 0x180fe2000001080c */
[----:B------:R-:W-:Y:S01]  /*a790*/  FMNMX.FTZ R152, R21, R152, !PT ;  /* 0x0000009815987209 */ /* 0x000fe20007810000 */
[-CC-:B------:R-:W-:Y:S01]  /*a7a0*/  FFMA.FTZ R111, R128, R89.reuse, -R12.reuse ;  /* 0x00000059806f7223 */ /* 0x180fe2000001080c */
[----:B------:R-:W-:Y:S01]  /*a7b0*/  MUFU.TANH R196, R196 ;  /* 0x000000c400c47308 */ /* 0x000fe20000002400 */
[-CC-:B------:R-:W-:Y:S01]  /*a7c0*/  FFMA.FTZ R133, R133, R89.reuse, -R12.reuse ;  /* 0x0000005985857223 */ /* 0x180fe2000001080c */
[----:B------:R-:W-:Y:S01]  /*a7d0*/  FMNMX.FTZ R97, R171, R152, !PT ;  /* 0x00000098ab617209 */ /* 0x000fe20007810000 */
[-CC-:B------:R-:W-:Y:S01]  /*a7e0*/  FFMA.FTZ R149, R149, R89.reuse, -R12.reuse ;  /* 0x0000005995957223 */ /* 0x180fe2000001080c */
[-CC-:B------:R-:W-:Y:S01]  /*a7f0*/  FFMA.FTZ R145, R145, R89.reuse, -R12.reuse ;  /* 0x0000005991917223 */ /* 0x180fe2000001080c */
[--C-:B------:R-:W-:Y:S01]  /*a800*/  FFMA.FTZ R137, R137, R89, -R12.reuse ;  /* 0x0000005989897223 */ /* 0x100fe2000001080c */
[----:B------:R-:W-:Y:S01]  /*a810*/  FMNMX.FTZ R97, R172, R97, !PT ;  /* 0x00000061ac617209 */ /* 0x000fe20007810000 */
[-CC-:B------:R-:W-:Y:S01]  /*a820*/  FFMA.FTZ R141, R141, R89.reuse, -R12.reuse ;  /* 0x000000598d8d7223 */ /* 0x180fe2000001080c */
[----:B------:R-:W-:Y:S01]  /*a830*/  MUFU.TANH R198, R198 ;  /* 0x000000c600c67308 */ /* 0x000fe20000002400 */
[--C-:B------:R-:W-:Y:S01]  /*a840*/  FFMA.FTZ R230, R15, R89, -R12.reuse ;  /* 0x000000590fe67223 */ /* 0x100fe2000001080c */
[----:B------:R-:W-:Y:S01]  /*a850*/  FMNMX.FTZ R156, R162, R97, !PT ;  /* 0x00000061a29c7209 */ /* 0x000fe20007810000 */
[-CC-:B------:R-:W-:Y:S01]  /*a860*/  FFMA.FTZ R97, R144, R89.reuse, -R12.reuse ;  /* 0x0000005990617223 */ /* 0x180fe2000001080c */
[-CC-:B------:R-:W-:Y:S01]  /*a870*/  FFMA.FTZ R15, R20, R89.reuse, -R12.reuse ;  /* 0x00000059140f7223 */ /* 0x180fe2000001080c */
[-CC-:B------:R-:W-:Y:S01]  /*a880*/  FFMA.FTZ R95, R170, R89.reuse, -R12.reuse ;  /* 0x00000059aa5f7223 */ /* 0x180fe2000001080c */
[----:B------:R-:W-:Y:S01]  /*a890*/  FMNMX.FTZ R105, R163, R156, !PT ;  /* 0x0000009ca3697209 */ /* 0x000fe20007810000 */
[-CC-:B------:R-:W-:Y:S01]  /*a8a0*/  FFMA.FTZ R93, R160, R89.reuse, -R12.reuse ;  /* 0x00000059a05d7223 */ /* 0x180fe2000001080c */
[-CC-:B------:R-:W-:Y:S01]  /*a8b0*/  FFMA.FTZ R103, R164, R89.reuse, -R12.reuse ;  /* 0x00000059a4677223 */ /* 0x180fe2000001080c */
[--C-:B------:R-:W-:Y:S01]  /*a8c0*/  FFMA.FTZ R20, R169, R89, -R12.reuse ;  /* 0x00000059a9147223 */ /* 0x100fe2000001080c */
[----:B------:R-:W-:Y:S01]  /*a8d0*/  FMNMX.FTZ R144, R166, R105, !PT ;  /* 0x00000069a6907209 */ /* 0x000fe20007810000 */
[-CC-:B------:R-:W-:Y:S01]  /*a8e0*/  FFMA.FTZ R170, R161, R89.reuse, -R12.reuse ;  /* 0x00000059a1aa7223 */ /* 0x180fe2000001080c */
[-CC-:B------:R-:W-:Y:S01]  /*a8f0*/  FFMA.FTZ R160, R165, R89.reuse, -R12.reuse ;  /* 0x00000059a5a07223 */ /* 0x180fe2000001080c */
[-CC-:B------:R-:W-:Y:S01]  /*a900*/  FFMA.FTZ R164, R153, R89.reuse, -R12.reuse ;  /* 0x0000005999a47223 */ /* 0x180fe2000001080c */
[----:B------:R-:W-:Y:S01]  /*a910*/  FMNMX.FTZ R105, R167, R144, !PT ;  /* 0x00000090a7697209 */ /* 0x000fe20007810000 */
[-CC-:B------:R-:W-:Y:S01]  /*a920*/  FFMA.FTZ R152, R157, R89.reuse, -R12.reuse ;  /* 0x000000599d987223 */ /* 0x180fe2000001080c */
[----:B------:R3:W-:Y:S01]  /*a930*/  MUFU.EX2 R144, R145 ;  /* 0x0000009100907308 */ /* 0x0007e20000000800 */
        /* <DEDUP_REMOVED lines=8> */
[--C-:B---3--:R-:W-:Y:S01]  /*a9c0*/  FFMA.FTZ R145, R184, R89, -R12.reuse ;  /* 0x00000059b8917223 */ /* 0x108fe2000001080c */
[----:B------:R-:W-:Y:S01]  /*a9d0*/  FMNMX.FTZ R148, R158, R105, !PT ;  /* 0x000000699e947209 */ /* 0x000fe20007810000 */
[----:B------:R-:W-:Y:S01]  /*a9e0*/  FFMA.FTZ R186, R186, R89, -R12 ;  /* 0x00000059baba7223 */ /* 0x000fe2000001080c */
[----:B------:R-:W-:Y:S02]  /*a9f0*/  MUFU.EX2 R91, R91 ;  /* 0x0000005b005b7308 */ /* 0x000fe40000000800 */
[----:B------:R-:W-:-:S04]  /*aa00*/  FMNMX.FTZ R105, R159, R148, !PT ;  /* 0x000000949f697209 */ /* 0x000fc80007810000 */
[----:B------:R-:W-:Y:S01]  /*aa10*/  FMNMX.FTZ R156, R146, R105, !PT ;  /* 0x00000069929c7209 */ /* 0x000fe20007810000 */
[----:B------:R-:W-:Y:S01]  /*aa20*/  FFMA.FTZ R105, R136, R89, -R12 ;  /* 0x0000005988697223 */ /* 0x000fe2000001080c */
[----:B------:R-:W-:Y:S02]  /*aa30*/  MUFU.EX2 R148, R149 ;  /* 0x0000009500947308 */ /* 0x000fe40000000800 */
[----:B------:R-:W-:-:S04]  /*aa40*/  FMNMX.FTZ R109, R147, R156, !PT ;  /* 0x0000009c936d7209 */ /* 0x000fc80007810000 */
[----:B------:R-:W-:Y:S02]  /*aa50*/  FMNMX.FTZ R136, R150, R109, !PT ;  /* 0x0000006d96887209 */ /* 0x000fe40007810000 */
[----:B------:R-:W3:Y:S02]  /*aa60*/  MUFU.EX2 R230, R230 ;  /* 0x000000e600e67308 */ /* 0x000ee40000000800 */
[----:B------:R-:W-:-:S04]  /*aa70*/  FMNMX.FTZ R109, R151, R136, !PT ;  /* 0x00000088976d7209 */ /* 0x000fc80007810000 */
[----:B-----5:R-:W-:Y:S02]  /*aa80*/  FMNMX.FTZ R156, R138, R109, !PT ;  /* 0x0000006d8a9c7209 */ /* 0x020fe40007810000 */
[----:B------:R4:W-:Y:S02]  /*aa90*/  MUFU.EX2 R136, R137 ;  /* 0x0000008900887308 */ /* 0x0009e40000000800 */
[----:B------:R-:W-:-:S04]  /*aaa0*/  FMNMX.FTZ R109, R139, R156, !PT ;  /* 0x0000009c8b6d7209 */ /* 0x000fc80007810000 */
[----:B-1----:R-:W-:Y:S02]  /*aab0*/  FMNMX.FTZ R140, R142, R109, !PT ;  /* 0x0000006d8e8c7209 */ /* 0x002fe40007810000 */
[----:B------:R-:W1:Y:S01]  /*aac0*/  MUFU.EX2 R15, R15 ;  /* 0x0000000f000f7308 */ /* 0x000e620000000800 */
[----:B----4-:R-:W-:Y:S01]  /*aad0*/  FFMA.FTZ R137, R176, R89, -R12 ;  /* 0x00000059b0897223 */ /* 0x010fe2000001080c */
[----:B--2---:R-:W-:Y:S01]  /*aae0*/  FMNMX.FTZ R109, R143, R140, !PT ;  /* 0x0000008c8f6d7209 */ /* 0x004fe20007810000 */
[----:B---3--:R-:W-:-:S03]  /*aaf0*/  FFMA.FTZ R14, R91, R14, R230 ;  /* 0x0000000e5b0e7223 */ /* 0x008fc600000100e6 */
[----:B------:R-:W-:Y:S02]  /*ab00*/  FMNMX.FTZ R156, R130, R109, !PT ;  /* 0x0000006d829c7209 */ /* 0x000fe40007810000 */
[----:B------:R2:W-:Y:S02]  /*ab10*/  MUFU.EX2 R140, R141 ;  /* 0x0000008d008c7308 */ /* 0x0005e40000000800 */
[----:B------:R-:W-:Y:S01]  /*ab20*/  FMNMX.FTZ R109, R131, R156, !PT ;  /* 0x0000009c836d7209 */ /* 0x000fe20007810000 */
[----:B------:R-:W-:-:S03]  /*ab30*/  FFMA.FTZ R156, R129, R89, -R12 ;  /* 0x00000059819c7223 */ /* 0x000fc6000001080c */
[----:B------:R-:W-:Y:S02]  /*ab40*/  FMNMX.FTZ R128, R134, R109, !PT ;  /* 0x0000006d86807209 */ /* 0x000fe40007810000 */
[----:B------:R-:W-:Y:S01]  /*ab50*/  MUFU.EX2 R20, R20 ;  /* 0x0000001400147308 */ /* 0x000fe20000000800 */
[--C-:B--2---:R-:W-:Y:S01]  /*ab60*/  FFMA.FTZ R141, R180, R89, -R12.reuse ;  /* 0x00000059b48d7223 */ /* 0x104fe2000001080c */
[----:B------:R-:W-:Y:S02]  /*ab70*/  FMNMX.FTZ R109, R135, R128, !PT ;  /* 0x00000080876d7209 */ /* 0x000fe40007810000 */
[----:B-1----:R-:W-:Y:S02]  /*ab80*/  F2FP.BF16.F32.PACK_AB R176, R15, R230 ;  /* 0x000000e60fb0723e */ /* 0x002fe400000010ff */
[----:B------:R-:W-:Y:S01]  /*ab90*/  FMNMX.FTZ R128, R122, R109, !PT ;  /* 0x0000006d7a807209 */ /* 0x000fe20007810000 */
[----:B------:R-:W-:Y:S01]  /*aba0*/  FFMA.FTZ R109, R132, R89, -R12 ;  /* 0x00000059846d7223 */ /* 0x000fe2000001080c */
[----:B------:R-:W-:Y:S02]  /*abb0*/  MUFU.EX2 R95, R95 ;  /* 0x0000005f005f7308 */ /* 0x000fe40000000800 */
[----:B------:R-:W-:-:S04]  /*abc0*/  FMNMX.FTZ R129, R123, R128, !PT ;  /* 0x000000807b817209 */ /* 0x000fc80007810000 */
[----:B------:R-:W-:Y:S02]  /*abd0*/  FMNMX.FTZ R128, R126, R129, !PT ;  /* 0x000000817e807209 */ /* 0x000fe40007810000 */
[----:B------:R-:W-:Y:S02]  /*abe0*/  MUFU.EX2 R93, R93 ;  /* 0x0000005d005d7308 */ /* 0x000fe40000000800 */
[----:B------:R-:W-:-:S04]  /*abf0*/  FMNMX.FTZ R129, R127, R128, !PT ;  /* 0x000000807f817209 */ /* 0x000fc80007810000 */
[----:B------:R-:W-:Y:S02]  /*ac00*/  FMNMX.FTZ R132, R114, R129, !PT ;  /* 0x0000008172847209 */ /* 0x000fe40007810000 */
[----:B------:R-:W-:Y:S02]  /*ac10*/  MUFU.EX2 R128, R133 ;  /* 0x0000008500807308 */ /* 0x000fe40000000800 */
[----:B------:R-:W-:-:S04]  /*ac20*/  FMNMX.FTZ R129, R115, R132, !PT ;  /* 0x0000008473817209 */ /* 0x000fc80007810000 */
[----:B------:R-:W-:Y:S02]  /*ac30*/  FMNMX.FTZ R129, R118, R129, !PT ;  /* 0x0000008176817209 */ /* 0x000fe40007810000 */
[----:B------:R-:W1:Y:S02]  /*ac40*/  MUFU.EX2 R170, R170 ;  /* 0x000000aa00aa7308 */ /* 0x000e640000000800 */
[----:B------:R-:W-:-:S04]  /*ac50*/  FMNMX.FTZ R129, R188, R129, !PT ;  /* 0x00000081bc817209 */ /* 0x000fc80007810000 */
[----:B------:R-:W-:Y:S02]  /*ac60*/  FMNMX.FTZ R129, R106, R129, !PT ;  /* 0x000000816a817209 */ /* 0x000fe40007810000 */
[----:B------:R-:W-:Y:S02]  /*ac70*/  MUFU.EX2 R103, R103 ;  /* 0x0000006700677308 */ /* 0x000fe40000000800 */
[----:B------:R-:W-:-:S04]  /*ac80*/  FMNMX.FTZ R129, R190, R129, !PT ;  /* 0x00000081be817209 */ /* 0x000fc80007810000 */
[----:B------:R-:W-:Y:S01]  /*ac90*/  FMNMX.FTZ R129, R110, R129, !PT ;  /* 0x000000816e817209 */ /* 0x000fe20007810000 */
[----:B------:R-:W-:Y:S02]  /*aca0*/  WARPGROUP.DEPBAR.LE gsb0, 0x0 ;  /* 0x00008000000079c5 */ /* 0x000fe40000010000 */
[----:B------:R-:W-:Y:S01]  /*acb0*/  WARPGROUP.ARRIVE ;  /* 0x00000000000079c5 */ /* 0x000fe20000000000 */
[----:B------:R-:W-:Y:S01]  /*acc0*/  FMNMX.FTZ R129, R192, R129, !PT ;  /* 0x00000081c0817209 */ /* 0x000fe20007810000 */
[-CC-:B------:R-:W-:Y:S01]  /*acd0*/  FFMA.FTZ R200, R120, R89.reuse, -R12.reuse ;  /* 0x0000005978c87223 */ /* 0x180fe2000001080c */
[----:B------:R-:W-:Y:S01]  /*ace0*/  FFMA.FTZ R202, R124, R89, -R12 ;  /* 0x000000597cca7223 */ /* 0x000fe2000001080c */
[----:B------:R-:W-:Y:S01]  /*acf0*/  MUFU.EX2 R160, R160 ;  /* 0x000000a000a07308 */ /* 0x000fe20000000800 */
[----:B------:R-:W-:Y:S01]  /*ad00*/  FMNMX.FTZ R129, R98, R129, !PT ;  /* 0x0000008162817209 */ /* 0x000fe20007810000 */
[----:B------:R-:W-:Y:S01]  /*ad10*/  HGMMA.64x128x16.F32.BF16 R24, R204, gdesc[UR8].tnspB, R24, gsb0 ;  /* 0x41e00008cc187df0 */ /* 0x000fe20008001818 */
[----:B------:R-:W-:Y:S01]  /*ad20*/  UIADD3 UR10, UR6, 0x400, URZ ;  /* 0x00000400060a7890 */ /* 0x000fe2000fffe03f */
[----:B-1----:R-:W-:Y:S01]  /*ad30*/  F2FP.BF16.F32.PACK_AB R180, R170, R93 ;  /* 0x0000005daab4723e */ /* 0x002fe200000010ff */
[----:B------:R-:W-:Y:S01]  /*ad40*/  UMOV UR11, 0x40000040 ;  /* 0x40000040000b7882 */ /* 0x000fe20000000000 */
[----:B------:R-:W-:-:S02]  /*ad50*/  FMNMX.FTZ R129, R194, R129, !PT ;  /* 0x00000081c2817209 */ /* 0x000fc40007810000 */
[----:B------:R-:W-:Y:S02]  /*ad60*/  MUFU.EX2 R101, R101 ;  /* 0x0000006500657308 */ /* 0x000fe40000000800 */
[----:B------:R-:W-:-:S04]  /*ad70*/  FMNMX.FTZ R129, R102, R129, !PT ;  /* 0x0000008166817209 */ /* 0x000fc80007810000 */
[----:B------:R-:W-:Y:S02]  /*ad80*/  FMNMX.FTZ R129, R196, R129, !PT ;  /* 0x00000081c4817209 */ /* 0x000fe40007810000 */
[----:B------:R-:W1:Y:S02]  /*ad90*/  MUFU.EX2 R164, R164 ;  /* 0x000000a400a47308 */ /* 0x000e640000000800 */
[----:B------:R-:W-:-:S04]  /*ada0*/  FMNMX.FTZ R129, R90, R129, !PT ;  /* 0x000000815a817209 */ /* 0x000fc80007810000 */
[----:B------:R-:W-:Y:S02]  /*adb0*/  FMNMX.FTZ R129, R198, R129, !PT ;  /* 0x00000081c6817209 */ /* 0x000fe40007810000 */
[----:B------:R-:W-:Y:S02]  /*adc0*/  MUFU.EX2 R99, R99 ;  /* 0x0000006300637308 */ /* 0x000fe40000000800 */
[----:B------:R-:W-:-:S06]  /*add0*/  FMNMX.FTZ R129, R94, R129, !PT ;  /* 0x000000815e817209 */ /* 0x000fcc0007810000 */
[----:B------:R-:W-:Y:S01]  /*ade0*/  MUFU.EX2 R152, R152 ;  /* 0x0000009800987308 */ /* 0x000fe20000000800 */
[----:B-1----:R-:W-:-:S07]  /*adf0*/  F2FP.BF16.F32.PACK_AB R184, R164, R101 ;  /* 0x00000065a4b8723e */ /* 0x002fce00000010ff */
[----:B------:R-:W-:Y:S08]  /*ae00*/  MUFU.EX2 R97, R97 ;  /* 0x0000006100617308 */ /* 0x000ff00000000800 */
        /* <DEDUP_REMOVED lines=11> */
[----:B------:R-:W-:Y:S01]  /*aec0*/  MUFU.EX2 R117, R117 ;  /* 0x0000007500757308 */ /* 0x000fe20000000800 */
[----:B------:R-:W-:-:S02]  /*aed0*/  WARPGROUP.DEPBAR.LE gsb0, 0x0 ;  /* 0x00008000000079c5 */ /* 0x000fc40000010000 */
[----:B------:R-:W-:Y:S01]  /*aee0*/  WARPGROUP.ARRIVE ;  /* 0x00000000000079c5 */ /* 0x000fe20000000000 */
[--C-:B------:R-:W-:Y:S01]  /*aef0*/  FFMA.FTZ R204, R112, R89, -R12.reuse ;  /* 0x0000005970cc7223 */ /* 0x100fe2000001080c */
[----:B------:R-:W-:Y:S01]  /*af00*/  FMNMX.FTZ R112, R228, R129, !PT ;  /* 0x00000081e4707209 */ /* 0x000fe20007810000 */
[-CC-:B------:R-:W-:Y:S01]  /*af10*/  FFMA.FTZ R206, R116, R89.reuse, -R12.reuse ;  /* 0x0000005974ce7223 */ /* 0x180fe2000001080c */
[-CC-:B------:R-:W-:Y:S01]  /*af20*/  FFMA.FTZ R116, R92, R89.reuse, -R12.reuse ;  /* 0x000000595c747223 */ /* 0x180fe2000001080c */
[----:B------:R-:W-:Y:S01]  /*af30*/  FFMA.FTZ R129, R174, R89, -R12 ;  /* 0x00000059ae817223 */ /* 0x000fe2000001080c */
[----:B------:R-:W-:Y:S01]  /*af40*/  HGMMA.64x128x16.F32.BF16 R24, R208, gdesc[UR8].tnspB, R24, gsb0 ;  /* 0x41e00008d0187df0 */ /* 0x000fe20008001818 */
[----:B------:R-:W-:Y:S01]  /*af50*/  UIADD3 UR10, UR6, 0x480, URZ ;  /* 0x00000480060a7890 */ /* 0x000fe2000fffe03f */
[----:B------:R-:W1:Y:S01]  /*af60*/  SHFL.BFLY PT, R133, R112, 0x2, 0x1f ;  /* 0x0c401f0070857f89 */ /* 0x000e6200000e0000 */
[----:B------:R-:W-:Y:S01]  /*af70*/  UMOV UR11, 0x40000040 ;  /* 0x40000040000b7882 */ /* 0x000fe20000000000 */
        /* <DEDUP_REMOVED lines=11> */
[----:B-1----:R-:W-:Y:S01]  /*b030*/  FMNMX.FTZ R108, R112, R133, !PT ;  /* 0x00000085706c7209 */ /* 0x002fe20007810000 */
[-CC-:B------:R-:W-:Y:S01]  /*b040*/  FFMA.FTZ R208, R104, R89.reuse, -R12.reuse ;  /* 0x0000005968d07223 */ /* 0x180fe2000001080c */
[-CC-:B------:R-:W-:Y:S01]  /*b050*/  FFMA.FTZ R133, R178, R89.reuse, -R12.reuse ;  /* 0x00000059b2857223 */ /* 0x180fe2000001080c */
[----:B------:R-:W-:Y:S01]  /*b060*/  FFMA.FTZ R104, R182, R89, -R12 ;  /* 0x00000059b6687223 */ /* 0x000fe2000001080c */
[----:B------:R-:W-:Y:S01]  /*b070*/  HGMMA.64x128x16.F32.BF16 R24, R212, gdesc[UR8].tnspB, R24, gsb0 ;  /* 0x41e00008d4187df0 */ /* 0x000fe20008001818 */
[----:B------:R-:W-:Y:S01]  /*b080*/  UIADD3 UR10, UR6, 0x500, URZ ;  /* 0x00000500060a7890 */ /* 0x000fe2000fffe03f */
[----:B------:R-:W1:Y:S01]  /*b090*/  SHFL.BFLY PT, R149, R108, 0x1, 0x1f ;  /* 0x0c201f006c957f89 */ /* 0x000e6200000e0000 */
[----:B------:R-:W-:Y:S01]  /*b0a0*/  UMOV UR11, 0x40000040 ;  /* 0x40000040000b7882 */ /* 0x000fe20000000000 */
[----:B------:R-:W-:Y:S01]  /*b0b0*/  F2FP.BF16.F32.PACK_AB R178, R95, R20 ;  /* 0x000000145fb2723e */ /* 0x000fe200000010ff */
[----:B------:R-:W-:Y:S01]  /*b0c0*/  MUFU.EX2 R208, R208 ;  /* 0x000000d000d07308 */ /* 0x000fe20000000800 */
[----:B------:R-:W-:Y:S01]  /*b0d0*/  UIADD3 UR6, UR61, -0x1, URZ ;  /* 0xffffffff3d067890 */ /* 0x000fe2000fffe03f */
[----:B------:R-:W-:-:S06]  /*b0e0*/  F2FP.BF16.F32.PACK_AB R182, R160, R103 ;  /* 0x00000067a0b6723e */ /* 0x000fcc00000010ff */
[----:B------:R-:W-:Y:S01]  /*b0f0*/  MUFU.EX2 R210, R210 ;  /* 0x000000d200d27308 */ /* 0x000fe20000000800 */
[----:B------:R-:W-:-:S07]  /*b100*/  UMOV UR61, UR6 ;  /* 0x00000006003d7c82 */ /* 0x000fce0008000000 */
[----:B------:R-:W-:Y:S01]  /*b110*/  MUFU.EX2 R133, R133 ;  /* 0x0000008500857308 */ /* 0x000fe20000000800 */
[----:B-1----:R-:W-:-:S07]  /*b120*/  FMNMX.FTZ R92, R108, R149, !PT ;  /* 0x000000956c5c7209 */ /* 0x002fce0007810000 */
[----:B------:R1:W-:Y:S01]  /*b130*/  MUFU.EX2 R108, R116 ;  /* 0x00000074006c7308 */ /* 0x0003e20000000800 */
[C---:B------:R-:W-:Y:S01]  /*b140*/  FADD.FTZ R12, -R92.reuse, R3 ;  /* 0x000000035c0c7221 */ /* 0x040fe20000010100 */
[----:B------:R-:W-:-:S03]  /*b150*/  FMUL.FTZ R120, R92, R89 ;  /* 0x000000595c787220 */ /* 0x000fc60000410000 */
[-C--:B------:R-:W-:Y:S01]  /*b160*/  FMUL.FTZ R12, R12, R89.reuse ;  /* 0x000000590c0c7220 */ /* 0x080fe20000410000 */
[-CC-:B------:R-:W-:Y:S01]  /*b170*/  FFMA.FTZ R177, R168, R89.reuse, -R120.reuse ;  /* 0x00000059a8b17223 */ /* 0x180fe20000010878 */
[-CC-:B------:R-:W-:Y:S01]  /*b180*/  FFMA.FTZ R112, R21, R89.reuse, -R120.reuse ;  /* 0x0000005915707223 */ /* 0x180fe20000010878 */
[----:B------:R-:W-:Y:S02]  /*b190*/  IMAD.U32 R21, RZ, RZ, UR38 ;  /* 0x00000026ff157e24 */ /* 0x000fe4000f8e00ff */
[-CC-:B------:R-:W-:Y:S01]  /*b1a0*/  FFMA.FTZ R179, R171, R89.reuse, -R120.reuse ;  /* 0x00000059abb37223 */ /* 0x180fe20000010878 */
[-CC-:B------:R-:W-:Y:S01]  /*b1b0*/  FFMA.FTZ R197, R130, R89.reuse, -R120.reuse ;  /* 0x0000005982c57223 */ /* 0x180fe20000010878 */
[----:B------:R-:W-:Y:S01]  /*b1c0*/  MUFU.EX2 R12, R12 ;  /* 0x0000000c000c7308 */ /* 0x000fe20000000800 */
[-CC-:B------:R-:W-:Y:S01]  /*b1d0*/  FFMA.FTZ R130, R131, R89.reuse, -R120.reuse ;  /* 0x0000005983827223 */ /* 0x180fe20000010878 */
[----:B------:R-:W-:Y:S01]  /*b1e0*/  @!P1 LEA R131, R21, UR39, 0x3 ;  /* 0x0000002715839c11 */ /* 0x000fe2000f8e18ff */
[-CC-:B-1----:R-:W-:Y:S01]  /*b1f0*/  FFMA.FTZ R116, R172, R89.reuse, -R120.reuse ;  /* 0x00000059ac747223 */ /* 0x182fe20000010878 */
[-CC-:B------:R-:W-:Y:S01]  /*b200*/  FFMA.FTZ R181, R162, R89.reuse, -R120.reuse ;  /* 0x00000059a2b57223 */ /* 0x180fe20000010878 */
[-CC-:B------:R-:W-:Y:S01]  /*b210*/  FFMA.FTZ R199, R134, R89.reuse, -R120.reuse ;  /* 0x0000005986c77223 */ /* 0x180fe20000010878 */
[----:B------:R-:W-:Y:S01]  /*b220*/  IADD3 R21, -R227, 0xb, RZ ;  /* 0x0000000be3157810 */ /* 0x000fe20007ffe1ff */
[----:B------:R-:W-:Y:S01]  /*b230*/  @!P1 VIADD R131, R131, 0x34840 ;  /* 0x0003484083839836 */ /* 0x000fe20000000000 */
[----:B------:R-:W1:Y:S01]  /*b240*/  MUFU.EX2 R177, R177 ;  /* 0x000000b100b17308 */ /* 0x000e620000000800 */
[-CC-:B------:R-:W-:Y:S01]  /*b250*/  FFMA.FTZ R124, R163, R89.reuse, -R120.reuse ;  /* 0x00000059a37c7223 */ /* 0x180fe20000010878 */
[-CC-:B------:R-:W-:Y:S01]  /*b260*/  FFMA.FTZ R134, R135, R89.reuse, -R120.reuse ;  /* 0x0000005987867223 */ /* 0x180fe20000010878 */
[----:B------:R-:W-:Y:S01]  /*b270*/  IMAD.U32 R135, RZ, RZ, UR37 ;  /* 0x00000025ff877e24 */ /* 0x000fe2000f8e00ff */
[----:B------:R-:W-:Y:S01]  /*b280*/  @!P1 PRMT R131, RZ, 0x654, R131 ;  /* 0x00000654ff839816 */ /* 0x000fe20000000083 */
[-CC-:B------:R-:W-:Y:S01]  /*b290*/  FFMA.FTZ R183, R166, R89.reuse, -R120.reuse ;  /* 0x00000059a6b77223 */ /* 0x180fe20000010878 */
[-CC-:B------:R-:W-:Y:S01]  /*b2a0*/  FFMA.FTZ R201, R122, R89.reuse, -R120.reuse ;  /* 0x000000597ac97223 */ /* 0x180fe20000010878 */
[-CC-:B------:R-:W-:Y:S01]  /*b2b0*/  FFMA.FTZ R132, R167, R89.reuse, -R120.reuse ;  /* 0x00000059a7847223 */ /* 0x180fe20000010878 */
[----:B------:R-:W2:Y:S01]  /*b2c0*/  MUFU.EX2 R112, R112 ;  /* 0x0000007000707308 */ /* 0x000ea20000000800 */
[----:B------:R-:W-:Y:S01]  /*b2d0*/  @!P1 LEA R135, R135, UR39, 0x3 ;  /* 0x0000002787879c11 */ /* 0x000fe2000f8e18ff */
[-CC-:B------:R-:W-:Y:S01]  /*b2e0*/  FFMA.FTZ R185, R154, R89.reuse, -R120.reuse ;  /* 0x000000599ab97223 */ /* 0x180fe20000010878 */
[-CC-:B------:R-:W-:Y:S01]  /*b2f0*/  FFMA.FTZ R154, R155, R89.reuse, -R120.reuse ;  /* 0x000000599b9a7223 */ /* 0x180fe20000010878 */
[-CC-:B------:R-:W-:Y:S01]  /*b300*/  FFMA.FTZ R187, R158, R89.reuse, -R120.reuse ;  /* 0x000000599ebb7223 */ /* 0x180fe20000010878 */
[-CC-:B------:R-:W-:Y:S01]  /*b310*/  FFMA.FTZ R203, R126, R89.reuse, -R120.reuse ;  /* 0x000000597ecb7223 */ /* 0x180fe20000010878 */
[-CC-:B------:R-:W-:Y:S01]  /*b320*/  FFMA.FTZ R158, R159, R89.reuse, -R120.reuse ;  /* 0x000000599f9e7223 */ /* 0x180fe20000010878 */
[--C-:B------:R-:W-:Y:S01]  /*b330*/  FFMA.FTZ R189, R146, R89, -R120.reuse ;  /* 0x0000005992bd7223 */ /* 0x100fe20000010878 */
[----:B------:R-:W3:Y:S01]  /*b340*/  MUFU.EX2 R179, R179 ;  /* 0x000000b300b37308 */ /* 0x000ee20000000800 */
[----:B-1----:R-:W-:Y:S01]  /*b350*/  FFMA.FTZ R13, R12, R13, R177 ;  /* 0x0000000d0c0d7223 */ /* 0x002fe200000100b1 */
[-CC-:B------:R-:W-:Y:S01]  /*b360*/  FFMA.FTZ R146, R147, R89.reuse, -R120.reuse ;  /* 0x0000005993927223 */ /* 0x180fe20000010878 */
[-CC-:B------:R-:W-:Y:S01]  /*b370*/  FFMA.FTZ R191, R150, R89.reuse, -R120.reuse ;  /* 0x0000005996bf7223 */ /* 0x180fe20000010878 */
[-CC-:B------:R-:W-:Y:S01]  /*b380*/  FFMA.FTZ R209, R106, R89.reuse, -R120.reuse ;  /* 0x000000596ad17223 */ /* 0x180fe20000010878 */
[-CC-:B------:R-:W-:Y:S01]  /*b390*/  FFMA.FTZ R150, R151, R89.reuse, -R120.reuse ;  /* 0x0000005997967223 */ /* 0x180fe20000010878 */
[-CC-:B------:R-:W-:Y:S01]  /*b3a0*/  FFMA.FTZ R193, R138, R89.reuse, -R120.reuse ;  /* 0x000000598ac17223 */ /* 0x180fe20000010878 */
[-CC-:B------:R-:W-:Y:S01]  /*b3b0*/  FFMA.FTZ R138, R139, R89.reuse, -R120.reuse ;  /* 0x000000598b8a7223 */ /* 0x180fe20000010878 */
[----:B------:R-:W1:Y:S01]  /*b3c0*/  MUFU.EX2 R116, R116 ;  /* 0x0000007400747308 */ /* 0x000e620000000800 */
[----:B--2---:R-:W-:Y:S01]  /*b3d0*/  FADD.FTZ R122, R112, R13 ;  /* 0x0000000d707a7221 */ /* 0x004fe20000010000 */
[-CC-:B------:R-:W-:Y:S01]  /*b3e0*/  FFMA.FTZ R195, R142, R89.reuse, -R120.reuse ;  /* 0x000000598ec37223 */ /* 0x180fe20000010878 */
[-CC-:B------:R-:W-:Y:S01]  /*b3f0*/  FFMA.FTZ R115, R115, R89.reuse, -R120.reuse ;  /* 0x0000005973737223 */ /* 0x180fe20000010878 */
[--C-:B------:R-:W-:Y:S01]  /*b400*/  FFMA.FTZ R142, R143, R89, -R120.reuse ;  /* 0x000000598f8e7223 */ /* 0x100fe20000010878 */
[----:B------:R-:W-:Y:S01]  /*b410*/  F2FP.BF16.F32.PACK_AB R177, R112, R177 ;  /* 0x000000b170b1723e */ /* 0x000fe200000010ff */
[-CC-:B------:R-:W-:Y:S01]  /*b420*/  FFMA.FTZ R127, R127, R89.reuse, -R120.reuse ;  /* 0x000000597f7f7223 */ /* 0x180fe20000010878 */
[-C--:B------:R-:W-:Y:S01]  /*b430*/  FFMA.FTZ R205, R114, R89.reuse, -R120 ;  /* 0x0000005972cd7223 */ /* 0x080fe20000010878 */
[----:B------:R-:W2:Y:S01]  /*b440*/  MUFU.EX2 R181, R181 ;  /* 0x000000b500b57308 */ /* 0x000ea20000000800 */
[----:B---3--:R-:W-:Y:S01]  /*b450*/  FADD.FTZ R13, R179, R122 ;  /* 0x0000007ab30d7221 */ /* 0x008fe20000010000 */
[-CC-:B------:R-:W-:Y:S01]  /*b460*/  FFMA.FTZ R207, R118, R89.reuse, -R120.reuse ;  /* 0x0000005976cf7223 */ /* 0x180fe20000010878 */
[-CC-:B------:R-:W-:Y:S01]  /*b470*/  FFMA.FTZ R118, R188, R89.reuse, -R120.reuse ;  /* 0x00000059bc767223 */ /* 0x180fe20000010878 */
[-CC-:B------:R-:W-:Y:S01]  /*b480*/  FFMA.FTZ R190, R190, R89.reuse, -R120.reuse ;  /* 0x00000059bebe7223 */ /* 0x180fe20000010878 */
[-CC-:B------:R-:W-:Y:S01]  /*b490*/  FFMA.FTZ R211, R110, R89.reuse, -R120.reuse ;  /* 0x000000596ed37223 */ /* 0x180fe20000010878 */
[-CC-:B------:R-:W-:Y:S01]  /*b4a0*/  FFMA.FTZ R110, R194, R89.reuse, -R120.reuse ;  /* 0x00000059c26e7223 */ /* 0x180fe20000010878 */
[--C-:B------:R-:W-:Y:S01]  /*b4b0*/  FFMA.FTZ R192, R192, R89, -R120.reuse ;  /* 0x00000059c0c07223 */ /* 0x100fe20000010878 */
[----:B------:R-:W3:Y:S01]  /*b4c0*/  MUFU.EX2 R124, R124 ;  /* 0x0000007c007c7308 */ /* 0x000ee20000000800 */
[C---:B-1----:R-:W-:Y:S01]  /*b4d0*/  FADD.FTZ R122, R116.reuse, R13 ;  /* 0x0000000d747a7221 */ /* 0x042fe20000010000 */
[----:B------:R-:W-:Y:S01]  /*b4e0*/  F2FP.BF16.F32.PACK_AB R179, R116, R179 ;  /* 0x000000b374b3723e */ /* 0x000fe200000010ff */
[-CC-:B------:R-:W-:Y:S01]  /*b4f0*/  FFMA.FTZ R102, R102, R89.reuse, -R120.reuse ;  /* 0x0000005966667223 */ /* 0x180fe20000010878 */
[-CC-:B------:R-:W-:Y:S01]  /*b500*/  FFMA.FTZ R90, R90, R89.reuse, -R120.reuse ;  /* 0x000000595a5a7223 */ /* 0x180fe20000010878 */
[----:B------:R-:W-:Y:S01]  /*b510*/  FFMA.FTZ R94, R94, R89, -R120 ;  /* 0x000000595e5e7223 */ /* 0x000fe20000010878 */
[----:B------:R-:W-:Y:S01]  /*b520*/  UMOV UR37, UR38 ;  /* 0x0000002600257c82 */ /* 0x000fe20008000000 */
[----:B------:R-:W-:Y:S01]  /*b530*/  F2FP.BF16.F32.PACK_AB R188, R144, R97 ;  /* 0x0000006190bc723e */ /* 0x000fe200000010ff */
[----:B------:R-:W1:Y:S01]  /*b540*/  MUFU.EX2 R183, R183 ;  /* 0x000000b700b77308 */ /* 0x000e620000000800 */
[----:B------:R-:W-:-:S07]  /*b550*/  F2FP.BF16.F32.PACK_AB R194, R140, R119 ;  /* 0x000000778cc2723e */ /* 0x000fce00000010ff */
[----:B------:R-:W4:Y:S08]  /*b560*/  MUFU.EX2 R132, R132 ;  /* 0x0000008400847308 */ /* 0x000f300000000800 */
[----:B------:R-:W5:Y:S08]  /*b570*/  MUFU.EX2 R185, R185 ;  /* 0x000000b900b97308 */ /* 0x000f700000000800 */
[----:B------:R-:W5:Y:S08]  /*b580*/  MUFU.EX2 R154, R154 ;  /* 0x0000009a009a7308 */ /* 0x000f700000000800 */
[----:B------:R-:W5:Y:S08]  /*b590*/  MUFU.EX2 R187, R187 ;  /* 0x000000bb00bb7308 */ /* 0x000f700000000800 */
[----:B------:R-:W5:Y:S01]  /*b5a0*/  MUFU.EX2 R158, R158 ;  /* 0x0000009e009e7308 */ /* 0x000f620000000800 */
[----:B------:R-:W-:-:S02]  /*b5b0*/  WARPGROUP.DEPBAR.LE gsb0, 0x0 ;  /* 0x00008000000079c5 */ /* 0x000fc40000010000 */
[----:B------:R-:W-:-:S05]  /*b5c0*/  WARPGROUP.ARRIVE ;  /* 0x00000000000079c5 */ /* 0x000fca0000000000 */
[----:B------:R-:W5:Y:S01]  /*b5d0*/  MUFU.EX2 R189, R189 ;  /* 0x000000bd00bd7308 */ /* 0x000f620000000800 */
[----:B------:R-:W-:Y:S02]  /*b5e0*/  F2FP.BF16.F32.PACK_AB R212, R133, R96 ;  /* 0x0000006085d4723e */ /* 0x000fe400000010ff */
[----:B------:R-:W-:Y:S01]  /*b5f0*/  F2FP.BF16.F32.PACK_AB R214, R141, R100 ;  /* 0x000000648dd6723e */ /* 0x000fe200000010ff */
[----:B------:R-:W-:Y:S04]  /*b600*/  HGMMA.64x128x16.F32.BF16 R24, R216, gdesc[UR8].tnspB, R24, gsb0 ;  /* 0x41e00008d8187df0 */ /* 0x000fe80008001818 */
[----:B------:R-:W5:Y:S08]  /*b610*/  MUFU.EX2 R146, R146 ;  /* 0x0000009200927308 */ /* 0x000f700000000800 */
        /* <DEDUP_REMOVED lines=11> */
[----:B------:R-:W-:Y:S08]  /*b6d0*/  MUFU.EX2 R203, R203 ;  /* 0x000000cb00cb7308 */ /* 0x000ff00000000800 */
[----:B------:R-:W-:Y:S08]  /*b6e0*/  MUFU.EX2 R114, R127 ;  /* 0x0000007f00727308 */ /* 0x000ff00000000800 */
[----:B------:R-:W-:Y:S08]  /*b6f0*/  MUFU.EX2 R205, R205 ;  /* 0x000000cd00cd7308 */ /* 0x000ff00000000800 */
[----:B------:R-:W-:Y:S08]  /*b700*/  MUFU.EX2 R207, R207 ;  /* 0x000000cf00cf7308 */ /* 0x000ff00000000800 */
[----:B------:R-:W-:Y:S08]  /*b710*/  MUFU.EX2 R118, R118 ;  /* 0x0000007600767308 */ /* 0x000ff00000000800 */
[----:B------:R-:W-:Y:S01]  /*b720*/  MUFU.EX2 R209, R209 ;  /* 0x000000d100d17308 */ /* 0x000fe20000000800 */
[----:B------:R-:W-:-:S02]  /*b730*/  WARPGROUP.DEPBAR.LE gsb0, 0x0 ;  /* 0x00008000000079c5 */ /* 0x000fc40000010000 */
[----:B------:R2:W-:Y:S06]  /*b740*/  BAR.ARV R21, 0x100 ;  /* 0x000400150000751d */ /* 0x0005ec0000002000 */
[----:B------:R3:W-:Y:S01]  /*b750*/  @!P1 SYNCS.ARRIVE.TRANS64.RED.A1T0 RZ, [R131+URZ], RZ ;  /* 0x000000ff83ff99a7 */ /* 0x0007e2000810043f */
[----:B------:R-:W-:Y:S01]  /*b760*/  MUFU.EX2 R213, R110 ;  /* 0x0000006e00d57308 */ /* 0x000fe20000000800 */
[----:B--2---:R-:W-:Y:S01]  /*b770*/  @!P1 IADD3 R21, R135, 0x34860, RZ ;  /* 0x0003486087159810 */ /* 0x004fe20007ffe0ff */
[-C--:B------:R-:W-:Y:S01]  /*b780*/  FMUL.FTZ R26, R26, R12.reuse ;  /* 0x0000000c1a1a7220 */ /* 0x080fe20000410000 */
[-C--:B------:R-:W-:Y:S01]  /*b790*/  FMUL.FTZ R27, R27, R12.reuse ;  /* 0x0000000c1b1b7220 */ /* 0x080fe20000410000 */
[-C--:B------:R-:W-:Y:S01]  /*b7a0*/  FMUL.FTZ R30, R30, R12.reuse ;  /* 0x0000000c1e1e7220 */ /* 0x080fe20000410000 */
[----:B------:R-:W-:Y:S01]  /*b7b0*/  @!P1 PRMT R21, RZ, 0x654, R21 ;  /* 0x00000654ff159816 */ /* 0x000fe20000000015 */
[-C--:B------:R-:W-:Y:S01]  /*b7c0*/  FMUL.FTZ R31, R31, R12.reuse ;  /* 0x0000000c1f1f7220 */ /* 0x080fe20000410000 */
[----:B---3--:R-:W-:Y:S01]  /*b7d0*/  FADD.FTZ R131, R15, R14 ;  /* 0x0000000e0f837221 */ /* 0x008fe20000010000 */
[----:B------:R-:W-:Y:S01]  /*b7e0*/  FFMA.FTZ R14, R123, R89, -R120 ;  /* 0x000000597b0e7223 */ /* 0x000fe20000010878 */
[----:B------:R2:W-:Y:S01]  /*b7f0*/  @!P1 SYNCS.ARRIVE.TRANS64.RED.A1T0 RZ, [R21+URZ], RZ ;  /* 0x000000ff15ff99a7 */ /* 0x0005e2000810043f */
[----:B------:R-:W-:Y:S01]  /*b800*/  MUFU.EX2 R211, R211 ;  /* 0x000000d300d37308 */ /* 0x000fe20000000800 */
[----:B------:R-:W-:Y:S01]  /*b810*/  FADD.FTZ R162, R20, R131 ;  /* 0x0000008314a27221 */ /* 0x000fe20000010000 */
[-C--:B------:R-:W-:Y:S01]  /*b820*/  FMUL.FTZ R34, R34, R12.reuse ;  /* 0x0000000c22227220 */ /* 0x080fe20000410000 */
[-C--:B------:R-:W-:Y:S01]  /*b830*/  FMUL.FTZ R35, R35, R12.reuse ;  /* 0x0000000c23237220 */ /* 0x080fe20000410000 */
[-C--:B------:R-:W-:Y:S01]  /*b840*/  FMUL.FTZ R38, R38, R12.reuse ;  /* 0x0000000c26267220 */ /* 0x080fe20000410000 */
[----:B------:R-:W-:Y:S01]  /*b850*/  FADD.FTZ R162, R95, R162 ;  /* 0x000000a25fa27221 */ /* 0x000fe20000010000 */
[-C--:B------:R-:W-:Y:S01]  /*b860*/  FMUL.FTZ R39, R39, R12.reuse ;  /* 0x0000000c27277220 */ /* 0x080fe20000410000 */
[----:B--2---:R-:W-:Y:S01]  /*b870*/  FADD.FTZ R21, R181, R122 ;  /* 0x0000007ab5157221 */ /* 0x004fe20000010000 */
[----:B------:R-:W2:Y:S01]  /*b880*/  MUFU.EX2 R14, R14 ;  /* 0x0000000e000e7308 */ /* 0x000ea20000000800 */
[----:B------:R-:W-:Y:S01]  /*b890*/  FADD.FTZ R13, R93, R162 ;  /* 0x000000a25d0d7221 */ /* 0x000fe20000010000 */
[C---:B------:R-:W-:Y:S01]  /*b8a0*/  F2FP.BF16.F32.PACK_AB R181, R124.reuse, R181 ;  /* 0x000000b57cb5723e */ /* 0x040fe200000010ff */
[----:B------:R-:W-:Y:S01]  /*b8b0*/  FADD.FTZ R126, R124, R21 ;  /* 0x000000157c7e7221 */ /* 0x000fe20000010000 */
[-C--:B------:R-:W-:Y:S01]  /*b8c0*/  FMUL.FTZ R42, R42, R12.reuse ;  /* 0x0000000c2a2a7220 */ /* 0x080fe20000410000 */
[----:B------:R-:W-:Y:S01]  /*b8d0*/  FADD.FTZ R122, R170, R13 ;  /* 0x0000000daa7a7221 */ /* 0x000fe20000010000 */
[-C--:B------:R-:W-:Y:S01]  /*b8e0*/  FMUL.FTZ R43, R43, R12.reuse ;  /* 0x0000000c2b2b7220 */ /* 0x080fe20000410000 */
[----:B-1----:R-:W-:Y:S01]  /*b8f0*/  FADD.FTZ R21, R183, R126 ;  /* 0x0000007eb7157221 */ /* 0x002fe20000010000 */
[----:B------:R-:W-:Y:S01]  /*b900*/  MUFU.EX2 R104, R104 ;  /* 0x0000006800687308 */ /* 0x000fe20000000800 */
[----:B------:R-:W-:Y:S01]  /*b910*/  FADD.FTZ R13, R103, R122 ;  /* 0x0000007a670d7221 */ /* 0x000fe20000010000 */
[-C--:B------:R-:W-:Y:S01]  /*b920*/  FMUL.FTZ R46, R46, R12.reuse ;  /* 0x0000000c2e2e7220 */ /* 0x080fe20000410000 */
[----:B----4-:R-:W-:Y:S01]  /*b930*/  FADD.FTZ R126, R132, R21 ;  /* 0x00000015847e7221 */ /* 0x010fe20000010000 */
[-C--:B------:R-:W-:Y:S01]  /*b940*/  FMUL.FTZ R47, R47, R12.reuse ;  /* 0x0000000c2f2f7220 */ /* 0x080fe20000410000 */
[----:B------:R-:W-:Y:S01]  /*b950*/  FADD.FTZ R122, R160, R13 ;  /* 0x0000000da07a7221 */ /* 0x000fe20000010000 */
[-C--:B------:R-:W-:Y:S01]  /*b960*/  FMUL.FTZ R50, R50, R12.reuse ;  /* 0x0000000c32327220 */ /* 0x080fe20000410000 */
[----:B-----5:R-:W-:Y:S01]  /*b970*/  FADD.FTZ R21, R185, R126 ;  /* 0x0000007eb9157221 */ /* 0x020fe20000010000 */
[----:B------:R-:W-:Y:S01]  /*b980*/  MUFU.EX2 R90, R90 ;  /* 0x0000005a005a7308 */ /* 0x000fe20000000800 */
[----:B------:R-:W-:Y:S01]  /*b990*/  FADD.FTZ R13, R101, R122 ;  /* 0x0000007a650d7221 */ /* 0x000fe20000010000 */
[-C--:B------:R-:W-:Y:S01]  /*b9a0*/  FMUL.FTZ R51, R51, R12.reuse ;  /* 0x0000000c33337220 */ /* 0x080fe20000410000 */
[----:B------:R-:W-:Y:S01]  /*b9b0*/  FADD.FTZ R122, R154, R21 ;  /* 0x000000159a7a7221 */ /* 0x000fe20000010000 */
[-C--:B------:R-:W-:Y:S01]  /*b9c0*/  FMUL.FTZ R54, R54, R12.reuse ;  /* 0x0000000c36367220 */ /* 0x080fe20000410000 */
[----:B------:R-:W-:Y:S01]  /*b9d0*/  FADD.FTZ R106, R164, R13 ;  /* 0x0000000da46a7221 */ /* 0x000fe20000010000 */
[-C--:B------:R-:W-:Y:S01]  /*b9e0*/  FMUL.FTZ R55, R55, R12.reuse ;  /* 0x0000000c37377220 */ /* 0x080fe20000410000 */
[----:B------:R-:W-:Y:S01]  /*b9f0*/  FADD.FTZ R21, R187, R122 ;  /* 0x0000007abb157221 */ /* 0x000fe20000010000 */
[----:B------:R-:W-:Y:S01]  /*ba00*/  MUFU.EX2 R94, R94 ;  /* 0x0000005e005e7308 */ /* 0x000fe20000000800 */
[----:B------:R-:W-:Y:S01]  /*ba10*/  FADD.FTZ R13, R99, R106 ;  /* 0x0000006a630d7221 */ /* 0x000fe20000010000 */
[-CC-:B------:R-:W-:Y:S01]  /*ba20*/  FFMA.FTZ R106, R98, R89.reuse, -R120.reuse ;  /* 0x00000059626a7223 */ /* 0x180fe20000010878 */
[----:B------:R-:W-:Y:S01]  /*ba30*/  FADD.FTZ R126, R158, R21 ;  /* 0x000000159e7e7221 */ /* 0x000fe20000010000 */
[-C--:B------:R-:W-:Y:S01]  /*ba40*/  FMUL.FTZ R58, R58, R12.reuse ;  /* 0x0000000c3a3a7220 */ /* 0x080fe20000410000 */
[----:B------:R-:W-:Y:S01]  /*ba50*/  FADD.FTZ R122, R152, R13 ;  /* 0x0000000d987a7221 */ /* 0x000fe20000010000 */
[-C--:B------:R-:W-:Y:S01]  /*ba60*/  FFMA.FTZ R13, R196, R89.reuse, -R120 ;  /* 0x00000059c40d7223 */ /* 0x080fe20000010878 */
[----:B------:R-:W-:Y:S01]  /*ba70*/  FADD.FTZ R123, R189, R126 ;  /* 0x0000007ebd7b7221 */ /* 0x000fe20000010000 */
[----:B------:R1:W-:Y:S01]  /*ba80*/  MUFU.EX2 R98, R115 ;  /* 0x0000007300627308 */ /* 0x0003e20000000800 */
[----:B------:R-:W-:Y:S01]  /*ba90*/  FADD.FTZ R21, R97, R122 ;  /* 0x0000007a61157221 */ /* 0x000fe20000010000 */
[-C--:B------:R-:W-:Y:S01]  /*baa0*/  FMUL.FTZ R59, R59, R12.reuse ;  /* 0x0000000c3b3b7220 */ /* 0x080fe20000410000 */
[----:B------:R-:W-:Y:S01]  /*bab0*/  FADD.FTZ R126, R146, R123 ;  /* 0x0000007b927e7221 */ /* 0x000fe20000010000 */
[-C--:B------:R-:W-:Y:S01]  /*bac0*/  FMUL.FTZ R62, R62, R12.reuse ;  /* 0x0000000c3e3e7220 */ /* 0x080fe20000410000 */
[----:B------:R-:W-:Y:S01]  /*bad0*/  FADD.FTZ R122, R144, R21 ;  /* 0x00000015907a7221 */ /* 0x000fe20000010000 */
[-C--:B------:R-:W-:Y:S01]  /*bae0*/  FFMA.FTZ R21, R198, R89.reuse, -R120 ;  /* 0x00000059c6157223 */ /* 0x080fe20000010878 */
[----:B------:R-:W-:Y:S01]  /*baf0*/  FADD.FTZ R123, R191, R126 ;  /* 0x0000007ebf7b7221 */ /* 0x000fe20000010000 */
[----:B------:R-:W-:Y:S01]  /*bb00*/  MUFU.EX2 R124, R106 ;  /* 0x0000006a007c7308 */ /* 0x000fe20000000800 */
[----:B-1----:R-:W-:Y:S01]  /*bb10*/  FADD.FTZ R115, R107, R122 ;  /* 0x0000007a6b737221 */ /* 0x002fe20000010000 */
[----:B------:R-:W-:Y:S01]  /*bb20*/  FFMA.FTZ R120, R228, R89, -R120 ;  /* 0x00000059e4787223 */ /* 0x000fe20000010878 */
[----:B------:R-:W-:Y:S01]  /*bb30*/  FADD.FTZ R126, R150, R123 ;  /* 0x0000007b967e7221 */ /* 0x000fe20000010000 */
[-C--:B------:R-:W-:Y:S01]  /*bb40*/  FMUL.FTZ R63, R63, R12.reuse ;  /* 0x0000000c3f3f7220 */ /* 0x080fe20000410000 */
[----:B------:R-:W-:Y:S01]  /*bb50*/  FADD.FTZ R122, R148, R115 ;  /* 0x00000073947a7221 */ /* 0x000fe20000010000 */
[-C--:B------:R-:W-:Y:S01]  /*bb60*/  FMUL.FTZ R66, R66, R12.reuse ;  /* 0x0000000c42427220 */ /* 0x080fe20000410000 */
[----:B------:R-:W-:Y:S01]  /*bb70*/  FADD.FTZ R15, R193, R126 ;  /* 0x0000007ec10f7221 */ /* 0x000fe20000010000 */
        /* <DEDUP_REMOVED lines=24> */
[----:B------:R-:W1:Y:S01]  /*bd00*/  MUFU.EX2 R3, R186 ;  /* 0x000000ba00037308 */ /* 0x000e620000000800 */
[----:B------:R-:W-:Y:S01]  /*bd10*/  FADD.FTZ R15, R109, R112 ;  /* 0x000000706d0f7221 */ /* 0x000fe20000010000 */
[-C--:B------:R-:W-:Y:S01]  /*bd20*/  FMUL.FTZ R86, R86, R12.reuse ;  /* 0x0000000c56567220 */ /* 0x080fe20000410000 */
[----:B------:R-:W-:Y:S01]  /*bd30*/  FADD.FTZ R116, R134, R93 ;  /* 0x0000005d86747221 */ /* 0x000fe20000010000 */
[----:B------:R-:W-:Y:S01]  /*bd40*/  FMUL.FTZ R87, R87, R12 ;  /* 0x0000000c57577220 */ /* 0x000fe20000410000 */
[----:B------:R-:W-:Y:S01]  /*bd50*/  FADD.FTZ R15, R128, R15 ;  /* 0x0000000f800f7221 */ /* 0x000fe20000010000 */
[----:B------:R-:W-:Y:S01]  /*bd60*/  F2FP.BF16.F32.PACK_AB R183, R132, R183 ;  /* 0x000000b784b7723e */ /* 0x000fe200000010ff */
[----:B------:R-:W-:Y:S01]  /*bd70*/  FMUL.FTZ R24, R24, R91 ;  /* 0x0000005b18187220 */ /* 0x000fe20000410000 */
[----:B------:R-:W3:Y:S01]  /*bd80*/  MUFU.EX2 R112, R192 ;  /* 0x000000c000707308 */ /* 0x000ee20000000800 */
[----:B------:R-:W-:Y:S01]  /*bd90*/  FADD.FTZ R122, R200, R15 ;  /* 0x0000000fc87a7221 */ /* 0x000fe20000010000 */
[----:B------:R-:W-:Y:S01]  /*bda0*/  FADD.FTZ R15, R201, R116 ;  /* 0x00000074c90f7221 */ /* 0x000fe20000010000 */
[C---:B--2---:R-:W-:Y:S01]  /*bdb0*/  F2FP.BF16.F32.PACK_AB R201, R14.reuse, R201 ;  /* 0x000000c90ec9723e */ /* 0x044fe200000010ff */
[----:B------:R-:W-:Y:S01]  /*bdc0*/  FMUL.FTZ R25, R25, R91 ;  /* 0x0000005b19197220 */ /* 0x000fe20000410000 */
[----:B------:R-:W-:Y:S01]  /*bdd0*/  FADD.FTZ R93, R121, R122 ;  /* 0x0000007a795d7221 */ /* 0x000fe20000010000 */
[----:B------:R-:W-:Y:S01]  /*bde0*/  FADD.FTZ R116, R14, R15 ;  /* 0x0000000f0e747221 */ /* 0x000fe20000010000 */
[----:B------:R-:W-:Y:S01]  /*bdf0*/  F2FP.BF16.F32.PACK_AB R185, R154, R185 ;  /* 0x000000b99ab9723e */ /* 0x000fe200000010ff */
[----:B------:R-:W-:Y:S01]  /*be00*/  MUFU.EX2 R120, R120 ;  /* 0x0000007800787308 */ /* 0x000fe20000000800 */
[----:B------:R-:W-:Y:S01]  /*be10*/  FADD.FTZ R122, R202, R93 ;  /* 0x0000005dca7a7221 */ /* 0x000fe20000010000 */
[----:B------:R-:W-:Y:S01]  /*be20*/  FADD.FTZ R15, R203, R116 ;  /* 0x00000074cb0f7221 */ /* 0x000fe20000010000 */
[----:B-1----:R-:W-:Y:S01]  /*be30*/  F2FP.BF16.F32.PACK_AB R218, R3, R108 ;  /* 0x0000006c03da723e */ /* 0x002fe200000010ff */
[----:B------:R-:W-:Y:S01]  /*be40*/  FMUL.FTZ R28, R28, R91 ;  /* 0x0000005b1c1c7220 */ /* 0x000fe20000410000 */
[----:B------:R-:W-:Y:S01]  /*be50*/  FADD.FTZ R93, R125, R122 ;  /* 0x0000007a7d5d7221 */ /* 0x000fe20000010000 */
[----:B------:R-:W-:Y:S01]  /*be60*/  FADD.FTZ R116, R114, R15 ;  /* 0x0000000f72747221 */ /* 0x000fe20000010000 */
[----:B------:R-:W-:Y:S01]  /*be70*/  F2FP.BF16.F32.PACK_AB R186, R152, R99 ;  /* 0x0000006398ba723e */ /* 0x000fe200000010ff */
[----:B------:R-:W-:Y:S01]  /*be80*/  FMUL.FTZ R29, R29, R91 ;  /* 0x0000005b1d1d7220 */ /* 0x000fe20000410000 */
[----:B------:R-:W-:Y:S01]  /*be90*/  FADD.FTZ R106, R204, R93 ;  /* 0x0000005dcc6a7221 */ /* 0x000fe20000010000 */
[----:B------:R-:W-:Y:S01]  /*bea0*/  FADD.FTZ R15, R205, R116 ;  /* 0x00000074cd0f7221 */ /* 0x000fe20000010000 */
[----:B------:R-:W-:Y:S01]  /*beb0*/  F2FP.BF16.F32.PACK_AB R187, R158, R187 ;  /* 0x000000bb9ebb723e */ /* 0x000fe200000010ff */
[----:B------:R1:W2:Y:S01]  /*bec0*/  MUFU.EX2 R116, R102 ;  /* 0x0000006600747308 */ /* 0x0002a20000000800 */
[----:B------:R-:W-:Y:S01]  /*bed0*/  FADD.FTZ R93, R113, R106 ;  /* 0x0000006a715d7221 */ /* 0x000fe20000010000 */
[----:B------:R-:W-:Y:S01]  /*bee0*/  FADD.FTZ R106, R98, R15 ;  /* 0x0000000f626a7221 */ /* 0x000fe20000010000 */
[----:B------:R-:W-:Y:S01]  /*bef0*/  F2FP.BF16.F32.PACK_AB R189, R146, R189 ;  /* 0x000000bd92bd723e */ /* 0x000fe200000010ff */
        /* <DEDUP_REMOVED lines=9> */
[----:B-1----:R-:W-:Y:S01]  /*bf90*/  FADD.FTZ R102, R208, R93 ;  /* 0x0000005dd0667221 */ /* 0x002fe20000010000 */
        /* <DEDUP_REMOVED lines=12> */
[----:B---3--:R-:W-:Y:S01]  /*c060*/  FADD.FTZ R13, R112, R13 ;  /* 0x0000000d700d7221 */ /* 0x008fe20000010000 */
        /* <DEDUP_REMOVED lines=11> */
[----:B--2---:R-:W-:Y:S01]  /*c120*/  FADD.FTZ R13, R116, R13 ;  /* 0x0000000d740d7221 */ /* 0x004fe20000010000 */
[----:B------:R-:W-:Y:S01]  /*c130*/  F2FP.BF16.F32.PACK_AB R199, R134, R199 ;  /* 0x000000c786c7723e */ /* 0x000fe200000010ff */
[-C--:B------:R-:W-:Y:S01]  /*c140*/  FMUL.FTZ R49, R49, R91.reuse ;  /* 0x0000005b31317220 */ /* 0x080fe20000410000 */
[----:B------:R-:W-:Y:S01]  /*c150*/  FADD.FTZ R15, R141, R14 ;  /* 0x0000000e8d0f7221 */ /* 0x000fe20000010000 */
[----:B------:R-:W-:Y:S01]  /*c160*/  FADD.FTZ R13, R215, R13 ;  /* 0x0000000dd70d7221 */ /* 0x000fe20000010000 */
[----:B------:R-:W-:Y:S01]  /*c170*/  F2FP.BF16.F32.PACK_AB R200, R121, R200 ;  /* 0x000000c879c8723e */ /* 0x000fe200000010ff */
[-C--:B------:R-:W-:Y:S01]  /*c180*/  FMUL.FTZ R52, R52, R91.reuse ;  /* 0x0000005b34347220 */ /* 0x080fe20000410000 */
[----:B------:R-:W-:Y:S01]  /*c190*/  FADD.FTZ R14, R104, R15 ;  /* 0x0000000f680e7221 */ /* 0x000fe20000010000 */
[----:B------:R-:W-:Y:S01]  /*c1a0*/  FADD.FTZ R13, R90, R13 ;  /* 0x0000000d5a0d7221 */ /* 0x000fe20000010000 */
[----:B------:R-:W-:Y:S01]  /*c1b0*/  F2FP.BF16.F32.PACK_AB R202, R125, R202 ;  /* 0x000000ca7dca723e */ /* 0x000fe200000010ff */
[----:B------:R-:W-:Y:S01]  /*c1c0*/  FMUL.FTZ R53, R53, R91 ;  /* 0x0000005b35357220 */ /* 0x000fe20000410000 */
        /* <DEDUP_REMOVED lines=9> */
[----:B------:R-:W-:Y:S01]  /*c260*/  F2FP.BF16.F32.PACK_AB R205, R98, R205 ;  /* 0x000000cd62cd723e */ /* 0x000fe200000010ff */
[----:B------:R-:W-:Y:S01]  /*c270*/  FADD.FTZ R13, R120, R13 ;  /* 0x0000000d780d7221 */ /* 0x000fe20000010000 */
[----:B------:R-:W-:Y:S01]  /*c280*/  F2FP.BF16.F32.PACK_AB R206, R117, R206 ;  /* 0x000000ce75ce723e */ /* 0x000fe200000010ff */
[----:B------:R-:W-:Y:S01]  /*c290*/  FMUL.FTZ R60, R60, R91 ;  /* 0x0000005b3c3c7220 */ /* 0x000fe20000410000 */
[----:B------:R-:W-:Y:S01]  /*c2a0*/  F2FP.BF16.F32.PACK_AB R207, R118, R207 ;  /* 0x000000cf76cf723e */ /* 0x000fe200000010ff */
[-C--:B------:R-:W-:Y:S01]  /*c2b0*/  FMUL.FTZ R61, R61, R91.reuse ;  /* 0x0000005b3d3d7220 */ /* 0x080fe20000410000 */
        /* <DEDUP_REMOVED lines=18> */
[-C--:B------:R-:W-:Y:S01]  /*c3e0*/  FMUL.FTZ R81, R81, R91.reuse ;  /* 0x0000005b51517220 */ /* 0x080fe20000410000 */
[-C--:B------:R-:W-:Y:S01]  /*c3f0*/  FMUL.FTZ R84, R84, R91.reuse ;  /* 0x0000005b54547220 */ /* 0x080fe20000410000 */
[----:B------:R-:W-:Y:S01]  /*c400*/  FMUL.FTZ R85, R85, R91 ;  /* 0x0000005b55557220 */ /* 0x000fe20000410000 */
[----:B------:R-:W-:-:S02]  /*c410*/  IMAD.MOV.U32 R3, RZ, RZ, R92 ;  /* 0x000000ffff037224 */ /* 0x000fc400078e005c */
[----:B------:R-:W-:Y:S01]  /*c420*/  IMAD.MOV.U32 R12, RZ, RZ, R88 ;  /* 0x000000ffff0c7224 */ /* 0x000fe200078e0058 */
[----:B------:R-:W-:Y:S06]  /*c430*/  @P2 BRA `(.L_x_24) ;  /* 0xffffffa800502947 */ /* 0x000fec000383ffff */
.L_x_15:
[----:B------:R-:W-:Y:S06]  /*c440*/  BAR.ARV 0x8, 0x120 ;  /* 0x0204800000007b1d */ /* 0x000fec0000002000 */
[----:B------:R-:W-:Y:S05]  /*c450*/  @!P0 BRA `(.L_x_25) ;  /* 0x0000000000048947 */ /* 0x000fea0003800000 */
[----:B------:R-:W-:Y:S01]  /*c460*/  BPT.TRAP 0x1 ;  /* 0x000000040000795c */ /* 0x000fe20000300000 */
.L_x_25:
[----:B------:R-:W-:Y:S01]  /*c470*/  R2UR UR4, R2 ;  /* 0x00000000020472ca */ /* 0x000fe200000e0000 */
[----:B------:R-:W-:-:S12]  /*c480*/  ULEA UR7, UR38, UR39, 0x3 ;  /* 0x0000002726077291 */ /* 0x000fd8000f8e183f */
[----:B------:R-:W-:-:S05]  /*c490*/  IMAD.U32 R0, RZ, RZ, UR4 ;  /* 0x00000004ff007e24 */ /* 0x000fca000f8e00ff */
[----:B------:R-:W-:-:S04]  /*c4a0*/  SHF.L.U32 R0, R0, 0x1f, RZ ;  /* 0x0000001f00007819 */ /* 0x000fc800000006ff */
[----:B------:R1:W2:Y:S01]  /*c4b0*/  SYNCS.PHASECHK.TRANS64.TRYWAIT P2, [UR7+0x34850], R0 ;  /* 0x03485000ff0075a7 */ /* 0x0002a20008040147 */
[----:B------:R-:W-:Y:S05]  /*c4c0*/  @!P0 BRA `(.L_x_26) ;  /* 0x0000000000048947 */ /* 0x000fea0003800000 */
[----:B------:R-:W-:Y:S01]  /*c4d0*/  BPT.TRAP 0x1 ;  /* 0x000000040000795c */ /* 0x000fe20000300000 */
.L_x_26:
[----:B--2---:R-:W-:Y:S05]  /*c4e0*/  @P2 BRA `(.L_x_27) ;  /* 0x0000000000082947 */ /* 0x004fea0003800000 */
[----:B------:R-:W2:Y:S02]  /*c4f0*/  SYNCS.PHASECHK.TRANS64.TRYWAIT P0, [UR7+0x34850], R0 ;  /* 0x03485000ff0075a7 */ /* 0x000ea40008000147 */
[----:B--2---:R-:W-:Y:S05]  /*c500*/  @!P0 BRA `(.L_x_28) ;  /* 0x0000004400708947 */ /* 0x004fea0003800000 */
.L_x_27:
[----:B------:R-:W-:Y:S01]  /*c510*/  UIADD3 UR4, UR39, 0x400, URZ ;  /* 0x0000040027047890 */ /* 0x000fe2000fffe03f */
[----:B------:R-:W-:Y:S01]  /*c520*/  WARPGROUP.ARRIVE ;  /* 0x00000000000079c5 */ /* 0x000fe20000000000 */
[----:B------:R-:W-:Y:S01]  /*c530*/  UMOV UR11, 0x40000040 ;  /* 0x40000040000b7882 */ /* 0x000fe20000000000 */
[----:B--2---:R-:W2:Y:S01]  /*c540*/  SHFL.BFLY PT, R3, R14, 0x2, 0x1f ;  /* 0x0c401f000e037f89 */ /* 0x004ea200000e0000 */
[----:B------:R-:W-:Y:S01]  /*c550*/  USHF.R.U32.HI UR4, URZ, 0x4, UR4 ;  /* 0x000000043f047899 */ /* 0x000fe20008011604 */
[C---:B------:R-:W-:Y:S01]  /*c560*/  IADD3 R5, P6, R16.reuse, 0x60, RZ ;  /* 0x0000006010057810 */ /* 0x040fe20007fde0ff */
[----:B------:R-:W-:Y:S01]  /*c570*/  UIADD3 UR35, -UR36, URZ, URZ ;  /* 0x0000003f24237290 */ /* 0x000fe2000fffe13f */
[----:B------:R-:W3:Y:S01]  /*c580*/  SHFL.BFLY PT, R4, R13, 0x2, 0x1f ;  /* 0x0c401f000d047f89 */ /* 0x000ee200000e0000 */
[----:B------:R-:W-:Y:S01]  /*c590*/  ULOP3.LUT UR4, UR4, 0x3fff, URZ, 0xc0, !UPT ;  /* 0x00003fff04047892 */ /* 0x000fe2000f8ec03f */
[----:B------:R-:W-:Y:S01]  /*c5a0*/  LOP3.LUT R12, R5, 0x380, RZ, 0xc0, !PT ;  /* 0x00000380050c7812 */ /* 0x000fe200078ec0ff */
[----:B------:R-:W-:Y:S01]  /*c5b0*/  ULDC.64 UR8, c[0x0][0xb70] ;  /* 0x0002dc0000087ab9 */ /* 0x000fe20000000a00 */
[----:B------:R-:W-:Y:S01]  /*c5c0*/  IADD3 R15, P5, R16, 0x40, RZ ;  /* 0x00000040100f7810 */ /* 0x000fe20007fbe0ff */
[----:B------:R-:W-:Y:S01]  /*c5d0*/  ULOP3.LUT UR4, UR4, 0x5800000, URZ, 0xfc, !UPT ;  /* 0x0580000004047892 */ /* 0x000fe2000f8efc3f */
[----:B------:R-:W-:-:S02]  /*c5e0*/  SHF.R.U64 R12, R12, 0x3, RZ ;  /* 0x000000030c0c7819 */ /* 0x000fc400000012ff */
[----:B------:R-:W-:Y:S01]  /*c5f0*/  IADD3 R7, P3, R16, 0x4040, RZ ;  /* 0x0000404010077810 */ /* 0x000fe20007f7e0ff */
[----:B------:R-:W-:Y:S01]  /*c600*/  UIMAD UR4, UR38, 0xb00, UR4 ;  /* 0x00000b00260478a4 */ /* 0x000fe2000f8e0204 */
[----:B------:R-:W-:Y:S02]  /*c610*/  LOP3.LUT R12, R12, R5, RZ, 0x3c, !PT ;  /* 0x000000050c0c7212 */ /* 0x000fe400078e3cff */
[C---:B------:R-:W-:Y:S01]  /*c620*/  IADD3 R21, P4, R16.reuse, 0x20, RZ ;  /* 0x0000002010157810 */ /* 0x040fe20007f9e0ff */
[----:B------:R-:W-:Y:S01]  /*c630*/  UIADD3 UR6, UR4, 0x80, URZ ;  /* 0x0000008004067890 */ /* 0x000fe2000fffe03f */
[----:B------:R-:W-:Y:S02]  /*c640*/  IADD3 R11, P0, R16, 0x4000, RZ ;  /* 0x00004000100b7810 */ /* 0x000fe40007f1e0ff */
[----:B------:R-:W-:Y:S01]  /*c650*/  UMOV UR10, UR4 ;  /* 0x00000004000a7c82 */ /* 0x000fe20008000000 */
[----:B------:R-:W-:Y:S01]  /*c660*/  LOP3.LUT R6, R7, 0x380, RZ, 0xc0, !PT ;  /* 0x0000038007067812 */ /* 0x000fe200078ec0ff */
[----:B------:R-:W-:Y:S01]  /*c670*/  HGMMA.64x128x16.F32.BF16 R24, R176, gdesc[UR8].tnspB, R24, gsb0 ;  /* 0x41e00008b0187df0 */ /* 0x000fe20008001818 */
[----:B------:R-:W-:Y:S01]  /*c680*/  UMOV UR11, 0x40000040 ;  /* 0x40000040000b7882 */ /* 0x000fe20000000000 */
[----:B------:R-:W-:Y:S01]  /*c690*/  UMOV UR10, UR6 ;  /* 0x00000006000a7c82 */ /* 0x000fe20008000000 */
[----:B------:R-:W-:Y:S01]  /*c6a0*/  UIADD3 UR6, UR4, 0x100, URZ ;  /* 0x0000010004067890 */ /* 0x000fe2000fffe03f */
[----:B--2---:R-:W-:Y:S01]  /*c6b0*/  FADD.FTZ R3, R3, R14 ;  /* 0x0000000e03037221 */ /* 0x004fe20000010000 */
[----:B------:R-:W-:Y:S01]  /*c6c0*/  LOP3.LUT R14, R15, 0x380, RZ, 0xc0, !PT ;  /* 0x000003800f0e7812 */ /* 0x000fe200078ec0ff */
[----:B---3--:R-:W-:Y:S01]  /*c6d0*/  FADD.FTZ R18, R4, R13 ;  /* 0x0000000d04127221 */ /* 0x008fe20000010000 */
[----:B------:R-:W-:Y:S01]  /*c6e0*/  LOP3.LUT R20, R21, 0x380, RZ, 0xc0, !PT ;  /* 0x0000038015147812 */ /* 0x000fe200078ec0ff */
[----:B------:R-:W-:Y:S01]  /*c6f0*/  IMAD.X R13, RZ, RZ, R17, P6 ;  /* 0x000000ffff0d7224 */ /* 0x000fe200030e0611 */
[----:B-1----:R-:W1:Y:S01]  /*c700*/  SHFL.BFLY PT, R0, R3, 0x1, 0x1f ;  /* 0x0c201f0003007f89 */ /* 0x002e6200000e0000 */
[----:B------:R-:W-:-:S02]  /*c710*/  SHF.R.U64 R14, R14, 0x3, RZ ;  /* 0x000000030e0e7819 */ /* 0x000fc400000012ff */
[----:B------:R-:W-:Y:S01]  /*c720*/  IADD3 R9, P2, R16, 0x4020, RZ ;  /* 0x0000402010097810 */ /* 0x000fe20007f5e0ff */
[----:B------:R-:W2:Y:S01]  /*c730*/  SHFL.BFLY PT, R5, R18, 0x1, 0x1f ;  /* 0x0c201f0012057f89 */ /* 0x000ea200000e0000 */
[----:B------:R-:W-:Y:S02]  /*c740*/  LOP3.LUT R10, R11, 0x380, RZ, 0xc0, !PT ;  /* 0x000003800b0a7812 */ /* 0x000fe400078ec0ff */
[----:B------:R-:W-:Y:S02]  /*c750*/  SHF.R.U64 R6, R6, 0x3, RZ ;  /* 0x0000000306067819 */ /* 0x000fe400000012ff */
[----:B------:R-:W-:Y:S02]  /*c760*/  SHF.R.U64 R20, R20, 0x3, RZ ;  /* 0x0000000314147819 */ /* 0x000fe400000012ff */
[----:B------:R-:W-:Y:S01]  /*c770*/  LOP3.LUT R14, R14, R15, RZ, 0x3c, !PT ;  /* 0x0000000f0e0e7212 */ /* 0x000fe200078e3cff */
[----:B------:R-:W-:Y:S01]  /*c780*/  IMAD.X R15, RZ, RZ, R17, P5 ;  /* 0x000000ffff0f7224 */ /* 0x000fe200028e0611 */
[----:B------:R-:W-:-:S02]  /*c790*/  LOP3.LUT R91, R16, 0x380, RZ, 0xc0, !PT ;  /* 0x00000380105b7812 */ /* 0x000fc400078ec0ff */
[----:B------:R-:W-:Y:S02]  /*c7a0*/  LOP3.LUT R8, R9, 0x380, RZ, 0xc0, !PT ;  /* 0x0000038009087812 */ /* 0x000fe400078ec0ff */
[----:B------:R-:W-:Y:S02]  /*c7b0*/  SHF.R.U64 R10, R10, 0x3, RZ ;  /* 0x000000030a0a7819 */ /* 0x000fe400000012ff */
[----:B------:R-:W-:Y:S01]  /*c7c0*/  LOP3.LUT R6, R6, R7, RZ, 0x3c, !PT ;  /* 0x0000000706067212 */ /* 0x000fe200078e3cff */
[----:B------:R-:W-:Y:S01]  /*c7d0*/  IMAD.X R7, RZ, RZ, R17, P3 ;  /* 0x000000ffff077224 */ /* 0x000fe200018e0611 */
[----:B------:R-:W-:Y:S02]  /*c7e0*/  R2UR UR5, R221 ;  /* 0x00000000dd0572ca */ /* 0x000fe400000e0000 */
[----:B------:R-:W-:Y:S01]  /*c7f0*/  LOP3.LUT R20, R20, R21, RZ, 0x3c, !PT ;  /* 0x0000001514147212 */ /* 0x000fe200078e3cff */
[----:B-1----:R-:W-:Y:S01]  /*c800*/  FADD.FTZ R3, R3, R0 ;  /* 0x0000000003037221 */ /* 0x002fe20000010000 */
[----:B------:R-:W-:Y:S01]  /*c810*/  SHF.R.U64 R91, R91, 0x3, RZ ;  /* 0x000000035b5b7819 */ /* 0x000fe200000012ff */
[----:B------:R-:W-:Y:S01]  /*c820*/  IMAD.MOV.U32 R0, RZ, RZ, RZ ;  /* 0x000000ffff007224 */ /* 0x000fe200078e00ff */
[----:B------:R-:W-:Y:S01]  /*c830*/  SHF.R.U64 R8, R8, 0x3, RZ ;  /* 0x0000000308087819 */ /* 0x000fe200000012ff */
[----:B--2---:R-:W-:Y:S01]  /*c840*/  FADD.FTZ R18, R18, R5 ;  /* 0x0000000512127221 */ /* 0x004fe20000010000 */
[----:B------:R-:W-:-:S02]  /*c850*/  FSETP.NE.FTZ.AND P5, PT, R3, RZ, PT ;  /* 0x000000ff0300720b */ /* 0x000fc40003fb5000 */
[----:B------:R-:W-:Y:S02]  /*c860*/  LOP3.LUT R10, R10, R11, RZ, 0x3c, !PT ;  /* 0x0000000b0a0a7212 */ /* 0x000fe400078e3cff */
[----:B------:R-:W-:Y:S01]  /*c870*/  FSETP.NE.FTZ.AND P3, PT, R18, RZ, PT ;  /* 0x000000ff1200720b */ /* 0x000fe20003f75000 */
[----:B------:R-:W-:Y:S01]  /*c880*/  UIADD3 UR34, -UR5, URZ, URZ ;  /* 0x0000003f05227290 */ /* 0x000fe2000fffe13f */
[----:B------:R-:W-:Y:S02]  /*c890*/  IADD3.X R21, RZ, R17, RZ, P4, !PT ;  /* 0x00000011ff157210 */ /* 0x000fe400027fe4ff */
[----:B------:R-:W-:Y:S02]  /*c8a0*/  R2UR UR12, R220 ;  /* 0x00000000dc0c72ca */ /* 0x000fe400000e0000 */
[----:B------:R-:W-:Y:S02]  /*c8b0*/  IADD3 R11, P4, R16, 0x4060, RZ ;  /* 0x00004060100b7810 */ /* 0x000fe40007f9e0ff */
[----:B------:R-:W-:Y:S01]  /*c8c0*/  LOP3.LUT R90, R91, R16, RZ, 0x3c, !PT ;  /* 0x000000105b5a7212 */ /* 0x000fe200078e3cff */
[--C-:B------:R-:W-:Y:S01]  /*c8d0*/  IMAD.MOV.U32 R91, RZ, RZ, R17.reuse ;  /* 0x000000ffff5b7224 */ /* 0x100fe200078e0011 */
[----:B------:R-:W-:Y:S01]  /*c8e0*/  LOP3.LUT R8, R8, R9, RZ, 0x3c, !PT ;  /* 0x0000000908087212 */ /* 0x000fe200078e3cff */
[----:B------:R-:W-:Y:S01]  /*c8f0*/  IMAD.X R9, RZ, RZ, R17, P2 ;  /* 0x000000ffff097224 */ /* 0x000fe200010e0611 */
[----:B------:R-:W-:Y:S01]  /*c900*/  LOP3.LUT R4, R11, 0x380, RZ, 0xc0, !PT ;  /* 0x000003800b047812 */ /* 0x000fe200078ec0ff */
[----:B------:R-:W-:Y:S01]  /*c910*/  @P5 MUFU.RCP R0, R3 ;  /* 0x0000000300005308 */ /* 0x000fe20000001000 */
[----:B------:R-:W-:-:S02]  /*c920*/  MOV R98, R90 ;  /* 0x0000005a00627202 */ /* 0x000fc40000000f00 */
[----:B------:R-:W-:Y:S02]  /*c930*/  SHF.R.U64 R4, R4, 0x3, RZ ;  /* 0x0000000304047819 */ /* 0x000fe400000012ff */
[----:B------:R-:W-:Y:S01]  /*c940*/  MOV R96, R14 ;  /* 0x0000000e00607202 */ /* 0x000fe20000000f00 */
[----:B------:R-:W-:Y:S01]  /*c950*/  IMAD.MOV.U32 R14, RZ, RZ, RZ ;  /* 0x000000ffff0e7224 */ /* 0x000fe200078e00ff */
[----:B------:R-:W-:Y:S02]  /*c960*/  MOV R93, R8 ;  /* 0x00000008005d7202 */ /* 0x000fe40000000f00 */
[----:B------:R-:W1:Y:S01]  /*c970*/  @P5 MUFU.LG2 R8, R3 ;  /* 0x0000000300085308 */ /* 0x000e620000000c00 */
[----:B------:R-:W-:Y:S02]  /*c980*/  MOV R91, R6 ;  /* 0x00000006005b7202 */ /* 0x000fe40000000f00 */
[----:B------:R-:W-:Y:S02]  /*c990*/  LOP3.LUT R4, R4, R11, RZ, 0x3c, !PT ;  /* 0x0000000b04047212 */ /* 0x000fe400078e3cff */
[----:B------:R-:W-:-:S02]  /*c9a0*/  IADD3.X R5, RZ, R17, RZ, P4, !PT ;  /* 0x00000011ff057210 */ /* 0x000fc400027fe4ff */
[----:B------:R-:W-:Y:S01]  /*c9b0*/  IADD3.X R11, RZ, R17, RZ, P0, !PT ;  /* 0x00000011ff0b7210 */ /* 0x000fe200007fe4ff */
[----:B------:R-:W2:Y:S01]  /*c9c0*/  @P3 MUFU.LG2 R6, R18 ;  /* 0x0000001200063308 */ /* 0x000ea20000000c00 */
[----:B------:R-:W-:Y:S01]  /*c9d0*/  MOV R90, R4 ;  /* 0x00000004005a7202 */ /* 0x000fe20000000f00 */
[----:B------:R-:W-:Y:S01]  /*c9e0*/  IMAD.U32 R4, RZ, RZ, UR7 ;  /* 0x00000007ff047e24 */ /* 0x000fe2000f8e00ff */
[----:B------:R-:W-:Y:S01]  /*c9f0*/  MOV R94, R10 ;  /* 0x0000000a005e7202 */ /* 0x000fe20000000f00 */
[C---:B------:R-:W-:Y:S01]  /*ca00*/  @P5 FMUL.FTZ R5, R89.reuse, 0.69314718246459960938 ;  /* 0x3f31721859055820 */ /* 0x040fe20000410000 */
[----:B------:R-:W-:Y:S01]  /*ca10*/  @P3 FMUL.FTZ R10, R89, 0.69314718246459960938 ;  /* 0x3f317218590a3820 */ /* 0x000fe20000410000 */
[----:B------:R-:W-:Y:S01]  /*ca20*/  @!P1 VIADD R4, R4, 0x34860 ;  /* 0x0003486004049836 */ /* 0x000fe20000000000 */
[----:B------:R-:W-:Y:S01]  /*ca30*/  LOP3.LUT P0, RZ, R23, 0x3, RZ, 0xc0, !PT ;  /* 0x0000000317ff7812 */ /* 0x000fe2000780c0ff */
[----:B------:R-:W3:Y:S01]  /*ca40*/  @P3 MUFU.RCP R14, R18 ;  /* 0x00000012000e3308 */ /* 0x000ee20000001000 */
[----:B-1----:R-:W-:Y:S01]  /*ca50*/  @P5 FMUL.FTZ R8, R8, 0.69314718246459960938 ;  /* 0x3f31721808085820 */ /* 0x002fe20000410000 */
[----:B------:R-:W-:Y:S01]  /*ca60*/  MOV R97, R20 ;  /* 0x0000001400617202 */ /* 0x000fe20000000f00 */
[----:B------:R-:W-:Y:S01]  /*ca70*/  IMAD.MOV.U32 R3, RZ, RZ, -0x800000 ;  /* 0xff800000ff037424 */ /* 0x000fe200078e00ff */
[----:B------:R-:W-:Y:S01]  /*ca80*/  @!P1 PRMT R4, RZ, 0x654, R4 ;  /* 0x00000654ff049816 */ /* 0x000fe20000000004 */
[----:B------:R-:W-:Y:S01]  /*ca90*/  ULDC UR7, c[0x0][0xa88] ;  /* 0x0002a20000077ab9 */ /* 0x000fe20000000800 */
[----:B------:R-:W-:Y:S01]  /*caa0*/  MOV R21, 0xff800000 ;  /* 0xff80000000157802 */ /* 0x000fe20000000f00 */
[----:B------:R-:W-:Y:S01]  /*cab0*/  @P5 FFMA.FTZ R3, R5, R88, R8 ;  /* 0x0000005805035223 */ /* 0x000fe20000010008 */
[----:B------:R-:W-:Y:S01]  /*cac0*/  MOV R95, R12 ;  /* 0x0000000c005f7202 */ /* 0x000fe20000000f00 */
[----:B--2---:R-:W-:-:S04]  /*cad0*/  @P3 FMUL.FTZ R7, R6, 0.69314718246459960938 ;  /* 0x3f31721806073820 */ /* 0x004fc80000410000 */
[----:B------:R-:W-:Y:S01]  /*cae0*/  @P3 FFMA.FTZ R21, R10, R92, R7 ;  /* 0x0000005c0a153223 */ /* 0x000fe20000010007 */
[----:B------:R-:W-:Y:S02]  /*caf0*/  WARPGROUP.DEPBAR.LE gsb0, 0x0 ;  /* 0x00008000000079c5 */ /* 0x000fe40000010000 */
[----:B------:R-:W-:-:S06]  /*cb00*/  WARPGROUP.ARRIVE ;  /* 0x00000000000079c5 */ /* 0x000fcc0000000000 */
[----:B------:R-:W-:Y:S01]  /*cb10*/  HGMMA.64x128x16.F32.BF16 R24, R180, gdesc[UR8].tnspB, R24, gsb0 ;  /* 0x41e00008b4187df0 */ /* 0x000fe20008001818 */
[----:B------:R-:W-:Y:S01]  /*cb20*/  UMOV UR10, UR6 ;  /* 0x00000006000a7c82 */ /* 0x000fe20008000000 */
[----:B------:R-:W-:Y:S01]  /*cb30*/  UMOV UR11, 0x40000040 ;  /* 0x40000040000b7882 */ /* 0x000fe20000000000 */
[----:B------:R-:W-:Y:S01]  /*cb40*/  UIADD3 UR6, UR4, 0x180, URZ ;  /* 0x0000018004067890 */ /* 0x000fe2000fffe03f */
        /* <DEDUP_REMOVED lines=35> */
[----:B------:R-:W-:Y:S02]  /*cd80*/  UIADD3 UR6, UR4, 0x480, URZ ;  /* 0x0000048004067890 */ /* 0x000fe4000fffe03f */
[----:B------:R-:W-:Y:S01]  /*cd90*/  UIADD3 UR4, UR4, 0x500, URZ ;  /* 0x0000050004047890 */ /* 0x000fe2000fffe03f */
[----:B------:R-:W-:Y:S02]  /*cda0*/  WARPGROUP.DEPBAR.LE gsb0, 0x0 ;  /* 0x00008000000079c5 */ /* 0x000fe40000010000 */
[----:B------:R-:W-:-:S06]  /*cdb0*/  WARPGROUP.ARRIVE ;  /* 0x00000000000079c5 */ /* 0x000fcc0000000000 */
[----:B------:R-:W-:Y:S01]  /*cdc0*/  HGMMA.64x128x16.F32.BF16 R24, R208, gdesc[UR8].tnspB, R24, gsb0 ;  /* 0x41e00008d0187df0 */ /* 0x000fe20008001818 */
[----:B------:R-:W-:Y:S01]  /*cdd0*/  UMOV UR10, UR6 ;  /* 0x00000006000a7c82 */ /* 0x000fe20008000000 */
[----:B------:R-:W-:Y:S01]  /*cde0*/  UMOV UR11, 0x40000040 ;  /* 0x40000040000b7882 */ /* 0x000fe20000000000 */
[----:B------:R-:W-:Y:S02]  /*cdf0*/  WARPGROUP.DEPBAR.LE gsb0, 0x0 ;  /* 0x00008000000079c5 */ /* 0x000fe40000010000 */
[----:B------:R-:W-:-:S07]  /*ce00*/  WARPGROUP.ARRIVE ;  /* 0x00000000000079c5 */ /* 0x000fce0000000000 */
[----:B------:R-:W-:Y:S01]  /*ce10*/  HGMMA.64x128x16.F32.BF16 R24, R212, gdesc[UR8].tnspB, R24, gsb0 ;  /* 0x41e00008d4187df0 */ /* 0x000fe20008001818 */
[----:B------:R-:W-:Y:S01]  /*ce20*/  UMOV UR10, UR4 ;  /* 0x00000004000a7c82 */ /* 0x000fe20008000000 */
[----:B------:R-:W-:Y:S01]  /*ce30*/  UMOV UR11, 0x40000040 ;  /* 0x40000040000b7882 */ /* 0x000fe20000000000 */
[----:B------:R-:W-:Y:S02]  /*ce40*/  ULDC UR4, c[0x0][0xdb4] ;  /* 0x00036d0000047ab9 */ /* 0x000fe40000000800 */
[----:B------:R-:W-:-:S03]  /*ce50*/  UIMAD UR35, UR4, UR35, UR5 ;  /* 0x00000023042372a4 */ /* 0x000fc6000f8e0205 */
[----:B------:R-:W-:Y:S01]  /*ce60*/  ULDC UR5, c[0x0][0xda8] ;  /* 0x00036a0000057ab9 */ /* 0x000fe20000000800 */
[----:B------:R-:W-:Y:S02]  /*ce70*/  USHF.R.S32.HI UR4, URZ, 0x1f, UR35 ;  /* 0x0000001f3f047899 */ /* 0x000fe40008011423 */
[----:B------:R-:W-:Y:S02]  /*ce80*/  UIMAD UR34, UR5, UR34, UR12 ;  /* 0x00000022052272a4 */ /* 0x000fe4000f8e020c */
[----:B------:R-:W-:Y:S02]  /*ce90*/  UIMAD UR6, UR4, UR8, URZ ;  /* 0x00000008040672a4 */ /* 0x000fe4000f8e023f */
[----:B------:R-:W-:Y:S02]  /*cea0*/  USHF.L.U32 UR34, UR34, 0x7, URZ ;  /* 0x0000000722227899 */ /* 0x000fe4000800063f */
[----:B------:R-:W-:Y:S02]  /*ceb0*/  UIMAD.WIDE.U32 UR4, UR35, UR8, URZ ;  /* 0x00000008230472a5 */ /* 0x000fe4000f8e003f */
[----:B------:R-:W-:-:S02]  /*cec0*/  UIMAD UR6, UR35, UR9, UR6 ;  /* 0x00000009230672a4 */ /* 0x000fc4000f8e0206 */
[----:B------:R-:W-:Y:S01]  /*ced0*/  VIADD R99, R224, UR34 ;  /* 0x00000022e0637c36 */ /* 0x000fe20008000000 */
[----:B------:R-:W-:Y:S01]  /*cee0*/  ULDC.64 UR12, c[0x0][0x208] ;  /* 0x00008200000c7ab9 */ /* 0x000fe20000000a00 */
[----:B------:R-:W-:Y:S01]  /*cef0*/  IMAD.U32 R12, RZ, RZ, UR4 ;  /* 0x00000004ff0c7e24 */ /* 0x000fe2000f8e00ff */
[----:B------:R-:W-:Y:S01]  /*cf00*/  UIADD3 UR4, UR5, UR6, URZ ;  /* 0x0000000605047290 */ /* 0x000fe2000fffe03f */
[----:B------:R-:W-:Y:S01]  /*cf10*/  VIADD R9, R99, 0x8 ;  /* 0x0000000863097836 */ /* 0x000fe20000000000 */
[----:B------:R-:W-:-:S04]  /*cf20*/  MOV R13, UR5 ;  /* 0x00000005000d7c02 */ /* 0x000fc80008000f00 */
[----:B------:R-:W-:Y:S01]  /*cf30*/  ISETP.GE.OR P2, PT, R9, UR7, P0 ;  /* 0x0000000709007c0c */ /* 0x000fe20008746670 */
[----:B------:R-:W-:Y:S01]  /*cf40*/  IMAD.U32 R13, RZ, RZ, UR4 ;  /* 0x00000004ff0d7e24 */ /* 0x000fe2000f8e00ff */
[----:B------:R-:W-:Y:S01]  /*cf50*/  USHF.R.S32.HI UR4, URZ, 0x1f, UR36 ;  /* 0x0000001f3f047899 */ /* 0x000fe20008011424 */
[----:B------:R-:W-:Y:S01]  /*cf60*/  ISETP.GE.OR P0, PT, R99, UR7, P0 ;  /* 0x0000000763007c0c */ /* 0x000fe20008706670 */
[----:B------:R-:W-:Y:S02]  /*cf70*/  WARPGROUP.DEPBAR.LE gsb0, 0x0 ;  /* 0x00008000000079c5 */ /* 0x000fe40000010000 */
[----:B------:R-:W-:-:S06]  /*cf80*/  WARPGROUP.ARRIVE ;  /* 0x00000000000079c5 */ /* 0x000fcc0000000000 */
[----:B------:R-:W-:Y:S01]  /*cf90*/  HGMMA.64x128x16.F32.BF16 R24, R216, gdesc[UR8].tnspB, R24, gsb0 ;  /* 0x41e00008d8187df0 */ /* 0x000fe20008001818 */
[----:B------:R-:W-:Y:S02]  /*cfa0*/  R2UR UR10, R19 ;  /* 0x00000000130a72ca */ /* 0x000fe400000e0000 */
[----:B------:R-:W-:Y:S02]  /*cfb0*/  WARPGROUP.DEPBAR.LE gsb0, 0x0 ;  /* 0x00008000000079c5 */ /* 0x000fe40000010000 */
[----:B------:R1:W-:Y:S01]  /*cfc0*/  @!P1 SYNCS.ARRIVE.TRANS64.RED.A1T0 RZ, [R4+URZ], RZ ;  /* 0x000000ff04ff99a7 */ /* 0x0003e2000810043f */
[----:B------:R-:W-:Y:S01]  /*cfd0*/  FMUL.FTZ R5, R24, R0 ;  /* 0x0000000018057220 */ /* 0x000fe20000410000 */
[-C--:B---3--:R-:W-:Y:S01]  /*cfe0*/  FMUL.FTZ R6, R27, R14.reuse ;  /* 0x0000000e1b067220 */ /* 0x088fe20000410000 */
[----:B------:R-:W-:Y:S01]  /*cff0*/  FMUL.FTZ R7, R26, R14 ;  /* 0x0000000e1a077220 */ /* 0x000fe20000410000 */
[-C--:B------:R-:W-:Y:S01]  /*d000*/  FMUL.FTZ R8, R29, R0.reuse ;  /* 0x000000001d087220 */ /* 0x080fe20000410000 */
[-C--:B------:R-:W-:Y:S01]  /*d010*/  FMUL.FTZ R9, R28, R0.reuse ;  /* 0x000000001c097220 */ /* 0x080fe20000410000 */
[-C--:B------:R-:W-:Y:S01]  /*d020*/  FMUL.FTZ R10, R33, R0.reuse ;  /* 0x00000000210a7220 */ /* 0x080fe20000410000 */
[-C--:B------:R-:W-:Y:S01]  /*d030*/  FMUL.FTZ R11, R32, R0.reuse ;  /* 0x00000000200b7220 */ /* 0x080fe20000410000 */
[----:B-1----:R-:W-:Y:S01]  /*d040*/  FMUL.FTZ R4, R25, R0 ;  /* 0x0000000019047220 */ /* 0x002fe20000410000 */
[-C--:B------:R-:W-:Y:S01]  /*d050*/  FMUL.FTZ R18, R34, R14.reuse ;  /* 0x0000000e22127220 */ /* 0x080fe20000410000 */
[-C--:B------:R-:W-:Y:S01]  /*d060*/  FMUL.FTZ R19, R39, R14.reuse ;  /* 0x0000000e27137220 */ /* 0x080fe20000410000 */
[----:B------:R-:W-:Y:S01]  /*d070*/  FMUL.FTZ R24, R38, R14 ;  /* 0x0000000e26187220 */ /* 0x000fe20000410000 */
[-C--:B------:R-:W-:Y:S01]  /*d080*/  FMUL.FTZ R15, R37, R0.reuse ;  /* 0x00000000250f7220 */ /* 0x080fe20000410000 */
[----:B------:R-:W-:Y:S01]  /*d090*/  F2FP.BF16.F32.PACK_AB R4, R4, R5 ;  /* 0x000000050404723e */ /* 0x000fe200000010ff */
[-C--:B------:R-:W-:Y:S01]  /*d0a0*/  FMUL.FTZ R20, R36, R0.reuse ;  /* 0x0000000024147220 */ /* 0x080fe20000410000 */
[----:B------:R-:W-:Y:S01]  /*d0b0*/  F2FP.BF16.F32.PACK_AB R5, R6, R7 ;  /* 0x000000070605723e */ /* 0x000fe200000010ff */
[----:B------:R-:W-:Y:S01]  /*d0c0*/  FMUL.FTZ R25, R41, R0 ;  /* 0x0000000029197220 */ /* 0x000fe20000410000 */
[----:B------:R-:W-:Y:S01]  /*d0d0*/  F2FP.BF16.F32.PACK_AB R6, R8, R9 ;  /* 0x000000090806723e */ /* 0x000fe200000010ff */
[----:B------:R-:W-:Y:S01]  /*d0e0*/  FMUL.FTZ R9, R35, R14 ;  /* 0x0000000e23097220 */ /* 0x000fe20000410000 */
[----:B------:R-:W-:Y:S01]  /*d0f0*/  F2FP.BF16.F32.PACK_AB R8, R10, R11 ;  /* 0x0000000b0a08723e */ /* 0x000fe200000010ff */
[----:B------:R-:W-:Y:S01]  /*d100*/  FMUL.FTZ R26, R40, R0 ;  /* 0x00000000281a7220 */ /* 0x000fe20000410000 */
[----:B------:R-:W-:Y:S01]  /*d110*/  F2FP.BF16.F32.PACK_AB R11, R19, R24 ;  /* 0x00000018130b723e */ /* 0x000fe200000010ff */
[----:B------:R-:W-:Y:S01]  /*d120*/  FMUL.FTZ R27, R45, R0 ;  /* 0x000000002d1b7220 */ /* 0x000fe20000410000 */
[----:B------:R-:W-:Y:S01]  /*d130*/  F2FP.BF16.F32.PACK_AB R9, R9, R18 ;  /* 0x000000120909723e */ /* 0x000fe200000010ff */
[-C--:B------:R-:W-:Y:S01]  /*d140*/  FMUL.FTZ R28, R44, R0.reuse ;  /* 0x000000002c1c7220 */ /* 0x080fe20000410000 */
[----:B------:R-:W1:Y:S01]  /*d150*/  LDC.64 R18, c[0x0][0xb78] ;  /* 0x0002de00ff127b82 */ /* 0x000e620000000a00 */
[-C--:B------:R-:W-:Y:S01]  /*d160*/  FMUL.FTZ R32, R49, R0.reuse ;  /* 0x0000000031207220 */ /* 0x080fe20000410000 */
        /* <DEDUP_REMOVED lines=18> */
[----:B------:R-:W-:Y:S01]  /*d290*/  FMUL.FTZ R69, R84, R0 ;  /* 0x0000000054457220 */ /* 0x000fe20000410000 */
[-C--:B------:R-:W-:Y:S01]  /*d2a0*/  FMUL.FTZ R7, R31, R14.reuse ;  /* 0x0000000e1f077220 */ /* 0x080fe20000410000 */
[----:B------:R-:W-:Y:S01]  /*d2b0*/  FMUL.FTZ R0, R30, R14 ;  /* 0x0000000e1e007220 */ /* 0x000fe20000410000 */
[----:B------:R-:W-:Y:S01]  /*d2c0*/  F2FP.BF16.F32.PACK_AB R10, R15, R20 ;  /* 0x000000140f0a723e */ /* 0x000fe200000010ff */
[-C--:B------:R-:W-:Y:S01]  /*d2d0*/  FMUL.FTZ R20, R47, R14.reuse ;  /* 0x0000000e2f147220 */ /* 0x080fe20000410000 */
[-C--:B------:R-:W-:Y:S01]  /*d2e0*/  FMUL.FTZ R29, R46, R14.reuse ;  /* 0x0000000e2e1d7220 */ /* 0x080fe20000410000 */
[----:B------:R-:W-:Y:S01]  /*d2f0*/  FMUL.FTZ R31, R50, R14 ;  /* 0x0000000e321f7220 */ /* 0x000fe20000410000 */
[----:B------:R-:W-:Y:S01]  /*d300*/  F2FP.BF16.F32.PACK_AB R7, R7, R0 ;  /* 0x000000000707723e */ /* 0x000fe200000010ff */
[----:B------:R-:W-:Y:S01]  /*d310*/  BAR.SYNC.DEFER_BLOCKING 0x1, 0x100 ;  /* 0x0044000000007b1d */ /* 0x000fe20000010000 */
        /* <DEDUP_REMOVED lines=21> */
[----:B-1----:R-:W-:Y:S01]  /*d470*/  IMAD R14, R18, UR4, RZ ;  /* 0x00000004120e7c24 */ /* 0x002fe2000f8e02ff */
[----:B------:R-:W-:Y:S01]  /*d480*/  F2FP.BF16.F32.PACK_AB R24, R32, R33 ;  /* 0x000000212018723e */ /* 0x000fe200000010ff */
[----:B------:R1:W-:Y:S01]  /*d490*/  STSM.16.M88.4 [R98], R4 ;  /* 0x0000000462007844 */ /* 0x0003e20000000200 */
[----:B------:R-:W-:Y:S01]  /*d4a0*/  F2FP.BF16.F32.PACK_AB R40, R40, R41 ;  /* 0x000000292828723e */ /* 0x000fe200000010ff */
[----:B------:R-:W-:Y:S01]  /*d4b0*/  IMAD R70, R19, UR36, R14 ;  /* 0x0000002413467c24 */ /* 0x000fe2000f8e020e */
[----:B------:R-:W-:Y:S01]  /*d4c0*/  F2FP.BF16.F32.PACK_AB R14, R27, R28 ;  /* 0x0000001c1b0e723e */ /* 0x000fe200000010ff */
[----:B------:R-:W-:Y:S01]  /*d4d0*/  IMAD.WIDE.U32 R18, R18, UR36, R12 ;  /* 0x0000002412127c25 */ /* 0x000fe2000f8e000c */
[----:B------:R-:W-:Y:S01]  /*d4e0*/  F2FP.BF16.F32.PACK_AB R13, R0, R15 ;  /* 0x0000000f000d723e */ /* 0x000fe200000010ff */
[----:B------:R-:W-:Y:S01]  /*d4f0*/  STSM.16.M88.4 [R97], R8 ;  /* 0x0000000861007844 */ /* 0x000fe20000000200 */
[----:B------:R-:W-:Y:S01]  /*d500*/  F2FP.BF16.F32.PACK_AB R12, R25, R26 ;  /* 0x0000001a190c723e */ /* 0x000fe200000010ff */
[----:B------:R-:W-:Y:S01]  /*d510*/  ULDC.64 UR4, c[0x0][0xb40] ;  /* 0x0002d00000047ab9 */ /* 0x000fe20000000a00 */
[----:B------:R-:W-:-:S02]  /*d520*/  F2FP.BF16.F32.PACK_AB R15, R20, R29 ;  /* 0x0000001d140f723e */ /* 0x000fc400000010ff */
[----:B------:R-:W-:Y:S02]  /*d530*/  F2FP.BF16.F32.PACK_AB R25, R30, R31 ;  /* 0x0000001f1e19723e */ /* 0x000fe400000010ff */
[----:B------:R-:W-:Y:S01]  /*d540*/  F2FP.BF16.F32.PACK_AB R26, R36, R37 ;  /* 0x00000025241a723e */ /* 0x000fe200000010ff */
[----:B------:R-:W-:Y:S01]  /*d550*/  STSM.16.M88.4 [R96], R12 ;  /* 0x0000000c60007844 */ /* 0x000fe20000000200 */
[----:B------:R-:W-:Y:S02]  /*d560*/  F2FP.BF16.F32.PACK_AB R27, R34, R35 ;  /* 0x00000023221b723e */ /* 0x000fe400000010ff */
[----:B------:R-:W-:Y:S02]  /*d570*/  F2FP.BF16.F32.PACK_AB R48, R48, R49 ;  /* 0x000000313030723e */ /* 0x000fe400000010ff */
[----:B------:R-:W-:Y:S01]  /*d580*/  F2FP.BF16.F32.PACK_AB R41, R38, R39 ;  /* 0x000000272629723e */ /* 0x000fe200000010ff */
[----:B------:R-:W-:Y:S01]  /*d590*/  STSM.16.M88.4 [R95], R24 ;  /* 0x000000185f007844 */ /* 0x000fe20000000200 */
[----:B------:R-:W-:-:S02]  /*d5a0*/  F2FP.BF16.F32.PACK_AB R42, R44, R45 ;  /* 0x0000002d2c2a723e */ /* 0x000fc400000010ff */
[----:B------:R-:W-:Y:S02]  /*d5b0*/  F2FP.BF16.F32.PACK_AB R43, R43, R46 ;  /* 0x0000002e2b2b723e */ /* 0x000fe400000010ff */
[----:B------:R-:W-:Y:S02]  /*d5c0*/  F2FP.BF16.F32.PACK_AB R49, R47, R50 ;  /* 0x000000322f31723e */ /* 0x000fe400000010ff */
[----:B------:R-:W-:Y:S01]  /*d5d0*/  F2FP.BF16.F32.PACK_AB R56, R56, R57 ;  /* 0x000000393838723e */ /* 0x000fe200000010ff */
[----:B------:R-:W-:Y:S01]  /*d5e0*/  STSM.16.M88.4 [R94], R40 ;  /* 0x000000285e007844 */ /* 0x000fe20000000200 */
[----:B-1----:R-:W-:Y:S02]  /*d5f0*/  SHF.R.S32.HI R5, RZ, 0x1f, R99 ;  /* 0x0000001fff057819 */ /* 0x002fe40000011463 */
[----:B------:R-:W-:Y:S02]  /*d600*/  IADD3 R0, P1, R99, R18, RZ ;  /* 0x0000001263007210 */ /* 0x000fe40007f3e0ff */
[----:B------:R-:W-:-:S02]  /*d610*/  F2FP.BF16.F32.PACK_AB R50, R52, R53 ;  /* 0x000000353432723e */ /* 0x000fc400000010ff */
[----:B------:R-:W-:Y:S02]  /*d620*/  F2FP.BF16.F32.PACK_AB R51, R51, R54 ;  /* 0x000000363333723e */ /* 0x000fe400000010ff */
[----:B------:R-:W-:Y:S02]  /*d630*/  F2FP.BF16.F32.PACK_AB R57, R55, R58 ;  /* 0x0000003a3739723e */ /* 0x000fe400000010ff */
[----:B------:R-:W-:Y:S01]  /*d640*/  F2FP.BF16.F32.PACK_AB R64, R64, R65 ;  /* 0x000000414040723e */ /* 0x000fe200000010ff */
[----:B------:R-:W-:Y:S01]  /*d650*/  STSM.16.M88.4 [R93], R48 ;  /* 0x000000305d007844 */ /* 0x000fe20000000200 */
[----:B------:R-:W-:Y:S02]  /*d660*/  F2FP.BF16.F32.PACK_AB R58, R60, R61 ;  /* 0x0000003d3c3a723e */ /* 0x000fe400000010ff */
[----:B------:R-:W-:Y:S02]  /*d670*/  F2FP.BF16.F32.PACK_AB R59, R59, R62 ;  /* 0x0000003e3b3b723e */ /* 0x000fe400000010ff */
[----:B------:R-:W-:-:S02]  /*d680*/  F2FP.BF16.F32.PACK_AB R65, R63, R66 ;  /* 0x000000423f41723e */ /* 0x000fc400000010ff */
[----:B------:R-:W-:Y:S01]  /*d690*/  F2FP.BF16.F32.PACK_AB R66, R68, R69 ;  /* 0x000000454442723e */ /* 0x000fe200000010ff */
[----:B------:R-:W-:Y:S01]  /*d6a0*/  STSM.16.M88.4 [R91], R56 ;  /* 0x000000385b007844 */ /* 0x000fe20000000200 */
[----:B------:R-:W-:Y:S02]  /*d6b0*/  F2FP.BF16.F32.PACK_AB R67, R67, R86 ;  /* 0x000000564343723e */ /* 0x000fe400000010ff */
[----:B------:R-:W-:Y:S02]  /*d6c0*/  IADD3.X R5, R5, R19, R70, P1, !PT ;  /* 0x0000001305057210 */ /* 0x000fe40000ffe446 */
[C---:B------:R-:W-:Y:S01]  /*d6d0*/  LEA R4, P1, R0.reuse, UR4, 0x2 ;  /* 0x0000000400047c11 */ /* 0x040fe2000f8210ff */
[----:B------:R-:W-:Y:S01]  /*d6e0*/  STSM.16.M88.4 [R90], R64 ;  /* 0x000000405a007844 */ /* 0x000fe20000000200 */
[----:B------:R-:W-:Y:S02]  /*d6f0*/  ULDC UR4, c[0x0][0xc] ;  /* 0x0000030000047ab9 */ /* 0x000fe40000000800 */
[----:B------:R-:W-:Y:S01]  /*d700*/  LEA.HI.X R5, R0, UR5, R5, 0x2, P1 ;  /* 0x0000000500057c11 */ /* 0x000fe200088f1405 */
[----:B------:R-:W-:Y:S01]  /*d710*/  @!PT LDS RZ, [RZ] ;  /* 0x00000000fffff984 */ /* 0x000fe20000000800 */
[----:B------:R-:W-:Y:S01]  /*d720*/  @!PT LDS RZ, [RZ] ;  /* 0x00000000fffff984 */ /* 0x000fe20000000800 */
[----:B------:R-:W-:Y:S01]  /*d730*/  @!PT LDS RZ, [RZ] ;  /* 0x00000000fffff984 */ /* 0x000fe20000000800 */
[----:B------:R-:W-:Y:S01]  /*d740*/  @!PT LDS RZ, [RZ] ;  /* 0x00000000fffff984 */ /* 0x000fe20000000800 */
[----:B------:R1:W-:Y:S06]  /*d750*/  MEMBAR.ALL.CTA ;  /* 0x0000000000007992 */ /* 0x0003ec0000008000 */
[----:B-1----:R-:W1:Y:S01]  /*d760*/  FENCE.VIEW.ASYNC.S ;  /* 0x00000000000073c6 */ /* 0x002e620000000000 */
[----:B------:R-:W-:-:S03]  /*d770*/  UIADD3 UR10, UR4, UR10, URZ ;  /* 0x0000000a040a7290 */ /* 0x000fc6000fffe03f */
[----:B-1----:R-:W1:Y:S03]  /*d780*/  SHFL.IDX PT, R0, R223, RZ, 0x1f ;  /* 0x00001fffdf007589 */ /* 0x002e6600000e0000 */
[----:B------:R-:W-:Y:S01]  /*d790*/  IMAD.U32 R19, RZ, RZ, UR10 ;  /* 0x0000000aff137e24 */ /* 0x000fe2000f8e00ff */
[----:B------:R-:W-:Y:S06]  /*d7a0*/  BAR.ARV 0x1, 0x120 ;  /* 0x0044800000007b1d */ /* 0x000fec0000002000 */
[----:B------:R2:W-:Y:S01]  /*d7b0*/  @!P0 STG.E desc[UR12][R4.64], R3 ;  /* 0x0000000304008986 */ /* 0x0005e2000c10190c */
[----:B-1----:R-:W-:-:S03]  /*d7c0*/  ISETP.NE.AND P0, PT, R0, 0x7, PT ;  /* 0x000000070000780c */ /* 0x002fc60003f05270 */
[----:B------:R2:W-:Y:S10]  /*d7d0*/  @!P2 STG.E desc[UR12][R4.64+0x20], R21 ;  /* 0x000020150400a986 */ /* 0x0005f4000c10190c */
[----:B------:R-:W-:Y:S05]  /*d7e0*/  @P0 BRA `(.L_x_29) ;  /* 0x0000000000580947 */ /* 0x000fea0003800000 */
[----:B------:R-:W-:Y:S01]  /*d7f0*/  BAR.SYNC.DEFER_BLOCKING 0x1, 0x120 ;  /* 0x0044800000007b1d */ /* 0x000fe20000010000 */
[----:B------:R-:W-:-:S05]  /*d800*/  ELECT P0, URZ, PT ;  /* 0x00000000003f782f */ /* 0x000fca0003800000 */
[----:B------:R-:W-:Y:S08]  /*d810*/  BSSY B0, `(.L_x_29) ;  /* 0x0000013000007945 */ /* 0x000ff00003800000 */
[----:B------:R-:W-:Y:S05]  /*d820*/  @!P0 BRA `(.L_x_30) ;  /* 0x0000000000448947 */ /* 0x000fea0003800000 */
[----:B------:R-:W-:Y:S01]  /*d830*/  ULDC.64 UR6, c[0x0][0x198] ;  /* 0x0000660000067ab9 */ /* 0x000fe20000000a00 */
[----:B------:R-:W-:Y:S01]  /*d840*/  UMOV UR33, URZ ;  /* 0x0000003f00217c82 */ /* 0x000fe20008000000 */
[----:B------:R-:W-:Y:S02]  /*d850*/  UIADD3 UR4, UP0, UR6, 0x9f0, URZ ;  /* 0x000009f006047890 */ /* 0x000fe4000ff1e03f */
[----:B------:R-:W-:Y:S02]  /*d860*/  UIADD3 UR6, UR39, 0x4000, URZ ;  /* 0x0000400027067890 */ /* 0x000fe4000fffe03f */
[----:B------:R-:W-:Y:S01]  /*d870*/  UIADD3.X UR5, URZ, UR7, URZ, UP0, !UPT ;  /* 0x000000073f057290 */ /* 0x000fe200087fe43f */
[----:B------:R-:W-:Y:S01]  /*d880*/  UMOV UR37, URZ ;  /* 0x0000003f00257c82 */ /* 0x000fe20008000000 */
[----:B------:R-:W-:Y:S01]  /*d890*/  UMOV UR32, UR39 ;  /* 0x0000002700207c82 */ /* 0x000fe20008000000 */
[----:B------:R-:W-:-:S06]  /*d8a0*/  UMOV UR7, 0x40 ;  /* 0x0000004000077882 */ /* 0x000fcc0000000000 */
[----:B------:R1:W-:Y:S02]  /*d8b0*/  UTMASTG.5D [UR32], [UR4] ;  /* 0x00000020040073b5 */ /* 0x0003e40008020000 */
[----:B-1----:R-:W-:Y:S01]  /*d8c0*/  UMOV UR32, UR6 ;  /* 0x0000000600207c82 */ /* 0x002fe20008000000 */
[----:B------:R-:W-:Y:S01]  /*d8d0*/  UMOV UR33, UR7 ;  /* 0x0000000700217c82 */ /* 0x000fe20008000000 */
[----:B------:R-:W-:Y:S01]  /*d8e0*/  UIADD3 UR6, UR39, 0x34820, URZ ;  /* 0x0003482027067890 */ /* 0x000fe2000fffe03f */
[----:B------:R1:W-:Y:S03]  /*d8f0*/  UTMASTG.5D [UR32], [UR4] ;  /* 0x00000020040073b5 */ /* 0x0003e60008020000 */
[----:B------:R-:W-:Y:S01]  /*d900*/  UPRMT UR6, URZ, 0x654, UR6 ;  /* 0x000006543f067896 */ /* 0x000fe20008000006 */
[----:B------:R0:W-:Y:S01]  /*d910*/  UTMACMDFLUSH ;  /* 0x00000000000079b7 */ /* 0x0001e20000000000 */
[----:B------:R-:W-:-:S07]  /*d920*/  DEPBAR.LE SB0, 0x0 ;  /* 0x000080000000791a */ /* 0x000fce0000000000 */
[----:B-1----:R-:W-:Y:S03]  /*d930*/  SYNCS.ARRIVE.TRANS64.RED.A1T0 RZ, [UR6], RZ ;  /* 0x000000ffffff79a7 */ /* 0x002fe60008100406 */
.L_x_30:
[----:B------:R-:W-:Y:S05]  /*d940*/  BSYNC B0 ;  /* 0x0000000000007941 */ /* 0x000fea0003800000 */
.L_x_29:
[----:B------:R-:W1:Y:S01]  /*d950*/  LDC R0, c[0x0][0xda4] ;  /* 0x00036900ff007b82 */ /* 0x000e620000000800 */
[----:B------:R-:W-:Y:S01]  /*d960*/  R2UR UR4, R22 ;  /* 0x00000000160472ca */ /* 0x000fe200000e0000 */
[----:B------:R-:W-:Y:S01]  /*d970*/  UIADD3 UR38, UR38, 0x1, URZ ;  /* 0x0000000126267890 */ /* 0x000fe2000fffe03f */
[----:B------:R-:W-:Y:S02]  /*d980*/  R2UR UR6, R19 ;  /* 0x00000000130672ca */ /* 0x000fe400000e0000 */
[----:B------:R-:W-:Y:S01]  /*d990*/  R2UR UR5, R2 ;  /* 0x00000000020572ca */ /* 0x000fe200000e0000 */
[----:B------:R-:W-:-:S04]  /*d9a0*/  UISETP.NE.AND UP0, UPT, UR38, 0x2, UPT ;  /* 0x000000022600788c */ /* 0x000fc8000bf05270 */
[----:B------:R-:W-:-:S04]  /*d9b0*/  USEL UR38, UR38, URZ, UP0 ;  /* 0x0000003f26267287 */ /* 0x000fc80008000000 */
[----:B------:R-:W-:-:S06]  /*d9c0*/  UIADD3 UR4, UR4, 0x1, URZ ;  /* 0x0000000104047890 */ /* 0x000fcc000fffe03f */
[----:B------:R-:W-:Y:S01]  /*d9d0*/  MOV R22, UR4 ;  /* 0x0000000400167c02 */ /* 0x000fe20008000f00 */
[----:B------:R-:W-:Y:S01]  /*d9e0*/  USEL UR4, URZ, 0x1, UP0 ;  /* 0x000000013f047887 */ /* 0x000fe20008000000 */
[----:B-1----:R-:W-:-:S03]  /*d9f0*/  ISETP.LE.AND P0, PT, R0, UR6, PT ;  /* 0x0000000600007c0c */ /* 0x002fc6000bf03270 */
[----:B------:R-:W-:-:S06]  /*da00*/  ULOP3.LUT UR5, UR5, UR4, URZ, 0x3c, !UPT ;  /* 0x0000000405057292 */ /* 0x000fcc000f8e3c3f */
[----:B------:R-:W-:-:S04]  /*da10*/  IMAD.U32 R2, RZ, RZ, UR5 ;  /* 0x00000005ff027e24 */ /* 0x000fc8000f8e00ff */
[----:B------:R-:W-:Y:S05]  /*da20*/  @!P0 BRA `(.L_x_31) ;  /* 0xffffff3000e88947 */ /* 0x000fea000383ffff */
[----:B------:R-:W-:Y:S05]  /*da30*/  EXIT ;  /* 0x000000000000794d */ /* 0x000fea0003800000 */
.L_x_7:
[----:B------:R-:W-:-:S08]  /*da40*/  NOP ;  /* 0x0000000000007918 */ /* 0x000fd00000000000 */
[----:B-1----:R-:W1:-:S00]  /*da50*/  USETMAXREG.DEALLOC.CTAPOOL 0x18 ;  /* 0x00000018000079c8 */ /* 0x002e4000080e0500 */
[----:B-1----:R-:W-:-:S06]  /*da60*/  LOP3.LUT R0, R0, 0x3, RZ, 0xc0, !PT ;  /* 0x0000000300007812 */ /* 0x002fcc00078ec0ff */
[----:B------:R-:W1:Y:S02]  /*da70*/  SHFL.IDX PT, R0, R0, RZ, 0x1f ;  /* 0x00001fff00007589 */ /* 0x000e6400000e0000 */
[----:B-1----:R-:W-:-:S13]  /*da80*/  ISETP.NE.AND P0, PT, R0, RZ, PT ;  /* 0x000000ff0000720c */ /* 0x002fda0003f05270 */
[----:B------:R-:W-:Y:S05]  /*da90*/  @P0 EXIT ;  /* 0x000000000000094d */ /* 0x000fea0003800000 */
[----:B------:R-:W1:Y:S01]  /*daa0*/  S2UR UR4, SR_CTAID.X ;  /* 0x00000000000479c3 */ /* 0x000e620000002500 */
[----:B------:R-:W-:Y:S01]  /*dab0*/  IMAD.MOV.U32 R16, RZ, RZ, RZ ;  /* 0x000000ffff107224 */ /* 0x000fe200078e00ff */
[----:B------:R-:W-:Y:S01]  /*dac0*/  MOV R17, 0x1 ;  /* 0x0000000100117802 */ /* 0x000fe20000000f00 */
[----:B------:R-:W-:-:S05]  /*dad0*/  IMAD.MOV.U32 R2, RZ, RZ, 0x1 ;  /* 0x00000001ff027424 */ /* 0x000fca00078e00ff */
[----:B------:R-:W1:Y:S02]  /*dae0*/  LDC R0, c[0x0][0xda4] ;  /* 0x00036900ff007b82 */ /* 0x000e640000000800 */
[----:B-1----:R-:W-:-:S13]  /*daf0*/  ISETP.LE.AND P0, PT, R0, UR4, PT ;  /* 0x0000000400007c0c */ /* 0x002fda000bf03270 */
[----:B------:R-:W-:Y:S05]  /*db00*/  @P0 BRA `(.L_x_32) ;  /* 0x0000002800b80947 */ /* 0x000fea0003800000 */
[----:B------:R-:W-:Y:S01]  /*db10*/  IMAD.U32 R0, RZ, RZ, UR4 ;  /* 0x00000004ff007e24 */ /* 0x000fe2000f8e00ff */
[----:B------:R-:W-:Y:S01]  /*db20*/  ULDC.64 UR36, c[0x0][0x198] ;  /* 0x0000660000247ab9 */ /* 0x000fe20000000a00 */
[----:B------:R-:W-:Y:S01]  /*db30*/  IMAD.MOV.U32 R16, RZ, RZ, RZ ;  /* 0x000000ffff107224 */ /* 0x000fe200078e00ff */
[----:B------:R-:W-:Y:S01]  /*db40*/  ULDC UR38, c[0x0][0xc] ;  /* 0x0000030000267ab9 */ /* 0x000fe20000000800 */
[----:B------:R-:W-:Y:S01]  /*db50*/  IMAD.MOV.U32 R17, RZ, RZ, 0x1 ;  /* 0x00000001ff117424 */ /* 0x000fe200078e00ff */
[----:B------:R1:W-:Y:S04]  /*db60*/  STL [R1+0x10], R0 ;  /* 0x0000100001007387 */ /* 0x0003e80000100800 */
[----:B------:R1:W-:Y:S02]  /*db70*/  STL [R1+0x18], RZ ;  /* 0x000018ff01007387 */ /* 0x0003e40000100800 */
.L_x_75:
[----:B------:R-:W2:Y:S01]  /*db80*/  LDL R4, [R1+0x10] ;  /* 0x0000100001047983 */ /* 0x000ea20000100800 */
[----:B-1----:R-:W1:Y:S01]  /*db90*/  LDC R0, c[0x0][0xda8] ;  /* 0x00036a00ff007b82 */ /* 0x002e620000000800 */
[----:B------:R-:W-:Y:S05]  /*dba0*/  YIELD ;  /* 0x0000000000007946 */ /* 0x000fea0003800000 */
[----:B------:R-:W3:Y:S01]  /*dbb0*/  S2R R5, SR_CgaCtaId ;  /* 0x0000000000057919 */ /* 0x000ee20000008800 */
[----:B------:R-:W-:Y:S02]  /*dbc0*/  ULDC.64 UR4, c[0x0][0x3f8] ;  /* 0x0000fe0000047ab9 */ /* 0x000fe40000000a00 */
[----:B------:R-:W-:-:S03]  /*dbd0*/  UISETP.NE.U32.AND UP0, UPT, UR4, URZ, UPT ;  /* 0x0000003f0400728c */ /* 0x000fc6000bf05070 */
[----:B------:R-:W-:Y:S01]  /*dbe0*/  ULDC UR4, c[0x0][0x404] ;  /* 0x0001010000047ab9 */ /* 0x000fe20000000800 */
[----:B------:R-:W-:-:S04]  /*dbf0*/  UISETP.NE.AND.EX UP0, UPT, UR5, URZ, UPT, UP0 ;  /* 0x0000003f0500728c */ /* 0x000fc8000bf05300 */
[----:B------:R-:W-:Y:S01]  /*dc00*/  USEL UR4, UR4, 0x1, UP0 ;  /* 0x0000000104047887 */ /* 0x000fe20008000000 */
[----:B-1----:R-:W-:Y:S02]  /*dc10*/  ISETP.NE.AND P0, PT, R0, 0x1, PT ;  /* 0x000000010000780c */ /* 0x002fe40003f05270 */
[----:B------:R-:W1:Y:S11]  /*dc20*/  LDC R0, c[0x0][0xdb4] ;  /* 0x00036d00ff007b82 */ /* 0x000e760000000800 */
[----:B------:R-:W2:Y:S08]  /*dc30*/  @P0 LDC R2, c[0x0][0xdac] ;  /* 0x00036b00ff020b82 */ /* 0x000eb00000000800 */
[----:B------:R-:W4:Y:S01]  /*dc40*/  @P0 LDC R3, c[0x0][0xdb0] ;  /* 0x00036c00ff030b82 */ /* 0x000f220000000800 */
[----:B-1----:R-:W-:Y:S01]  /*dc50*/  ISETP.NE.AND P1, PT, R0, 0x1, PT ;  /* 0x000000010000780c */ /* 0x002fe20003f25270 */
[----:B--2---:R-:W-:Y:S01]  /*dc60*/  @P0 IMAD.HI.U32 R2, R4, R2, RZ ;  /* 0x0000000204020227 */ /* 0x004fe200078e00ff */
[----:B------:R-:W-:-:S05]  /*dc70*/  MOV R6, R4 ;  /* 0x0000000400067202 */ /* 0x000fca0000000f00 */
[----:B------:R-:W1:Y:S01]  /*dc80*/  LDC R4, c[0x0][0x2e0] ;  /* 0x0000b800ff047b82 */ /* 0x000e620000000800 */
[----:B----4-:R-:W-:-:S05]  /*dc90*/  @P0 SHF.R.U32.HI R6, RZ, R3, R2 ;  /* 0x00000003ff060219 */ /* 0x010fca0000011602 */
[----:B------:R-:W-:Y:S02]  /*dca0*/  IMAD.MOV.U32 R19, RZ, RZ, R6 ;  /* 0x000000ffff137224 */ /* 0x000fe400078e0006 */
[----:B------:R-:W2:Y:S01]  /*dcb0*/  @P1 LDC.64 R2, c[0x0][0xdb8] ;  /* 0x00036e00ff021b82 */ /* 0x000ea20000000a00 */
[----:B------:R4:W-:Y:S01]  /*dcc0*/  STL [R1+0x8], R6 ;  /* 0x0000080601007387 */ /* 0x0009e20000100800 */
[----:B-1----:R-:W-:-:S05]  /*dcd0*/  IMAD R8, R4, UR4, RZ ;  /* 0x0000000404087c24 */ /* 0x002fca000f8e02ff */
[----:B------:R4:W-:Y:S01]  /*dce0*/  STL [R1+0x14], R8 ;  /* 0x0000140801007387 */ /* 0x0009e20000100800 */
[----:B--2---:R-:W-:-:S05]  /*dcf0*/  @P1 IMAD.HI.U32 R2, R6, R2, RZ ;  /* 0x0000000206021227 */ /* 0x004fca00078e00ff */
[----:B------:R-:W-:Y:S02]  /*dd00*/  @P1 SHF.R.U32.HI R19, RZ, R3, R2 ;  /* 0x00000003ff131219 */ /* 0x000fe40000011602 */
[----:B------:R-:W-:Y:S02]  /*dd10*/  MOV R2, 0x400 ;  /* 0x0000040000027802 */ /* 0x000fe40000000f00 */
[----:B------:R-:W-:Y:S02]  /*dd20*/  IADD3 R3, -R19, RZ, RZ ;  /* 0x000000ff13037210 */ /* 0x000fe40007ffe1ff */
[----:B---3--:R-:W-:Y:S01]  /*dd30*/  LEA R7, R5, R2, 0x18 ;  /* 0x0000000205077211 */ /* 0x008fe200078ec0ff */
[----:B------:R-:W-:-:S04]  /*dd40*/  VIADD R2, R8, 0xaf ;  /* 0x000000af08027836 */ /* 0x000fc80000000000 */
[----:B------:R-:W-:Y:S01]  /*dd50*/  VIADD R4, R7, 0x1e400 ;  /* 0x0001e40007047836 */ /* 0x000fe20000000000 */
[----:B------:R4:W-:Y:S01]  /*dd60*/  STL [R1+0x4], R7 ;  /* 0x0000040701007387 */ /* 0x0009e20000100800 */
[----:B------:R-:W-:-:S03]  /*dd70*/  IMAD.HI R2, R2, 0x2e8ba2e9, RZ ;  /* 0x2e8ba2e902027827 */ /* 0x000fc600078e02ff */
[----:B------:R-:W-:Y:S01]  /*dd80*/  LOP3.LUT P0, RZ, R4, 0x3ff, RZ, 0xc0, !PT ;  /* 0x000003ff04ff7812 */ /* 0x000fe2000780c0ff */
[----:B------:R-:W-:Y:S01]  /*dd90*/  IMAD R4, R0, R3, R6 ;  /* 0x0000000300047224 */ /* 0x000fe200078e0206 */
[----:B------:R-:W-:-:S04]  /*dda0*/  SHF.R.U32.HI R3, RZ, 0x1f, R2 ;  /* 0x0000001fff037819 */ /* 0x000fc80000011602 */
[----:B------:R-:W-:Y:S01]  /*ddb0*/  LEA.HI.SX32 R0, R2, R3, 0x1b ;  /* 0x0000000302007211 */ /* 0x000fe200078fdaff */
[----:B------:R4:W-:Y:S04]  /*ddc0*/  STL [R1], R4 ;  /* 0x0000000401007387 */ /* 0x0009e80000100800 */
[----:B------:R4:W-:Y:S02]  /*ddd0*/  STL [R1+0xc], R0 ;  /* 0x00000c0001007387 */ /* 0x0009e40000100800 */
[----:B------:R-:W-:Y:S05]  /*dde0*/  @!P0 BRA `(.L_x_33) ;  /* 0x0000000000408947 */ /* 0x000fea0003800000 */
[----:B------:R-:W-:Y:S01]  /*ddf0*/  MOV R2, 0x0 ;  /* 0x0000000000027802 */ /* 0x000fe20000000f00 */
[----:B------:R-:W-:Y:S01]  /*de00*/  ULDC.64 UR6, c[0x4][0xa0] ;  /* 0x0100280000067ab9 */ /* 0x000fe20000000a00 */
[----:B------:R-:W-:Y:S01]  /*de10*/  ULDC.64 UR8, c[0x4][0xa8] ;  /* 0x01002a0000087ab9 */ /* 0x000fe20000000a00 */
[----:B------:R-:W-:Y:S01]  /*de20*/  ULDC.64 UR4, c[0x4][0x28] ;  /* 0x01000a0000047ab9 */ /* 0x000fe20000000a00 */
[----:B----4-:R-:W-:Y:S01]  /*de30*/  IMAD.U32 R4, RZ, RZ, UR6 ;  /* 0x00000006ff047e24 */ /* 0x010fe2000f8e00ff */
[----:B------:R-:W-:Y:S01]  /*de40*/  MOV R6, UR8 ;  /* 0x0000000800067c02 */ /* 0x000fe20008000f00 */
[----:B------:R-:W1:Y:S01]  /*de50*/  LDC.64 R2, c[0x4][R2] ;  /* 0x0100000002027b82 */ /* 0x000e620000000a00 */
[----:B------:R-:W-:Y:S01]  /*de60*/  IMAD.U32 R5, RZ, RZ, UR7 ;  /* 0x00000007ff057e24 */ /* 0x000fe2000f8e00ff */
[----:B------:R-:W-:Y:S01]  /*de70*/  MOV R11, UR5 ;  /* 0x00000005000b7c02 */ /* 0x000fe20008000f00 */
[----:B------:R-:W-:Y:S01]  /*de80*/  IMAD.U32 R7, RZ, RZ, UR9 ;  /* 0x00000009ff077e24 */ /* 0x000fe2000f8e00ff */
[----:B------:R-:W-:Y:S01]  /*de90*/  MOV R13, RZ ;  /* 0x000000ff000d7202 */ /* 0x000fe20000000f00 */
[----:B------:R-:W-:-:S02]  /*dea0*/  IMAD.U32 R10, RZ, RZ, UR4 ;  /* 0x00000004ff0a7e24 */ /* 0x000fc4000f8e00ff */
[----:B------:R-:W-:Y:S02]  /*deb0*/  IMAD.MOV.U32 R8, RZ, RZ, 0x70 ;  /* 0x00000070ff087424 */ /* 0x000fe400078e00ff */
[----:B------:R-:W-:-:S07]  /*dec0*/  IMAD.MOV.U32 R12, RZ, RZ, 0x1 ;  /* 0x00000001ff0c7424 */ /* 0x000fce00078e00ff */
[----:B------:R-:W-:-:S07]  /*ded0*/  LEPC R20, `(.L_x_33) ;  /* 0x000000001014794e */ /* 0x000fce0000000000 */
[----:B-1----:R-:W-:Y:S05]  /*dee0*/  CALL.ABS.NOINC R2 ;  /* 0x0000000002007343 */ /* 0x002fea0003c00000 */
.L_x_33:
[----:B------:R-:W4:Y:S02]  /*def0*/  LDL R2, [R1+0x4] ;  /* 0x0000040001027983 */ /* 0x000f240000100800 */
[----:B----4-:R-:W-:-:S05]  /*df00*/  VIADD R0, R2, 0x400 ;  /* 0x0000040002007836 */ /* 0x010fca0000000000 */
[----:B------:R-:W-:-:S13]  /*df10*/  LOP3.LUT P0, RZ, R0, 0x3ff, RZ, 0xc0, !PT ;  /* 0x000003ff00ff7812 */ /* 0x000fda000780c0ff */
[----:B------:R-:W-:Y:S05]  /*df20*/  @!P0 BRA `(.L_x_34) ;  /* 0x0000000000808947 */ /* 0x000fea0003800000 */
[----:B------:R-:W-:Y:S01]  /*df30*/  MOV R0, 0x0 ;  /* 0x0000000000007802 */ /* 0x000fe20000000f00 */
[----:B------:R-:W-:Y:S01]  /*df40*/  ULDC.64 UR6, c[0x4][0xa0] ;  /* 0x0100280000067ab9 */ /* 0x000fe20000000a00 */
[----:B------:R-:W-:Y:S01]  /*df50*/  ULDC.64 UR8, c[0x4][0xa8] ;  /* 0x01002a0000087ab9 */ /* 0x000fe20000000a00 */
[----:B------:R-:W-:Y:S01]  /*df60*/  ULDC.64 UR4, c[0x4][0x30] ;  /* 0x01000c0000047ab9 */ /* 0x000fe20000000a00 */
[----:B------:R1:W2:Y:S01]  /*df70*/  LDC.64 R2, c[0x4][R0] ;  /* 0x0100000000027b82 */ /* 0x0002a20000000a00 */
[----:B------:R-:W-:Y:S01]  /*df80*/  IMAD.U32 R4, RZ, RZ, UR6 ;  /* 0x00000006ff047e24 */ /* 0x000fe2000f8e00ff */
[----:B------:R-:W-:Y:S01]  /*df90*/  MOV R5, UR7 ;  /* 0x0000000700057c02 */ /* 0x000fe20008000f00 */
        /* <DEDUP_REMOVED lines=9> */
.L_x_35:
[----:B------:R-:W-:Y:S01]  /*e030*/  MOV R2, 0x0 ;  /* 0x0000000000027802 */ /* 0x000fe20000000f00 */
[----:B------:R-:W-:Y:S01]  /*e040*/  ULDC.64 UR6, c[0x4][0xa0] ;  /* 0x0100280000067ab9 */ /* 0x000fe20000000a00 */
[----:B------:R-:W-:Y:S01]  /*e050*/  ULDC.64 UR8, c[0x4][0xa8] ;  /* 0x01002a0000087ab9 */ /* 0x000fe20000000a00 */
[----:B------:R-:W-:Y:S01]  /*e060*/  ULDC.64 UR4, c[0x4][0x38] ;  /* 0x01000e0000047ab9 */ /* 0x000fe20000000a00 */
[----:B------:R-:W-:Y:S01]  /*e070*/  IMAD.U32 R4, RZ, RZ, UR6 ;  /* 0x00000006ff047e24 */ /* 0x000fe2000f8e00ff */
[----:B------:R-:W-:Y:S01]  /*e080*/  MOV R5, UR7 ;  /* 0x0000000700057c02 */ /* 0x000fe20008000f00 */
[----:B------:R-:W1:Y:S01]  /*e090*/  LDC.64 R2, c[0x4][R2] ;  /* 0x0100000002027b82 */ /* 0x000e620000000a00 */
[----:B------:R-:W-:Y:S01]  /*e0a0*/  IMAD.U32 R6, RZ, RZ, UR8 ;  /* 0x00000008ff067e24 */ /* 0x000fe2000f8e00ff */
[----:B------:R-:W-:Y:S01]  /*e0b0*/  MOV R10, UR4 ;  /* 0x00000004000a7c02 */ /* 0x000fe20008000f00 */
[----:B------:R-:W-:Y:S01]  /*e0c0*/  IMAD.U32 R7, RZ, RZ, UR9 ;  /* 0x00000009ff077e24 */ /* 0x000fe2000f8e00ff */
[----:B------:R-:W-:Y:S01]  /*e0d0*/  MOV R12, 0x1 ;  /* 0x00000001000c7802 */ /* 0x000fe20000000f00 */
[----:B------:R-:W-:-:S02]  /*e0e0*/  IMAD.U32 R11, RZ, RZ, UR5 ;  /* 0x00000005ff0b7e24 */ /* 0x000fc4000f8e00ff */
[----:B------:R-:W-:Y:S02]  /*e0f0*/  IMAD.MOV.U32 R8, RZ, RZ, 0x70 ;  /* 0x00000070ff087424 */ /* 0x000fe400078e00ff */
[----:B------:R-:W-:-:S07]  /*e100*/  IMAD.MOV.U32 R13, RZ, RZ, RZ ;  /* 0x000000ffff0d7224 */ /* 0x000fce00078e00ff */
[----:B------:R-:W-:-:S07]  /*e110*/  LEPC R20, `(.L_x_34) ;  /* 0x000000001014794e */ /* 0x000fce0000000000 */
[----:B-1----:R-:W-:Y:S05]  /*e120*/  CALL.ABS.NOINC R2 ;  /* 0x0000000002007343 */ /* 0x002fea0003c00000 */
.L_x_34:
[----:B------:R-:W2:Y:S01]  /*e130*/  LDL R4, [R1] ;  /* 0x0000000001047983 */ /* 0x000ea20000100800 */
[----:B------:R-:W1:Y:S01]  /*e140*/  LDC R0, c[0x0][0x428] ;  /* 0x00010a00ff007b82 */ /* 0x000e620000000800 */
[----:B------:R-:W-:Y:S02]  /*e150*/  ULDC.64 UR4, c[0x0][0x9f8] ;  /* 0x00027e0000047ab9 */ /* 0x000fe40000000a00 */
[----:B------:R-:W3:Y:S01]  /*e160*/  LDL.LU R6, [R1+0x8] ;  /* 0x0000080001067983 */ /* 0x000ee20000300800 */
[----:B-1----:R-:W-:-:S03]  /*e170*/  ISETP.NE.AND P1, PT, R0, 0x1, PT ;  /* 0x000000010000780c */ /* 0x002fc60003f25270 */
[----:B------:R-:W4:Y:S01]  /*e180*/  LDL R5, [R1+0x10] ;  /* 0x0000100001057983 */ /* 0x000f220000100800 */
[----:B------:R-:W-:Y:S01]  /*e190*/  ISETP.NE.U32.AND P0, PT, RZ, UR4, PT ;  /* 0x00000004ff007c0c */ /* 0x000fe2000bf05070 */
[----:B------:R-:W-:Y:S01]  /*e1a0*/  ULDC.64 UR6, c[0x0][0x208] ;  /* 0x0000820000067ab9 */ /* 0x000fe20000000a00 */
[----:B------:R-:W-:Y:S01]  /*e1b0*/  ULDC UR4, c[0x0][0xda8] ;  /* 0x00036a0000047ab9 */ /* 0x000fe20000000800 */
[----:B------:R-:W1:Y:S01]  /*e1c0*/  S2R R7, SR_TID.X ;  /* 0x0000000000077919 */ /* 0x000e620000002100 */
[----:B------:R-:W-:-:S05]  /*e1d0*/  ISETP.NE.AND.EX P0, PT, RZ, UR5, PT, P0 ;  /* 0x00000005ff007c0c */ /* 0x000fca000bf05300 */
[----:B------:R-:W2:Y:S08]  /*e1e0*/  @P1 LDC R2, c[0x0][0x42c] ;  /* 0x00010b00ff021b82 */ /* 0x000eb00000000800 */
[----:B------:R-:W2:Y:S01]  /*e1f0*/  @P1 LDC R3, c[0x0][0x430] ;  /* 0x00010c00ff031b82 */ /* 0x000ea20000000800 */
[----:B-1----:R-:W-:Y:S01]  /*e200*/  LOP3.LUT R7, R7, 0x1f, RZ, 0xc0, !PT ;  /* 0x0000001f07077812 */ /* 0x002fe200078ec0ff */
[----:B--2---:R-:W-:-:S04]  /*e210*/  @P1 IMAD.HI.U32 R2, R4, R2, RZ ;  /* 0x0000000204021227 */ /* 0x004fc800078e00ff */
[----:B------:R-:W-:Y:S01]  /*e220*/  IMAD.MOV.U32 R0, RZ, RZ, R4 ;  /* 0x000000ffff007224 */ /* 0x000fe200078e0004 */
[----:B------:R-:W-:Y:S02]  /*e230*/  @P1 SHF.R.U32.HI R0, RZ, R3, R2 ;  /* 0x00000003ff001219 */ /* 0x000fe40000011602 */
[----:B------:R-:W1:Y:S01]  /*e240*/  @P0 LDC.64 R2, c[0x0][0x9f8] ;  /* 0x00027e00ff020b82 */ /* 0x000e620000000a00 */
[----:B------:R-:W-:Y:S01]  /*e250*/  MOV R4, R19 ;  /* 0x0000001300047202 */ /* 0x000fe20000000f00 */
[----:B-1----:R-:W-:-:S05]  /*e260*/  @P0 IMAD.WIDE R2, R19, 0x4, R2 ;  /* 0x0000000413020825 */ /* 0x002fca00078e0202 */
[----:B------:R1:W5:Y:S01]  /*e270*/  @P0 LDG.E R4, desc[UR6][R2.64] ;  /* 0x0000000602040981 */ /* 0x000362000c1e1900 */
[----:B------:R-:W-:Y:S01]  /*e280*/  ISETP.NE.AND P1, PT, R7, RZ, PT ;  /* 0x000000ff0700720c */ /* 0x000fe20003f25270 */
[----:B---3--:R-:W-:-:S03]  /*e290*/  IMAD.MOV R8, RZ, RZ, -R6 ;  /* 0x000000ffff087224 */ /* 0x008fc600078e0a06 */
[----:B------:R-:W-:Y:S01]  /*e2a0*/  PLOP3.LUT P2, PT, P1, PT, PT, 0x8, 0x0 ;  /* 0x000000000000781c */ /* 0x000fe20000f4e170 */
[----:B----4-:R-:W-:-:S04]  /*e2b0*/  IMAD R8, R8, UR4, R5 ;  /* 0x0000000408087c24 */ /* 0x010fc8000f8e0205 */
[----:B------:R-:W-:-:S04]  /*e2c0*/  IMAD.SHL.U32 R8, R8, 0x80, RZ ;  /* 0x0000008008087824 */ /* 0x000fc800078e00ff */
[----:B------:R-:W-:-:S05]  /*e2d0*/  VOTEU.ALL UP1, P1 ;  /* 0x00000000003f7886 */ /* 0x000fca0000820000 */
[----:B------:R-:W-:-:S04]  /*e2e0*/  @!UP1 UIADD3 UR8, UP0, UR36, 0x270, URZ ;  /* 0x0000027024089890 */ /* 0x000fc8000ff1e03f */
[----:B------:R-:W-:-:S03]  /*e2f0*/  @!UP1 UIADD3.X UR9, URZ, UR37, URZ, UP0, !UPT ;  /* 0x000000253f099290 */ /* 0x000fc600087fe43f */
[----:B-1----:R-:W-:-:S09]  /*e300*/  VOTEU.ALL UP0, P1 ;  /* 0x00000000003f7886 */ /* 0x002fd20000800000 */
.L_x_36:
[----:B------:R-:W2:Y:S01]  /*e310*/  LDL R2, [R1] ;  /* 0x0000000001027983 */ /* 0x000ea20000100800 */
[----:B------:R-:W-:Y:S02]  /*e320*/  PLOP3.LUT P0, PT, P0, P2, PT, 0xa2, 0x0 ;  /* 0x000000000000781c */ /* 0x000fe40000705472 */
[----:B------:R-:W-:Y:S01]  /*e330*/  @P2 R2UR P0, UR7, R19 ;  /* 0x00000000130722ca */ /* 0x000fe20000000000 */
[----:B------:R-:W-:-:S07]  /*e340*/  UMOV UR4, URZ ;  /* 0x0000003f00047c82 */ /* 0x000fce0008000000 */
[----:B------:R-:W-:Y:S02]  /*e350*/  PLOP3.LUT P0, PT, P0, P2, PT, 0xa2, 0x0 ;  /* 0x000000000000781c */ /* 0x000fe40000705472 */
[----:B--2---:R-:W-:-:S08]  /*e360*/  @P2 R2UR.OR P0, UR6, R2 ;  /* 0x00000000020622ca */ /* 0x004fd00000100000 */
[----:B------:R-:W-:Y:S02]  /*e370*/  PLOP3.LUT P0, PT, P0, P2, PT, 0xa2, 0x0 ;  /* 0x000000000000781c */ /* 0x000fe40000705472 */
[----:B------:R-:W-:-:S08]  /*e380*/  @P2 R2UR.OR P0, UR5, R8 ;  /* 0x00000000080522ca */ /* 0x000fd00000100000 */
[----:B------:R-:W-:-:S05]  /*e390*/  @P2 PLOP3.LUT P2, PT, P0, PT, PT, 0x80, 0x0 ;  /* 0x000000000000281c */ /* 0x000fca000074f070 */
[----:B------:R1:W-:Y:S08]  /*e3a0*/  @!UP0 UTMAPF.L2.4D [UR4], [UR8] ;  /* 0x00000004080085b8 */ /* 0x0003f00008018000 */
[----:B-1----:R-:W-:Y:S05]  /*e3b0*/  @P2 BRA.U.ANY `(.L_x_36) ;  /* 0xfffffffd00d42947 */ /* 0x002fea000393ffff */
[----:B------:R-:W-:Y:S01]  /*e3c0*/  PLOP3.LUT P2, PT, P1, PT, PT, 0x8, 0x0 ;  /* 0x000000000000781c */ /* 0x000fe20000f4e170 */
[----:B------:R-:W-:Y:S01]  /*e3d0*/  VOTEU.ALL UP0, P1 ;  /* 0x00000000003f7886 */ /* 0x000fe20000800000 */
[----:B------:R-:W-:-:S11]  /*e3e0*/  UMOV UR4, 0x40 ;  /* 0x0000004000047882 */ /* 0x000fd60000000000 */
.L_x_37:
[----:B------:R-:W2:Y:S01]  /*e3f0*/  LDL R2, [R1] ;  /* 0x0000000001027983 */ /* 0x000ea20000100800 */
[----:B------:R-:W-:Y:S02]  /*e400*/  PLOP3.LUT P0, PT, P0, P2, PT, 0xa2, 0x0 ;  /* 0x000000000000781c */ /* 0x000fe40000705472 */
[----:B------:R-:W-:-:S08]  /*e410*/  @P2 R2UR P0, UR7, R19 ;  /* 0x00000000130722ca */ /* 0x000fd00000000000 */
[----:B------:R-:W-:Y:S02]  /*e420*/  PLOP3.LUT P0, PT, P0, P2, PT, 0xa2, 0x0 ;  /* 0x000000000000781c */ /* 0x000fe40000705472 */
[----:B--2---:R-:W-:-:S08]  /*e430*/  @P2 R2UR.OR P0, UR6, R2 ;  /* 0x00000000020622ca */ /* 0x004fd00000100000 */
[----:B------:R-:W-:Y:S02]  /*e440*/  PLOP3.LUT P0, PT, P0, P2, PT, 0xa2, 0x0 ;  /* 0x000000000000781c */ /* 0x000fe40000705472 */
[----:B------:R-:W-:-:S08]  /*e450*/  @P2 R2UR.OR P0, UR5, R8 ;  /* 0x00000000080522ca */ /* 0x000fd00000100000 */
[----:B------:R-:W-:-:S05]  /*e460*/  @P2 PLOP3.LUT P2, PT, P0, PT, PT, 0x80, 0x0 ;  /* 0x000000000000281c */ /* 0x000fca000074f070 */
[----:B------:R1:W-:Y:S08]  /*e470*/  @!UP0 UTMAPF.L2.4D [UR4], [UR8] ;  /* 0x00000004080085b8 */ /* 0x0003f00008018000 */
[----:B-1----:R-:W-:Y:S05]  /*e480*/  @P2 BRA.U.ANY `(.L_x_37) ;  /* 0xfffffffd00d82947 */ /* 0x002fea000393ffff */
[----:B------:R-:W1:Y:S01]  /*e490*/  LDC.64 R2, c[0x0][0x3f8] ;  /* 0x0000fe00ff027b82 */ /* 0x000e620000000a00 */
[----:B------:R-:W-:Y:S01]  /*e4a0*/  UMOV UR4, 0xffffffff ;  /* 0xffffffff00047882 */ /* 0x000fe20000000000 */
[----:B-1----:R-:W-:-:S04]  /*e4b0*/  ISETP.NE.U32.AND P0, PT, R2, RZ, PT ;  /* 0x000000ff0200720c */ /* 0x002fc80003f05070 */
[----:B------:R-:W-:-:S04]  /*e4c0*/  ISETP.NE.AND.EX P0, PT, R3, RZ, PT, P0 ;  /* 0x000000ff0300720c */ /* 0x000fc80003f05300 */
[----:B-----5:R-:W-:Y:S01]  /*e4d0*/  SEL R5, R4, RZ, !P0 ;  /* 0x000000ff04057207 */ /* 0x020fe20004000000 */
[----:B------:R-:W-:Y:S08]  /*e4e0*/  BRA.DIV UR4, `(.L_x_38) ;  /* 0x0000002604907947 */ /* 0x000ff0000b800000 */
.L_x_91:
[----:B------:R-:W2:Y:S01]  /*e4f0*/  LDL R6, [R1+0xc] ;  /* 0x00000c0001067983 */ /* 0x000ea20000100800 */
[----:B------:R-:W-:Y:S01]  /*e500*/  UMOV UR4, 0xffffffff ;  /* 0xffffffff00047882 */ /* 0x000fe20000000000 */
[----:B------:R-:W-:Y:S02]  /*e510*/  SHF.R.S32.HI R11, RZ, 0x1f, R4 ;  /* 0x0000001fff0b7819 */ /* 0x000fe40000011404 */
[----:B--2---:R-:W-:Y:S01]  /*e520*/  IADD3 R10, R6, -0x1, RZ ;  /* 0xffffffff060a7810 */ /* 0x004fe20007ffe0ff */
[----:B------:R-:W-:Y:S06]  /*e530*/  BRA.DIV UR4, `(.L_x_39) ;  /* 0x0000002604b07947 */ /* 0x000fec000b800000 */
[----:B------:R-:W-:-:S13]  /*e540*/  ELECT P6, URZ, PT ;  /* 0x00000000003f782f */ /* 0x000fda00038c0000 */
.L_x_94:
[----:B------:R-:W-:Y:S05]  /*e550*/  @!P6 BRA `(.L_x_40) ;  /* 0x000000040000e947 */ /* 0x000fea0003800000 */
[----:B------:R-:W-:Y:S02]  /*e560*/  IMAD.MOV.U32 R18, RZ, RZ, R10 ;  /* 0x000000ffff127224 */ /* 0x000fe400078e000a */
[----:B------:R-:W-:Y:S01]  /*e570*/  IMAD.MOV.U32 R5, RZ, RZ, R4 ;  /* 0x000000ffff057224 */ /* 0x000fe200078e0004 */
[----:B------:R-:W-:Y:S06]  /*e580*/  @!P0 BRA `(.L_x_41) ;  /* 0x00000000004c8947 */ /* 0x000fec0003800000 */
[----:B------:R-:W1:Y:S01]  /*e590*/  LDC R9, c[0x0][0x41c] ;  /* 0x00010700ff097b82 */ /* 0x000e620000000800 */
[----:B------:R-:W-:Y:S01]  /*e5a0*/  MOV R5, R10 ;  /* 0x0000000a00057202 */ /* 0x000fe20000000f00 */
[----:B------:R-:W-:Y:S01]  /*e5b0*/  ULDC.64 UR4, c[0x0][0x408] ;  /* 0x0001020000047ab9 */ /* 0x000fe20000000a00 */
[----:B------:R-:W-:Y:S01]  /*e5c0*/  ULDC.64 UR6, c[0x0][0x208] ;  /* 0x0000820000067ab9 */ /* 0x000fe20000000a00 */
[----:B-1----:R-:W-:-:S13]  /*e5d0*/  ISETP.NE.AND P1, PT, R9, 0x1, PT ;  /* 0x000000010900780c */ /* 0x002fda0003f25270 */
[----:B------:R-:W1:Y:S02]  /*e5e0*/  @P1 LDC.64 R6, c[0x0][0x420] ;  /* 0x00010800ff061b82 */ /* 0x000e640000000a00 */
[----:B-1----:R-:W-:-:S05]  /*e5f0*/  @P1 IMAD.HI.U32 R6, R10, R6, RZ ;  /* 0x000000060a061227 */ /* 0x002fca00078e00ff */
[----:B------:R-:W-:Y:S01]  /*e600*/  @P1 SHF.R.U32.HI R5, RZ, R7, R6 ;  /* 0x00000007ff051219 */ /* 0x000fe20000011606 */
[----:B------:R-:W-:-:S03]  /*e610*/  IMAD R6, R11, UR4, RZ ;  /* 0x000000040b067c24 */ /* 0x000fc6000f8e02ff */
[--C-:B------:R-:W-:Y:S01]  /*e620*/  SHF.R.S32.HI R7, RZ, 0x1f, R5.reuse ;  /* 0x0000001fff077819 */ /* 0x100fe20000011405 */
[----:B------:R-:W-:-:S04]  /*e630*/  IMAD.MOV R18, RZ, RZ, -R5 ;  /* 0x000000ffff127224 */ /* 0x000fc800078e0a05 */
[----:B------:R-:W-:Y:S02]  /*e640*/  IMAD R18, R9, R18, R10 ;  /* 0x0000001209127224 */ /* 0x000fe400078e020a */
[----:B------:R-:W-:Y:S02]  /*e650*/  IMAD R9, R4, UR5, R6 ;  /* 0x0000000504097c24 */ /* 0x000fe4000f8e0206 */
[----:B------:R-:W-:-:S04]  /*e660*/  IMAD.MOV.U32 R6, RZ, RZ, R5 ;  /* 0x000000ffff067224 */ /* 0x000fc800078e0005 */
[----:B------:R-:W-:-:S05]  /*e670*/  IMAD.WIDE.U32 R6, R4, UR4, R6 ;  /* 0x0000000404067c25 */ /* 0x000fca000f8e0006 */
[----:B------:R-:W-:Y:S02]  /*e680*/  IADD3 R5, R7, R9, RZ ;  /* 0x0000000907057210 */ /* 0x000fe40007ffe0ff */
[----:B------:R-:W-:-:S04]  /*e690*/  LEA R12, P1, R6, R2, 0x2 ;  /* 0x00000002060c7211 */ /* 0x000fc800078210ff */
[----:B------:R-:W-:-:S05]  /*e6a0*/  LEA.HI.X R13, R6, R3, R5, 0x2, P1 ;  /* 0x00000003060d7211 */ /* 0x000fca00008f1405 */
[----:B------:R1:W5:Y:S04]  /*e6b0*/  LDG.E R5, desc[UR6][R12.64] ;  /* 0x000000060c057981 */ /* 0x000368000c1e1900 */
.L_x_41:
[----:B------:R-:W2:Y:S01]  /*e6c0*/  S2R R7, SR_CgaCtaId ;  /* 0x0000000000077919 */ /* 0x000ea20000008800 */
[----:B------:R-:W-:-:S04]  /*e6d0*/  MOV R6, 0x400 ;  /* 0x0000040000067802 */ /* 0x000fc80000000f00 */
[----:B--2---:R-:W-:Y:S02]  /*e6e0*/  LEA R6, R7, R6, 0x18 ;  /* 0x0000000607067211 */ /* 0x004fe400078ec0ff */
[----:B------:R-:W-:-:S03]  /*e6f0*/  SHF.L.U32 R7, R17, 0x1f, RZ ;  /* 0x0000001f11077819 */ /* 0x000fc600000006ff */
[----:B------:R-:W-:-:S04]  /*e700*/  IMAD R6, R16, 0x8, R6 ;  /* 0x0000000810067824 */ /* 0x000fc800078e0206 */
[----:B------:R-:W2:Y:S02]  /*e710*/  SYNCS.PHASECHK.TRANS64.TRYWAIT P1, [R6+URZ+0x34840], R7 ;  /* 0x03484007060075a7 */ /* 0x000ea4000802017f */
[----:B--2---:R-:W-:Y:S05]  /*e720*/  @!P1 BRA `(.L_x_42) ;  /* 0x0000002400549947 */ /* 0x004fea0003800000 */
.L_x_95:
[----:B------:R-:W3:Y:S02]  /*e730*/  S2R R9, SR_TID.X ;  /* 0x0000000000097919 */ /* 0x000ee40000002100 */
[----:B---3--:R-:W-:-:S04]  /*e740*/  LOP3.LUT R9, R9, 0x7f, RZ, 0xc0, !PT ;  /* 0x0000007f09097812 */ /* 0x008fc800078ec0ff */
[----:B------:R-:W-:-:S13]  /*e750*/  ISETP.NE.AND P1, PT, R9, RZ, PT ;  /* 0x000000ff0900720c */ /* 0x000fda0003f25270 */
[----:B------:R-:W-:Y:S05]  /*e760*/  @P1 BRA `(.L_x_43) ;  /* 0x00000000001c1947 */ /* 0x000fea0003800000 */
[----:B------:R-:W3:Y:S01]  /*e770*/  S2R R9, SR_TID.X ;  /* 0x0000000000097919 */ /* 0x000ee20000002100 */
[----:B--2---:R-:W-:-:S04]  /*e780*/  IMAD.MOV.U32 R7, RZ, RZ, 0xb000 ;  /* 0x0000b000ff077424 */ /* 0x004fc800078e00ff */
[----:B------:R4:W-:Y:S01]  /*e790*/  SYNCS.ARRIVE.TRANS64 RZ, [R6+URZ+0x34830], R7 ;  /* 0x0348300706ff79a7 */ /* 0x0009e2000800003f */
[----:B---3--:R-:W-:-:S04]  /*e7a0*/  LOP3.LUT R9, R9, 0x1f, RZ, 0xc0, !PT ;  /* 0x0000001f09097812 */ /* 0x008fc800078ec0ff */
[----:B------:R-:W-:-:S13]  /*e7b0*/  ISETP.NE.AND P1, PT, R9, RZ, PT ;  /* 0x000000ff0900720c */ /* 0x000fda0003f25270 */
[----:B----4-:R-:W-:Y:S05]  /*e7c0*/  @!P1 BRA `(.L_x_43) ;  /* 0x0000000000049947 */ /* 0x010fea0003800000 */
[----:B------:R-:W-:Y:S01]  /*e7d0*/  BPT.TRAP 0x1 ;  /* 0x000000040000795c */ /* 0x000fe20000300000 */
.L_x_43:
[----:B------:R-:W3:Y:S01]  /*e7e0*/  S2R R9, SR_CgaCtaId ;  /* 0x0000000000097919 */ /* 0x000ee20000008800 */
[----:B--2---:R-:W-:Y:S01]  /*e7f0*/  MOV R7, 0x400 ;  /* 0x0000040000077802 */ /* 0x004fe20000000f00 */
[----:B------:R-:W-:Y:S01]  /*e800*/  UIADD3 UR4, UP0, UR36, 0x370, URZ ;  /* 0x0000037024047890 */ /* 0x000fe2000ff1e03f */
[----:B------:R-:W-:Y:S01]  /*e810*/  R2UR UR9, R6 ;  /* 0x00000000060972ca */ /* 0x000fe200000e0000 */
[----:B------:R-:W-:Y:S01]  /*e820*/  UMOV UR10, URZ ;  /* 0x0000003f000a7c82 */ /* 0x000fe20008000000 */
[----:B------:R-:W-:Y:S01]  /*e830*/  R2UR UR11, R18 ;  /* 0x00000000120b72ca */ /* 0x000fe200000e0000 */
[----:B------:R-:W-:Y:S01]  /*e840*/  UIADD3.X UR5, URZ, UR37, URZ, UP0, !UPT ;  /* 0x000000253f057290 */ /* 0x000fe200087fe43f */
[----:B------:R-:W-:Y:S01]  /*e850*/  R2UR UR12, R0 ;  /* 0x00000000000c72ca */ /* 0x000fe200000e0000 */
[----:B------:R-:W-:Y:S01]  /*e860*/  UMOV UR7, 0x14f00000 ;  /* 0x14f0000000077882 */ /* 0x000fe20000000000 */
[----:B-----5:R-:W-:Y:S01]  /*e870*/  R2UR UR13, R5 ;  /* 0x00000000050d72ca */ /* 0x020fe200000e0000 */
[----:B------:R-:W-:-:S06]  /*e880*/  UMOV UR15, 0x40 ;  /* 0x00000040000f7882 */ /* 0x000fcc0000000000 */
[----:B------:R-:W-:Y:S02]  /*e890*/  UIADD3 UR9, UR9, 0x34830, URZ ;  /* 0x0003483009097890 */ /* 0x000fe4000fffe03f */
[----:B------:R-:W-:Y:S01]  /*e8a0*/  UIMAD UR11, UR11, 0xb0, URZ ;  /* 0x000000b00b0b78a4 */ /* 0x000fe2000f8e023f */
[----:B---3--:R-:W-:-:S05]  /*e8b0*/  LEA R7, R9, R7, 0x18 ;  /* 0x0000000709077211 */ /* 0x008fca00078ec0ff */
[----:B------:R-:W-:-:S05]  /*e8c0*/  IMAD R6, R16, 0xb000, R7 ;  /* 0x0000b00010067824 */ /* 0x000fca00078e0207 */
[----:B------:R-:W-:-:S13]  /*e8d0*/  R2UR UR6, R6 ;  /* 0x00000000060672ca */ /* 0x000fda00000e0000 */
[----:B------:R-:W-:Y:S02]  /*e8e0*/  UIADD3 UR8, UR6, 0x1e400, URZ ;  /* 0x0001e40006087890 */ /* 0x000fe4000fffe03f */
[----:B------:R-:W-:-:S03]  /*e8f0*/  UIADD3 UR14, UR6, 0x23c00, URZ ;  /* 0x00023c00060e7890 */ /* 0x000fc6000fffe03f */
[----:B------:R-:W-:-:S04]  /*e900*/  UMOV UR6, 0x0 ;  /* 0x0000000000067882 */ /* 0x000fc80000000000 */
[----:B------:R2:W-:Y:S02]  /*e910*/  UTMALDG.4D [UR8], [UR4], desc[UR6] ;  /* 0x00000608040075b4 */ /* 0x0005e40008019000 */
[----:B--2---:R-:W-:Y:S01]  /*e920*/  UMOV UR8, UR14 ;  /* 0x0000000e00087c82 */ /* 0x004fe20008000000 */
[----:B------:R-:W-:Y:S02]  /*e930*/  UMOV UR10, UR15 ;  /* 0x0000000f000a7c82 */ /* 0x000fe40008000000 */
[----:B------:R2:W-:Y:S02]  /*e940*/  UTMALDG.4D [UR8], [UR4], desc[UR6] ;  /* 0x00000608040075b4 */ /* 0x0005e40008019000 */
[----:B--2---:R-:W-:Y:S01]  /*e950*/  NOP ;  /* 0x0000000000007918 */ /* 0x004fe20000000000 */
.L_x_40:
[----:B------:R-:W2:Y:S04]  /*e960*/  LDL.LU R14, [R1] ;  /* 0x00000000010e7983 */ /* 0x000ea80000300800 */
[----:B-1----:R-:W3:Y:S01]  /*e970*/  LDL R13, [R1+0x18] ;  /* 0x00001800010d7983 */ /* 0x002ee20000100800 */
[----:B------:R-:W-:-:S03]  /*e980*/  MOV R9, 0x400 ;  /* 0x0000040000097802 */ /* 0x000fc60000000f00 */
[----:B------:R-:W4:Y:S01]  /*e990*/  LDL.LU R7, [R1+0x14] ;  /* 0x0000140001077983 */ /* 0x000f220000300800 */
[----:B------:R-:W1:Y:S01]  /*e9a0*/  S2R R12, SR_CgaCtaId ;  /* 0x00000000000c7919 */ /* 0x000e620000008800 */
[----:B------:R-:W-:Y:S05]  /*e9b0*/  WARPSYNC.ALL ;  /* 0x0000000000007948 */ /* 0x000fea0003800000 */
[----:B------:R-:W-:-:S13]  /*e9c0*/  ELECT P1, URZ, PT ;  /* 0x00000000003f782f */ /* 0x000fda0003820000 */
[C---:B------:R-:W-:Y:S01]  /*e9d0*/  @P1 R2UR UR13, R19.reuse ;  /* 0x00000000130d12ca */ /* 0x040fe200000e0000 */
[----:B------:R-:W-:Y:S01]  /*e9e0*/  UIADD3 UR4, UP0, UR36, 0x270, URZ ;  /* 0x0000027024047890 */ /* 0x000fe2000ff1e03f */
[C---:B------:R-:W-:Y:S02]  /*e9f0*/  @P1 R2UR UR11, R8.reuse ;  /* 0x00000000080b12ca */ /* 0x040fe400000e0000 */
[----:B------:R-:W-:Y:S02]  /*ea00*/  @P1 R2UR UR21, R19 ;  /* 0x00000000131512ca */ /* 0x000fe400000e0000 */
[----:B------:R-:W-:Y:S01]  /*ea10*/  @P1 R2UR UR19, R8 ;  /* 0x00000000081312ca */ /* 0x000fe200000e0000 */
[----:B------:R-:W-:Y:S01]  /*ea20*/  UIADD3.X UR5, URZ, UR37, URZ, UP0, !UPT ;  /* 0x000000253f057290 */ /* 0x000fe200087fe43f */
[----:B-1----:R-:W-:-:S04]  /*ea30*/  LEA R9, R12, R9, 0x18 ;  /* 0x000000090c097211 */ /* 0x002fc800078ec0ff */
[----:B------:R-:W-:Y:S02]  /*ea40*/  R2UR UR16, R9 ;  /* 0x00000000091072ca */ /* 0x000fe400000e0000 */
[----:B------:R-:W-:Y:S01]  /*ea50*/  @P1 MOV R6, 0x8000 ;  /* 0x0000800000061802 */ /* 0x000fe20000000f00 */
[----:B------:R-:W-:Y:S10]  /*ea60*/  BAR.SYNC.DEFER_BLOCKING 0x8, 0x120 ;  /* 0x0204800000007b1d */ /* 0x000ff40000010000 */
[----:B------:R-:W-:-:S02]  /*ea70*/  UIADD3 UR8, UR16, 0x16400, URZ ;  /* 0x0001640010087890 */ /* 0x000fc4000fffe03f */
[----:B------:R-:W-:Y:S02]  /*ea80*/  UIADD3 UR9, UR16, 0x34800, URZ ;  /* 0x0003480010097890 */ /* 0x000fe4000fffe03f */
[----:B------:R-:W-:Y:S01]  /*ea90*/  UIADD3 UR16, UR16, 0x1a400, URZ ;  /* 0x0001a40010107890 */ /* 0x000fe2000fffe03f */
[----:B------:R-:W-:Y:S01]  /*eaa0*/  UMOV UR6, 0x0 ;  /* 0x0000000000067882 */ /* 0x000fe20000000000 */
[----:B------:R-:W-:Y:S01]  /*eab0*/  UMOV UR7, 0x12f00000 ;  /* 0x12f0000000077882 */ /* 0x000fe20000000000 */
[----:B------:R-:W-:Y:S01]  /*eac0*/  UMOV UR10, URZ ;  /* 0x0000003f000a7c82 */ /* 0x000fe20008000000 */
[----:B------:R3:W-:Y:S01]  /*ead0*/  @P1 SYNCS.ARRIVE.TRANS64 RZ, [R9+URZ+0x34800], R6 ;  /* 0x0348000609ff19a7 */ /* 0x0007e2000800003f */
[----:B------:R-:W-:Y:S01]  /*eae0*/  UMOV UR14, 0x0 ;  /* 0x00000000000e7882 */ /* 0x000fe20000000000 */
[----:B------:R-:W-:Y:S01]  /*eaf0*/  UMOV UR15, 0x12f00000 ;  /* 0x12f00000000f7882 */ /* 0x000fe20000000000 */
[----:B------:R-:W-:Y:S01]  /*eb00*/  UMOV UR18, 0x40 ;  /* 0x0000004000127882 */ /* 0x000fe20000000000 */
[----:B------:R-:W-:Y:S01]  /*eb10*/  UMOV UR17, UR9 ;  /* 0x0000000900117c82 */ /* 0x000fe20008000000 */
[----:B------:R-:W-:Y:S01]  /*eb20*/  BSSY B0, `(.L_x_44) ;  /* 0x000000a000007945 */ /* 0x000fe20003800000 */
[----:B--2---:R-:W-:-:S02]  /*eb30*/  @P1 R2UR UR12, R14 ;  /* 0x000000000e0c12ca */ /* 0x004fc400000e0000 */
[----:B------:R-:W-:Y:S02]  /*eb40*/  @P1 R2UR UR20, R14 ;  /* 0x000000000e1412ca */ /* 0x000fe400000e0000 */
[----:B---3--:R-:W-:-:S04]  /*eb50*/  LOP3.LUT R6, R13, 0x1, RZ, 0xc, !PT ;  /* 0x000000010d067812 */ /* 0x008fc800078e0cff */
[----:B------:R-:W-:-:S05]  /*eb60*/  SHF.L.U32 R6, R6, 0x1f, RZ ;  /* 0x0000001f06067819 */ /* 0x000fca00000006ff */
[----:B------:R1:W-:Y:S02]  /*eb70*/  UTMALDG.4D [UR8], [UR4], desc[UR6] ;  /* 0x00000608040075b4 */ /* 0x0003e40008019000 */
[----:B------:R1:W-:Y:S01]  /*eb80*/  UTMALDG.4D [UR16], [UR4], desc[UR14] ;  /* 0x00000e10040075b4 */ /* 0x0003e20008019000 */
[----:B------:R-:W2:Y:S01]  /*eb90*/  SYNCS.PHASECHK.TRANS64.TRYWAIT P1, [R9+URZ+0x34820], R6 ;  /* 0x03482006090075a7 */ /* 0x000ea2000802017f */
[----:B----4-:R-:W-:Y:S01]  /*eba0*/  ISETP.GE.AND P2, PT, R7, 0xb1, PT ;  /* 0x000000b10700780c */ /* 0x010fe20003f46270 */
[----:B-12---:R-:W-:-:S12]  /*ebb0*/  @!P1 BRA `(.L_x_45) ;  /* 0x0000002000449947 */ /* 0x006fd80003800000 */
.L_x_96:
[----:B------:R-:W-:Y:S05]  /*ebc0*/  BSYNC B0 ;  /* 0x0000000000007941 */ /* 0x000fea0003800000 */
.L_x_44:
[----:B------:R-:W-:Y:S05]  /*ebd0*/  @!P2 BRA `(.L_x_46) ;  /* 0x000000140094a947 */ /* 0x000fea0003800000 */
[----:B-1----:R-:W2:Y:S01]  /*ebe0*/  LDL R7, [R1+0xc] ;  /* 0x00000c0001077983 */ /* 0x002ea20000100800 */
[----:B------:R-:W-:Y:S02]  /*ebf0*/  IMAD.MOV.U32 R6, RZ, RZ, 0x1 ;  /* 0x00000001ff067424 */ /* 0x000fe400078e00ff */
[----:B--2---:R-:W-:-:S05]  /*ec00*/  IMAD.MOV R13, RZ, RZ, -R7 ;  /* 0x000000ffff0d7224 */ /* 0x004fca00078e0a07 */
[----:B------:R-:W-:-:S04]  /*ec10*/  VIADDMNMX R13, R13, R6, 0xffffffff, !PT ;  /* 0xffffffff0d0d7446 */ /* 0x000fc80007800106 */
[----:B------:R-:W-:-:S04]  /*ec20*/  IADD3 R6, R7, R13, RZ ;  /* 0x0000000d07067210 */ /* 0x000fc80007ffe0ff */
[----:B------:R-:W-:-:S04]  /*ec30*/  LOP3.LUT R6, R6, 0x1, RZ, 0xc0, !PT ;  /* 0x0000000106067812 */ /* 0x000fc800078ec0ff */
[----:B------:R-:W-:Y:S01]  /*ec40*/  ISETP.NE.U32.AND P1, PT, R6, 0x1, PT ;  /* 0x000000010600780c */ /* 0x000fe20003f25070 */
[----:B------:R-:W-:-:S12]  /*ec50*/  VIADD R6, R7, 0xfffffffe ;  /* 0xfffffffe07067836 */ /* 0x000fd80000000000 */
[----:B------:R-:W-:Y:S05]  /*ec60*/  @P1 BRA `(.L_x_47) ;  /* 0x0000000400d81947 */ /* 0x000fea0003800000 */
[----:B------:R-:W-:Y:S01]  /*ec70*/  VIADD R7, R16, 0x1 ;  /* 0x0000000110077836 */ /* 0x000fe20000000000 */
[----:B------:R-:W-:Y:S04]  /*ec80*/  BSSY B0, `(.L_x_48) ;  /* 0x0000070000007945 */ /* 0x000fe80003800000 */
[----:B------:R-:W-:-:S04]  /*ec90*/  ISETP.NE.AND P1, PT, R7, 0x2, PT ;  /* 0x000000020700780c */ /* 0x000fc80003f25270 */
[----:B------:R-:W-:Y:S02]  /*eca0*/  SEL R12, RZ, 0x1, P1 ;  /* 0x00000001ff0c7807 */ /* 0x000fe40000800000 */
[----:B------:R-:W-:Y:S02]  /*ecb0*/  SEL R7, R7, RZ, P1 ;  /* 0x000000ff07077207 */ /* 0x000fe40000800000 */
[----:B------:R-:W-:Y:S01]  /*ecc0*/  LOP3.LUT R12, R17, R12, RZ, 0x3c, !PT ;  /* 0x0000000c110c7212 */ /* 0x000fe200078e3cff */
[----:B------:R-:W-:Y:S06]  /*ecd0*/  @!P6 BRA `(.L_x_49) ;  /* 0x0000000400a8e947 */ /* 0x000fec0003800000 */
[----:B------:R-:W-:Y:S01]  /*ece0*/  MOV R8, R5 ;  /* 0x0000000500087202 */ /* 0x000fe20000000f00 */
[----:B------:R-:W-:Y:S06]  /*ecf0*/  @!P0 BRA `(.L_x_50) ;  /* 0x0000000000488947 */ /* 0x000fec0003800000 */
[----:B------:R-:W1:Y:S01]  /*ed00*/  LDC R15, c[0x0][0x41c] ;  /* 0x00010700ff0f7b82 */ /* 0x000e620000000800 */
[----:B------:R-:W-:Y:S01]  /*ed10*/  ULDC.64 UR4, c[0x0][0x408] ;  /* 0x0001020000047ab9 */ /* 0x000fe20000000a00 */
[----:B------:R-:W-:Y:S01]  /*ed20*/  ULDC.64 UR6, c[0x0][0x208] ;  /* 0x0000820000067ab9 */ /* 0x000fe20000000a00 */
[----:B-1----:R-:W-:-:S13]  /*ed30*/  ISETP.NE.AND P1, PT, R15, 0x1, PT ;  /* 0x000000010f00780c */ /* 0x002fda0003f25270 */
[----:B------:R-:W1:Y:S02]  /*ed40*/  @P1 LDC.64 R8, c[0x0][0x420] ;  /* 0x00010800ff081b82 */ /* 0x000e640000000a00 */
[----:B-1----:R-:W-:-:S04]  /*ed50*/  @P1 IMAD.HI.U32 R14, R6, R8, RZ ;  /* 0x00000008060e1227 */ /* 0x002fc800078e00ff */
[----:B------:R-:W-:Y:S01]  /*ed60*/  IMAD.MOV.U32 R8, RZ, RZ, R6 ;  /* 0x000000ffff087224 */ /* 0x000fe200078e0006 */
[----:B------:R-:W-:Y:S01]  /*ed70*/  @P1 SHF.R.U32.HI R8, RZ, R9, R14 ;  /* 0x00000009ff081219 */ /* 0x000fe2000001160e */
[----:B------:R-:W-:-:S04]  /*ed80*/  IMAD R14, R11, UR4, RZ ;  /* 0x000000040b0e7c24 */ /* 0x000fc8000f8e02ff */
[----:B------:R-:W-:Y:S02]  /*ed90*/  IMAD.MOV R9, RZ, RZ, -R8 ;  /* 0x000000ffff097224 */ /* 0x000fe400078e0a08 */
[----:B------:R-:W-:Y:S02]  /*eda0*/  IMAD R14, R4, UR5, R14 ;  /* 0x00000005040e7c24 */ /* 0x000fe4000f8e020e */
[----:B------:R-:W-:Y:S01]  /*edb0*/  IMAD R6, R15, R9, R6 ;  /* 0x000000090f067224 */ /* 0x000fe200078e0206 */
[----:B------:R-:W-:-:S03]  /*edc0*/  SHF.R.S32.HI R9, RZ, 0x1f, R8 ;  /* 0x0000001fff097819 */ /* 0x000fc60000011408 */
[----:B------:R-:W-:-:S03]  /*edd0*/  IMAD.WIDE.U32 R8, R4, UR4, R8 ;  /* 0x0000000404087c25 */ /* 0x000fc6000f8e0008 */
[----:B------:R-:W-:Y:S02]  /*ede0*/  LEA R2, P1, R8, R2, 0x2 ;  /* 0x0000000208027211 */ /* 0x000fe400078210ff */
[----:B------:R-:W-:-:S04]  /*edf0*/  IADD3 R9, R14, R9, RZ ;  /* 0x000000090e097210 */ /* 0x000fc80007ffe0ff */
[----:B------:R-:W-:-:S05]  /*ee00*/  LEA.HI.X R3, R8, R3, R9, 0x2, P1 ;  /* 0x0000000308037211 */ /* 0x000fca00008f1409 */
[----:B------:R1:W5:Y:S02]  /*ee10*/  LDG.E R8, desc[UR6][R2.64] ;  /* 0x0000000602087981 */ /* 0x000364000c1e1900 */
.L_x_50:
[----:B-1----:R-:W1:Y:S01]  /*ee20*/  S2R R3, SR_CgaCtaId ;  /* 0x0000000000037919 */ /* 0x002e620000008800 */
[----:B------:R-:W-:-:S04]  /*ee30*/  MOV R2, 0x400 ;  /* 0x0000040000027802 */ /* 0x000fc80000000f00 */
[----:B-1----:R-:W-:Y:S02]  /*ee40*/  LEA R2, R3, R2, 0x18 ;  /* 0x0000000203027211 */ /* 0x002fe400078ec0ff */
[----:B------:R-:W-:-:S03]  /*ee50*/  SHF.L.U32 R3, R12, 0x1f, RZ ;  /* 0x0000001f0c037819 */ /* 0x000fc600000006ff */
[----:B------:R-:W-:-:S04]  /*ee60*/  IMAD R2, R7, 0x8, R2 ;  /* 0x0000000807027824 */ /* 0x000fc800078e0202 */
[----:B------:R-:W1:Y:S02]  /*ee70*/  SYNCS.PHASECHK.TRANS64.TRYWAIT P1, [R2+URZ+0x34840], R3 ;  /* 0x03484003020075a7 */ /* 0x000e64000802017f */
[----:B-1----:R-:W-:Y:S05]  /*ee80*/  @!P1 BRA `(.L_x_51) ;  /* 0x0000001c00b09947 */ /* 0x002fea0003800000 */
.L_x_97:
[----:B------:R-:W2:Y:S02]  /*ee90*/  S2R R9, SR_TID.X ;  /* 0x0000000000097919 */ /* 0x000ea40000002100 */
[----:B--2---:R-:W-:-:S04]  /*eea0*/  LOP3.LUT R9, R9, 0x7f, RZ, 0xc0, !PT ;  /* 0x0000007f09097812 */ /* 0x004fc800078ec0ff */
[----:B------:R-:W-:-:S13]  /*eeb0*/  ISETP.NE.AND P2, PT, R9, RZ, PT ;  /* 0x000000ff0900720c */ /* 0x000fda0003f45270 */
[----:B------:R-:W-:Y:S05]  /*eec0*/  @P2 BRA `(.L_x_52) ;  /* 0x00000000001c2947 */ /* 0x000fea0003800000 */
[----:B------:R-:W2:Y:S01]  /*eed0*/  S2R R9, SR_TID.X ;  /* 0x0000000000097919 */ /* 0x000ea20000002100 */
[----:B-1----:R-:W-:-:S04]  /*eee0*/  IMAD.MOV.U32 R3, RZ, RZ, 0xb000 ;  /* 0x0000b000ff037424 */ /* 0x002fc800078e00ff */
[----:B------:R3:W-:Y:S01]  /*eef0*/  SYNCS.ARRIVE.TRANS64 RZ, [R2+URZ+0x34830], R3 ;  /* 0x0348300302ff79a7 */ /* 0x0007e2000800003f */
[----:B--2---:R-:W-:-:S04]  /*ef00*/  LOP3.LUT R9, R9, 0x1f, RZ, 0xc0, !PT ;  /* 0x0000001f09097812 */ /* 0x004fc800078ec0ff */
[----:B------:R-:W-:-:S13]  /*ef10*/  ISETP.NE.AND P1, PT, R9, RZ, PT ;  /* 0x000000ff0900720c */ /* 0x000fda0003f25270 */
[----:B---3--:R-:W-:Y:S05]  /*ef20*/  @!P1 BRA `(.L_x_52) ;  /* 0x0000000000049947 */ /* 0x008fea0003800000 */
[----:B------:R-:W-:Y:S01]  /*ef30*/  BPT.TRAP 0x1 ;  /* 0x000000040000795c */ /* 0x000fe20000300000 */
.L_x_52:
[----:B------:R-:W2:Y:S01]  /*ef40*/  S2R R9, SR_CgaCtaId ;  /* 0x0000000000097919 */ /* 0x000ea20000008800 */
[----:B-1----:R-:W-:Y:S01]  /*ef50*/  MOV R3, 0x400 ;  /* 0x0000040000037802 */ /* 0x002fe20000000f00 */
        /* <DEDUP_REMOVED lines=8> */
[----:B------:R-:W-:Y:S01]  /*efe0*/  UMOV UR7, 0x14f00000 ;  /* 0x14f0000000077882 */ /* 0x000fe20000000000 */
[----:B------:R-:W-:-:S05]  /*eff0*/  UMOV UR16, 0x40 ;  /* 0x0000004000107882 */ /* 0x000fca0000000000 */
[----:B------:R-:W-:Y:S02]  /*f000*/  UIADD3 UR9, UR9, 0x34830, URZ ;  /* 0x0003483009097890 */ /* 0x000fe4000fffe03f */
[----:B------:R-:W-:Y:S01]  /*f010*/  UIMAD UR11, UR11, 0xb0, URZ ;  /* 0x000000b00b0b78a4 */ /* 0x000fe2000f8e023f */
[----:B--2---:R-:W-:-:S05]  /*f020*/  LEA R3, R9, R3, 0x18 ;  /* 0x0000000309037211 */ /* 0x004fca00078ec0ff */
[----:B------:R-:W-:-:S05]  /*f030*/  IMAD R2, R7, 0xb000, R3 ;  /* 0x0000b00007027824 */ /* 0x000fca00078e0203 */
[----:B------:R-:W-:Y:S02]  /*f040*/  R2UR UR8, R2 ;  /* 0x00000000020872ca */ /* 0x000fe400000e0000 */
[----:B------:R-:W-:Y:S02]  /*f050*/  IADD3 R2, R3, 0x34800, RZ ;  /* 0x0003480003027810 */ /* 0x000fe40007ffe0ff */
[----:B------:R-:W-:-:S03]  /*f060*/  SHF.L.U32 R3, R17, 0x1f, RZ ;  /* 0x0000001f11037819 */ /* 0x000fc600000006ff */
[----:B------:R-:W-:-:S06]  /*f070*/  IMAD R2, R16, 0x8, R2 ;  /* 0x0000000810027824 */ /* 0x000fcc00078e0202 */
[----:B------:R-:W-:Y:S02]  /*f080*/  UIADD3 UR14, UR8, 0x1e400, URZ ;  /* 0x0001e400080e7890 */ /* 0x000fe4000fffe03f */
[----:B------:R-:W-:-:S05]  /*f090*/  UIADD3 UR15, UR8, 0x23c00, URZ ;  /* 0x00023c00080f7890 */ /* 0x000fca000fffe03f */
[----:B------:R-:W-:Y:S02]  /*f0a0*/  UMOV UR8, UR14 ;  /* 0x0000000e00087c82 */ /* 0x000fe40008000000 */
[----:B------:R1:W-:Y:S02]  /*f0b0*/  UTMALDG.4D [UR8], [UR4], desc[UR6] ;  /* 0x00000608040075b4 */ /* 0x0003e40008019000 */
[----:B-1----:R-:W-:Y:S01]  /*f0c0*/  UMOV UR8, UR15 ;  /* 0x0000000f00087c82 */ /* 0x002fe20008000000 */
[----:B------:R-:W-:Y:S02]  /*f0d0*/  UMOV UR10, UR16 ;  /* 0x00000010000a7c82 */ /* 0x000fe40008000000 */
[----:B------:R1:W-:Y:S01]  /*f0e0*/  UTMALDG.4D [UR8], [UR4], desc[UR6] ;  /* 0x00000608040075b4 */ /* 0x0003e20008019000 */
[----:B------:R-:W2:Y:S02]  /*f0f0*/  SYNCS.PHASECHK.TRANS64.TRYWAIT P1, [R2+URZ+0x60], R3 ;  /* 0x00006003020075a7 */ /* 0x000ea4000802017f */
[----:B-12---:R-:W-:Y:S05]  /*f100*/  @!P1 BRA `(.L_x_53) ;  /* 0x0000001c00249947 */ /* 0x006fea0003800000 */
.L_x_98:
[----:B------:R-:W-:Y:S05]  /*f110*/  @P2 BRA `(.L_x_54) ;  /* 0x00000000002c2947 */ /* 0x000fea0003800000 */
[----:B------:R-:W2:Y:S01]  /*f120*/  S2R R9, SR_TID.X ;  /* 0x0000000000097919 */ /* 0x000ea20000002100 */
[----:B------:R-:W-:Y:S02]  /*f130*/  MOV R14, 0x400 ;  /* 0x00000400000e7802 */ /* 0x000fe40000000f00 */
[----:B-1----:R-:W-:Y:S01]  /*f140*/  MOV R3, 0xb000 ;  /* 0x0000b00000037802 */ /* 0x002fe20000000f00 */
[----:B------:R-:W1:Y:S01]  /*f150*/  S2R R15, SR_CgaCtaId ;  /* 0x00000000000f7919 */ /* 0x000e620000008800 */
[----:B--2---:R-:W-:-:S04]  /*f160*/  LOP3.LUT R9, R9, 0x1f, RZ, 0xc0, !PT ;  /* 0x0000001f09097812 */ /* 0x004fc800078ec0ff */
[----:B------:R-:W-:Y:S02]  /*f170*/  ISETP.NE.AND P1, PT, R9, RZ, PT ;  /* 0x000000ff0900720c */ /* 0x000fe40003f25270 */
[----:B-1----:R-:W-:-:S05]  /*f180*/  LEA R14, R15, R14, 0x18 ;  /* 0x0000000e0f0e7211 */ /* 0x002fca00078ec0ff */
[----:B------:R-:W-:-:S04]  /*f190*/  IMAD R2, R16, 0x8, R14 ;  /* 0x0000000810027824 */ /* 0x000fc800078e020e */
[----:B------:R2:W-:Y:S02]  /*f1a0*/  SYNCS.ARRIVE.TRANS64 RZ, [R2+URZ+0x34850], R3 ;  /* 0x0348500302ff79a7 */ /* 0x0005e4000800003f */
[----:B------:R-:W-:Y:S05]  /*f1b0*/  @!P1 BRA `(.L_x_54) ;  /* 0x0000000000049947 */ /* 0x000fea0003800000 */
[----:B------:R-:W-:Y:S01]  /*f1c0*/  BPT.TRAP 0x1 ;  /* 0x000000040000795c */ /* 0x000fe20000300000 */
.L_x_54:
[----:B------:R-:W3:Y:S01]  /*f1d0*/  S2R R9, SR_CgaCtaId ;  /* 0x0000000000097919 */ /* 0x000ee20000008800 */
[----:B-12---:R-:W-:Y:S01]  /*f1e0*/  MOV R3, 0x400 ;  /* 0x0000040000037802 */ /* 0x006fe20000000f00 */
[----:B------:R-:W-:Y:S01]  /*f1f0*/  UIADD3 UR4, UP0, UR36, 0x470, URZ ;  /* 0x0000047024047890 */ /* 0x000fe2000ff1e03f */
[----:B------:R-:W-:Y:S01]  /*f200*/  R2UR UR11, R18 ;  /* 0x00000000120b72ca */ /* 0x000fe200000e0000 */
[----:B------:R-:W-:Y:S01]  /*f210*/  UMOV UR10, URZ ;  /* 0x0000003f000a7c82 */ /* 0x000fe20008000000 */
[----:B------:R-:W-:Y:S01]  /*f220*/  R2UR UR13, R5 ;  /* 0x00000000050d72ca */ /* 0x000fe200000e0000 */
[----:B------:R-:W-:Y:S01]  /*f230*/  UIADD3.X UR5, URZ, UR37, URZ, UP0, !UPT ;  /* 0x000000253f057290 */ /* 0x000fe200087fe43f */
[----:B------:R-:W-:Y:S01]  /*f240*/  R2UR UR12, R0 ;  /* 0x00000000000c72ca */ /* 0x000fe200000e0000 */
[----:B------:R-:W-:Y:S01]  /*f250*/  UMOV UR6, 0x0 ;  /* 0x0000000000067882 */ /* 0x000fe20000000000 */
[----:B------:R-:W-:Y:S01]  /*f260*/  UMOV UR7, 0x14f00000 ;  /* 0x14f0000000077882 */ /* 0x000fe20000000000 */
[----:B------:R-:W-:Y:S01]  /*f270*/  UMOV UR15, 0x40 ;  /* 0x00000040000f7882 */ /* 0x000fe20000000000 */
[----:B------:R-:W-:Y:S01]  /*f280*/  IMAD.MOV.U32 R5, RZ, RZ, R8 ;  /* 0x000000ffff057224 */ /* 0x000fe200078e0008 */
[----:B------:R-:W-:-:S04]  /*f290*/  MOV R18, R6 ;  /* 0x0000000600127202 */ /* 0x000fc80000000f00 */
[----:B------:R-:W-:Y:S01]  /*f2a0*/  UIMAD UR11, UR11, 0xb0, URZ ;  /* 0x000000b00b0b78a4 */ /* 0x000fe2000f8e023f */
[----:B---3--:R-:W-:-:S05]  /*f2b0*/  LEA R3, R9, R3, 0x18 ;  /* 0x0000000309037211 */ /* 0x008fca00078ec0ff */
[----:B------:R-:W-:-:S05]  /*f2c0*/  IMAD R2, R16, 0x8, R3 ;  /* 0x0000000810027824 */ /* 0x000fca00078e0203 */
[----:B------:R-:W-:Y:S01]  /*f2d0*/  R2UR UR9, R2 ;  /* 0x00000000020972ca */ /* 0x000fe200000e0000 */
[----:B------:R-:W-:-:S05]  /*f2e0*/  IMAD R2, R16, 0xb000, R3 ;  /* 0x0000b00010027824 */ /* 0x000fca00078e0203 */
[----:B------:R-:W-:-:S07]  /*f2f0*/  R2UR UR14, R2 ;  /* 0x00000000020e72ca */ /* 0x000fce00000e0000 */
[----:B------:R-:W-:-:S06]  /*f300*/  UIADD3 UR9, UR9, 0x34850, URZ ;  /* 0x0003485009097890 */ /* 0x000fcc000fffe03f */
[----:B------:R-:W-:Y:S02]  /*f310*/  UIADD3 UR8, UR14, 0x400, URZ ;  /* 0x000004000e087890 */ /* 0x000fe4000fffe03f */
[----:B------:R-:W-:-:S07]  /*f320*/  UIADD3 UR14, UR14, 0x5c00, URZ ;  /* 0x00005c000e0e7890 */ /* 0x000fce000fffe03f */
[----:B------:R1:W-:Y:S02]  /*f330*/  UTMALDG.4D [UR8], [UR4], desc[UR6] ;  /* 0x00000608040075b4 */ /* 0x0003e40008019000 */
[----:B-1----:R-:W-:Y:S01]  /*f340*/  UMOV UR8, UR14 ;  /* 0x0000000e00087c82 */ /* 0x002fe20008000000 */
[----:B------:R-:W-:Y:S02]  /*f350*/  UMOV UR10, UR15 ;  /* 0x0000000f000a7c82 */ /* 0x000fe40008000000 */
[----:B------:R1:W-:Y:S02]  /*f360*/  UTMALDG.4D [UR8], [UR4], desc[UR6] ;  /* 0x00000608040075b4 */ /* 0x0003e40008019000 */
[----:B-1----:R-:W-:Y:S01]  /*f370*/  NOP ;  /* 0x0000000000007918 */ /* 0x002fe20000000000 */
.L_x_49:
[----:B------:R-:W-:Y:S05]  /*f380*/  BSYNC B0 ;  /* 0x0000000000007941 */ /* 0x000fea0003800000 */
.L_x_48:
[----:B------:R-:W2:Y:S01]  /*f390*/  LDL.LU R2, [R1+0xc] ;  /* 0x00000c0001027983 */ /* 0x000ea20000300800 */
[----:B------:R-:W-:Y:S01]  /*f3a0*/  IMAD.MOV.U32 R16, RZ, RZ, R7 ;  /* 0x000000ffff107224 */ /* 0x000fe200078e0007 */
[----:B------:R-:W-:Y:S01]  /*f3b0*/  MOV R17, R12 ;  /* 0x0000000c00117202 */ /* 0x000fe20000000f00 */
[----:B--2---:R-:W-:-:S07]  /*f3c0*/  VIADD R6, R2, 0xfffffffd ;  /* 0xfffffffd02067836 */ /* 0x004fce0000000000 */
.L_x_47:
[----:B------:R-:W-:Y:S01]  /*f3d0*/  IMAD.MOV R13, RZ, RZ, -R13 ;  /* 0x000000ffff0d7224 */ /* 0x000fe200078e0a0d */
[----:B------:R-:W-:Y:S04]  /*f3e0*/  BSSY B0, `(.L_x_46) ;  /* 0x00000e4000007945 */ /* 0x000fe80003800000 */
[----:B------:R-:W-:-:S13]  /*f3f0*/  ISETP.NE.AND P1, PT, R10, R13, PT ;  /* 0x0000000d0a00720c */ /* 0x000fda0003f25270 */
[----:B------:R-:W-:Y:S05]  /*f400*/  @!P1 BRA `(.L_x_55) ;  /* 0x0000000c00849947 */ /* 0x000fea0003800000 */
[----:B------:R-:W-:-:S07]  /*f410*/  IMAD.MOV.U32 R8, RZ, RZ, R5 ;  /* 0x000000ffff087224 */ /* 0x000fce00078e0005 */
.L_x_70:
[----:B------:R-:W-:Y:S01]  /*f420*/  IADD3 R7, R16, 0x1, RZ ;  /* 0x0000000110077810 */ /* 0x000fe20007ffe0ff */
[----:B------:R-:W-:Y:S03]  /*f430*/  BSSY B1, `(.L_x_56) ;  /* 0x000006c000017945 */ /* 0x000fe60003800000 */
[----:B------:R-:W-:-:S04]  /*f440*/  ISETP.NE.AND P1, PT, R7, 0x2, PT ;  /* 0x000000020700780c */ /* 0x000fc80003f25270 */
[----:B------:R-:W-:Y:S02]  /*f450*/  SEL R10, RZ, 0x1, P1 ;  /* 0x00000001ff0a7807 */ /* 0x000fe40000800000 */
[----:B------:R-:W-:Y:S02]  /*f460*/  SEL R7, R7, RZ, P1 ;  /* 0x000000ff07077207 */ /* 0x000fe40000800000 */
[----:B------:R-:W-:Y:S01]  /*f470*/  LOP3.LUT R10, R17, R10, RZ, 0x3c, !PT ;  /* 0x0000000a110a7212 */ /* 0x000fe200078e3cff */
[----:B------:R-:W-:Y:S06]  /*f480*/  @!P6 BRA `(.L_x_57) ;  /* 0x000000040098e947 */ /* 0x000fec0003800000 */
[----:B------:R-:W-:Y:S01]  /*f490*/  IMAD.MOV.U32 R12, RZ, RZ, R6 ;  /* 0x000000ffff0c7224 */ /* 0x000fe200078e0006 */
[----:B------:R-:W-:Y:S06]  /*f4a0*/  @!P0 BRA `(.L_x_58) ;  /* 0x00000000004c8947 */ /* 0x000fec0003800000 */
[----:B------:R-:W1:Y:S01]  /*f4b0*/  LDC R9, c[0x0][0x41c] ;  /* 0x00010700ff097b82 */ /* 0x000e620000000800 */
[----:B------:R-:W-:Y:S01]  /*f4c0*/  ULDC.64 UR4, c[0x0][0x408] ;  /* 0x0001020000047ab9 */ /* 0x000fe20000000a00 */
[----:B------:R-:W-:Y:S01]  /*f4d0*/  ULDC.64 UR6, c[0x0][0x208] ;  /* 0x0000820000067ab9 */ /* 0x000fe20000000a00 */
[----:B------:R-:W-:-:S04]  /*f4e0*/  IMAD R13, R11, UR4, RZ ;  /* 0x000000040b0d7c24 */ /* 0x000fc8000f8e02ff */
[----:B------:R-:W-:Y:S01]  /*f4f0*/  IMAD R13, R4, UR5, R13 ;  /* 0x00000005040d7c24 */ /* 0x000fe2000f8e020d */
[----:B-1----:R-:W-:-:S13]  /*f500*/  ISETP.NE.AND P1, PT, R9, 0x1, PT ;  /* 0x000000010900780c */ /* 0x002fda0003f25270 */
[----:B------:R-:W1:Y:S02]  /*f510*/  @P1 LDC.64 R2, c[0x0][0x420] ;  /* 0x00010800ff021b82 */ /* 0x000e640000000a00 */
[----:B-1----:R-:W-:-:S04]  /*f520*/  @P1 IMAD.HI.U32 R8, R6, R2, RZ ;  /* 0x0000000206081227 */ /* 0x002fc800078e00ff */
[----:B------:R-:W-:Y:S01]  /*f530*/  IMAD.MOV.U32 R2, RZ, RZ, R6 ;  /* 0x000000ffff027224 */ /* 0x000fe200078e0006 */
[----:B------:R-:W-:-:S04]  /*f540*/  @P1 SHF.R.U32.HI R2, RZ, R3, R8 ;  /* 0x00000003ff021219 */ /* 0x000fc80000011608 */
[----:B------:R-:W-:Y:S02]  /*f550*/  IADD3 R12, -R2, RZ, RZ ;  /* 0x000000ff020c7210 */ /* 0x000fe40007ffe1ff */
[----:B------:R-:W-:-:S03]  /*f560*/  SHF.R.S32.HI R3, RZ, 0x1f, R2 ;  /* 0x0000001fff037819 */ /* 0x000fc60000011402 */
[----:B------:R-:W-:Y:S02]  /*f570*/  IMAD R12, R9, R12, R6 ;  /* 0x0000000c090c7224 */ /* 0x000fe400078e0206 */
[----:B------:R-:W1:Y:S01]  /*f580*/  LDC.64 R8, c[0x0][0x3f8] ;  /* 0x0000fe00ff087b82 */ /* 0x000e620000000a00 */
[----:B------:R-:W-:-:S04]  /*f590*/  IMAD.WIDE.U32 R2, R4, UR4, R2 ;  /* 0x0000000404027c25 */ /* 0x000fc8000f8e0002 */
[----:B------:R-:W-:Y:S01]  /*f5a0*/  IMAD.IADD R13, R13, 0x1, R3 ;  /* 0x000000010d0d7824 */ /* 0x000fe200078e0203 */
[----:B-1----:R-:W-:-:S04]  /*f5b0*/  LEA R8, P1, R2, R8, 0x2 ;  /* 0x0000000802087211 */ /* 0x002fc800078210ff */
[----:B------:R-:W-:-:S05]  /*f5c0*/  LEA.HI.X R9, R2, R9, R13, 0x2, P1 ;  /* 0x0000000902097211 */ /* 0x000fca00008f140d */
[----:B------:R1:W5:Y:S04]  /*f5d0*/  LDG.E R8, desc[UR6][R8.64] ;  /* 0x0000000608087981 */ /* 0x000368000c1e1900 */
.L_x_58:
[----:B------:R-:W2:Y:S01]  /*f5e0*/  S2R R3, SR_CgaCtaId ;  /* 0x0000000000037919 */ /* 0x000ea20000008800 */
[----:B------:R-:W-:-:S04]  /*f5f0*/  MOV R2, 0x400 ;  /* 0x0000040000027802 */ /* 0x000fc80000000f00 */
[----:B--2---:R-:W-:Y:S02]  /*f600*/  LEA R2, R3, R2, 0x18 ;  /* 0x0000000203027211 */ /* 0x004fe400078ec0ff */
[----:B------:R-:W-:-:S03]  /*f610*/  SHF.L.U32 R3, R10, 0x1f, RZ ;  /* 0x0000001f0a037819 */ /* 0x000fc600000006ff */
[----:B------:R-:W-:-:S04]  /*f620*/  IMAD R2, R7, 0x8, R2 ;  /* 0x0000000807027824 */ /* 0x000fc800078e0202 */
[----:B------:R-:W2:Y:S02]  /*f630*/  SYNCS.PHASECHK.TRANS64.TRYWAIT P1, [R2+URZ+0x34840], R3 ;  /* 0x03484003020075a7 */ /* 0x000ea4000802017f */
[----:B--2---:R-:W-:Y:S05]  /*f640*/  @!P1 BRA `(.L_x_59) ;  /* 0x0000001400e89947 */ /* 0x004fea0003800000 */
.L_x_99:
[----:B-1----:R-:W1:Y:S02]  /*f650*/  S2R R9, SR_TID.X ;  /* 0x0000000000097919 */ /* 0x002e640000002100 */
[----:B-1----:R-:W-:-:S04]  /*f660*/  LOP3.LUT R9, R9, 0x7f, RZ, 0xc0, !PT ;  /* 0x0000007f09097812 */ /* 0x002fc800078ec0ff */
[----:B------:R-:W-:-:S13]  /*f670*/  ISETP.NE.AND P2, PT, R9, RZ, PT ;  /* 0x000000ff0900720c */ /* 0x000fda0003f45270 */
[----:B------:R-:W-:Y:S05]  /*f680*/  @P2 BRA `(.L_x_60) ;  /* 0x00000000001c2947 */ /* 0x000fea0003800000 */
[----:B------:R-:W1:Y:S01]  /*f690*/  S2R R9, SR_TID.X ;  /* 0x0000000000097919 */ /* 0x000e620000002100 */
[----:B--2---:R-:W-:-:S04]  /*f6a0*/  MOV R3, 0xb000 ;  /* 0x0000b00000037802 */ /* 0x004fc80000000f00 */
[----:B------:R3:W-:Y:S01]  /*f6b0*/  SYNCS.ARRIVE.TRANS64 RZ, [R2+URZ+0x34830], R3 ;  /* 0x0348300302ff79a7 */ /* 0x0007e2000800003f */
[----:B-1----:R-:W-:-:S04]  /*f6c0*/  LOP3.LUT R9, R9, 0x1f, RZ, 0xc0, !PT ;  /* 0x0000001f09097812 */ /* 0x002fc800078ec0ff */
[----:B------:R-:W-:-:S13]  /*f6d0*/  ISETP.NE.AND P1, PT, R9, RZ, PT ;  /* 0x000000ff0900720c */ /* 0x000fda0003f25270 */
[----:B---3--:R-:W-:Y:S05]  /*f6e0*/  @!P1 BRA `(.L_x_60) ;  /* 0x0000000000049947 */ /* 0x008fea0003800000 */
[----:B------:R-:W-:Y:S01]  /*f6f0*/  BPT.TRAP 0x1 ;  /* 0x000000040000795c */ /* 0x000fe20000300000 */
.L_x_60:
[----:B------:R-:W1:Y:S01]  /*f700*/  S2R R9, SR_CgaCtaId ;  /* 0x0000000000097919 */ /* 0x000e620000008800 */
        /* <DEDUP_REMOVED lines=10> */
[----:B------:R-:W-:Y:S01]  /*f7b0*/  UMOV UR16, 0x40 ;  /* 0x0000004000107882 */ /* 0x000fe20000000000 */
[----:B------:R-:W-:-:S04]  /*f7c0*/  SHF.L.U32 R17, R17, 0x1f, RZ ;  /* 0x0000001f11117819 */ /* 0x000fc800000006ff */
[----:B------:R-:W-:Y:S02]  /*f7d0*/  UIADD3 UR9, UR9, 0x34830, URZ ;  /* 0x0003483009097890 */ /* 0x000fe4000fffe03f */
[----:B------:R-:W-:Y:S01]  /*f7e0*/  UIMAD UR11, UR11, 0xb0, URZ ;  /* 0x000000b00b0b78a4 */ /* 0x000fe2000f8e023f */
[----:B-1----:R-:W-:-:S05]  /*f7f0*/  LEA R3, R9, R3, 0x18 ;  /* 0x0000000309037211 */ /* 0x002fca00078ec0ff */
[----:B------:R-:W-:Y:S02]  /*f800*/  IMAD R2, R7, 0xb000, R3 ;  /* 0x0000b00007027824 */ /* 0x000fe400078e0203 */
[----:B------:R-:W-:-:S03]  /*f810*/  VIADD R3, R3, 0x34800 ;  /* 0x0003480003037836 */ /* 0x000fc60000000000 */
[----:B------:R-:W-:Y:S01]  /*f820*/  R2UR UR8, R2 ;  /* 0x00000000020872ca */ /* 0x000fe200000e0000 */
[----:B------:R-:W-:-:S12]  /*f830*/  IMAD R2, R16, 0x8, R3 ;  /* 0x0000000810027824 */ /* 0x000fd800078e0203 */
        /* <DEDUP_REMOVED lines=9> */
.L_x_100:
[----:B------:R-:W-:Y:S05]  /*f8d0*/  @P2 BRA `(.L_x_62) ;  /* 0x00000000001c2947 */ /* 0x000fea0003800000 */
[----:B------:R-:W2:Y:S01]  /*f8e0*/  S2R R9, SR_TID.X ;  /* 0x0000000000097919 */ /* 0x000ea20000002100 */
[----:B------:R-:W-:-:S04]  /*f8f0*/  MOV R3, 0xb000 ;  /* 0x0000b00000037802 */ /* 0x000fc80000000f00 */
[----:B------:R3:W-:Y:S01]  /*f900*/  SYNCS.ARRIVE.TRANS64 RZ, [R2+URZ+0x50], R3 ;  /* 0x0000500302ff79a7 */ /* 0x0007e2000800003f */
[----:B--2---:R-:W-:-:S04]  /*f910*/  LOP3.LUT R9, R9, 0x1f, RZ, 0xc0, !PT ;  /* 0x0000001f09097812 */ /* 0x004fc800078ec0ff */
[----:B------:R-:W-:-:S13]  /*f920*/  ISETP.NE.AND P1, PT, R9, RZ, PT ;  /* 0x000000ff0900720c */ /* 0x000fda0003f25270 */
[----:B---3--:R-:W-:Y:S05]  /*f930*/  @!P1 BRA `(.L_x_62) ;  /* 0x0000000000049947 */ /* 0x008fea0003800000 */
[----:B------:R-:W-:Y:S01]  /*f940*/  BPT.TRAP 0x1 ;  /* 0x000000040000795c */ /* 0x000fe20000300000 */
.L_x_62:
[----:B------:R-:W2:Y:S01]  /*f950*/  S2R R9, SR_CgaCtaId ;  /* 0x0000000000097919 */ /* 0x000ea20000008800 */
[----:B------:R-:W-:Y:S01]  /*f960*/  MOV R3, 0x400 ;  /* 0x0000040000037802 */ /* 0x000fe20000000f00 */
[----:B------:R-:W-:Y:S01]  /*f970*/  UIADD3 UR4, UP0, UR36, 0x470, URZ ;  /* 0x0000047024047890 */ /* 0x000fe2000ff1e03f */
[----:B------:R-:W-:Y:S01]  /*f980*/  R2UR UR11, R18 ;  /* 0x00000000120b72ca */ /* 0x000fe200000e0000 */
[----:B------:R-:W-:Y:S01]  /*f990*/  UMOV UR10, URZ ;  /* 0x0000003f000a7c82 */ /* 0x000fe20008000000 */
[----:B------:R-:W-:Y:S01]  /*f9a0*/  R2UR UR9, R2 ;  /* 0x00000000020972ca */ /* 0x000fe200000e0000 */
[----:B------:R-:W-:Y:S01]  /*f9b0*/  UIADD3.X UR5, URZ, UR37, URZ, UP0, !UPT ;  /* 0x000000253f057290 */ /* 0x000fe200087fe43f */
[----:B------:R-:W-:Y:S01]  /*f9c0*/  R2UR UR13, R5 ;  /* 0x00000000050d72ca */ /* 0x000fe200000e0000 */
[----:B------:R-:W-:Y:S01]  /*f9d0*/  UMOV UR7, 0x14f00000 ;  /* 0x14f0000000077882 */ /* 0x000fe20000000000 */
[----:B------:R-:W-:Y:S01]  /*f9e0*/  R2UR UR12, R0 ;  /* 0x00000000000c72ca */ /* 0x000fe200000e0000 */
[----:B------:R-:W-:Y:S01]  /*f9f0*/  UMOV UR15, 0x40 ;  /* 0x00000040000f7882 */ /* 0x000fe20000000000 */
[----:B------:R-:W-:-:S02]  /*fa00*/  IMAD.MOV.U32 R18, RZ, RZ, R12 ;  /* 0x000000ffff127224 */ /* 0x000fc400078e000c */
[----:B------:R-:W-:-:S03]  /*fa10*/  IMAD.MOV.U32 R5, RZ, RZ, R8 ;  /* 0x000000ffff057224 */ /* 0x000fc600078e0008 */
[----:B------:R-:W-:Y:S02]  /*fa20*/  UIMAD UR11, UR11, 0xb0, URZ ;  /* 0x000000b00b0b78a4 */ /* 0x000fe4000f8e023f */
[----:B------:R-:W-:Y:S01]  /*fa30*/  UIADD3 UR9, UR9, 0x50, URZ ;  /* 0x0000005009097890 */ /* 0x000fe2000fffe03f */
[----:B--2---:R-:W-:-:S05]  /*fa40*/  LEA R3, R9, R3, 0x18 ;  /* 0x0000000309037211 */ /* 0x004fca00078ec0ff */
        /* <DEDUP_REMOVED lines=10> */
.L_x_57:
[----:B------:R-:W-:Y:S05]  /*faf0*/  BSYNC B1 ;  /* 0x0000000000017941 */ /* 0x000fea0003800000 */
.L_x_56:
[----:B------:R-:W-:Y:S01]  /*fb00*/  IADD3 R16, R7, 0x1, RZ ;  /* 0x0000000107107810 */ /* 0x000fe20007ffe0ff */
[----:B------:R-:W-:Y:S03]  /*fb10*/  BSSY B1, `(.L_x_63) ;  /* 0x000006d000017945 */ /* 0x000fe60003800000 */
[----:B------:R-:W-:-:S04]  /*fb20*/  ISETP.NE.AND P1, PT, R16, 0x2, PT ;  /* 0x000000021000780c */ /* 0x000fc80003f25270 */
[----:B-1----:R-:W-:Y:S02]  /*fb30*/  SEL R17, RZ, 0x1, P1 ;  /* 0x00000001ff117807 */ /* 0x002fe40000800000 */
[----:B------:R-:W-:Y:S02]  /*fb40*/  SEL R16, R16, RZ, P1 ;  /* 0x000000ff10107207 */ /* 0x000fe40000800000 */
[----:B------:R-:W-:Y:S01]  /*fb50*/  LOP3.LUT R17, R10, R17, RZ, 0x3c, !PT ;  /* 0x000000110a117212 */ /* 0x000fe200078e3cff */
[----:B------:R-:W-:Y:S06]  /*fb60*/  @!P6 BRA `(.L_x_64) ;  /* 0x00000004009ce947 */ /* 0x000fec0003800000 */
[----:B------:R-:W-:Y:S01]  /*fb70*/  VIADD R12, R6, 0xffffffff ;  /* 0xffffffff060c7836 */ /* 0x000fe20000000000 */
        /* <DEDUP_REMOVED lines=11> */
[----:B------:R-:W-:-:S05]  /*fc30*/  IADD3 R3, -R2, RZ, RZ ;  /* 0x000000ff02037210 */ /* 0x000fca0007ffe1ff */
[----:B------:R-:W-:Y:S01]  /*fc40*/  IMAD R12, R8, R3, R12 ;  /* 0x00000003080c7224 */ /* 0x000fe200078e020c */
[--C-:B------:R-:W-:Y:S01]  /*fc50*/  SHF.R.S32.HI R3, RZ, 0x1f, R2.reuse ;  /* 0x0000001fff037819 */ /* 0x100fe20000011402 */
[----:B------:R-:W1:Y:S02]  /*fc60*/  LDC.64 R8, c[0x0][0x3f8] ;  /* 0x0000fe00ff087b82 */ /* 0x000e640000000a00 */
[----:B------:R-:W-:-:S04]  /*fc70*/  IMAD.WIDE.U32 R2, R4, UR4, R2 ;  /* 0x0000000404027c25 */ /* 0x000fc8000f8e0002 */
[----:B------:R-:W-:Y:S01]  /*fc80*/  IMAD.IADD R13, R13, 0x1, R3 ;  /* 0x000000010d0d7824 */ /* 0x000fe200078e0203 */
[----:B-1----:R-:W-:-:S04]  /*fc90*/  LEA R8, P1, R2, R8, 0x2 ;  /* 0x0000000802087211 */ /* 0x002fc800078210ff */
[----:B------:R-:W-:-:S05]  /*fca0*/  LEA.HI.X R9, R2, R9, R13, 0x2, P1 ;  /* 0x0000000902097211 */ /* 0x000fca00008f140d */
[----:B------:R1:W5:Y:S04]  /*fcb0*/  LDG.E R8, desc[UR6][R8.64] ;  /* 0x0000000608087981 */ /* 0x000368000c1e1900 */
.L_x_65:
[----:B------:R-:W2:Y:S01]  /*fcc0*/  S2R R3, SR_CgaCtaId ;  /* 0x0000000000037919 */ /* 0x000ea20000008800 */
[----:B------:R-:W-:-:S04]  /*fcd0*/  MOV R2, 0x400 ;  /* 0x0000040000027802 */ /* 0x000fc80000000f00 */
[----:B--2---:R-:W-:Y:S02]  /*fce0*/  LEA R2, R3, R2, 0x18 ;  /* 0x0000000203027211 */ /* 0x004fe400078ec0ff */
[----:B------:R-:W-:-:S03]  /*fcf0*/  SHF.L.U32 R3, R17, 0x1f, RZ ;  /* 0x0000001f11037819 */ /* 0x000fc600000006ff */
[----:B------:R-:W-:-:S04]  /*fd00*/  IMAD R2, R16, 0x8, R2 ;  /* 0x0000000810027824 */ /* 0x000fc800078e0202 */
[----:B------:R-:W2:Y:S02]  /*fd10*/  SYNCS.PHASECHK.TRANS64.TRYWAIT P1, [R2+URZ+0x34840], R3 ;  /* 0x03484003020075a7 */ /* 0x000ea4000802017f */
[----:B--2---:R-:W-:Y:S05]  /*fd20*/  @!P1 BRA `(.L_x_66) ;  /* 0x0000001000589947 */ /* 0x004fea0003800000 */
.L_x_101:
        /* <DEDUP_REMOVED lines=11> */
.L_x_67:
[----:B------:R-:W1:Y:S01]  /*fde0*/  S2R R13, SR_CgaCtaId ;  /* 0x00000000000d7919 */ /* 0x000e620000008800 */
[----:B------:R-:W-:Y:S01]  /*fdf0*/  MOV R9, 0x400 ;  /* 0x0000040000097802 */ /* 0x000fe20000000f00 */
[----:B------:R-:W-:Y:S01]  /*fe00*/  UIADD3 UR4, UP0, UR36, 0x370, URZ ;  /* 0x0000037024047890 */ /* 0x000fe2000ff1e03f */
[----:B------:R-:W-:Y:S01]  /*fe10*/  R2UR UR11, R12 ;  /* 0x000000000c0b72ca */ /* 0x000fe200000e0000 */
[----:B------:R-:W-:Y:S01]  /*fe20*/  UMOV UR10, URZ ;  /* 0x0000003f000a7c82 */ /* 0x000fe20008000000 */
[----:B------:R-:W-:Y:S01]  /*fe30*/  R2UR UR12, R0 ;  /* 0x00000000000c72ca */ /* 0x000fe200000e0000 */
[----:B------:R-:W-:Y:S01]  /*fe40*/  UIADD3.X UR5, URZ, UR37, URZ, UP0, !UPT ;  /* 0x000000253f057290 */ /* 0x000fe200087fe43f */
[----:B-----5:R-:W-:Y:S01]  /*fe50*/  R2UR UR13, R8 ;  /* 0x00000000080d72ca */ /* 0x020fe200000e0000 */
[----:B------:R-:W-:Y:S01]  /*fe60*/  UMOV UR6, 0x0 ;  /* 0x0000000000067882 */ /* 0x000fe20000000000 */
[----:B------:R-:W-:Y:S01]  /*fe70*/  UMOV UR7, 0x14f00000 ;  /* 0x14f0000000077882 */ /* 0x000fe20000000000 */
[----:B------:R-:W-:-:S06]  /*fe80*/  UMOV UR16, 0x40 ;  /* 0x0000004000107882 */ /* 0x000fcc0000000000 */
[----:B------:R-:W-:Y:S01]  /*fe90*/  UIMAD UR11, UR11, 0xb0, URZ ;  /* 0x000000b00b0b78a4 */ /* 0x000fe2000f8e023f */
[----:B-1----:R-:W-:-:S05]  /*fea0*/  LEA R9, R13, R9, 0x18 ;  /* 0x000000090d097211 */ /* 0x002fca00078ec0ff */
[----:B--2---:R-:W-:-:S04]  /*feb0*/  VIADD R2, R9, 0x34800 ;  /* 0x0003480009027836 */ /* 0x004fc80000000000 */
[----:B------:R-:W-:Y:S01]  /*fec0*/  IMAD R3, R16, 0x8, R2 ;  /* 0x0000000810037824 */ /* 0x000fe200078e0202 */
[----:B------:R-:W-:-:S04]  /*fed0*/  LEA R2, R7, R2, 0x3 ;  /* 0x0000000207027211 */ /* 0x000fc800078e18ff */
[----:B------:R-:W-:Y:S01]  /*fee0*/  R2UR UR9, R3 ;  /* 0x00000000030972ca */ /* 0x000fe200000e0000 */
[----:B------:R-:W-:-:S05]  /*fef0*/  IMAD R3, R16, 0xb000, R9 ;  /* 0x0000b00010037824 */ /* 0x000fca00078e0209 */
[----:B------:R-:W-:Y:S02]  /*ff00*/  R2UR UR8, R3 ;  /* 0x00000000030872ca */ /* 0x000fe400000e0000 */
[----:B------:R-:W-:-:S05]  /*ff10*/  SHF.L.U32 R3, R10, 0x1f, RZ ;  /* 0x0000001f0a037819 */ /* 0x000fca00000006ff */
[----:B------:R-:W-:-:S06]  /*ff20*/  UIADD3 UR9, UR9, 0x30, URZ ;  /* 0x0000003009097890 */ /* 0x000fcc000fffe03f */
        /* <DEDUP_REMOVED lines=9> */
.L_x_102:
        /* <DEDUP_REMOVED lines=8> */
.L_x_69:
        /* <DEDUP_REMOVED lines=11> */
[----:B------:R-:W-:Y:S01]  /*100f0*/  UMOV UR15, 0x40 ;  /* 0x00000040000f7882 */ /* 0x000fe20000000000 */
[----:B------:R-:W-:Y:S01]  /*10100*/  IMAD.MOV.U32 R18, RZ, RZ, R12 ;  /* 0x000000ffff127224 */ /* 0x000fe200078e000c */
[----:B------:R-:W-:-:S03]  /*10110*/  MOV R5, R8 ;  /* 0x0000000800057202 */ /* 0x000fc60000000f00 */
[----:B------:R-:W-:Y:S02]  /*10120*/  UIMAD UR11, UR11, 0xb0, URZ ;  /* 0x000000b00b0b78a4 */ /* 0x000fe4000f8e023f */
[----:B------:R-:W-:Y:S01]  /*10130*/  UIADD3 UR9, UR9, 0x50, URZ ;  /* 0x0000005009097890 */ /* 0x000fe2000fffe03f */
[----:B--2---:R-:W-:-:S05]  /*10140*/  LEA R3, R9, R3, 0x18 ;  /* 0x0000000309037211 */ /* 0x004fca00078ec0ff */
[----:B------:R-:W-:-:S05]  /*10150*/  IMAD R7, R7, 0xb000, R3 ;  /* 0x0000b00007077824 */ /* 0x000fca00078e0203 */
[----:B------:R-:W-:-:S13]  /*10160*/  R2UR UR14, R7 ;  /* 0x00000000070e72ca */ /* 0x000fda00000e0000 */
[----:B------:R-:W-:Y:S02]  /*10170*/  UIADD3 UR8, UR14, 0x400, URZ ;  /* 0x000004000e087890 */ /* 0x000fe4000fffe03f */
[----:B------:R-:W-:-:S07]  /*10180*/  UIADD3 UR14, UR14, 0x5c00, URZ ;  /* 0x00005c000e0e7890 */ /* 0x000fce000fffe03f */
[----:B------:R1:W-:Y:S02]  /*10190*/  UTMALDG.4D [UR8], [UR4], desc[UR6] ;  /* 0x00000608040075b4 */ /* 0x0003e40008019000 */
[----:B-1----:R-:W-:Y:S01]  /*101a0*/  UMOV UR8, UR14 ;  /* 0x0000000e00087c82 */ /* 0x002fe20008000000 */
[----:B------:R-:W-:Y:S02]  /*101b0*/  UMOV UR10, UR15 ;  /* 0x0000000f000a7c82 */ /* 0x000fe40008000000 */
[----:B------:R1:W-:Y:S02]  /*101c0*/  UTMALDG.4D [UR8], [UR4], desc[UR6] ;  /* 0x00000608040075b4 */ /* 0x0003e40008019000 */
[----:B-1----:R-:W-:Y:S01]  /*101d0*/  NOP ;  /* 0x0000000000007918 */ /* 0x002fe20000000000 */
.L_x_64:
[----:B------:R-:W-:Y:S05]  /*101e0*/  BSYNC B1 ;  /* 0x0000000000017941 */ /* 0x000fea0003800000 */
.L_x_63:
[C---:B------:R-:W-:Y:S01]  /*101f0*/  ISETP.GT.AND P1, PT, R6.reuse, 0x1, PT ;  /* 0x000000010600780c */ /* 0x040fe20003f24270 */
[----:B------:R-:W-:-:S12]  /*10200*/  VIADD R6, R6, 0xfffffffe ;  /* 0xfffffffe06067836 */ /* 0x000fd80000000000 */
[----:B------:R-:W-:Y:S05]  /*10210*/  @P1 BRA `(.L_x_70) ;  /* 0xfffffff000801947 */ /* 0x000fea000383ffff */
.L_x_55:
[----:B------:R-:W-:Y:S05]  /*10220*/  BSYNC B0 ;  /* 0x0000000000007941 */ /* 0x000fea0003800000 */
.L_x_46:
[----:B------:R-:W-:Y:S04]  /*10230*/  BSSY B0, `(.L_x_71) ;  /* 0x000002c000007945 */ /* 0x000fe80003800000 */
[----:B------:R-:W-:Y:S05]  /*10240*/  @!P6 BRA `(.L_x_72) ;  /* 0x0000000000a8e947 */ /* 0x000fea0003800000 */
[----:B------:R-:W2:Y:S01]  /*10250*/  S2R R3, SR_CgaCtaId ;  /* 0x0000000000037919 */ /* 0x000ea20000008800 */
[----:B------:R-:W-:Y:S01]  /*10260*/  MOV R2, 0x400 ;  /* 0x0000040000027802 */ /* 0x000fe20000000f00 */
[----:B------:R-:W3:Y:S03]  /*10270*/  S2R R4, SR_TID.X ;  /* 0x0000000000047919 */ /* 0x000ee60000002100 */
[----:B--2---:R-:W-:Y:S02]  /*10280*/  LEA R2, R3, R2, 0x18 ;  /* 0x0000000203027211 */ /* 0x004fe400078ec0ff */
[----:B---3--:R-:W-:-:S03]  /*10290*/  LOP3.LUT R4, R4, 0x7f, RZ, 0xc0, !PT ;  /* 0x0000007f04047812 */ /* 0x008fc600078ec0ff */
[----:B------:R-:W-:Y:S01]  /*102a0*/  IMAD R3, R16, 0x8, R2 ;  /* 0x0000000810037824 */ /* 0x000fe200078e0202 */
[----:B------:R-:W-:Y:S02]  /*102b0*/  SHF.L.U32 R2, R17, 0x1f, RZ ;  /* 0x0000001f11027819 */ /* 0x000fe400000006ff */
[----:B------:R-:W-:Y:S02]  /*102c0*/  ISETP.NE.AND P1, PT, R4, RZ, PT ;  /* 0x000000ff0400720c */ /* 0x000fe40003f25270 */
[----:B------:R-:W2:Y:S02]  /*102d0*/  SYNCS.PHASECHK.TRANS64.TRYWAIT P0, [R3+URZ+0x34860], R2 ;  /* 0x03486002030075a7 */ /* 0x000ea4000800017f */
[----:B--2---:R-:W-:Y:S09]  /*102e0*/  @!P0 BRA `(.L_x_73) ;  /* 0x0000000c00108947 */ /* 0x004ff20003800000 */
.L_x_103:
[----:B------:R-:W-:Y:S05]  /*102f0*/  @P1 BRA `(.L_x_74) ;  /* 0x00000000001c1947 */ /* 0x000fea0003800000 */
[----:B------:R-:W3:Y:S01]  /*10300*/  S2R R4, SR_TID.X ;  /* 0x0000000000047919 */ /* 0x000ee20000002100 */
[----:B--2---:R-:W-:-:S04]  /*10310*/  MOV R2, 0xb000 ;  /* 0x0000b00000027802 */ /* 0x004fc80000000f00 */
[----:B------:R4:W-:Y:S01]  /*10320*/  SYNCS.ARRIVE.TRANS64 RZ, [R3+URZ+0x34850], R2 ;  /* 0x0348500203ff79a7 */ /* 0x0009e2000800003f */
[----:B---3--:R-:W-:-:S04]  /*10330*/  LOP3.LUT R4, R4, 0x1f, RZ, 0xc0, !PT ;  /* 0x0000001f04047812 */ /* 0x008fc800078ec0ff */
[----:B------:R-:W-:-:S13]  /*10340*/  ISETP.NE.AND P0, PT, R4, RZ, PT ;  /* 0x000000ff0400720c */ /* 0x000fda0003f05270 */
[----:B----4-:R-:W-:Y:S05]  /*10350*/  @!P0 BRA `(.L_x_74) ;  /* 0x0000000000048947 */ /* 0x010fea0003800000 */
[----:B------:R-:W-:Y:S01]  /*10360*/  BPT.TRAP 0x1 ;  /* 0x000000040000795c */ /* 0x000fe20000300000 */
.L_x_74:
        /* <DEDUP_REMOVED lines=24> */
.L_x_72:
[----:B------:R-:W-:Y:S05]  /*104f0*/  BSYNC B0 ;  /* 0x0000000000007941 */ /* 0x000fea0003800000 */
.L_x_71:
[----:B------:R-:W2:Y:S01]  /*10500*/  LDL.LU R0, [R1+0x10] ;  /* 0x0000100001007983 */ /* 0x000ea20000300800 */
[----:B------:R-:W-:-:S03]  /*10510*/  ULDC UR4, c[0x0][0xda4] ;  /* 0x0003690000047ab9 */ /* 0x000fc60000000800 */
[----:B------:R-:W3:Y:S01]  /*10520*/  LDL.LU R2, [R1+0x18] ;  /* 0x0000180001027983 */ /* 0x000ee20000300800 */
[----:B------:R-:W-:-:S05]  /*10530*/  VIADD R16, R16, 0x1 ;  /* 0x0000000110107836 */ /* 0x000fca0000000000 */
[----:B------:R-:W-:-:S04]  /*10540*/  ISETP.NE.AND P0, PT, R16, 0x2, PT ;  /* 0x000000021000780c */ /* 0x000fc80003f05270 */
[----:B------:R-:W-:Y:S01]  /*10550*/  SEL R16, R16, RZ, P0 ;  /* 0x000000ff10107207 */ /* 0x000fe20000000000 */
[----:B--2---:R-:W-:Y:S01]  /*10560*/  VIADD R0, R0, UR38 ;  /* 0x0000002600007c36 */ /* 0x004fe20008000000 */
[----:B---3--:R-:W-:-:S04]  /*10570*/  IADD3 R2, R2, 0x1, RZ ;  /* 0x0000000102027810 */ /* 0x008fc80007ffe0ff */
[----:B------:R2:W-:Y:S01]  /*10580*/  STL [R1+0x10], R0 ;  /* 0x0000100001007387 */ /* 0x0005e20000100800 */
[----:B------:R-:W-:-:S03]  /*10590*/  ISETP.GE.AND P1, PT, R0, UR4, PT ;  /* 0x0000000400007c0c */ /* 0x000fc6000bf26270 */
[----:B------:R3:W-:Y:S01]  /*105a0*/  STL [R1+0x18], R2 ;  /* 0x0000180201007387 */ /* 0x0007e20000100800 */
[----:B--2---:R-:W-:-:S04]  /*105b0*/  SEL R0, RZ, 0x1, P0 ;  /* 0x00000001ff007807 */ /* 0x004fc80000000000 */
[----:B------:R-:W-:-:S05]  /*105c0*/  LOP3.LUT R17, R17, R0, RZ, 0x3c, !PT ;  /* 0x0000000011117212 */ /* 0x000fca00078e3cff */
[----:B---3--:R-:W-:Y:S05]  /*105d0*/  @!P1 BRA `(.L_x_75) ;  /* 0xffffffd400689947 */ /* 0x008fea000383ffff */
[----:B------:R-:W-:-:S07]  /*105e0*/  LOP3.LUT R2, R2, 0x1, RZ, 0xc, !PT ;  /* 0x0000000102027812 */ /* 0x000fce00078e0cff */
.L_x_32:
[----:B------:R-:W2:Y:S01]  /*105f0*/  S2R R3, SR_CgaCtaId ;  /* 0x0000000000037919 */ /* 0x000ea20000008800 */
[----:B------:R-:W-:Y:S01]  /*10600*/  MOV R0, 0x400 ;  /* 0x0000040000007802 */ /* 0x000fe20000000f00 */
[----:B------:R-:W-:Y:S03]  /*10610*/  BSSY B0, `(.L_x_76) ;  /* 0x0000005000007945 */ /* 0x000fe60003800000 */
[----:B--2---:R-:W-:Y:S02]  /*10620*/  LEA R0, R3, R0, 0x18 ;  /* 0x0000000003007211 */ /* 0x004fe400078ec0ff */
[----:B------:R-:W-:-:S04]  /*10630*/  SHF.L.U32 R3, R2, 0x1f, RZ ;  /* 0x0000001f02037819 */ /* 0x000fc800000006ff */
[----:B------:R-:W2:Y:S02]  /*10640*/  SYNCS.PHASECHK.TRANS64.TRYWAIT P0, [R0+URZ+0x34820], R3 ;  /* 0x03482003000075a7 */ /* 0x000ea4000800017f */
[----:B--2---:R-:W-:Y:S05]  /*10650*/  @!P0 BRA `(.L_x_77) ;  /* 0x0000000800488947 */ /* 0x004fea0003800000 */
.L_x_104:
[----:B------:R-:W-:Y:S05]  /*10660*/  BSYNC B0 ;  /* 0x0000000000007941 */ /* 0x000fea0003800000 */
.L_x_76:
[----:B------:R-:W-:-:S03]  /*10670*/  UMOV UR4, 0xffffffff ;  /* 0xffffffff00047882 */ /* 0x000fc60000000000 */
[----:B------:R-:W-:Y:S05]  /*10680*/  BRA.DIV UR4, `(.L_x_78) ;  /* 0x0000000a04507947 */ /* 0x000fea000b800000 */
[----:B------:R-:W3:Y:S02]  /*10690*/  S2R R2, SR_TID.X ;  /* 0x0000000000027919 */ /* 0x000ee40000002100 */
[----:B---3--:R-:W-:-:S04]  /*106a0*/  SHF.R.U32.HI R2, RZ, 0x5, R2 ;  /* 0x00000005ff027819 */ /* 0x008fc80000011602 */
[----:B------:R-:W-:-:S05]  /*106b0*/  LOP3.LUT R2, R2, 0x3, RZ, 0xc0, !PT ;  /* 0x0000000302027812 */ /* 0x000fca00078ec0ff */
[----:B------:R3:W4:Y:S02]  /*106c0*/  SHFL.IDX PT, R14, R2, RZ, 0x1f ;  /* 0x00001fff020e7589 */ /* 0x00072400000e0000 */
.L_x_107:
[----:B----4-:R-:W-:Y:S01]  /*106d0*/  ISETP.NE.AND P0, PT, R14, RZ, PT ;  /* 0x000000ff0e00720c */ /* 0x010fe20003f05270 */
[----:B------:R-:W-:-:S12]  /*106e0*/  BSSY B0, `(.L_x_79) ;  /* 0x0000026000007945 */ /* 0x000fd80003800000 */
[----:B------:R-:W-:Y:S05]  /*106f0*/  @P0 BRA `(.L_x_80) ;  /* 0x0000000000900947 */ /* 0x000fea0003800000 */
[----:B------:R-:W-:-:S03]  /*10700*/  UMOV UR4, 0xffffffff ;  /* 0xffffffff00047882 */ /* 0x000fc60000000000 */
[----:B------:R-:W-:Y:S05]  /*10710*/  BRA.DIV UR4, `(.L_x_81) ;  /* 0x0000000a04607947 */ /* 0x000fea000b800000 */
[----:B------:R-:W-:-:S13]  /*10720*/  ELECT P6, URZ, PT ;  /* 0x00000000003f782f */ /* 0x000fda00038c0000 */
.L_x_110:
[----:B------:R-:W-:Y:S05]  /*10730*/  @!P6 BRA `(.L_x_80) ;  /* 0x000000000080e947 */ /* 0x000fea0003800000 */
[----:B---3--:R-:W3:Y:S02]  /*10740*/  LDL R2, [R1+0x1c] ;  /* 0x00001c0001027983 */ /* 0x008ee40000100800 */
[----:B---3--:R-:W-:-:S13]  /*10750*/  R2UR UR4, R2 ;  /* 0x00000000020472ca */ /* 0x008fda00000e0000 */
[----:B------:R-:W-:-:S06]  /*10760*/  ULOP3.LUT UR4, UR4, 0x2, URZ, 0xfc, !UPT ;  /* 0x0000000204047892 */ /* 0x000fcc000f8efc3f */
[----:B------:R-:W-:-:S05]  /*10770*/  IMAD.U32 R2, RZ, RZ, UR4 ;  /* 0x00000004ff027e24 */ /* 0x000fca000f8e00ff */
[----:B------:R-:W-:-:S13]  /*10780*/  ISETP.NE.AND P2, PT, R2, 0x3, PT ;  /* 0x000000030200780c */ /* 0x000fda0003f45270 */
[----:B------:R-:W-:Y:S05]  /*10790*/  @!P2 BRA `(.L_x_82) ;  /* 0x000000000004a947 */ /* 0x000fea0003800000 */
[----:B------:R-:W-:Y:S01]  /*107a0*/  BPT.TRAP 0x1 ;  /* 0x000000040000795c */ /* 0x000fe20000300000 */
.L_x_82:
[----:B--2---:R-:W-:Y:S01]  /*107b0*/  VIADD R3, R0, 0x34840 ;  /* 0x0003484000037836 */ /* 0x004fe20000000000 */
[----:B------:R-:W-:Y:S01]  /*107c0*/  SHF.L.U32 R5, R17, 0x1f, RZ ;  /* 0x0000001f11057819 */ /* 0x000fe200000006ff */
[----:B------:R-:W-:-:S03]  /*107d0*/  VIADD R2, R16, 0x1 ;  /* 0x0000000110027836 */ /* 0x000fc60000000000 */
[----:B-1----:R-:W-:Y:S02]  /*107e0*/  LEA R6, R16, R3, 0x3 ;  /* 0x0000000310067211 */ /* 0x002fe400078e18ff */
[----:B------:R-:W-:Y:S02]  /*107f0*/  ISETP.NE.AND P1, PT, R2, 0x2, PT ;  /* 0x000000020200780c */ /* 0x000fe40003f25270 */
[----:B------:R-:W1:Y:S02]  /*10800*/  SYNCS.PHASECHK.TRANS64.TRYWAIT P0, [R6+URZ], R5 ;  /* 0x00000005060075a7 */ /* 0x000e64000800017f */
[----:B------:R-:W-:-:S04]  /*10810*/  SEL R4, RZ, 0x1, P1 ;  /* 0x00000001ff047807 */ /* 0x000fc80000800000 */
[----:B------:R-:W-:Y:S02]  /*10820*/  LOP3.LUT R17, R17, R4, RZ, 0x3c, !PT ;  /* 0x0000000411117212 */ /* 0x000fe400078e3cff */
[----:B------:R-:W-:Y:S02]  /*10830*/  SEL R4, R2, RZ, P1 ;  /* 0x000000ff02047207 */ /* 0x000fe40000800000 */
[----:B------:R-:W-:-:S03]  /*10840*/  SHF.L.U32 R2, R17, 0x1f, RZ ;  /* 0x0000001f11027819 */ /* 0x000fc600000006ff */
[----:B------:R-:W-:Y:S01]  /*10850*/  IMAD R3, R4, 0x8, R3 ;  /* 0x0000000804037824 */ /* 0x000fe200078e0203 */
[----:B-1----:R-:W-:Y:S06]  /*10860*/  @!P0 BRA `(.L_x_83) ;  /* 0x00000008002c8947 */ /* 0x002fec0003800000 */
.L_x_111:
[----:B------:R-:W2:Y:S02]  /*10870*/  SYNCS.PHASECHK.TRANS64.TRYWAIT P0, [R3+URZ], R2 ;  /* 0x00000002030075a7 */ /* 0x000ea4000800017f */
[----:B--2---:R-:W-:Y:S05]  /*10880*/  @!P0 BRA `(.L_x_84) ;  /* 0x0000000800388947 */ /* 0x004fea0003800000 */
.L_x_112:
[----:B------:R-:W-:Y:S05]  /*10890*/  @!P2 BRA `(.L_x_85) ;  /* 0x000000000004a947 */ /* 0x000fea0003800000 */
[----:B------:R-:W-:Y:S01]  /*108a0*/  BPT.TRAP 0x1 ;  /* 0x000000040000795c */ /* 0x000fe20000300000 */
.L_x_85:
[----:B--2---:R-:W-:-:S05]  /*108b0*/  IADD3 R3, R0, 0x34860, RZ ;  /* 0x0003486000037810 */ /* 0x004fca0007ffe0ff */
[----:B------:R-:W-:-:S04]  /*108c0*/  IMAD R16, R16, 0x8, R3 ;  /* 0x0000000810107824 */ /* 0x000fc800078e0203 */
[----:B------:R-:W2:Y:S02]  /*108d0*/  SYNCS.PHASECHK.TRANS64.TRYWAIT P0, [R16+URZ], R5 ;  /* 0x00000005100075a7 */ /* 0x000ea4000800017f */
[----:B--2---:R-:W-:Y:S05]  /*108e0*/  @!P0 BRA `(.L_x_86) ;  /* 0x0000000800348947 */ /* 0x004fea0003800000 */
.L_x_113:
[----:B------:R-:W-:-:S07]  /*108f0*/  IMAD R3, R4, 0x8, R3 ;  /* 0x0000000804037824 */ /* 0x000fce00078e0203 */
.L_x_87:
[----:B---3--:R3:W4:Y:S02]  /*10900*/  SYNCS.PHASECHK.TRANS64.TRYWAIT P0, [R3+URZ], R2 ;  /* 0x00000002030075a7 */ /* 0x008724000800017f */
[----:B----4-:R-:W-:Y:S05]  /*10910*/  @!P0 NANOSLEEP.SYNCS 0x989680 ;  /* 0x009896800000895d */ /* 0x010fea0003900000 */
[----:B------:R-:W4:Y:S02]  /*10920*/  @!P0 SYNCS.PHASECHK.TRANS64 P0, [R3+URZ], R2 ;  /* 0x00000002030085a7 */ /* 0x000f24000800007f */
[----:B----4-:R-:W-:Y:S05]  /*10930*/  @!P0 BRA `(.L_x_87) ;  /* 0xfffffffc00f08947 */ /* 0x010fea000383ffff */
.L_x_80:
[----:B------:R-:W-:Y:S05]  /*10940*/  BSYNC B0 ;  /* 0x0000000000007941 */ /* 0x000fea0003800000 */
.L_x_79:
[----:B------:R-:W-:Y:S05]  /*10950*/  EXIT ;  /* 0x000000000000794d */ /* 0x000fea0003800000 */
.L_x_10:
[----:B-1----:R-:W-:-:S04]  /*10960*/  MOV R3, UR39 ;  /* 0x0000002700037c02 */ /* 0x002fc80008000f00 */
[----:B------:R1:W2:Y:S03]  /*10970*/  SYNCS.PHASECHK.TRANS64.TRYWAIT P1, [R3+URZ+0x34800], R0 ;  /* 0x03480000030075a7 */ /* 0x0002a6000802017f */
[----:B--2---:R-:W-:Y:S05]  /*10980*/  @!P1 NANOSLEEP.SYNCS 0x989680 ;  /* 0x009896800000995d */ /* 0x004fea0003900000 */
[----:B------:R-:W2:Y:S02]  /*10990*/  @!P1 SYNCS.PHASECHK.TRANS64 P1, [R3+URZ+0x34800], R0 ;  /* 0x03480000030095a7 */ /* 0x000ea4000802007f */
[----:B--2---:R-:W-:Y:S05]  /*109a0*/  @!P1 BRA `(.L_x_10) ;  /* 0xfffffffc00ec9947 */ /* 0x004fea000383ffff */
[----:B------:R-:W-:Y:S05]  /*109b0*/  BRA `(.L_x_88) ;  /* 0xffffff08000c7947 */ /* 0x000fea000383ffff */
.L_x_14:
[----:B--2---:R2:W3:Y:S02]  /*109c0*/  SYNCS.PHASECHK.TRANS64.TRYWAIT P2, [R3+URZ+0x34830], R0 ;  /* 0x03483000030075a7 */ /* 0x0044e4000804017f */
[----:B---3--:R-:W-:Y:S05]  /*109d0*/  @!P2 NANOSLEEP.SYNCS 0x989680 ;  /* 0x009896800000a95d */ /* 0x008fea0003900000 */
[----:B------:R-:W3:Y:S02]  /*109e0*/  @!P2 SYNCS.PHASECHK.TRANS64 P2, [R3+URZ+0x34830], R0 ;  /* 0x034830000300a5a7 */ /* 0x000ee4000804007f */
[----:B---3--:R-:W-:Y:S05]  /*109f0*/  @!P2 BRA `(.L_x_14) ;  /* 0xfffffffc00f0a947 */ /* 0x008fea000383ffff */
[----:B------:R-:W-:Y:S05]  /*10a00*/  BRA `(.L_x_13) ;  /* 0xffffff08003c7947 */ /* 0x000fea000383ffff */
.L_x_19:
[----:B--2---:R-:W-:-:S04]  /*10a10*/  IMAD.U32 R20, RZ, RZ, UR6 ;  /* 0x00000006ff147e24 */ /* 0x004fc8000f8e00ff */
[----:B------:R2:W3:Y:S03]  /*10a20*/  SYNCS.PHASECHK.TRANS64.TRYWAIT P2, [R20+URZ+0x34830], R15 ;  /* 0x0348300f140075a7 */ /* 0x0004e6000804017f */
[----:B---3--:R-:W-:Y:S05]  /*10a30*/  @!P2 NANOSLEEP.SYNCS 0x989680 ;  /* 0x009896800000a95d */ /* 0x008fea0003900000 */
[----:B------:R-:W3:Y:S02]  /*10a40*/  @!P2 SYNCS.PHASECHK.TRANS64 P2, [R20+URZ+0x34830], R15 ;  /* 0x0348300f1400a5a7 */ /* 0x000ee4000804007f */
[----:B---3--:R-:W-:Y:S05]  /*10a50*/  @!P2 BRA `(.L_x_19) ;  /* 0xfffffffc00eca947 */ /* 0x008fea000383ffff */
[----:B------:R-:W-:Y:S05]  /*10a60*/  BRA `(.L_x_16) ;  /* 0xffffff6400187947 */ /* 0x000fea000383ffff */
.L_x_23:
[----:B--2---:R-:W-:-:S04]  /*10a70*/  IMAD.U32 R20, RZ, RZ, UR6 ;  /* 0x00000006ff147e24 */ /* 0x004fc8000f8e00ff */
[----:B------:R2:W3:Y:S03]  /*10a80*/  SYNCS.PHASECHK.TRANS64.TRYWAIT P2, [R20+URZ+0x34850], R15 ;  /* 0x0348500f140075a7 */ /* 0x0004e6000804017f */
[----:B---3--:R-:W-:Y:S05]  /*10a90*/  @!P2 NANOSLEEP.SYNCS 0x989680 ;  /* 0x009896800000a95d */ /* 0x008fea0003900000 */
[----:B------:R-:W3:Y:S02]  /*10aa0*/  @!P2 SYNCS.PHASECHK.TRANS64 P2, [R20+URZ+0x34850], R15 ;  /* 0x0348500f1400a5a7 */ /* 0x000ee4000804007f */
[----:B---3--:R-:W-:Y:S05]  /*10ab0*/  @!P2 BRA `(.L_x_23) ;  /* 0xfffffffc00eca947 */ /* 0x008fea000383ffff */
[----:B------:R-:W-:Y:S05]  /*10ac0*/  BRA `(.L_x_20) ;  /* 0xffffff8800e07947 */ /* 0x000fea000383ffff */
.L_x_28:
[----:B--2---:R-:W-:-:S04]  /*10ad0*/  MOV R3, UR7 ;  /* 0x0000000700037c02 */ /* 0x004fc80008000f00 */
[----:B------:R2:W3:Y:S03]  /*10ae0*/  SYNCS.PHASECHK.TRANS64.TRYWAIT P0, [R3+URZ+0x34850], R0 ;  /* 0x03485000030075a7 */ /* 0x0004e6000800017f */
[----:B---3--:R-:W-:Y:S05]  /*10af0*/  @!P0 NANOSLEEP.SYNCS 0x989680 ;  /* 0x009896800000895d */ /* 0x008fea0003900000 */
[----:B------:R-:W3:Y:S02]  /*10b00*/  @!P0 SYNCS.PHASECHK.TRANS64 P0, [R3+URZ+0x34850], R0 ;  /* 0x03485000030085a7 */ /* 0x000ee4000800007f */
[----:B---3--:R-:W-:Y:S05]  /*10b10*/  @!P0 BRA `(.L_x_28) ;  /* 0xfffffffc00ec8947 */ /* 0x008fea000383ffff */
[----:B------:R-:W-:Y:S05]  /*10b20*/  BRA `(.L_x_27) ;  /* 0xffffffb800787947 */ /* 0x000fea000383ffff */
.L_x_38:
[----:B------:R-:W1:Y:S01]  /*10b30*/  S2R R6, SR_TID.X ;  /* 0x0000000000067919 */ /* 0x000e620000002100 */
[----:B------:R-:W-:Y:S01]  /*10b40*/  BSSY B0, `(.L_x_89) ;  /* 0x000000a000007945 */ /* 0x000fe20003800000 */
[----:B------:R-:W-:Y:S01]  /*10b50*/  IMAD.MOV.U32 R12, RZ, RZ, RZ ;  /* 0x000000ffff0c7224 */ /* 0x000fe200078e00ff */
[----:B------:R-:W-:Y:S01]  /*10b60*/  MOV R11, 0x1f ;  /* 0x0000001f000b7802 */ /* 0x000fe20000000f00 */
[----:B------:R-:W-:Y:S01]  /*10b70*/  IMAD.MOV.U32 R15, RZ, RZ, -0x1 ;  /* 0xffffffffff0f7424 */ /* 0x000fe200078e00ff */
[----:B-1----:R-:W-:-:S04]  /*10b80*/  SHF.R.U32.HI R6, RZ, 0x5, R6 ;  /* 0x00000005ff067819 */ /* 0x002fc80000011606 */
[----:B------:R-:W-:-:S05]  /*10b90*/  LOP3.LUT R6, R6, 0x3, RZ, 0xc0, !PT ;  /* 0x0000000306067812 */ /* 0x000fca00078ec0ff */
[----:B------:R-:W-:-:S07]  /*10ba0*/  IMAD.MOV.U32 R13, RZ, RZ, R6 ;  /* 0x000000ffff0d7224 */ /* 0x000fce00078e0006 */
[----:B------:R-:W-:Y:S05]  /*10bb0*/  WARPSYNC.COLLECTIVE R15, `(.L_x_90) ;  /* 0x000000000f087348 */ /* 0x000fea0003c00000 */
[----:B------:R1:W2:Y:S02]  /*10bc0*/  SHFL.IDX P6, R14, R13, R12, R11 ;  /* 0x0000000c0d0e7389 */ /* 0x0002a400000c000b */
[----:B-12---:R-:W-:Y:S01]  /*10bd0*/  ENDCOLLECTIVE ;  /* 0x000000000000791b */ /* 0x006fe20003800000 */
.L_x_90:
[----:B------:R-:W-:Y:S05]  /*10be0*/  BSYNC B0 ;  /* 0x0000000000007941 */ /* 0x000fea0003800000 */
.L_x_89:
[----:B------:R-:W-:Y:S05]  /*10bf0*/  BRA `(.L_x_91) ;  /* 0xffffffd8003c7947 */ /* 0x000fea000383ffff */
.L_x_39:
[----:B------:R-:W-:Y:S01]  /*10c00*/  BSSY B0, `(.L_x_92) ;  /* 0x0000006000007945 */ /* 0x000fe20003800000 */
[----:B------:R-:W-:-:S07]  /*10c10*/  IMAD.MOV.U32 R15, RZ, RZ, -0x1 ;  /* 0xffffffffff0f7424 */ /* 0x000fce00078e00ff */
[----:B------:R-:W-:Y:S05]  /*10c20*/  WARPSYNC.COLLECTIVE R15, `(.L_x_93) ;  /* 0x000000000f0c7348 */ /* 0x000fea0003c00000 */
[----:B------:R-:W-:Y:S02]  /*10c30*/  ELECT P6, UR62, PT ;  /* 0x00000000003e782f */ /* 0x000fe400038c0000 */
[----:B------:R-:W-:Y:S01]  /*10c40*/  MOV R14, UR62 ;  /* 0x0000003e000e7c02 */ /* 0x000fe20008000f00 */
[----:B------:R-:W-:Y:S10]  /*10c50*/  ENDCOLLECTIVE ;  /* 0x000000000000791b */ /* 0x000ff40003800000 */
.L_x_93:
[----:B------:R-:W-:Y:S05]  /*10c60*/  BSYNC B0 ;  /* 0x0000000000007941 */ /* 0x000fea0003800000 */
.L_x_92:
[----:B------:R-:W-:Y:S05]  /*10c70*/  BRA `(.L_x_94) ;  /* 0xffffffd800347947 */ /* 0x000fea000383ffff */
.L_x_42:
[----:B--2---:R2:W3:Y:S02]  /*10c80*/  SYNCS.PHASECHK.TRANS64.TRYWAIT P1, [R6+URZ+0x34840], R7 ;  /* 0x03484007060075a7 */ /* 0x0044e4000802017f */
[----:B---3--:R-:W-:Y:S05]  /*10c90*/  @!P1 NANOSLEEP.SYNCS 0x989680 ;  /* 0x009896800000995d */ /* 0x008fea0003900000 */
[----:B------:R-:W3:Y:S02]  /*10ca0*/  @!P1 SYNCS.PHASECHK.TRANS64 P1, [R6+URZ+0x34840], R7 ;  /* 0x03484007060095a7 */ /* 0x000ee4000802007f */
[----:B---3--:R-:W-:Y:S05]  /*10cb0*/  @!P1 BRA `(.L_x_42) ;  /* 0xfffffffc00f09947 */ /* 0x008fea000383ffff */
[----:B------:R-:W-:Y:S05]  /*10cc0*/  BRA `(.L_x_95) ;  /* 0xffffffd800987947 */ /* 0x000fea000383ffff */
.L_x_45:
[----:B-1----:R-:W1:Y:S01]  /*10cd0*/  S2R R8, SR_CgaCtaId ;  /* 0x0000000000087919 */ /* 0x002e620000008800 */
[----:B------:R-:W-:-:S04]  /*10ce0*/  MOV R7, 0x400 ;  /* 0x0000040000077802 */ /* 0x000fc80000000f00 */
[----:B-1----:R-:W-:-:S04]  /*10cf0*/  LEA R7, R8, R7, 0x18 ;  /* 0x0000000708077211 */ /* 0x002fc800078ec0ff */
[----:B------:R1:W2:Y:S03]  /*10d00*/  SYNCS.PHASECHK.TRANS64.TRYWAIT P1, [R7+URZ+0x34820], R6 ;  /* 0x03482006070075a7 */ /* 0x0002a6000802017f */
[----:B--2---:R-:W-:Y:S05]  /*10d10*/  @!P1 NANOSLEEP.SYNCS 0x989680 ;  /* 0x009896800000995d */ /* 0x004fea0003900000 */
[----:B------:R-:W2:Y:S02]  /*10d20*/  @!P1 SYNCS.PHASECHK.TRANS64 P1, [R7+URZ+0x34820], R6 ;  /* 0x03482006070095a7 */ /* 0x000ea4000802007f */
[----:B--2---:R-:W-:Y:S05]  /*10d30*/  @!P1 BRA `(.L_x_45) ;  /* 0xfffffffc00e49947 */ /* 0x004fea000383ffff */
[----:B------:R-:W-:Y:S05]  /*10d40*/  BRA `(.L_x_96) ;  /* 0xffffffdc009c7947 */ /* 0x000fea000383ffff */
.L_x_51:
[----:B-1----:R1:W2:Y:S02]  /*10d50*/  SYNCS.PHASECHK.TRANS64.TRYWAIT P1, [R2+URZ+0x34840], R3 ;  /* 0x03484003020075a7 */ /* 0x0022a4000802017f */
[----:B--2---:R-:W-:Y:S05]  /*10d60*/  @!P1 NANOSLEEP.SYNCS 0x989680 ;  /* 0x009896800000995d */ /* 0x004fea0003900000 */
[----:B------:R-:W2:Y:S02]  /*10d70*/  @!P1 SYNCS.PHASECHK.TRANS64 P1, [R2+URZ+0x34840], R3 ;  /* 0x03484003020095a7 */ /* 0x000ea4000802007f */
[----:B--2---:R-:W-:Y:S05]  /*10d80*/  @!P1 BRA `(.L_x_51) ;  /* 0xfffffffc00f09947 */ /* 0x004fea000383ffff */
[----:B------:R-:W-:Y:S05]  /*10d90*/  BRA `(.L_x_97) ;  /* 0xffffffe0003c7947 */ /* 0x000fea000383ffff */
.L_x_53:
[----:B-1----:R1:W2:Y:S02]  /*10da0*/  SYNCS.PHASECHK.TRANS64.TRYWAIT P1, [R2+URZ+0x60], R3 ;  /* 0x00006003020075a7 */ /* 0x0022a4000802017f */
[----:B--2---:R-:W-:Y:S05]  /*10db0*/  @!P1 NANOSLEEP.SYNCS 0x989680 ;  /* 0x009896800000995d */ /* 0x004fea0003900000 */
[----:B------:R-:W2:Y:S02]  /*10dc0*/  @!P1 SYNCS.PHASECHK.TRANS64 P1, [R2+URZ+0x60], R3 ;  /* 0x00006003020095a7 */ /* 0x000ea4000802007f */
[----:B--2---:R-:W-:Y:S05]  /*10dd0*/  @!P1 BRA `(.L_x_53) ;  /* 0xfffffffc00f09947 */ /* 0x004fea000383ffff */
[----:B------:R-:W-:Y:S05]  /*10de0*/  BRA `(.L_x_98) ;  /* 0xffffffe000c87947 */ /* 0x000fea000383ffff */
.L_x_59:
[----:B--2---:R2:W3:Y:S02]  /*10df0*/  SYNCS.PHASECHK.TRANS64.TRYWAIT P1, [R2+URZ+0x34840], R3 ;  /* 0x03484003020075a7 */ /* 0x0044e4000802017f */
[----:B---3--:R-:W-:Y:S05]  /*10e00*/  @!P1 NANOSLEEP.SYNCS 0x989680 ;  /* 0x009896800000995d */ /* 0x008fea0003900000 */
[----:B------:R-:W3:Y:S02]  /*10e10*/  @!P1 SYNCS.PHASECHK.TRANS64 P1, [R2+URZ+0x34840], R3 ;  /* 0x03484003020095a7 */ /* 0x000ee4000802007f */
[----:B---3--:R-:W-:Y:S05]  /*10e20*/  @!P1 BRA `(.L_x_59) ;  /* 0xfffffffc00f09947 */ /* 0x008fea000383ffff */
[----:B------:R-:W-:Y:S05]  /*10e30*/  BRA `(.L_x_99) ;  /* 0xffffffe800047947 */ /* 0x000fea000383ffff */
.L_x_61:
[----:B-1----:R1:W2:Y:S02]  /*10e40*/  SYNCS.PHASECHK.TRANS64.TRYWAIT P1, [R2+URZ+0x60], R17 ;  /* 0x00006011020075a7 */ /* 0x0022a4000802017f */
[----:B--2---:R-:W-:Y:S05]  /*10e50*/  @!P1 NANOSLEEP.SYNCS 0x989680 ;  /* 0x009896800000995d */ /* 0x004fea0003900000 */
[----:B------:R-:W2:Y:S02]  /*10e60*/  @!P1 SYNCS.PHASECHK.TRANS64 P1, [R2+URZ+0x60], R17 ;  /* 0x00006011020095a7 */ /* 0x000ea4000802007f */
[----:B--2---:R-:W-:Y:S05]  /*10e70*/  @!P1 BRA `(.L_x_61) ;  /* 0xfffffffc00f09947 */ /* 0x004fea000383ffff */
[----:B------:R-:W-:Y:S05]  /*10e80*/  BRA `(.L_x_100) ;  /* 0xffffffe800907947 */ /* 0x000fea000383ffff */
.L_x_66:
[----:B--2---:R2:W3:Y:S02]  /*10e90*/  SYNCS.PHASECHK.TRANS64.TRYWAIT P1, [R2+URZ+0x34840], R3 ;  /* 0x03484003020075a7 */ /* 0x0044e4000802017f */
[----:B---3--:R-:W-:Y:S05]  /*10ea0*/  @!P1 NANOSLEEP.SYNCS 0x989680 ;  /* 0x009896800000995d */ /* 0x008fea0003900000 */
[----:B------:R-:W3:Y:S02]  /*10eb0*/  @!P1 SYNCS.PHASECHK.TRANS64 P1, [R2+URZ+0x34840], R3 ;  /* 0x03484003020095a7 */ /* 0x000ee4000802007f */
[----:B---3--:R-:W-:Y:S05]  /*10ec0*/  @!P1 BRA `(.L_x_66) ;  /* 0xfffffffc00f09947 */ /* 0x008fea000383ffff */
[----:B------:R-:W-:Y:S05]  /*10ed0*/  BRA `(.L_x_101) ;  /* 0xffffffec00947947 */ /* 0x000fea000383ffff */
.L_x_68:
[----:B-1----:R1:W2:Y:S02]  /*10ee0*/  SYNCS.PHASECHK.TRANS64.TRYWAIT P1, [R2+URZ+0x60], R3 ;  /* 0x00006003020075a7 */ /* 0x0022a4000802017f */
[----:B--2---:R-:W-:Y:S05]  /*10ef0*/  @!P1 NANOSLEEP.SYNCS 0x989680 ;  /* 0x009896800000995d */ /* 0x004fea0003900000 */
[----:B------:R-:W2:Y:S02]  /*10f00*/  @!P1 SYNCS.PHASECHK.TRANS64 P1, [R2+URZ+0x60], R3 ;  /* 0x00006003020095a7 */ /* 0x000ea4000802007f */
[----:B--2---:R-:W-:Y:S05]  /*10f10*/  @!P1 BRA `(.L_x_68) ;  /* 0xfffffffc00f09947 */ /* 0x004fea000383ffff */
[----:B------:R-:W-:Y:S05]  /*10f20*/  BRA `(.L_x_102) ;  /* 0xfffffff000247947 */ /* 0x000fea000383ffff */
.L_x_73:
[----:B--2---:R2:W3:Y:S02]  /*10f30*/  SYNCS.PHASECHK.TRANS64.TRYWAIT P0, [R3+URZ+0x34860], R2 ;  /* 0x03486002030075a7 */ /* 0x0044e4000800017f */
[----:B---3--:R-:W-:Y:S05]  /*10f40*/  @!P0 NANOSLEEP.SYNCS 0x989680 ;  /* 0x009896800000895d */ /* 0x008fea0003900000 */
[----:B------:R-:W3:Y:S02]  /*10f50*/  @!P0 SYNCS.PHASECHK.TRANS64 P0, [R3+URZ+0x34860], R2 ;  /* 0x03486002030085a7 */ /* 0x000ee4000800007f */
[----:B---3--:R-:W-:Y:S05]  /*10f60*/  @!P0 BRA `(.L_x_73) ;  /* 0xfffffffc00f08947 */ /* 0x008fea000383ffff */
[----:B------:R-:W-:Y:S05]  /*10f70*/  BRA `(.L_x_103) ;  /* 0xfffffff000dc7947 */ /* 0x000fea000383ffff */
.L_x_77:
[----:B--2---:R2:W3:Y:S02]  /*10f80*/  SYNCS.PHASECHK.TRANS64.TRYWAIT P0, [R0+URZ+0x34820], R3 ;  /* 0x03482003000075a7 */ /* 0x0044e4000800017f */
[----:B---3--:R-:W-:Y:S05]  /*10f90*/  @!P0 NANOSLEEP.SYNCS 0x989680 ;  /* 0x009896800000895d */ /* 0x008fea0003900000 */
[----:B------:R-:W3:Y:S02]  /*10fa0*/  @!P0 SYNCS.PHASECHK.TRANS64 P0, [R0+URZ+0x34820], R3 ;  /* 0x03482003000085a7 */ /* 0x000ee4000800007f */
[----:B---3--:R-:W-:Y:S05]  /*10fb0*/  @!P0 BRA `(.L_x_77) ;  /* 0xfffffffc00f08947 */ /* 0x008fea000383ffff */
[----:B------:R-:W-:Y:S05]  /*10fc0*/  BRA `(.L_x_104) ;  /* 0xfffffff400a47947 */ /* 0x000fea000383ffff */
.L_x_78:
[----:B------:R-:W3:Y:S01]  /*10fd0*/  S2R R2, SR_TID.X ;  /* 0x0000000000027919 */ /* 0x000ee20000002100 */
[----:B------:R-:W-:Y:S01]  /*10fe0*/  BSSY B0, `(.L_x_105) ;  /* 0x000000a000007945 */ /* 0x000fe20003800000 */
[----:B------:R-:W-:Y:S01]  /*10ff0*/  IMAD.MOV.U32 R12, RZ, RZ, RZ ;  /* 0x000000ffff0c7224 */ /* 0x000fe200078e00ff */
[----:B------:R-:W-:Y:S01]  /*11000*/  MOV R15, 0xffffffff ;  /* 0xffffffff000f7802 */ /* 0x000fe20000000f00 */
[----:B------:R-:W-:Y:S01]  /*11010*/  IMAD.MOV.U32 R11, RZ, RZ, 0x1f ;  /* 0x0000001fff0b7424 */ /* 0x000fe200078e00ff */
[----:B---3--:R-:W-:-:S04]  /*11020*/  SHF.R.U32.HI R2, RZ, 0x5, R2 ;  /* 0x00000005ff027819 */ /* 0x008fc80000011602 */
[----:B------:R-:W-:-:S04]  /*11030*/  LOP3.LUT R2, R2, 0x3, RZ, 0xc0, !PT ;  /* 0x0000000302027812 */ /* 0x000fc800078ec0ff */
[----:B------:R-:W-:-:S07]  /*11040*/  MOV R13, R2 ;  /* 0x00000002000d7202 */ /* 0x000fce0000000f00 */
[----:B-12---:R-:W-:Y:S05]  /*11050*/  WARPSYNC.COLLECTIVE R15, `(.L_x_106) ;  /* 0x000000000f087348 */ /* 0x006fea0003c00000 */
[----:B------:R3:W4:Y:S02]  /*11060*/  SHFL.IDX P6, R14, R13, R12, R11 ;  /* 0x0000000c0d0e7389 */ /* 0x00072400000c000b */
[----:B-1234-:R-:W-:Y:S01]  /*11070*/  ENDCOLLECTIVE ;  /* 0x000000000000791b */ /* 0x01efe20003800000 */
.L_x_106:
[----:B------:R-:W-:Y:S05]  /*11080*/  BSYNC B0 ;  /* 0x0000000000007941 */ /* 0x000fea0003800000 */
.L_x_105:
[----:B------:R-:W-:Y:S05]  /*11090*/  BRA `(.L_x_107) ;  /* 0xfffffff4008c7947 */ /* 0x000fea000383ffff */
.L_x_81:
[----:B------:R-:W-:Y:S01]  /*110a0*/  BSSY B1, `(.L_x_108) ;  /* 0x0000006000017945 */ /* 0x000fe20003800000 */
[----:B------:R-:W-:-:S07]  /*110b0*/  IMAD.MOV.U32 R15, RZ, RZ, -0x1 ;  /* 0xffffffffff0f7424 */ /* 0x000fce00078e00ff */
[----:B-123--:R-:W-:Y:S05]  /*110c0*/  WARPSYNC.COLLECTIVE R15, `(.L_x_109) ;  /* 0x000000000f0c7348 */ /* 0x00efea0003c00000 */
[----:B------:R-:W-:Y:S02]  /*110d0*/  ELECT P6, UR62, PT ;  /* 0x00000000003e782f */ /* 0x000fe400038c0000 */
[----:B------:R-:W-:Y:S01]  /*110e0*/  MOV R14, UR62 ;  /* 0x0000003e000e7c02 */ /* 0x000fe20008000f00 */
[----:B-123--:R-:W-:Y:S10]  /*110f0*/  ENDCOLLECTIVE ;  /* 0x000000000000791b */ /* 0x00eff40003800000 */
.L_x_109:
[----:B------:R-:W-:Y:S05]  /*11100*/  BSYNC B1 ;  /* 0x0000000000017941 */ /* 0x000fea0003800000 */
.L_x_108:
[----:B------:R-:W-:Y:S05]  /*11110*/  BRA `(.L_x_110) ;  /* 0xfffffff400847947 */ /* 0x000fea000383ffff */
.L_x_83:
[----:B-1----:R1:W2:Y:S02]  /*11120*/  SYNCS.PHASECHK.TRANS64.TRYWAIT P0, [R6+URZ], R5 ;  /* 0x00000005060075a7 */ /* 0x0022a4000800017f */
[----:B--2---:R-:W-:Y:S05]  /*11130*/  @!P0 NANOSLEEP.SYNCS 0x989680 ;  /* 0x009896800000895d */ /* 0x004fea0003900000 */
[----:B------:R-:W2:Y:S02]  /*11140*/  @!P0 SYNCS.PHASECHK.TRANS64 P0, [R6+URZ], R5 ;  /* 0x00000005060085a7 */ /* 0x000ea4000800007f */
[----:B--2---:R-:W-:Y:S05]  /*11150*/  @!P0 BRA `(.L_x_83) ;  /* 0xfffffffc00f08947 */ /* 0x004fea000383ffff */
[----:B------:R-:W-:Y:S05]  /*11160*/  BRA `(.L_x_111) ;  /* 0xfffffff400c07947 */ /* 0x000fea000383ffff */
.L_x_84:
[----:B--2---:R2:W3:Y:S02]  /*11170*/  SYNCS.PHASECHK.TRANS64.TRYWAIT P0, [R3+URZ], R2 ;  /* 0x00000002030075a7 */ /* 0x0044e4000800017f */
[----:B---3--:R-:W-:Y:S05]  /*11180*/  @!P0 NANOSLEEP.SYNCS 0x989680 ;  /* 0x009896800000895d */ /* 0x008fea0003900000 */
[----:B------:R-:W3:Y:S02]  /*11190*/  @!P0 SYNCS.PHASECHK.TRANS64 P0, [R3+URZ], R2 ;  /* 0x00000002030085a7 */ /* 0x000ee4000800007f */
[----:B---3--:R-:W-:Y:S05]  /*111a0*/  @!P0 BRA `(.L_x_84) ;  /* 0xfffffffc00f08947 */ /* 0x008fea000383ffff */
[----:B------:R-:W-:Y:S05]  /*111b0*/  BRA `(.L_x_112) ;  /* 0xfffffff400b47947 */ /* 0x000fea000383ffff */
.L_x_86:
[----:B--2---:R2:W3:Y:S02]  /*111c0*/  SYNCS.PHASECHK.TRANS64.TRYWAIT P0, [R16+URZ], R5 ;  /* 0x00000005100075a7 */ /* 0x0044e4000800017f */
[----:B---3--:R-:W-:Y:S05]  /*111d0*/  @!P0 NANOSLEEP.SYNCS 0x989680 ;  /* 0x009896800000895d */ /* 0x008fea0003900000 */
[----:B------:R-:W3:Y:S02]  /*111e0*/  @!P0 SYNCS.PHASECHK.TRANS64 P0, [R16+URZ], R5 ;  /* 0x00000005100085a7 */ /* 0x000ee4000800007f */
[----:B---3--:R-:W-:Y:S05]  /*111f0*/  @!P0 BRA `(.L_x_86) ;  /* 0xfffffffc00f08947 */ /* 0x008fea000383ffff */
[----:B------:R-:W-:Y:S05]  /*11200*/  BRA `(.L_x_113) ;  /* 0xfffffff400b87947 */ /* 0x000fea000383ffff */
.L_x_114:
[----:B------:R-:W-:-:S00]  /*11210*/  BRA `(.L_x_114) ;  /* 0xfffffffc00fc7947 */ /* 0x000fc0000383ffff */
[----:B------:R-:W-:-:S00]  /*11220*/  NOP ;  /* 0x0000000000007918 */ /* 0x000fc00000000000 */
        /* <DEDUP_REMOVED lines=13> */
.L_x_2726:


//--------------------- .text._ZN7cutlass13device_kernelIN5flash11enable_sm90INS1_16FlashAttnFwdSm90INS1_25CollectiveMainloopFwdSm90ILi2EN4cute5tupleIJNS5_1CILi2EEENS7_ILi1EEES9_EEENS6_IJNS7_ILi128EEENS7_ILi176EEESB_EEELi128ENS_10bfloat16_tEfNS_4arch4Sm90ELb0ELb0ELb1ELb0ELb0ELb0ELb0ELb1ELb1ELb0ELb0ELb0EEENS1_21CollectiveEpilogueFwdINS6_IJSB_SB_SC_EEESA_SE_SG_Li256ELb0ELb0ELb0ELb0EEENS1_29StaticPersistentTileSchedulerILb0EEEEEEEEEvNT_6ParamsE --------------------------
	.section	.text._ZN7cutlass13device_kernelIN5flash11enable_sm90INS1_16FlashAttnFwdSm90INS1_25CollectiveMainloopFwdSm90ILi2EN4cute5tupleIJNS5_1CILi2EEENS7_ILi1EEES9_EEENS6_IJNS7_ILi128EEENS7_ILi176EEESB_EEELi128ENS_10bfloat16_tEfNS_4arch4Sm90ELb0ELb0ELb1ELb0ELb0ELb0ELb0ELb1ELb1ELb0ELb0ELb0EEENS1_21CollectiveEpilogueFwdINS6_IJSB_SB_SC_EEESA_SE_SG_Li256ELb0ELb0ELb0ELb0EEENS1_29StaticPersistentTileSchedulerILb0EEEEEEEEEvNT_6ParamsE,"ax",@progbits
	.align	128
.text._ZN7cutlass13device_kernelIN5flash11enable_sm90INS1_16FlashAttnFwdSm90INS1_25CollectiveMainloopFwdSm90ILi2EN4cute5tupleIJNS5_1CILi2EEENS7_ILi1EEES9_EEENS6_IJNS7_ILi128EEENS7_ILi176EEESB_EEELi128ENS_10bfloat16_tEfNS_4arch4Sm90ELb0ELb0ELb1ELb0ELb0ELb0ELb0ELb1ELb1ELb0ELb0ELb0EEENS1_21CollectiveEpilogueFwdINS6_IJSB_SB_SC_EEESA_SE_SG_Li256ELb0ELb0ELb0ELb0EEENS1_29StaticPersistentTileSchedulerILb0EEEEEEEEEvNT_6ParamsE:
        .type           _ZN7cutlass13device_kernelIN5flash11enable_sm90INS1_16FlashAttnFwdSm90INS1_25CollectiveMainloopFwdSm90ILi2EN4cute5tupleIJNS5_1CILi2EEENS7_ILi1EEES9_EEENS6_IJNS7_ILi128EEENS7_ILi176EEESB_EEELi128ENS_10bfloat16_tEfNS_4arch4Sm90ELb0ELb0ELb1ELb0ELb0ELb0ELb0ELb1ELb1ELb0ELb0ELb0EEENS1_21CollectiveEpilogueFwdINS6_IJSB_SB_SC_EEESA_SE_SG_Li256ELb0ELb0ELb0ELb0EEENS1_29StaticPersistentTileSchedulerILb0EEEEEEEEEvNT_6ParamsE,@function
        .size           _ZN7cutlass13device_kernelIN5flash11enable_sm90INS1_16FlashAttnFwdSm90INS1_25CollectiveMainloopFwdSm90ILi2EN4cute5tupleIJNS5_1CILi2EEENS7_ILi1EEES9_EEENS6_IJNS7_ILi128EEENS7_ILi176EEESB_EEELi128ENS_10bfloat16_tEfNS_4arch4Sm90ELb0ELb0ELb1ELb0ELb0ELb0ELb0ELb1ELb1ELb0ELb0ELb0EEENS1_21CollectiveEpilogueFwdINS6_IJSB_SB_SC_EEESA_SE_SG_Li256ELb0ELb0ELb0ELb0EEENS1_29StaticPersistentTileSchedulerILb0EEEEEEEEEvNT_6ParamsE,(.L_x_2727 - _ZN7cutlass13device_kernelIN5flash11enable_sm90INS1_16FlashAttnFwdSm90INS1_25CollectiveMainloopFwdSm90ILi2EN4cute5tupleIJNS5_1CILi2EEENS7_ILi1EEES9_EEENS6_IJNS7_ILi128EEENS7_ILi176EEESB_EEELi128ENS_10bfloat16_tEfNS_4arch4Sm90ELb0ELb0ELb1ELb0ELb0ELb0ELb0ELb1ELb1ELb0ELb0ELb0EEENS1_21CollectiveEpilogueFwdINS6_IJSB_SB_SC_EEESA_SE_SG_Li256ELb0ELb0ELb0ELb0EEENS1_29StaticPersistentTileSchedulerILb0EEEEEEEEEvNT_6ParamsE)
        .other          _ZN7cutlass13device_kernelIN5flash11enable_sm90INS1_16FlashAttnFwdSm90INS1_25CollectiveMainloopFwdSm90ILi2EN4cute5tupleIJNS5_1CILi2EEENS7_ILi1EEES9_EEENS6_IJNS7_ILi128EEENS7_ILi176EEESB_EEELi128ENS_10bfloat16_tEfNS_4arch4Sm90ELb0ELb0ELb1ELb0ELb0ELb0ELb0ELb1ELb1ELb0ELb0ELb0EEENS1_21CollectiveEpilogueFwdINS6_IJSB_SB_SC_EEESA_SE_SG_Li256ELb0ELb0ELb0ELb0EEENS1_29StaticPersistentTileSchedulerILb0EEEEEEEEEvNT_6ParamsE,@"STO_CUDA_ENTRY STV_DEFAULT"
_ZN7cutlass13device_kernelIN5flash11enable_sm90INS1_16FlashAttnFwdSm90INS1_25CollectiveMainloopFwdSm90ILi2EN4cute5tupleIJNS5_1CILi2EEENS7_ILi1EEES9_EEENS6_IJNS7_ILi128EEENS7_ILi176EEESB_EEELi128ENS_10bfloat16_tEfNS_4arch4Sm90ELb0ELb0ELb1ELb0ELb0ELb0ELb0ELb1ELb1ELb0ELb0ELb0EEENS1_21CollectiveEpilogueFwdINS6_IJSB_SB_SC_EEESA_SE_SG_Li256ELb0ELb0ELb0ELb0EEENS1_29StaticPersistentTileSchedulerILb0EEEEEEEEEvNT_6ParamsE:
[----:B------:R-:W1:Y:S02]  /*0000*/  LDC R1, c[0x0][0x28] ;  /* 0x00000a00ff017b82 */ /* 0x000e640000000800 */
[----:B-1----:R-:W-:Y:S01]  /*0010*/  VIADD R1, R1, 0xffffffd0 ;  /* 0xffffffd001017836 */ /* 0x002fe20000000000 */
[----:B------:R-:W1:Y:S01]  /*0020*/  S2R R10, SR_TID.X ;  /* 0x00000000000a7919 */ /* 0x000e620000002100 */
[----:B------:R-:W-:Y:S01]  /*0030*/  ELECT P0, URZ, PT ;  /* 0x00000000003f782f */ /* 0x000fe20003800000 */
[----:B------:R-:W-:Y:S01]  /*0040*/  BSSY B0, `(.L_x_115) ;  /* 0x0000013000007945 */ /* 0x000fe20003800000 */
[----:B-1----:R-:W-:-:S05]  /*0050*/  SHF.R.U32.HI R0, RZ, 0x5, R10 ;  /* 0x00000005ff007819 */ /* 0x002fca000001160a */
        /* <DEDUP_REMOVED lines=17> */
.L_x_116:
[----:B------:R-:W-:Y:S05]  /*0170*/  BSYNC B0 ;  /* 0x0000000000007941 */ /* 0x000fea0003800000 */
.L_x_115:
[----:B------:R-:W-:Y:S01]  /*0180*/  VOTEU.ANY UP0, P0 ;  /* 0x00000000003f7886 */ /* 0x000fe20000000100 */
[----:B------:R-:W1:Y:S01]  /*0190*/  SHFL.IDX PT, R2, R0, RZ, 0x1f ;  /* 0x00001fff00027589 */ /* 0x000e6200000e0000 */
[----:B------:R-:W-:Y:S01]  /*01a0*/  UMOV UR4, 0x1 ;  /* 0x0000000100047882 */ /* 0x000fe20000000000 */
[----:B------:R-:W-:Y:S01]  /*01b0*/  UMOV UR7, 0x2 ;  /* 0x0000000200077882 */ /* 0x000fe20000000000 */
[----:B------:R-:W-:Y:S01]  /*01c0*/  SHF.R.U32.HI R3, RZ, 0x7, R10 ;  /* 0x00000007ff037819 */ /* 0x000fe2000001160a */
[----:B------:R-:W2:Y:S01]  /*01d0*/  @UP0 S2UR UR8, SR_CgaCtaId ;  /* 0x00000000000809c3 */ /* 0x000ea20000008800 */
[----:B------:R-:W-:Y:S01]  /*01e0*/  @UP0 UMOV UR6, 0x400 ;  /* 0x0000040000060882 */ /* 0x000fe20000000000 */
[----:B------:R-:W-:-:S04]  /*01f0*/  @UP0 UIADD3 UR4, -UR4, 0x100000, URZ ;  /* 0x0010000004040890 */ /* 0x000fc8000fffe13f */
[----:B------:R-:W-:Y:S02]  /*0200*/  @UP0 USHF.L.U32 UR5, UR4, 0xb, URZ ;  /* 0x0000000b04050899 */ /* 0x000fe4000800063f */
[----:B------:R-:W-:Y:S01]  /*0210*/  @UP0 USHF.L.U32 UR4, UR4, 0x1, URZ ;  /* 0x0000000104040899 */ /* 0x000fe2000800063f */
[----:B------:R-:W-:Y:S01]  /*0220*/  VOTEU.ANY UP1, P0 ;  /* 0x00000000003f7886 */ /* 0x000fe20000020100 */
[----:B------:R3:W4:Y:S01]  /*0230*/  SHFL.IDX PT, R12, R3, RZ, 0x1f ;  /* 0x00001fff030c7589 */ /* 0x00072200000e0000 */
[----:B-1----:R-:W-:Y:S01]  /*0240*/  ISETP.NE.AND P1, PT, R2, RZ, PT ;  /* 0x000000ff0200720c */ /* 0x002fe20003f25270 */
[----:B--2---:R-:W-:Y:S02]  /*0250*/  @UP0 ULEA UR8, UR8, UR6, 0x18 ;  /* 0x0000000608080291 */ /* 0x004fe4000f8ec03f */
[----:B------:R-:W-:-:S04]  /*0260*/  @UP0 UIADD3 UR6, -UR7, 0x100000, URZ ;  /* 0x0010000007060890 */ /* 0x000fc8000fffe13f */
[----:B------:R-:W-:Y:S02]  /*0270*/  @UP0 USHF.L.U32 UR7, UR6, 0xb, URZ ;  /* 0x0000000b06070899 */ /* 0x000fe4000800063f */
[----:B------:R-:W-:Y:S01]  /*0280*/  @UP0 USHF.L.U32 UR6, UR6, 0x1, URZ ;  /* 0x0000000106060899 */ /* 0x000fe2000800063f */
[----:B------:R-:W-:Y:S01]  /*0290*/  VOTEU.ANY UP0, P0 ;  /* 0x00000000003f7886 */ /* 0x000fe20000000100 */
[----:B------:R-:W1:Y:S04]  /*02a0*/  FENCE.VIEW.ASYNC.S ;  /* 0x00000000000073c6 */ /* 0x000e680000000000 */
[----:B-1----:R3:W1:Y:S06]  /*02b0*/  @UP0 SYNCS.EXCH.64 URZ, [UR8+0x34800], UR4 ;  /* 0x03480004083f05b2 */ /* 0x00266c0008000100 */
[----:B------:R3:W2:Y:S02]  /*02c0*/  @UP1 SYNCS.EXCH.64 URZ, [UR8+0x34820], UR6 ;  /* 0x03482006083f15b2 */ /* 0x0006a40008000100 */
[----:B---34-:R-:W-:Y:S05]  /*02d0*/  @P1 BRA `(.L_x_117) ;  /* 0x0000000000481947 */ /* 0x018fea0003800000 */
[----:B------:R-:W3:Y:S01]  /*02e0*/  S2UR UR5, SR_CgaCtaId ;  /* 0x00000000000579c3 */ /* 0x000ee20000008800 */
[----:B------:R-:W-:Y:S01]  /*02f0*/  UMOV UR4, 0x400 ;  /* 0x0000040000047882 */ /* 0x000fe20000000000 */
[----:B------:R-:W-:Y:S01]  /*0300*/  UMOV UR6, 0x1 ;  /* 0x0000000100067882 */ /* 0x000fe20000000000 */
[----:B------:R-:W-:Y:S01]  /*0310*/  UMOV UR9, 0x4 ;  /* 0x0000000400097882 */ /* 0x000fe20000000000 */
[----:B------:R-:W-:-:S04]  /*0320*/  UIADD3 UR6, -UR6, 0x100000, URZ ;  /* 0x0010000006067890 */ /* 0x000fc8000fffe13f */
[----:B------:R-:W-:Y:S02]  /*0330*/  USHF.L.U32 UR7, UR6, 0xb, URZ ;  /* 0x0000000b06077899 */ /* 0x000fe4000800063f */
[----:B------:R-:W-:Y:S01]  /*0340*/  USHF.L.U32 UR6, UR6, 0x1, URZ ;  /* 0x0000000106067899 */ /* 0x000fe2000800063f */
[----:B------:R-:W-:Y:S01]  /*0350*/  ELECT P0, URZ, PT ;  /* 0x00000000003f782f */ /* 0x000fe20003800000 */
[----:B---3--:R-:W-:Y:S02]  /*0360*/  ULEA UR8, UR5, UR4, 0x18 ;  /* 0x0000000405087291 */ /* 0x008fe4000f8ec03f */
[----:B------:R-:W-:-:S04]  /*0370*/  UIADD3 UR4, -UR9, 0x100000, URZ ;  /* 0x0010000009047890 */ /* 0x000fc8000fffe13f */
[----:B------:R-:W-:Y:S02]  /*0380*/  USHF.L.U32 UR5, UR4, 0xb, URZ ;  /* 0x0000000b04057899 */ /* 0x000fe4000800063f */
[----:B------:R-:W-:Y:S01]  /*0390*/  USHF.L.U32 UR4, UR4, 0x1, URZ ;  /* 0x0000000104047899 */ /* 0x000fe2000800063f */
[----:B------:R-:W3:Y:S03]  /*03a0*/  FENCE.VIEW.ASYNC.S ;  /* 0x00000000000073c6 */ /* 0x000ee60000000000 */
[----:B---3--:R3:W4:Y:S08]  /*03b0*/  SYNCS.EXCH.64 URZ, [UR8+0x34830], UR6 ;  /* 0x03483006083f75b2 */ /* 0x0087300008000100 */
[----:B------:R3:W1:Y:S01]  /*03c0*/  SYNCS.EXCH.64 URZ, [UR8+0x34840], UR4 ;  /* 0x03484004083f75b2 */ /* 0x0006620008000100 */
[----:B------:R3:W1:Y:S01]  /*03d0*/  SYNCS.EXCH.64 URZ, [UR8+0x34838], UR6 ;  /* 0x03483806083f75b2 */ /* 0x0006620008000100 */
[----:B------:R3:W1:Y:S01]  /*03e0*/  SYNCS.EXCH.64 URZ, [UR8+0x34848], UR4 ;  /* 0x03484804083f75b2 */ /* 0x0006620008000100 */
[----:B------:R-:W-:Y:S01]  /*03f0*/  NOP ;  /* 0x0000000000007918 */ /* 0x000fe20000000000 */
.L_x_117:
[----:B---3--:R-:W3:Y:S01]  /*0400*/  S2UR UR4, SR_CTAID.Y ;  /* 0x00000000000479c3 */ /* 0x008ee20000002600 */
[----:B------:R-:W5:Y:S01]  /*0410*/  SHFL.IDX PT, R6, R0, RZ, 0x1f ;  /* 0x00001fff00067589 */ /* 0x000f6200000e0000 */
[----:B------:R-:W-:Y:S01]  /*0420*/  ULDC UR5, c[0x0][0x154] ;  /* 0x0000550000057ab9 */ /* 0x000fe20000000800 */
[----:B------:R-:W-:-:S05]  /*0430*/  NOP ;  /* 0x0000000000007918 */ /* 0x000fca0000000000 */
[----:B------:R-:W4:Y:S08]  /*0440*/  S2UR UR6, SR_CTAID.X ;  /* 0x00000000000679c3 */ /* 0x000f300000002500 */
[----:B------:R-:W2:Y:S01]  /*0450*/  LDC R7, c[0x0][0x148] ;  /* 0x00005200ff077b82 */ /* 0x000ea20000000800 */
[----:B---3--:R-:W-:Y:S02]  /*0460*/  I2FP.F32.U32 R3, UR4 ;  /* 0x0000000400037c45 */ /* 0x008fe40008201000 */
[----:B-----5:R-:W-:-:S03]  /*0470*/  ISETP.NE.AND P0, PT, R6, RZ, PT ;  /* 0x000000ff0600720c */ /* 0x020fc60003f05270 */
[----:B------:R-:W-:Y:S01]  /*0480*/  FMUL R5, R3, UR5 ;  /* 0x0000000503057c20 */ /* 0x000fe20008400000 */
[----:B------:R-:W-:Y:S02]  /*0490*/  SHF.R.S32.HI R3, RZ, 0x1f, R10 ;  /* 0x0000001fff037819 */ /* 0x000fe4000001140a */
[----:B----4-:R-:W-:Y:S02]  /*04a0*/  I2FP.F32.U32 R4, UR6 ;  /* 0x0000000600047c45 */ /* 0x010fe40008201000 */
[----:B------:R-:W-:Y:S01]  /*04b0*/  LEA.HI R3, R3, R10, RZ, 0x7 ;  /* 0x0000000a03037211 */ /* 0x000fe200078f38ff */
[----:B------:R-:W3:Y:S02]  /*04c0*/  F2I.U32.TRUNC.NTZ R5, R5 ;  /* 0x0000000500057305 */ /* 0x000ee4000020f000 */
[----:B---3--:R-:W-:-:S04]  /*04d0*/  IMAD.MOV R8, RZ, RZ, -R5 ;  /* 0x000000ffff087224 */ /* 0x008fc800078e0a05 */
[----:B--2---:R-:W-:Y:S01]  /*04e0*/  IMAD R11, R7, R8, UR4 ;  /* 0x00000004070b7e24 */ /* 0x004fe2000f8e0208 */
[----:B------:R-:W-:Y:S02]  /*04f0*/  ULDC UR4, c[0x0][0x150] ;  /* 0x0000540000047ab9 */ /* 0x000fe40000000800 */
[----:B------:R-:W-:Y:S01]  /*0500*/  FMUL R8, R4, UR4 ;  /* 0x0000000404087c20 */ /* 0x000fe20008400000 */
[----:B------:R-:W-:Y:S06]  /*0510*/  @P0 BRA `(.L_x_118) ;  /* 0x0000000000480947 */ /* 0x000fec0003800000 */
[----:B------:R-:W2:Y:S01]  /*0520*/  S2UR UR5, SR_CgaCtaId ;  /* 0x00000000000579c3 */ /* 0x000ea20000008800 */
[----:B------:R-:W-:Y:S01]  /*0530*/  UMOV UR4, 0x400 ;  /* 0x0000040000047882 */ /* 0x000fe20000000000 */
[----:B------:R-:W-:Y:S01]  /*0540*/  UMOV UR6, 0x1 ;  /* 0x0000000100067882 */ /* 0x000fe20000000000 */
[----:B------:R-:W-:Y:S01]  /*0550*/  UMOV UR7, 0x4 ;  /* 0x0000000400077882 */ /* 0x000fe20000000000 */
[----:B------:R-:W-:Y:S01]  /*0560*/  ELECT P0, URZ, PT ;  /* 0x00000000003f782f */ /* 0x000fe20003800000 */
[----:B--2---:R-:W-:Y:S02]  /*0570*/  ULEA UR8, UR5, UR4, 0x18 ;  /* 0x0000000405087291 */ /* 0x004fe4000f8ec03f */
[----:B------:R-:W-:-:S04]  /*0580*/  UIADD3 UR4, -UR6, 0x100000, URZ ;  /* 0x0010000006047890 */ /* 0x000fc8000fffe13f */
[----:B------:R-:W-:Y:S02]  /*0590*/  USHF.L.U32 UR5, UR4, 0xb, URZ ;  /* 0x0000000b04057899 */ /* 0x000fe4000800063f */
[----:B------:R-:W-:Y:S02]  /*05a0*/  USHF.L.U32 UR4, UR4, 0x1, URZ ;  /* 0x0000000104047899 */ /* 0x000fe4000800063f */
[----:B------:R-:W-:-:S04]  /*05b0*/  UIADD3 UR6, -UR7, 0x100000, URZ ;  /* 0x0010000007067890 */ /* 0x000fc8000fffe13f */
[----:B------:R-:W-:Y:S02]  /*05c0*/  USHF.L.U32 UR7, UR6, 0xb, URZ ;  /* 0x0000000b06077899 */ /* 0x000fe4000800063f */
[----:B------:R-:W-:Y:S01]  /*05d0*/  USHF.L.U32 UR6, UR6, 0x1, URZ ;  /* 0x0000000106067899 */ /* 0x000fe2000800063f */
[----:B------:R-:W2:Y:S03]  /*05e0*/  FENCE.VIEW.ASYNC.S ;  /* 0x00000000000073c6 */ /* 0x000ea60000000000 */
[----:B--2---:R2:W3:Y:S08]  /*05f0*/  SYNCS.EXCH.64 URZ, [UR8+0x34850], UR4 ;  /* 0x03485004083f75b2 */ /* 0x0044f00008000100 */
[----:B------:R2:W4:Y:S01]  /*0600*/  SYNCS.EXCH.64 URZ, [UR8+0x34860], UR6 ;  /* 0x03486006083f75b2 */ /* 0x0005220008000100 */
[----:B------:R2:W1:Y:S01]  /*0610*/  SYNCS.EXCH.64 URZ, [UR8+0x34858], UR4 ;  /* 0x03485804083f75b2 */ /* 0x0004620008000100 */
[----:B------:R2:W1:Y:S01]  /*0620*/  SYNCS.EXCH.64 URZ, [UR8+0x34868], UR6 ;  /* 0x03486806083f75b2 */ /* 0x0004620008000100 */
[----:B------:R-:W-:Y:S01]  /*0630*/  NOP ;  /* 0x0000000000007918 */ /* 0x000fe20000000000 */
.L_x_118:
[----:B------:R-:W5:Y:S01]  /*0640*/  SHFL.IDX PT, R9, R0, RZ, 0x1f ;  /* 0x00001fff00097589 */ /* 0x000f6200000e0000 */
[----:B------:R-:W-:Y:S01]  /*0650*/  LOP3.LUT R3, R3, 0xffffff80, RZ, 0xc0, !PT ;  /* 0xffffff8003037812 */ /* 0x000fe200078ec0ff */
[----:B------:R-:W1:Y:S01]  /*0660*/  F2I.U32.TRUNC.NTZ R8, R8 ;  /* 0x0000000800087305 */ /* 0x000e62000020f000 */
[----:B------:R-:W-:Y:S01]  /*0670*/  SHF.R.S32.HI R7, RZ, 0x1f, R2 ;  /* 0x0000001fff077819 */ /* 0x000fe20000011402 */
[----:B------:R-:W-:Y:S02]  /*0680*/  NOP ;  /* 0x0000000000007918 */ /* 0x000fe40000000000 */
[----:B------:R-:W-:Y:S01]  /*0690*/  IMAD.IADD R3, R10, 0x1, -R3 ;  /* 0x000000010a037824 */ /* 0x000fe200078e0a03 */
[----:B------:R-:W-:Y:S01]  /*06a0*/  LEA.HI R7, R7, R2, RZ, 0x2 ;  /* 0x0000000207077211 */ /* 0x000fe200078f10ff */
[----:B------:R-:W1:Y:S03]  /*06b0*/  LDC R10, c[0x0][0x144] ;  /* 0x00005100ff0a7b82 */ /* 0x000e660000000800 */
[----:B------:R-:W-:-:S02]  /*06c0*/  SHF.R.S32.HI R4, RZ, 0x1f, R3 ;  /* 0x0000001fff047819 */ /* 0x000fc40000011403 */
[----:B------:R-:W-:Y:S02]  /*06d0*/  LOP3.LUT R7, R7, 0x3ffffffc, RZ, 0xc0, !PT ;  /* 0x3ffffffc07077812 */ /* 0x000fe400078ec0ff */
[----:B------:R-:W-:-:S04]  /*06e0*/  LEA.HI R4, R4, R3, RZ, 0x3 ;  /* 0x0000000304047211 */ /* 0x000fc800078f18ff */
[--C-:B------:R-:W-:Y:S02]  /*06f0*/  SHF.R.S32.HI R5, RZ, 0x3, R4.reuse ;  /* 0x00000003ff057819 */ /* 0x100fe40000011404 */
[----:B------:R-:W-:Y:S02]  /*0700*/  SHF.R.S32.HI R4, RZ, 0x1f, R4 ;  /* 0x0000001fff047819 */ /* 0x000fe40000011404 */
[----:B-----5:R-:W-:Y:S02]  /*0710*/  ISETP.NE.AND P0, PT, R9, RZ, PT ;  /* 0x000000ff0900720c */ /* 0x020fe40003f05270 */
[----:B------:R-:W-:Y:S02]  /*0720*/  LEA.HI R4, R4, R5, RZ, 0x2 ;  /* 0x0000000504047211 */ /* 0x000fe400078f10ff */
[----:B------:R-:W-:Y:S02]  /*0730*/  SHF.R.S32.HI R9, RZ, 0x1f, R6 ;  /* 0x0000001fff097819 */ /* 0x000fe40000011406 */
[----:B------:R-:W-:-:S02]  /*0740*/  LOP3.LUT R4, R4, 0xfffffffc, RZ, 0xc0, !PT ;  /* 0xfffffffc04047812 */ /* 0x000fc400078ec0ff */
[----:B------:R-:W-:-:S05]  /*0750*/  LEA.HI R9, R9, R6, RZ, 0x2 ;  /* 0x0000000609097211 */ /* 0x000fca00078f10ff */
[----:B------:R-:W-:Y:S05]  /*0760*/  @P0 BRA `(.L_x_119) ;  /* 0x0000000000480947 */ /* 0x000fea0003800000 */
[----:B--2---:R-:W2:Y:S01]  /*0770*/  S2UR UR5, SR_CgaCtaId ;  /* 0x00000000000579c3 */ /* 0x004ea20000008800 */
        /* <DEDUP_REMOVED lines=12> */
[----:B--2---:R2:W1:Y:S08]  /*0840*/  SYNCS.EXCH.64 URZ, [UR8+0x34870], UR4 ;  /* 0x03487004083f75b2 */ /* 0x0044700008000100 */
[----:B------:R2:W1:Y:S01]  /*0850*/  SYNCS.EXCH.64 URZ, [UR8+0x34880], UR6 ;  /* 0x03488006083f75b2 */ /* 0x0004620008000100 */
[----:B------:R2:W1:Y:S01]  /*0860*/  SYNCS.EXCH.64 URZ, [UR8+0x34878], UR4 ;  /* 0x03487804083f75b2 */ /* 0x0004620008000100 */
[----:B------:R2:W1:Y:S01]  /*0870*/  SYNCS.EXCH.64 URZ, [UR8+0x34888], UR6 ;  /* 0x03488806083f75b2 */ /* 0x0004620008000100 */
[----:B------:R-:W-:Y:S01]  /*0880*/  NOP ;  /* 0x0000000000007918 */ /* 0x000fe20000000000 */
.L_x_119:
[----:B------:R-:W5:Y:S01]  /*0890*/  SHFL.IDX PT, R13, R0, RZ, 0x1f ;  /* 0x00001fff000d7589 */ /* 0x000f6200000e0000 */
[----:B--2---:R-:W2:Y:S01]  /*08a0*/  S2UR UR4, SR_CTAID.X ;  /* 0x00000000000479c3 */ /* 0x004ea20000002500 */
[----:B------:R-:W-:Y:S01]  /*08b0*/  LOP3.LUT R9, R9, 0x3ffffffc, RZ, 0xc0, !PT ;  /* 0x3ffffffc09097812 */ /* 0x000fe200078ec0ff */
[----:B------:R-:W-:Y:S01]  /*08c0*/  IMAD.IADD R4, R5, 0x1, -R4 ;  /* 0x0000000105047824 */ /* 0x000fe200078e0a04 */
[----:B------:R-:W-:Y:S01]  /*08d0*/  NOP ;  /* 0x0000000000007918 */ /* 0x000fe20000000000 */
[----:B------:R-:W-:Y:S02]  /*08e0*/  IMAD.IADD R7, R2, 0x1, -R7 ;  /* 0x0000000102077824 */ /* 0x000fe400078e0a07 */
[----:B------:R-:W-:Y:S02]  /*08f0*/  IMAD.IADD R9, R6, 0x1, -R9 ;  /* 0x0000000106097824 */ /* 0x000fe400078e0a09 */
[----:B------:R-:W3:Y:S01]  /*0900*/  LDC R6, c[0x0][0x140] ;  /* 0x00005000ff067b82 */ /* 0x000ee20000000800 */
[----:B------:R-:W-:Y:S01]  /*0910*/  LEA R7, R7, R4, 0x2 ;  /* 0x0000000407077211 */ /* 0x000fe200078e10ff */
[----:B------:R-:W-:-:S02]  /*0920*/  IMAD R9, R9, 0x4, R4 ;  /* 0x0000000409097824 */ /* 0x000fc400078e0204 */
[----:B-1----:R-:W-:Y:S01]  /*0930*/  IMAD.MOV R5, RZ, RZ, -R8 ;  /* 0x000000ffff057224 */ /* 0x002fe200078e0a08 */
[----:B------:R-:W-:Y:S02]  /*0940*/  LEA.HI R2, R7, R7, RZ, 0x1 ;  /* 0x0000000707027211 */ /* 0x000fe400078f08ff */
[----:B------:R-:W-:Y:S02]  /*0950*/  LEA.HI R4, R9, R9, RZ, 0x1 ;  /* 0x0000000909047211 */ /* 0x000fe400078f08ff */
[----:B------:R-:W-:Y:S02]  /*0960*/  LOP3.LUT R2, R2, 0xfffffffe, RZ, 0xc0, !PT ;  /* 0xfffffffe02027812 */ /* 0x000fe400078ec0ff */
[----:B------:R-:W-:-:S03]  /*0970*/  LOP3.LUT R4, R4, 0xfffffffe, RZ, 0xc0, !PT ;  /* 0xfffffffe04047812 */ /* 0x000fc600078ec0ff */
[----:B------:R-:W-:Y:S01]  /*0980*/  IMAD.IADD R2, R7, 0x1, -R2 ;  /* 0x0000000107027824 */ /* 0x000fe200078e0a02 */
[----:B-----5:R-:W-:Y:S01]  /*0990*/  ISETP.NE.AND P0, PT, R13, RZ, PT ;  /* 0x000000ff0d00720c */ /* 0x020fe20003f05270 */
[----:B--2---:R-:W-:Y:S02]  /*09a0*/  IMAD R5, R10, R5, UR4 ;  /* 0x000000040a057e24 */ /* 0x004fe4000f8e0205 */
[----:B------:R-:W-:-:S03]  /*09b0*/  IMAD.IADD R4, R9, 0x1, -R4 ;  /* 0x0000000109047824 */ /* 0x000fc600078e0a04 */
[-C--:B------:R-:W-:Y:S02]  /*09c0*/  ISETP.NE.AND P3, PT, R2, R5.reuse, PT ;  /* 0x000000050200720c */ /* 0x080fe40003f65270 */
[----:B------:R-:W-:-:S05]  /*09d0*/  ISETP.NE.AND P5, PT, R4, R5, PT ;  /* 0x000000050400720c */ /* 0x000fca0003fa5270 */
[----:B------:R-:W-:Y:S08]  /*09e0*/  @P0 BRA `(.L_x_120) ;  /* 0x0000000000480947 */ /* 0x000ff00003800000 */
[----:B------:R-:W1:Y:S01]  /*09f0*/  S2UR UR5, SR_CgaCtaId ;  /* 0x00000000000579c3 */ /* 0x000e620000008800 */
        /* <DEDUP_REMOVED lines=12> */
[----:B-1----:R1:W2:Y:S08]  /*0ac0*/  SYNCS.EXCH.64 URZ, [UR8+0x34890], UR4 ;  /* 0x03489004083f75b2 */ /* 0x0022b00008000100 */
[----:B------:R1:W1:Y:S01]  /*0ad0*/  SYNCS.EXCH.64 URZ, [UR8+0x348a0], UR6 ;  /* 0x0348a006083f75b2 */ /* 0x0002620008000100 */
[----:B------:R1:W1:Y:S01]  /*0ae0*/  SYNCS.EXCH.64 URZ, [UR8+0x34898], UR4 ;  /* 0x03489804083f75b2 */ /* 0x0002620008000100 */
[----:B------:R1:W1:Y:S01]  /*0af0*/  SYNCS.EXCH.64 URZ, [UR8+0x348a8], UR6 ;  /* 0x0348a806083f75b2 */ /* 0x0002620008000100 */
[----:B------:R-:W-:Y:S01]  /*0b00*/  NOP ;  /* 0x0000000000007918 */ /* 0x000fe20000000000 */
.L_x_120:
[----:B------:R-:W5:Y:S01]  /*0b10*/  SHFL.IDX PT, R5, R0, RZ, 0x1f ;  /* 0x00001fff00057589 */ /* 0x000f6200000e0000 */
[----:B------:R-:W-:Y:S01]  /*0b20*/  IMAD.SHL.U32 R2, R7, 0x4, RZ ;  /* 0x0000000407027824 */ /* 0x000fe200078e00ff */
[----:B------:R-:W-:Y:S01]  /*0b30*/  MOV R23, 0x1 ;  /* 0x0000000100177802 */ /* 0x000fe20000000f00 */
[----:B------:R-:W-:Y:S01]  /*0b40*/  IMAD.SHL.U32 R4, R9, 0x4, RZ ;  /* 0x0000000409047824 */ /* 0x000fe200078e00ff */
[----:B------:R-:W-:Y:S01]  /*0b50*/  LOP3.LUT P0, RZ, R3, 0x7, RZ, 0xc0, !PT ;  /* 0x0000000703ff7812 */ /* 0x000fe2000780c0ff */
[----:B------:R-:W-:Y:S01]  /*0b60*/  IMAD.MOV.U32 R22, RZ, RZ, 0x1 ;  /* 0x00000001ff167424 */ /* 0x000fe200078e00ff */
[----:B------:R-:W-:Y:S01]  /*0b70*/  LOP3.LUT R10, R7, 0xc, R2, 0x78, !PT ;  /* 0x0000000c070a7812 */ /* 0x000fe200078e7802 */
[----:B------:R-:W-:Y:S01]  /*0b80*/  NOP ;  /* 0x0000000000007918 */ /* 0x000fe20000000000 */
[----:B------:R-:W-:Y:S02]  /*0b90*/  LOP3.LUT R8, R9, 0xc, R4, 0x78, !PT ;  /* 0x0000000c09087812 */ /* 0x000fe400078e7804 */
[----:B------:R-:W-:Y:S01]  /*0ba0*/  @P3 LEA.HI R2, R10, R10, RZ, 0x1 ;  /* 0x0000000a0a023211 */ /* 0x000fe200078f08ff */
[----:B------:R1:W-:Y:S01]  /*0bb0*/  STL [R1+0x4], R10 ;  /* 0x0000040a01007387 */ /* 0x0003e20000100800 */
[----:B------:R-:W-:-:S02]  /*0bc0*/  @P5 LEA.HI R4, R8, R8, RZ, 0x1 ;  /* 0x0000000808045211 */ /* 0x000fc400078f08ff */
[----:B------:R-:W-:Y:S01]  /*0bd0*/  @P3 SHF.R.S32.HI R2, RZ, 0x1, R2 ;  /* 0x00000001ff023819 */ /* 0x000fe20000011402 */
[----:B------:R1:W-:Y:S01]  /*0be0*/  STL [R1], R8 ;  /* 0x0000000801007387 */ /* 0x0003e20000100800 */
[----:B------:R-:W-:Y:S02]  /*0bf0*/  @P5 SHF.R.S32.HI R4, RZ, 0x1, R4 ;  /* 0x00000001ff045819 */ /* 0x000fe40000011404 */
[-C--:B------:R-:W-:Y:S02]  /*0c00*/  @P3 ISETP.NE.AND P6, PT, R2, R11.reuse, PT ;  /* 0x0000000b0200320c */ /* 0x080fe40003fc5270 */
[----:B------:R-:W-:Y:S02]  /*0c10*/  @P5 ISETP.NE.AND P4, PT, R4, R11, PT ;  /* 0x0000000b0400520c */ /* 0x000fe40003f85270 */
[----:B------:R-:W-:Y:S02]  /*0c20*/  @P3 SEL R23, RZ, 0x1, P6 ;  /* 0x00000001ff173807 */ /* 0x000fe40003000000 */
[----:B-----5:R-:W-:-:S02]  /*0c30*/  ISETP.NE.AND P3, PT, R5, RZ, PT ;  /* 0x000000ff0500720c */ /* 0x020fc40003f65270 */
[----:B------:R-:W-:Y:S02]  /*0c40*/  ISETP.LT.U32.AND P6, PT, R10, 0x2, !P0 ;  /* 0x000000020a00780c */ /* 0x000fe400047c1070 */
[----:B------:R-:W-:Y:S02]  /*0c50*/  ISETP.LT.U32.AND P0, PT, R8, 0x2, !P0 ;  /* 0x000000020800780c */ /* 0x000fe40004701070 */
[----:B---3--:R-:W-:Y:S02]  /*0c60*/  ISETP.EQ.U32.AND P1, PT, R6, 0x1, PT ;  /* 0x000000010600780c */ /* 0x008fe40003f22070 */
[----:B------:R-:W-:Y:S02]  /*0c70*/  ISETP.NE.AND P2, PT, R12, RZ, PT ;  /* 0x000000ff0c00720c */ /* 0x000fe40003f45270 */
[----:B------:R-:W-:Y:S02]  /*0c80*/  SEL R2, RZ, 0x1, !P6 ;  /* 0x00000001ff027807 */ /* 0x000fe40007000000 */
[----:B------:R-:W-:-:S02]  /*0c90*/  SEL R3, RZ, 0x1, !P0 ;  /* 0x00000001ff037807 */ /* 0x000fc40004000000 */
[----:B------:R-:W-:Y:S01]  /*0ca0*/  @P5 SEL R22, RZ, 0x1, P4 ;  /* 0x00000001ff165807 */ /* 0x000fe20002000000 */
[----:B-1----:R-:W-:Y:S06]  /*0cb0*/  @P3 BRA `(.L_x_121) ;  /* 0x0000000000483947 */ /* 0x002fec0003800000 */
        /* <DEDUP_REMOVED lines=13> */
[----:B-1----:R1:W3:Y:S08]  /*0d90*/  SYNCS.EXCH.64 URZ, [UR8+0x348b0], UR4 ;  /* 0x0348b004083f75b2 */ /* 0x0022f00008000100 */
[----:B------:R1:W1:Y:S01]  /*0da0*/  SYNCS.EXCH.64 URZ, [UR8+0x348c0], UR6 ;  /* 0x0348c006083f75b2 */ /* 0x0002620008000100 */
[----:B------:R1:W1:Y:S01]  /*0db0*/  SYNCS.EXCH.64 URZ, [UR8+0x348b8], UR4 ;  /* 0x0348b804083f75b2 */ /* 0x0002620008000100 */
[----:B------:R1:W1:Y:S01]  /*0dc0*/  SYNCS.EXCH.64 URZ, [UR8+0x348c8], UR6 ;  /* 0x0348c806083f75b2 */ /* 0x0002620008000100 */
[----:B------:R-:W-:Y:S01]  /*0dd0*/  NOP ;  /* 0x0000000000007918 */ /* 0x000fe20000000000 */
.L_x_121:
[----:B------:R-:W-:Y:S01]  /*0de0*/  LOP3.LUT R23, R23, R2, RZ, 0xc0, !PT ;  /* 0x0000000217177212 */ /* 0x000fe200078ec0ff */
[----:B------:R-:W-:Y:S01]  /*0df0*/  NOP ;  /* 0x0000000000007918 */ /* 0x000fe20000000000 */
[----:B------:R-:W-:Y:S01]  /*0e00*/  LOP3.LUT R22, R22, R3, RZ, 0xc0, !PT ;  /* 0x0000000316167212 */ /* 0x000fe200078ec0ff */
[----:B------:R-:W-:Y:S06]  /*0e10*/  @!P1 BRA `(.L_x_122) ;  /* 0x0000000000089947 */ /* 0x000fec0003800000 */
[----:B-1234-:R-:W-:Y:S01]  /*0e20*/  UCGABAR_ARV ;  /* 0x00000000000079c7 */ /* 0x01efe20008000000 */
[----:B------:R-:W-:Y:S05]  /*0e30*/  BRA `(.L_x_123) ;  /* 0x0000000000047947 */ /* 0x000fea0003800000 */
.L_x_122:
[----:B-1234-:R-:W-:Y:S01]  /*0e40*/  NOP ;  /* 0x0000000000007918 */ /* 0x01efe20000000000 */
.L_x_123:
[----:B------:R-:W-:Y:S05]  /*0e50*/  @!P1 BRA `(.L_x_124) ;  /* 0x00000000000c9947 */ /* 0x000fea0003800000 */
[----:B------:R-:W-:Y:S01]  /*0e60*/  UCGABAR_WAIT ;  /* 0x0000000000007dc7 */ /* 0x000fe20008000000 */
[----:B------:R-:W-:Y:S01]  /*0e70*/  CCTL.IVALL ;  /* 0x00000000ff00798f */ /* 0x000fe20002000000 */
[----:B------:R-:W-:Y:S05]  /*0e80*/  BRA `(.L_x_125) ;  /* 0x0000000000047947 */ /* 0x000fea0003800000 */
.L_x_124:
[----:B------:R-:W-:Y:S06]  /*0e90*/  BAR.SYNC.DEFER_BLOCKING 0x0 ;  /* 0x0000000000007b1d */ /* 0x000fec0000010000 */
.L_x_125:
[----:B------:R-:W-:-:S05]  /*0ea0*/  IMAD.MOV.U32 R2, RZ, RZ, 0x1 ;  /* 0x00000001ff027424 */ /* 0x000fca00078e00ff */
[----:B------:R-:W-:-:S05]  /*0eb0*/  SEL R2, R2, 0x2, !P2 ;  /* 0x0000000202027807 */ /* 0x000fca0005000000 */
[----:B------:R1:W-:Y:S01]  /*0ec0*/  STL [R1+0x1c], R2 ;  /* 0x00001c0201007387 */ /* 0x0003e20000100800 */
[----:B------:R-:W-:Y:S05]  /*0ed0*/  @!P2 BRA `(.L_x_126) ;  /* 0x000000cc0054a947 */ /* 0x000fea0003800000 */
.L_x_127:
[----:B------:R-:W-:-:S08]  /*0ee0*/  NOP ;  /* 0x0000000000007918 */ /* 0x000fd00000000000 */
[----:B------:R-:W2:Y:S02]  /*0ef0*/  USETMAXREG.TRY_ALLOC.CTAPOOL UP0, 0xf0 ;  /* 0x000000f0000079c8 */ /* 0x000ea40008000600 */
[----:B--2---:R-:W-:-:S13]  /*0f00*/  PLOP3.LUT P0, PT, PT, PT, UP0, 0x80, 0x0 ;  /* 0x000000000000781c */ /* 0x004fda0003f0f008 */
[----:B------:R-:W-:Y:S05]  /*0f10*/  @!P0 BRA `(.L_x_127) ;  /* 0xfffffffc00f08947 */ /* 0x000fea000383ffff */
[----:B-1----:R-:W1:Y:S01]  /*0f20*/  S2R R2, SR_TID.X ;  /* 0x0000000000027919 */ /* 0x002e620000002100 */
[----:B------:R-:W2:Y:S08]  /*0f30*/  S2UR UR7, SR_CTAID.X ;  /* 0x00000000000779c3 */ /* 0x000eb00000002500 */
[----:B------:R-:W-:Y:S06]  /*0f40*/  BAR.ARV 0x8, 0x120 ;  /* 0x0204800000007b1d */ /* 0x000fec0000002000 */
[----:B-1----:R-:W-:-:S04]  /*0f50*/  LOP3.LUT R0, R2, 0xffffff80, RZ, 0xc0, !PT ;  /* 0xffffff8002007812 */ /* 0x002fc800078ec0ff */
[----:B------:R-:W-:Y:S02]  /*0f60*/  ISETP.NE.AND P0, PT, R0, 0x80, PT ;  /* 0x000000800000780c */ /* 0x000fe40003f05270 */
[----:B------:R-:W2:Y:S11]  /*0f70*/  LDC R0, c[0x0][0xda4] ;  /* 0x00036900ff007b82 */ /* 0x000eb60000000800 */
[----:B------:R-:W-:Y:S06]  /*0f80*/  @!P0 BAR.ARV 0x9, 0x100 ;  /* 0x0244000000008b1d */ /* 0x000fec0000002000 */
[----:B--2---:R-:W-:-:S13]  /*0f90*/  ISETP.LE.AND P0, PT, R0, UR7, PT ;  /* 0x0000000700007c0c */ /* 0x004fda000bf03270 */
[----:B------:R-:W-:Y:S05]  /*0fa0*/  @P0 EXIT ;  /* 0x000000000000094d */ /* 0x000fea0003800000 */
[----:B------:R-:W2:Y:S01]  /*0fb0*/  LDL.LU R8, [R1+0x1c] ;  /* 0x00001c0001087983 */ /* 0x000ea20000300800 */
[----:B------:R-:W-:-:S05]  /*0fc0*/  VIADD R0, R2, 0xffffff80 ;  /* 0xffffff8002007836 */ /* 0x000fca0000000000 */
[----:B------:R-:W-:-:S04]  /*0fd0*/  SHF.R.S32.HI R3, RZ, 0x1f, R0 ;  /* 0x0000001fff037819 */ /* 0x000fc80000011400 */
[----:B------:R-:W-:-:S04]  /*0fe0*/  LEA.HI R2, R3, R0, RZ, 0x7 ;  /* 0x0000000003027211 */ /* 0x000fc800078f38ff */
[----:B------:R-:W-:Y:S01]  /*0ff0*/  LOP3.LUT R5, R2, 0xffffff80, RZ, 0xc0, !PT ;  /* 0xffffff8002057812 */ /* 0x000fe200078ec0ff */
[----:B------:R-:W1:Y:S01]  /*1000*/  S2UR UR4, SR_CgaCtaId ;  /* 0x00000000000479c3 */ /* 0x000e620000008800 */
[----:B------:R-:W-:-:S03]  /*1010*/  LEA.HI R6, R3, R0, RZ, 0x4 ;  /* 0x0000000003067211 */ /* 0x000fc600078f20ff */
[----:B------:R-:W-:Y:S01]  /*1020*/  IMAD.IADD R222, R0, 0x1, -R5 ;  /* 0x0000000100de7824 */ /* 0x000fe200078e0a05 */
[----:B------:R-:W-:-:S03]  /*1030*/  LOP3.LUT R7, R6, 0x3fffff0, RZ, 0xc0, !PT ;  /* 0x03fffff006077812 */ /* 0x000fc600078ec0ff */
[----:B------:R-:W3:Y:S01]  /*1040*/  S2UR UR6, SR_SWINHI ;  /* 0x00000000000679c3 */ /* 0x000ee20000002f00 */
[----:B------:R-:W-:Y:S02]  /*1050*/  SHF.R.S32.HI R5, RZ, 0x1f, R222 ;  /* 0x0000001fff057819 */ /* 0x000fe400000114de */
[----:B------:R-:W-:Y:S02]  /*1060*/  SHF.R.S32.HI R9, RZ, 0x4, R6 ;  /* 0x00000004ff097819 */ /* 0x000fe40000011406 */
[----:B------:R-:W-:Y:S01]  /*1070*/  LEA.HI R4, R5, R222, RZ, 0x2 ;  /* 0x000000de05047211 */ /* 0x000fe200078f10ff */
[----:B------:R-:W-:Y:S01]  /*1080*/  IMAD.IADD R7, R0, 0x1, -R7 ;  /* 0x0000000100077824 */ /* 0x000fe200078e0a07 */
[----:B------:R-:W-:Y:S02]  /*1090*/  LEA.HI R226, R3, R0, RZ, 0x5 ;  /* 0x0000000003e27211 */ /* 0x000fe400078f28ff */
[----:B------:R-:W-:Y:S02]  /*10a0*/  LEA.HI R6, R6, R9, RZ, 0x1 ;  /* 0x0000000906067211 */ /* 0x000fe400078f08ff */
[----:B------:R-:W-:-:S02]  /*10b0*/  SHF.R.S32.HI R0, RZ, 0x2, R4 ;  /* 0x00000002ff007819 */ /* 0x000fc40000011404 */
[----:B------:R-:W-:Y:S02]  /*10c0*/  SHF.R.S32.HI R3, RZ, 0x1f, R4 ;  /* 0x0000001fff037819 */ /* 0x000fe40000011404 */
[----:B------:R-:W-:Y:S02]  /*10d0*/  LOP3.LUT R6, R6, 0x1ffffffe, RZ, 0xc0, !PT ;  /* 0x1ffffffe06067812 */ /* 0x000fe400078ec0ff */
[----:B------:R-:W-:Y:S02]  /*10e0*/  SHF.R.S32.HI R226, RZ, 0x5, R226 ;  /* 0x00000005ffe27819 */ /* 0x000fe400000114e2 */
[----:B------:R-:W-:Y:S02]  /*10f0*/  LEA.HI R3, R3, R0, RZ, 0x3 ;  /* 0x0000000003037211 */ /* 0x000fe400078f18ff */
[----:B------:R-:W-:Y:S01]  /*1100*/  SHF.R.S32.HI R225, RZ, 0x7, R2 ;  /* 0x00000007ffe17819 */ /* 0x000fe20000011402 */
[----:B------:R-:W-:Y:S01]  /*1110*/  UMOV UR39, 0x400 ;  /* 0x0000040000277882 */ /* 0x000fe20000000000 */
[----:B------:R-:W-:Y:S01]  /*1120*/  LEA R7, R226, R7, 0x4 ;  /* 0x00000007e2077211 */ /* 0x000fe200078e20ff */
[----:B------:R-:W-:Y:S01]  /*1130*/  IMAD.IADD R6, R9, 0x1, -R6 ;  /* 0x0000000109067824 */ /* 0x000fe200078e0a06 */
[----:B------:R-:W-:Y:S01]  /*1140*/  LOP3.LUT R3, R3, 0xfffffff8, RZ, 0xc0, !PT ;  /* 0xfffffff803037812 */ /* 0x000fe200078ec0ff */
[----:B-1----:R-:W-:Y:S01]  /*1150*/  ULEA UR39, UR4, UR39, 0x18 ;  /* 0x0000002704277291 */ /* 0x002fe2000f8ec03f */
[----:B------:R-:W-:-:S02]  /*1160*/  LEA.HI R5, R5, R222, RZ, 0x5 ;  /* 0x000000de05057211 */ /* 0x000fc400078f28ff */
[----:B------:R-:W-:Y:S01]  /*1170*/  LEA.HI R2, R2, R225, RZ, 0x1 ;  /* 0x000000e102027211 */ /* 0x000fe200078f08ff */
[----:B------:R-:W-:Y:S02]  /*1180*/  IMAD R6, R7, 0x8, R6 ;  /* 0x0000000807067824 */ /* 0x000fe400078e0206 */
[----:B------:R-:W-:Y:S01]  /*1190*/  IMAD.IADD R7, R0, 0x1, -R3 ;  /* 0x0000000100077824 */ /* 0x000fe200078e0a03 */
[----:B------:R-:W-:Y:S02]  /*11a0*/  LOP3.LUT R3, R4, 0x7ffffffc, RZ, 0xc0, !PT ;  /* 0x7ffffffc04037812 */ /* 0x000fe400078ec0ff */
[----:B------:R-:W-:Y:S02]  /*11b0*/  SHF.R.S32.HI R0, RZ, 0x5, R5 ;  /* 0x00000005ff007819 */ /* 0x000fe40000011405 */
[----:B------:R-:W-:Y:S01]  /*11c0*/  LOP3.LUT R2, R2, 0x3fffffe, RZ, 0xc0, !PT ;  /* 0x03fffffe02027812 */ /* 0x000fe200078ec0ff */
[----:B------:R-:W-:Y:S01]  /*11d0*/  UMOV UR4, UR39 ;  /* 0x0000002700047c82 */ /* 0x000fe20008000000 */
[----:B---3--:R-:W-:Y:S01]  /*11e0*/  UMOV UR5, UR6 ;  /* 0x0000000600057c82 */ /* 0x008fe20008000000 */
[----:B------:R-:W-:Y:S01]  /*11f0*/  SHF.L.U32 R5, R6, 0x3, RZ ;  /* 0x0000000306057819 */ /* 0x000fe200000006ff */
[----:B------:R-:W-:-:S02]  /*1200*/  IMAD.MOV.U32 R228, RZ, RZ, -0x2 ;  /* 0xfffffffeffe47424 */ /* 0x000fc400078e00ff */
[----:B------:R-:W-:Y:S02]  /*1210*/  IMAD.U32 R16, RZ, RZ, UR4 ;  /* 0x00000004ff107e24 */ /* 0x000fe4000f8e00ff */
[----:B------:R-:W-:Y:S02]  /*1220*/  IMAD.U32 R17, RZ, RZ, UR5 ;  /* 0x00000005ff117e24 */ /* 0x000fe4000f8e00ff */
[----:B------:R-:W-:Y:S02]  /*1230*/  IMAD.IADD R3, R222, 0x1, -R3 ;  /* 0x00000001de037824 */ /* 0x000fe400078e0a03 */
[----:B------:R-:W-:Y:S02]  /*1240*/  IMAD R7, R0, 0x10, R7 ;  /* 0x0000001000077824 */ /* 0x000fe400078e0207 */
[----:B------:R-:W-:Y:S02]  /*1250*/  IMAD.IADD R2, R225, 0x1, -R2 ;  /* 0x00000001e1027824 */ /* 0x000fe400078e0a02 */
[----:B------:R-:W-:-:S02]  /*1260*/  IMAD R228, R3, R228, 0xb0 ;  /* 0x000000b003e47424 */ /* 0x000fc400078e02e4 */
[----:B------:R-:W-:Y:S01]  /*1270*/  IMAD.WIDE R16, R5, 0x2, R16 ;  /* 0x0000000205107825 */ /* 0x000fe200078e0210 */
[----:B------:R-:W-:-:S03]  /*1280*/  UMOV UR61, URZ ;  /* 0x0000003f003d7c82 */ /* 0x000fc60008000000 */
[----:B------:R-:W-:Y:S02]  /*1290*/  IMAD R227, R2, 0x40, R7 ;  /* 0x0000004002e37824 */ /* 0x000fe400078e0207 */
[----:B------:R-:W-:Y:S02]  /*12a0*/  IMAD.U32 R220, RZ, RZ, UR7 ;  /* 0x00000007ffdc7e24 */ /* 0x000fe4000f8e00ff */
[----:B------:R-:W-:Y:S01]  /*12b0*/  IMAD.MOV.U32 R221, RZ, RZ, RZ ;  /* 0x000000ffffdd7224 */ /* 0x000fe200078e00ff */
[----:B------:R-:W-:Y:S01]  /*12c0*/  UMOV UR38, URZ ;  /* 0x0000003f00267c82 */ /* 0x000fe20008000000 */
[----:B--2---:R-:W-:-:S07]  /*12d0*/  LOP3.LUT R18, R8, 0x1, RZ, 0xfc, !PT ;  /* 0x0000000108127812 */ /* 0x004fce00078efcff */
.L_x_154:
[----:B------:R-:W1:Y:S01]  /*12e0*/  SHFL.IDX PT, R0, R225, RZ, 0x1f ;  /* 0x00001fffe1007589 */ /* 0x000e6200000e0000 */
[----:B------:R-:W2:Y:S01]  /*12f0*/  LDC R113, c[0x0][0x2e0] ;  /* 0x0000b800ff717b82 */ /* 0x000ea20000000800 */
[----:B------:R-:W-:Y:S01]  /*1300*/  ULDC UR4, c[0x0][0xda8] ;  /* 0x00036a0000047ab9 */ /* 0x000fe20000000800 */
[----:B------:R-:W-:Y:S01]  /*1310*/  ULDC.64 UR6, c[0x0][0x3f8] ;  /* 0x0000fe0000067ab9 */ /* 0x000fe20000000a00 */
[----:B------:R-:W-:Y:S01]  /*1320*/  R2UR UR10, R220 ;  /* 0x00000000dc0a72ca */ /* 0x000fe200000e0000 */
[----:B------:R-:W-:Y:S02]  /*1330*/  UISETP.NE.AND UP1, UPT, UR4, 0x1, UPT ;  /* 0x000000010400788c */ /* 0x000fe4000bf25270 */
[----:B------:R-:W-:Y:S01]  /*1340*/  UISETP.NE.U32.AND UP0, UPT, UR6, URZ, UPT ;  /* 0x0000003f0600728c */ /* 0x000fe2000bf05070 */
[----:B------:R-:W-:Y:S02]  /*1350*/  ULDC UR5, c[0x0][0xdb4] ;  /* 0x00036d0000057ab9 */ /* 0x000fe40000000800 */
[----:B------:R-:W-:Y:S01]  /*1360*/  ULDC UR6, c[0x0][0x404] ;  /* 0x0001010000067ab9 */ /* 0x000fe20000000800 */
[----:B------:R-:W-:-:S02]  /*1370*/  UISETP.NE.AND.EX UP0, UPT, UR7, URZ, UPT, UP0 ;  /* 0x0000003f0700728c */ /* 0x000fc4000bf05300 */
[----:B------:R-:W-:Y:S02]  /*1380*/  UIADD3 UR8, UR39, 0x16400, URZ ;  /* 0x0001640027087890 */ /* 0x000fe4000fffe03f */
[----:B------:R-:W-:Y:S02]  /*1390*/  UISETP.NE.AND UP2, UPT, UR5, 0x1, UPT ;  /* 0x000000010500788c */ /* 0x000fe4000bf45270 */
[----:B------:R-:W-:Y:S01]  /*13a0*/  USEL UR6, UR6, 0x1, UP0 ;  /* 0x0000000106067887 */ /* 0x000fe20008000000 */
[----:B------:R-:W-:Y:S01]  /*13b0*/  @UP1 ULDC UR5, c[0x0][0xdac] ;  /* 0x00036b0000051ab9 */ /* 0x000fe20000000800 */
[----:B------:R-:W-:Y:S01]  /*13c0*/  ULOP3.LUT UP0, URZ, UR8, 0x9f, URZ, 0xc0, !UPT ;  /* 0x0000009f083f7892 */ /* 0x000fe2000f80c03f */
[----:B------:R-:W-:Y:S01]  /*13d0*/  UMOV UR11, UR10 ;  /* 0x0000000a000b7c82 */ /* 0x000fe20008000000 */
[----:B-1----:R-:W-:Y:S02]  /*13e0*/  R2UR UR9, R0 ;  /* 0x00000000000972ca */ /* 0x002fe400000e0000 */
[----:B--2---:R-:W-:Y:S01]  /*13f0*/  IMAD R113, R113, UR6, RZ ;  /* 0x0000000671717c24 */ /* 0x004fe2000f8e02ff */
[----:B------:R-:W-:Y:S01]  /*1400*/  @UP1 ULDC UR6, c[0x0][0xdb0] ;  /* 0x00036c0000061ab9 */ /* 0x000fe20000000800 */
[----:B------:R-:W-:-:S03]  /*1410*/  PLOP3.LUT P0, PT, PT, PT, UP0, 0x80, 0x0 ;  /* 0x000000000000781c */ /* 0x000fc60003f0f008 */
[----:B------:R-:W-:-:S05]  /*1420*/  IADD3 R0, R113, 0xaf, RZ ;  /* 0x000000af71007810 */ /* 0x000fca0007ffe0ff */
[----:B------:R-:W-:Y:S01]  /*1430*/  IMAD.HI R0, R0, 0x2e8ba2e9, RZ ;  /* 0x2e8ba2e900007827 */ /* 0x000fe200078e02ff */
[----:B------:R-:W-:-:S03]  /*1440*/  ULEA.HI UR4, UR9, UR9, URZ, 0x1 ;  /* 0x0000000909047291 */ /* 0x000fc6000f8f083f */
[----:B------:R-:W-:Y:S01]  /*1450*/  IMAD.U32 R19, RZ, RZ, UR9 ;  /* 0x00000009ff137e24 */ /* 0x000fe2000f8e00ff */
[----:B------:R-:W-:Y:S01]  /*1460*/  SHF.R.U32.HI R3, RZ, 0x1f, R0 ;  /* 0x0000001fff037819 */ /* 0x000fe20000011600 */
[----:B------:R-:W-:Y:S02]  /*1470*/  ULOP3.LUT UR7, UR4, 0x1e, URZ, 0xc0, !UPT ;  /* 0x0000001e04077892 */ /* 0x000fe4000f8ec03f */
[----:B------:R-:W-:Y:S01]  /*1480*/  UIMAD.WIDE.U32 UR4, UR10, UR5, URZ ;  /* 0x000000050a0472a5 */ /* 0x000fe2000f8e003f */
[----:B------:R-:W-:Y:S01]  /*1490*/  LEA.HI.SX32 R112, R0, R3, 0x1b ;  /* 0x0000000300707211 */ /* 0x000fe200078fdaff */
[----:B------:R-:W-:Y:S02]  /*14a0*/  UIADD3 UR7, UR9, -UR7, URZ ;  /* 0x8000000709077290 */ /* 0x000fe4000fffe03f */
[----:B------:R-:W-:Y:S02]  /*14b0*/  @UP1 USHF.R.U32.HI UR11, URZ, UR6, UR5 ;  /* 0x000000063f0b1299 */ /* 0x000fe40008011605 */
[----:B------:R-:W-:-:S03]  /*14c0*/  ULEA UR7, UR7, UR8, 0xd ;  /* 0x0000000807077291 */ /* 0x000fc6000f8e683f */
[----:B------:R-:W-:Y:S01]  /*14d0*/  @UP2 ULDC.64 UR8, c[0x0][0xdb8] ;  /* 0x00036e0000082ab9 */ /* 0x000fe20000000a00 */
[----:B------:R-:W-:Y:S01]  /*14e0*/  USHF.R.U32.HI UR7, URZ, 0x4, UR7 ;  /* 0x000000043f077899 */ /* 0x000fe20008011607 */
[----:B------:R-:W-:Y:S01]  /*14f0*/  IMAD.U32 R224, RZ, RZ, UR11 ;  /* 0x0000000bffe07e24 */ /* 0x000fe2000f8e00ff */
[----:B------:R-:W-:Y:S02]  /*1500*/  UIMAD.WIDE.U32 UR4, UR11, UR8, URZ ;  /* 0x000000080b0472a5 */ /* 0x000fe4000f8e003f */
[----:B------:R-:W-:Y:S01]  /*1510*/  UMOV UR36, UR11 ;  /* 0x0000000b00247c82 */ /* 0x000fe20008000000 */
[----:B------:R-:W-:Y:S02]  /*1520*/  ULOP3.LUT UR48, UR7, 0x3fff, URZ, 0xc0, !UPT ;  /* 0x00003fff07307892 */ /* 0x000fe4000f8ec03f */
[----:B------:R-:W-:Y:S02]  /*1530*/  @UP2 USHF.R.U32.HI UR36, URZ, UR9, UR5 ;  /* 0x000000093f242299 */ /* 0x000fe40008011605 */
[----:B------:R-:W-:-:S02]  /*1540*/  UMOV UR4, UR10 ;  /* 0x0000000a00047c82 */ /* 0x000fc40008000000 */
[----:B------:R-:W-:Y:S01]  /*1550*/  IMAD.U32 R223, RZ, RZ, UR4 ;  /* 0x00000004ffdf7e24 */ /* 0x000fe2000f8e00ff */
[----:B------:R-:W-:Y:S07]  /*1560*/  @!P0 BRA `(.L_x_128) ;  /* 0x0000000000408947 */ /* 0x000fee0003800000 */
[----:B------:R-:W-:Y:S01]  /*1570*/  MOV R0, 0x0 ;  /* 0x0000000000007802 */ /* 0x000fe20000000f00 */
[----:B------:R-:W-:Y:S01]  /*1580*/  ULDC.64 UR4, c[0x4][0xa0] ;  /* 0x0100280000047ab9 */ /* 0x000fe20000000a00 */
[----:B------:R-:W-:Y:S01]  /*1590*/  ULDC.64 UR6, c[0x4][0x40] ;  /* 0x0100100000067ab9 */ /* 0x000fe20000000a00 */
[----:B------:R-:W-:Y:S01]  /*15a0*/  IMAD.U32 R4, RZ, RZ, UR4 ;  /* 0x00000004ff047e24 */ /* 0x000fe2000f8e00ff */
[----:B------:R1:W2:Y:S01]  /*15b0*/  LDC.64 R2, c[0x4][R0] ;  /* 0x0100000000027b82 */ /* 0x0002a20000000a00 */
[----:B------:R-:W-:Y:S01]  /*15c0*/  IMAD.U32 R5, RZ, RZ, UR5 ;  /* 0x00000005ff057e24 */ /* 0x000fe2000f8e00ff */
[----:B------:R-:W-:Y:S01]  /*15d0*/  ULDC.64 UR4, c[0x4][0xa8] ;  /* 0x01002a0000047ab9 */ /* 0x000fe20000000a00 */
[----:B------:R-:W-:Y:S01]  /*15e0*/  MOV R10, UR6 ;  /* 0x00000006000a7c02 */ /* 0x000fe20008000f00 */
[----:B------:R-:W-:Y:S02]  /*15f0*/  IMAD.U32 R6, RZ, RZ, UR4 ;  /* 0x00000004ff067e24 */ /* 0x000fe4000f8e00ff */
[----:B------:R-:W-:-:S02]  /*1600*/  IMAD.U32 R7, RZ, RZ, UR5 ;  /* 0x00000005ff077e24 */ /* 0x000fc4000f8e00ff */
[----:B------:R-:W-:Y:S02]  /*1610*/  IMAD.U32 R11, RZ, RZ, UR7 ;  /* 0x00000007ff0b7e24 */ /* 0x000fe4000f8e00ff */
[----:B------:R-:W-:Y:S02]  /*1620*/  IMAD.MOV.U32 R8, RZ, RZ, 0x70 ;  /* 0x00000070ff087424 */ /* 0x000fe400078e00ff */
[----:B------:R-:W-:Y:S02]  /*1630*/  IMAD.MOV.U32 R12, RZ, RZ, 0x1 ;  /* 0x00000001ff0c7424 */ /* 0x000fe400078e00ff */
[----:B-1----:R-:W-:-:S07]  /*1640*/  IMAD.MOV.U32 R13, RZ, RZ, RZ ;  /* 0x000000ffff0d7224 */ /* 0x002fce00078e00ff */
[----:B------:R-:W-:-:S07]  /*1650*/  LEPC R20, `(.L_x_128) ;  /* 0x000000001014794e */ /* 0x000fce0000000000 */
[----:B--2---:R-:W-:Y:S05]  /*1660*/  CALL.ABS.NOINC R2 ;  /* 0x0000000002007343 */ /* 0x004fea0003c00000 */
.L_x_128:
[----:B------:R-:W-:Y:S02]  /*1670*/  LOP3.LUT R0, R221, 0x1, RZ, 0xc0, !PT ;  /* 0x00000001dd007812 */ /* 0x000fe400078ec0ff */
[----:B------:R-:W-:Y:S02]  /*1680*/  ISETP.NE.AND P0, PT, R18, 0x3, PT ;  /* 0x000000031200780c */ /* 0x000fe40003f05270 */
[----:B------:R-:W-:-:S04]  /*1690*/  SHF.L.U32 R0, R0, 0x1f, RZ ;  /* 0x0000001f00007819 */ /* 0x000fc800000006ff */
[----:B------:R-:W1:Y:S02]  /*16a0*/  SYNCS.PHASECHK.TRANS64.TRYWAIT P1, [UR39+0x34800], R0 ;  /* 0x03480000ff0075a7 */ /* 0x000e640008020167 */
[----:B-1----:R-:W-:Y:S05]  /*16b0*/  @!P1 BRA `(.L_x_129) ;  /* 0x000000f400c49947 */ /* 0x002fea0003800000 */
.L_x_219:
[----:B------:R-:W-:Y:S05]  /*16c0*/  @!P0 BRA `(.L_x_130) ;  /* 0x0000000000048947 */ /* 0x000fea0003800000 */
[----:B------:R-:W-:Y:S01]  /*16d0*/  BPT.TRAP 0x1 ;  /* 0x000000040000795c */ /* 0x000fe20000300000 */
.L_x_130:
[----:B------:R-:W-:Y:S02]  /*16e0*/  IMAD.U32 R10, RZ, RZ, UR38 ;  /* 0x00000026ff0a7e24 */ /* 0x000fe4000f8e00ff */
[----:B-1----:R-:W-:-:S03]  /*16f0*/  IMAD.U32 R3, RZ, RZ, UR61 ;  /* 0x0000003dff037e24 */ /* 0x002fc6000f8e00ff */
[----:B------:R-:W-:Y:S02]  /*1700*/  LEA R10, R10, UR39, 0x3 ;  /* 0x000000270a0a7c11 */ /* 0x000fe4000f8e18ff */
[----:B------:R-:W-:-:S04]  /*1710*/  SHF.L.U32 R3, R3, 0x1f, RZ ;  /* 0x0000001f03037819 */ /* 0x000fc800000006ff */
[----:B------:R1:W2:Y:S01]  /*1720*/  SYNCS.PHASECHK.TRANS64.TRYWAIT P1, [R10+URZ+0x34830], R3 ;  /* 0x034830030a0075a7 */ /* 0x0002a2000802017f */
[----:B------:R-:W-:Y:S05]  /*1730*/  @!P0 BRA `(.L_x_131) ;  /* 0x0000000000048947 */ /* 0x000fea0003800000 */
[----:B------:R-:W-:Y:S01]  /*1740*/  BPT.TRAP 0x1 ;  /* 0x000000040000795c */ /* 0x000fe20000300000 */
.L_x_131:
[----:B--2---:R-:W-:Y:S05]  /*1750*/  @P1 BRA `(.L_x_132) ;  /* 0x0000000000081947 */ /* 0x004fea0003800000 */
[----:B------:R-:W2:Y:S02]  /*1760*/  SYNCS.PHASECHK.TRANS64.TRYWAIT P1, [R10+URZ+0x34830], R3 ;  /* 0x034830030a0075a7 */ /* 0x000ea4000802017f */
[----:B--2---:R-:W-:Y:S05]  /*1770*/  @!P1 BRA `(.L_x_133) ;  /* 0x000000f400ac9947 */ /* 0x004fea0003800000 */
.L_x_132:
[----:B------:R-:W-:Y:S05]  /*1780*/  WARPSYNC.ALL ;  /* 0x0000000000007948 */ /* 0x000fea0003800000 */
[----:B------:R-:W-:Y:S01]  /*1790*/  UIADD3 UR4, UR39, 0x1e400, URZ ;  /* 0x0001e40027047890 */ /* 0x000fe2000fffe03f */
[----:B------:R-:W-:Y:S01]  /*17a0*/  WARPGROUP.ARRIVE ;  /* 0x00000000000079c5 */ /* 0x000fe20000000000 */
[----:B------:R-:W-:Y:S02]  /*17b0*/  ULOP3.LUT UR48, UR48, 0x10000, URZ, 0xfc, !UPT ;  /* 0x0001000030307892 */ /* 0x000fe4000f8efc3f */
[----:B------:R-:W-:Y:S01]  /*17c0*/  USHF.R.U32.HI UR4, URZ, 0x4, UR4 ;  /* 0x000000043f047899 */ /* 0x000fe20008011604 */
[----:B------:R-:W-:Y:S01]  /*17d0*/  UMOV UR41, 0x40000040 ;  /* 0x4000004000297882 */ /* 0x000fe20000000000 */
[----:B------:R-:W-:-:S02]  /*17e0*/  UMOV UR43, 0x40000040 ;  /* 0x40000040002b7882 */ /* 0x000fc40000000000 */
[----:B------:R-:W-:Y:S01]  /*17f0*/  ULOP3.LUT UR6, UR4, 0x3fff, URZ, 0xc0, !UPT ;  /* 0x00003fff04067892 */ /* 0x000fe2000f8ec03f */
[----:B------:R-:W-:Y:S01]  /*1800*/  IMAD.U32 R9, RZ, RZ, UR41 ;  /* 0x00000029ff097e24 */ /* 0x000fe2000f8e00ff */
[----:B------:R-:W-:Y:S01]  /*1810*/  UMOV UR40, UR48 ;  /* 0x0000003000287c82 */ /* 0x000fe20008000000 */
[----:B------:R-:W-:Y:S01]  /*1820*/  UMOV UR5, UR41 ;  /* 0x0000002900057c82 */ /* 0x000fe20008000000 */
[----:B------:R-:W-:Y:S01]  /*1830*/  ULOP3.LUT UR7, UR6, 0x10000, URZ, 0xfc, !UPT ;  /* 0x0001000006077892 */ /* 0x000fe2000f8efc3f */
[----:B------:R-:W-:Y:S01]  /*1840*/  MOV R8, UR40 ;  /* 0x0000002800087c02 */ /* 0x000fe20008000f00 */
[----:B------:R-:W-:Y:S01]  /*1850*/  UMOV UR4, UR40 ;  /* 0x0000002800047c82 */ /* 0x000fe20008000000 */
[----:B------:R-:W-:Y:S01]  /*1860*/  UMOV UR8, UR40 ;  /* 0x0000002800087c82 */ /* 0x000fe20008000000 */
[----:B------:R-:W-:Y:S02]  /*1870*/  UIMAD UR37, UR38, 0xb00, UR7 ;  /* 0x00000b00262578a4 */ /* 0x000fe4000f8e0207 */
[----:B------:R-:W-:Y:S01]  /*1880*/  IMAD.U32 R0, RZ, RZ, UR7 ;  /* 0x00000007ff007e24 */ /* 0x000fe2000f8e00ff */
[----:B------:R-:W-:Y:S01]  /*1890*/  UMOV UR7, 0x40000040 ;  /* 0x4000004000077882 */ /* 0x000fe20000000000 */
[----:B------:R-:W-:-:S02]  /*18a0*/  UIADD3 UR6, UR37, 0x80, URZ ;  /* 0x0000008025067890 */ /* 0x000fc4000fffe03f */
[----:B------:R-:W-:Y:S02]  /*18b0*/  UIADD3 UR10, UR37, 0x100, URZ ;  /* 0x00000100250a7890 */ /* 0x000fe4000fffe03f */
[----:B------:R-:W-:Y:S01]  /*18c0*/  UMOV UR42, UR37 ;  /* 0x00000025002a7c82 */ /* 0x000fe20008000000 */
[----:B------:R-:W-:Y:S01]  /*18d0*/  UMOV UR9, UR41 ;  /* 0x0000002900097c82 */ /* 0x000fe20008000000 */
[----:B------:R-:W-:Y:S01]  /*18e0*/  HGMMA.64x16x16.F32.BF16 R104, gdesc[UR40], RZ, !UPT, gsb0 ;  /* 0x00200000286879f0 */ /* 0x000fe2000c0018ff */
        /* <DEDUP_REMOVED lines=25> */
[----:B------:R-:W-:Y:S01]  /*1a80*/  UMOV UR43, 0x40000040 ;  /* 0x40000040002b7882 */ /* 0x000fe20000000000 */
[----:B------:R-:W-:Y:S01]  /*1a90*/  UIADD3 UR46, UR37, 0x604, URZ ;  /* 0x00000604252e7890 */ /* 0x000fe2000fffe03f */
[----:B------:R-:W-:Y:S01]  /*1aa0*/  UMOV UR47, 0x40000040 ;  /* 0x40000040002f7882 */ /* 0x000fe20000000000 */
[----:B------:R-:W-:Y:S01]  /*1ab0*/  UIADD3 UR50, UR37, 0x606, URZ ;  /* 0x0000060625327890 */ /* 0x000fe2000fffe03f */
[----:B------:R-:W-:Y:S01]  /*1ac0*/  UMOV UR51, 0x40000040 ;  /* 0x4000004000337882 */ /* 0x000fe20000000000 */
        /* <DEDUP_REMOVED lines=50> */
[----:B------:R-:W-:Y:S02]  /*1df0*/  UMOV UR41, 0x40000040 ;  /* 0x4000004000297882 */ /* 0x000fe40000000000 */
[----:B------:R-:W-:Y:S01]  /*1e00*/  UMOV UR9, UR41 ;  /* 0x0000002900097c82 */ /* 0x000fe20008000000 */
[----:B------:R-:W-:Y:S01]  /*1e10*/  UMOV UR13, UR41 ;  /* 0x00000029000d7c82 */ /* 0x000fe20008000000 */
[----:B------:R-:W-:Y:S01]  /*1e20*/  UMOV UR17, UR41 ;  /* 0x0000002900117c82 */ /* 0x000fe20008000000 */
[----:B------:R-:W-:Y:S01]  /*1e30*/  UMOV UR21, UR41 ;  /* 0x0000002900157c82 */ /* 0x000fe20008000000 */
[----:B------:R-:W-:Y:S01]  /*1e40*/  UMOV UR25, UR41 ;  /* 0x0000002900197c82 */ /* 0x000fe20008000000 */
[----:B------:R-:W-:Y:S01]  /*1e50*/  UMOV UR29, UR41 ;  /* 0x00000029001d7c82 */ /* 0x000fe20008000000 */
[----:B------:R-:W-:Y:S01]  /*1e60*/  UMOV UR33, UR41 ;  /* 0x0000002900217c82 */ /* 0x000fe20008000000 */
[----:B------:R-:W-:Y:S01]  /*1e70*/  IMAD.U32 R7, RZ, RZ, UR41 ;  /* 0x00000029ff077e24 */ /* 0x000fe2000f8e00ff */
[----:B------:R-:W-:-:S02]  /*1e80*/  WARPGROUP.DEPBAR.LE gsb0, 0x0 ;  /* 0x00008000000079c5 */ /* 0x000fc40000010000 */
[----:B------:R-:W-:-:S06]  /*1e90*/  WARPGROUP.ARRIVE ;  /* 0x00000000000079c5 */ /* 0x000fcc0000000000 */
[----:B------:R-:W-:Y:S01]  /*1ea0*/  HGMMA.64x16x16.F32.BF16 R24, gdesc[UR4], RZ, !UPT, gsb0 ;  /* 0x00200000041879f0 */ /* 0x000fe2000c0018ff */
[----:B------:R-:W-:Y:S02]  /*1eb0*/  UIADD3 UR4, UR48, 0x2, URZ ;  /* 0x0000000230047890 */ /* 0x000fe4000fffe03f */
[----:B------:R-:W-:Y:S01]  /*1ec0*/  UIADD3 UR6, UR37, 0x2, URZ ;  /* 0x0000000225067890 */ /* 0x000fe2000fffe03f */
[----:B------:R-:W-:Y:S01]  /*1ed0*/  UMOV UR5, UR41 ;  /* 0x0000002900057c82 */ /* 0x000fe20008000000 */
[----:B------:R-:W-:-:S03]  /*1ee0*/  UMOV UR7, 0x40000040 ;  /* 0x4000004000077882 */ /* 0x000fc60000000000 */
[----:B------:R-:W-:Y:S02]  /*1ef0*/  UMOV UR40, UR4 ;  /* 0x0000000400287c82 */ /* 0x000fe40008000000 */
        /* <DEDUP_REMOVED lines=15> */
[----:B------:R-:W-:Y:S01]  /*1ff0*/  HGMMA.64x16x16.F32.BF16 R104, gdesc[UR40], R104, gsb0 ;  /* 0x00200000286879f0 */ /* 0x000fe20008001868 */
[----:B------:R-:W-:Y:S02]  /*2000*/  UMOV UR43, 0x40000040 ;  /* 0x40000040002b7882 */ /* 0x000fe40000000000 */
[----:B------:R-:W-:Y:S02]  /*2010*/  WARPGROUP.DEPBAR.LE gsb0, 0x0 ;  /* 0x00008000000079c5 */ /* 0x000fe40000010000 */
[----:B------:R-:W-:-:S06]  /*2020*/  WARPGROUP.ARRIVE ;  /* 0x00000000000079c5 */ /* 0x000fcc0000000000 */
[----:B------:R-:W-:Y:S01]  /*2030*/  HGMMA.64x16x16.F32.BF16 R96, gdesc[UR4], R96, gsb0 ;  /* 0x00200000046079f0 */ /* 0x000fe20008001860 */
[----:B------:R-:W-:Y:S02]  /*2040*/  UIADD3 UR4, UR37, 0x202, URZ ;  /* 0x0000020225047890 */ /* 0x000fe4000fffe03f */
[----:B------:R-:W-:Y:S01]  /*2050*/  UIADD3 UR6, UR37, 0x482, URZ ;  /* 0x0000048225067890 */ /* 0x000fe2000fffe03f */
[----:B------:R-:W-:Y:S01]  /*2060*/  UMOV UR5, UR41 ;  /* 0x0000002900057c82 */ /* 0x000fe20008000000 */
[----:B------:R-:W-:-:S03]  /*2070*/  UMOV UR7, 0x40000040 ;  /* 0x4000004000077882 */ /* 0x000fc60000000000 */
[----:B------:R-:W-:Y:S01]  /*2080*/  UMOV UR18, UR4 ;  /* 0x0000000400127c82 */ /* 0x000fe20008000000 */
[----:B------:R-:W-:Y:S01]  /*2090*/  UMOV UR4, UR40 ;  /* 0x0000002800047c82 */ /* 0x000fe20008000000 */
        /* <DEDUP_REMOVED lines=137> */
[----:B-12---:R-:W-:Y:S01]  /*2930*/  IMAD.U32 R3, RZ, RZ, UR41 ;  /* 0x00000029ff037e24 */ /* 0x006fe2000f8e00ff */
        /* <DEDUP_REMOVED lines=20> */
[----:B------:R-:W-:Y:S01]  /*2a80*/  MOV R2, UR40 ;  /* 0x0000002800027c02 */ /* 0x000fe20008000f00 */
        /* <DEDUP_REMOVED lines=63> */
[----:B------:R-:W-:Y:S01]  /*2e80*/  UMOV UR7, 0x40000040 ;  /* 0x4000004000077882 */ /* 0x000fe20000000000 */
        /* <DEDUP_REMOVED lines=17> */
[----:B------:R-:W-:Y:S01]  /*2fa0*/  UMOV UR6, UR10 ;  /* 0x0000000a00067c82 */ /* 0x000fe20008000000 */
[----:B------:R-:W-:Y:S01]  /*2fb0*/  UMOV UR7, 0x40000040 ;  /* 0x4000004000077882 */ /* 0x000fe20000000000 */
[----:B------:R-:W-:Y:S01]  /*2fc0*/  UMOV UR10, UR14 ;  /* 0x0000000e000a7c82 */ /* 0x000fe20008000000 */
[----:B------:R-:W-:Y:S01]  /*2fd0*/  UMOV UR14, UR18 ;  /* 0x00000012000e7c82 */ /* 0x000fe20008000000 */
        /* <DEDUP_REMOVED lines=9> */
[----:B------:R-:W-:-:S06]  /*3070*/  UMOV UR7, 0x40000040 ;  /* 0x4000004000077882 */ /* 0x000fcc0000000000 */
[----:B------:R-:W-:Y:S01]  /*3080*/  UMOV UR18, UR6 ;  /* 0x0000000600127c82 */ /* 0x000fe20008000000 */
[----:B------:R-:W-:Y:S01]  /*3090*/  UIADD3 UR6, UR37, 0xa00, URZ ;  /* 0x00000a0025067890 */ /* 0x000fe2000fffe03f */
[----:B------:R-:W-:Y:S02]  /*30a0*/  WARPGROUP.DEPBAR.LE gsb0, 0x0 ;  /* 0x00008000000079c5 */ /* 0x000fe40000010000 */
[----:B------:R-:W-:-:S06]  /*30b0*/  WARPGROUP.ARRIVE ;  /* 0x00000000000079c5 */ /* 0x000fcc0000000000 */
[----:B------:R-:W-:Y:S01]  /*30c0*/  HGMMA.64x16x16.F32.BF16 R80, gdesc[UR8], R80, gsb0 ;  /* 0x00200000085079f0 */ /* 0x000fe20008001850 */
[----:B------:R-:W-:Y:S02]  /*30d0*/  UIADD3 UR8, UR37, 0xa80, URZ ;  /* 0x00000a8025087890 */ /* 0x000fe4000fffe03f */
[----:B------:R-:W-:Y:S01]  /*30e0*/  UIADD3 UR10, UR37, 0x582, URZ ;  /* 0x00000582250a7890 */ /* 0x000fe2000fffe03f */
[----:B------:R-:W-:Y:S01]  /*30f0*/  UMOV UR9, 0x40000040 ;  /* 0x4000004000097882 */ /* 0x000fe20000000000 */
[----:B------:R-:W-:Y:S01]  /*3100*/  UMOV UR11, 0x40000040 ;  /* 0x40000040000b7882 */ /* 0x000fe20000000000 */
[----:B------:R-:W-:Y:S01]  /*3110*/  UMOV UR41, UR9 ;  /* 0x0000000900297c82 */ /* 0x000fe20008000000 */
[----:B------:R-:W-:Y:S01]  /*3120*/  UMOV UR33, UR9 ;  /* 0x0000000900217c82 */ /* 0x000fe20008000000 */
[----:B------:R-:W-:Y:S02]  /*3130*/  WARPGROUP.DEPBAR.LE gsb0, 0x0 ;  /* 0x00008000000079c5 */ /* 0x000fe40000010000 */
[----:B------:R-:W-:-:S06]  /*3140*/  WARPGROUP.ARRIVE ;  /* 0x00000000000079c5 */ /* 0x000fcc0000000000 */
[----:B------:R-:W-:Y:S01]  /*3150*/  HGMMA.64x16x16.F32.BF16 R72, gdesc[UR12], R72, gsb0 ;  /* 0x002000000c4879f0 */ /* 0x000fe20008001848 */
[----:B------:R-:W-:Y:S01]  /*3160*/  UIADD3 UR14, UR37, 0x782, URZ ;  /* 0x00000782250e7890 */ /* 0x000fe2000fffe03f */
[----:B------:R-:W-:Y:S01]  /*3170*/  UMOV UR13, UR9 ;  /* 0x00000009000d7c82 */ /* 0x000fe20008000000 */
[----:B------:R-:W-:Y:S01]  /*3180*/  UMOV UR15, 0x40000040 ;  /* 0x40000040000f7882 */ /* 0x000fe20000000000 */
        /* <DEDUP_REMOVED lines=27> */
[----:B------:R-:W-:Y:S01]  /*3340*/  UMOV UR6, UR8 ;  /* 0x0000000800067c82 */ /* 0x000fe20008000000 */
[----:B------:R-:W-:Y:S01]  /*3350*/  UMOV UR7, 0x40000040 ;  /* 0x4000004000077882 */ /* 0x000fe20000000000 */
[----:B------:R-:W-:-:S07]  /*3360*/  UIADD3 UR8, UR48, 0x402, URZ ;  /* 0x0000040230087890 */ /* 0x000fce000fffe03f */
[----:B------:R-:W-:Y:S01]  /*3370*/  UMOV UR40, UR8 ;  /* 0x0000000800287c82 */ /* 0x000fe20008000000 */
[----:B------:R-:W-:Y:S01]  /*3380*/  UMOV UR32, UR8 ;  /* 0x0000000800207c82 */ /* 0x000fe20008000000 */
[----:B------:R-:W-:Y:S01]  /*3390*/  UMOV UR12, UR8 ;  /* 0x00000008000c7c82 */ /* 0x000fe20008000000 */
[----:B------:R-:W-:Y:S01]  /*33a0*/  UMOV UR16, UR8 ;  /* 0x0000000800107c82 */ /* 0x000fe20008000000 */
[----:B------:R-:W-:Y:S01]  /*33b0*/  UMOV UR20, UR8 ;  /* 0x0000000800147c82 */ /* 0x000fe20008000000 */
[----:B------:R-:W-:Y:S01]  /*33c0*/  UMOV UR24, UR8 ;  /* 0x0000000800187c82 */ /* 0x000fe20008000000 */
[----:B------:R-:W-:Y:S01]  /*33d0*/  UMOV UR28, UR8 ;  /* 0x00000008001c7c82 */ /* 0x000fe20008000000 */
        /* <DEDUP_REMOVED lines=185> */
[----:B------:R-:W-:Y:S05]  /*3f70*/  @!P0 BRA `(.L_x_134) ;  /* 0x0000000000048947 */ /* 0x000fea0003800000 */
[----:B------:R-:W-:Y:S01]  /*3f80*/  BPT.TRAP 0x1 ;  /* 0x000000040000795c */ /* 0x000fe20000300000 */
.L_x_134:
[----:B------:R-:W-:Y:S01]  /*3f90*/  ULDC UR6, c[0x0][0x9d8] ;  /* 0x0002760000067ab9 */ /* 0x000fe20000000800 */
[----:B------:R-:W-:Y:S01]  /*3fa0*/  ULDC UR7, c[0x0][0x988] ;  /* 0x0002620000077ab9 */ /* 0x000fe20000000800 */
[----:B------:R-:W-:Y:S01]  /*3fb0*/  FMUL.FTZ R13, R104, UR6 ;  /* 0x00000006680d7c20 */ /* 0x000fe20008410000 */
[----:B------:R-:W-:Y:S01]  /*3fc0*/  FMUL.FTZ R14, R105, UR6 ;  /* 0x00000006690e7c20 */ /* 0x000fe20008410000 */
[----:B------:R-:W-:Y:S01]  /*3fd0*/  FMUL.FTZ R21, R108, UR6 ;  /* 0x000000066c157c20 */ /* 0x000fe20008410000 */
[----:B------:R-:W-:Y:S01]  /*3fe0*/  FMUL.FTZ R104, R109, UR6 ;  /* 0x000000066d687c20 */ /* 0x000fe20008410000 */
[----:B------:R-:W2:Y:S01]  /*3ff0*/  LDL R134, [R1+0x4] ;  /* 0x0000040001867983 */ /* 0x000ea20000100800 */
[----:B------:R-:W-:Y:S01]  /*4000*/  FMUL.FTZ R122, R33, UR6 ;  /* 0x00000006217a7c20 */ /* 0x000fe20008410000 */
[----:B------:R-:W1:Y:S01]  /*4010*/  MUFU.TANH R13, R13 ;  /* 0x0000000d000d7308 */ /* 0x000e620000002400 */
[----:B------:R-:W-:Y:S02]  /*4020*/  IMAD.IADD R33, R228, 0x1, R113 ;  /* 0x00000001e4217824 */ /* 0x000fe400078e0271 */
[----:B------:R-:W-:Y:S01]  /*4030*/  FMUL.FTZ R105, R96, UR6 ;  /* 0x0000000660697c20 */ /* 0x000fe20008410000 */
[----:B------:R-:W-:Y:S01]  /*4040*/  FMUL.FTZ R126, R36, UR6 ;  /* 0x00000006247e7c20 */ /* 0x000fe20008410000 */
[----:B------:R-:W-:Y:S01]  /*4050*/  FMUL.FTZ R11, R106, UR6 ;  /* 0x000000066a0b7c20 */ /* 0x000fe20008410000 */
[----:B------:R-:W-:-:S02]  /*4060*/  IMAD R36, R112, -0xb0, R33 ;  /* 0xffffff5070247824 */ /* 0x000fc400078e0221 */
[----:B------:R-:W-:Y:S01]  /*4070*/  FMUL.FTZ R106, R97, UR6 ;  /* 0x00000006616a7c20 */ /* 0x000fe20008410000 */
[----:B------:R-:W-:Y:S01]  /*4080*/  FMUL.FTZ R12, R107, UR6 ;  /* 0x000000066b0c7c20 */ /* 0x000fe20008410000 */
[----:B------:R-:W3:Y:S01]  /*4090*/  MUFU.TANH R14, R14 ;  /* 0x0000000e000e7308 */ /* 0x000ee20000002400 */
[----:B------:R-:W-:Y:S01]  /*40a0*/  FMUL.FTZ R107, R100, UR6 ;  /* 0x00000006646b7c20 */ /* 0x000fe20008410000 */
[----:B------:R-:W-:Y:S01]  /*40b0*/  ISETP.GT.AND P2, PT, R36, RZ, PT ;  /* 0x000000ff2400720c */ /* 0x000fe20003f44270 */
[----:B------:R-:W-:Y:S01]  /*40c0*/  FMUL.FTZ R128, R24, UR6 ;  /* 0x0000000618807c20 */ /* 0x000fe20008410000 */
[----:B------:R-:W-:Y:S01]  /*40d0*/  ISETP.GT.AND P1, PT, R36, 0x1, PT ;  /* 0x000000012400780c */ /* 0x000fe20003f24270 */
[----:B------:R-:W-:Y:S01]  /*40e0*/  FMUL.FTZ R20, R110, UR6 ;  /* 0x000000066e147c20 */ /* 0x000fe20008410000 */
[----:B------:R-:W-:Y:S01]  /*40f0*/  ISETP.GT.AND P6, PT, R36, 0x8, PT ;  /* 0x000000082400780c */ /* 0x000fe20003fc4270 */
[----:B------:R-:W-:Y:S01]  /*4100*/  FMUL.FTZ R100, R101, UR6 ;  /* 0x0000000665647c20 */ /* 0x000fe20008410000 */
[----:B------:R-:W4:Y:S01]  /*4110*/  MUFU.TANH R21, R21 ;  /* 0x0000001500157308 */ /* 0x000f220000002400 */
[----:B-1----:R-:W-:Y:S01]  /*4120*/  FSEL R24, R13, -INF , P2 ;  /* 0xff8000000d187808 */ /* 0x002fe20001000000 */
[----:B------:R-:W-:Y:S01]  /*4130*/  FMUL.FTZ R15, R111, UR6 ;  /* 0x000000066f0f7c20 */ /* 0x000fe20008410000 */
[----:B------:R-:W-:Y:S01]  /*4140*/  FMUL.FTZ R97, R98, UR6 ;  /* 0x0000000662617c20 */ /* 0x000fe20008410000 */
[----:B------:R-:W-:Y:S01]  /*4150*/  FMUL.FTZ R98, R102, UR6 ;  /* 0x0000000666627c20 */ /* 0x000fe20008410000 */
[----:B------:R-:W-:Y:S01]  /*4160*/  ISETP.GT.AND P5, PT, R36, 0x9, PT ;  /* 0x000000092400780c */ /* 0x000fe20003fa4270 */
[----:B------:R-:W-:Y:S01]  /*4170*/  FMUL.FTZ R102, R88, UR6 ;  /* 0x0000000658667c20 */ /* 0x000fe20008410000 */
[----:B------:R-:W-:Y:S01]  /*4180*/  ISETP.GT.AND P4, PT, R36, 0x10, PT ;  /* 0x000000102400780c */ /* 0x000fe20003f84270 */
[----:B------:R-:W1:Y:S01]  /*4190*/  MUFU.TANH R104, R104 ;  /* 0x0000006800687308 */ /* 0x000e620000002400 */
[----:B---3--:R-:W-:Y:S01]  /*41a0*/  FSEL R109, R14, -INF , P1 ;  /* 0xff8000000e6d7808 */ /* 0x008fe20000800000 */
[----:B------:R-:W-:Y:S01]  /*41b0*/  FMUL.FTZ R101, R89, UR6 ;  /* 0x0000000659657c20 */ /* 0x000fe20008410000 */
[----:B------:R-:W-:Y:S01]  /*41c0*/  FMUL.FTZ R96, R99, UR6 ;  /* 0x0000000663607c20 */ /* 0x000fe20008410000 */
[----:B------:R-:W-:Y:S01]  /*41d0*/  FMUL.FTZ R99, R103, UR6 ;  /* 0x0000000667637c20 */ /* 0x000fe20008410000 */
[----:B------:R-:W-:Y:S01]  /*41e0*/  FMNMX.FTZ R132, R24, R109, !PT ;  /* 0x0000006d18847209 */ /* 0x000fe20007810000 */
[----:B------:R-:W-:Y:S01]  /*41f0*/  FMUL.FTZ R103, R92, UR6 ;  /* 0x000000065c677c20 */ /* 0x000fe20008410000 */
[----:B------:R-:W-:Y:S01]  /*4200*/  ISETP.GT.AND P3, PT, R36, 0x11, PT ;  /* 0x000000112400780c */ /* 0x000fe20003f64270 */
[----:B------:R-:W3:Y:S01]  /*4210*/  MUFU.TANH R105, R105 ;  /* 0x0000006900697308 */ /* 0x000ee20000002400 */
[----:B----4-:R-:W-:Y:S01]  /*4220*/  FSEL R111, R21, -INF , P6 ;  /* 0xff800000156f7808 */ /* 0x010fe20003000000 */
[----:B------:R-:W-:Y:S01]  /*4230*/  FMUL.FTZ R92, R93, UR6 ;  /* 0x000000065d5c7c20 */ /* 0x000fe20008410000 */
[----:B------:R-:W-:Y:S01]  /*4240*/  FMUL.FTZ R88, R90, UR6 ;  /* 0x000000065a587c20 */ /* 0x000fe20008410000 */
[----:B------:R-:W-:Y:S01]  /*4250*/  FMUL.FTZ R90, R94, UR6 ;  /* 0x000000065e5a7c20 */ /* 0x000fe20008410000 */
[----:B------:R-:W-:Y:S01]  /*4260*/  FMNMX.FTZ R132, R111, R132, !PT ;  /* 0x000000846f847209 */ /* 0x000fe20007810000 */
[----:B------:R-:W-:Y:S01]  /*4270*/  FMUL.FTZ R94, R80, UR6 ;  /* 0x00000006505e7c20 */ /* 0x000fe20008410000 */
[----:B------:R-:W-:Y:S01]  /*4280*/  FMUL.FTZ R93, R81, UR6 ;  /* 0x00000006515d7c20 */ /* 0x000fe20008410000 */
[----:B------:R-:W4:Y:S01]  /*4290*/  MUFU.TANH R11, R11 ;  /* 0x0000000b000b7308 */ /* 0x000f220000002400 */
[----:B-1----:R-:W-:Y:S01]  /*42a0*/  FSEL R115, R104, -INF , P5 ;  /* 0xff80000068737808 */ /* 0x002fe20002800000 */
[----:B------:R-:W-:Y:S01]  /*42b0*/  FMUL.FTZ R89, R91, UR6 ;  /* 0x000000065b597c20 */ /* 0x000fe20008410000 */
[----:B------:R-:W-:Y:S01]  /*42c0*/  FMUL.FTZ R91, R95, UR6 ;  /* 0x000000065f5b7c20 */ /* 0x000fe20008410000 */
[----:B------:R-:W-:Y:S01]  /*42d0*/  FMUL.FTZ R95, R84, UR6 ;  /* 0x00000006545f7c20 */ /* 0x000fe20008410000 */
[----:B------:R-:W-:Y:S01]  /*42e0*/  FMNMX.FTZ R132, R115, R132, !PT ;  /* 0x0000008473847209 */ /* 0x000fe20007810000 */
[----:B------:R-:W-:Y:S01]  /*42f0*/  FMUL.FTZ R84, R85, UR6 ;  /* 0x0000000655547c20 */ /* 0x000fe20008410000 */
[----:B------:R-:W-:Y:S01]  /*4300*/  FMUL.FTZ R130, R25, UR6 ;  /* 0x0000000619827c20 */ /* 0x000fe20008410000 */
[----:B------:R-:W1:Y:S01]  /*4310*/  MUFU.TANH R106, R106 ;  /* 0x0000006a006a7308 */ /* 0x000e620000002400 */
[----:B---3--:R-:W-:Y:S01]  /*4320*/  FSEL R105, R105, -INF , P4 ;  /* 0xff80000069697808 */ /* 0x008fe20002000000 */
[----:B------:R-:W-:Y:S01]  /*4330*/  FMUL.FTZ R29, R29, UR6 ;  /* 0x000000061d1d7c20 */ /* 0x000fe20008410000 */
[----:B------:R-:W-:Y:S01]  /*4340*/  FMUL.FTZ R80, R82, UR6 ;  /* 0x0000000652507c20 */ /* 0x000fe20008410000 */
[----:B------:R-:W-:Y:S01]  /*4350*/  FMUL.FTZ R82, R86, UR6 ;  /* 0x0000000656527c20 */ /* 0x000fe20008410000 */
[----:B------:R-:W-:Y:S01]  /*4360*/  FMNMX.FTZ R132, R105, R132, !PT ;  /* 0x0000008469847209 */ /* 0x000fe20007810000 */
[----:B------:R-:W-:Y:S01]  /*4370*/  FMUL.FTZ R86, R72, UR6 ;  /* 0x0000000648567c20 */ /* 0x000fe20008410000 */
[----:B------:R-:W-:Y:S01]  /*4380*/  FMUL.FTZ R85, R73, UR6 ;  /* 0x0000000649557c20 */ /* 0x000fe20008410000 */
[----:B------:R-:W3:Y:S01]  /*4390*/  MUFU.TANH R12, R12 ;  /* 0x0000000c000c7308 */ /* 0x000ee20000002400 */
[----:B----4-:R-:W-:Y:S01]  /*43a0*/  FSEL R11, R11, -INF , P2 ;  /* 0xff8000000b0b7808 */ /* 0x010fe20001000000 */
[----:B------:R-:W-:Y:S01]  /*43b0*/  FMUL.FTZ R81, R83, UR6 ;  /* 0x0000000653517c20 */ /* 0x000fe20008410000 */
[----:B------:R-:W-:Y:S01]  /*43c0*/  ISETP.GT.AND P2, PT, R36, 0x18, PT ;  /* 0x000000182400780c */ /* 0x000fe20003f44270 */
[----:B------:R-:W-:Y:S01]  /*43d0*/  FMUL.FTZ R83, R87, UR6 ;  /* 0x0000000657537c20 */ /* 0x000fe20008410000 */
[----:B------:R-:W-:Y:S01]  /*43e0*/  FMUL.FTZ R87, R76, UR6 ;  /* 0x000000064c577c20 */ /* 0x000fe20008410000 */
        /* <DEDUP_REMOVED lines=13> */
[----:B------:R-:W-:Y:S01]  /*44c0*/  ISETP.GT.AND P1, PT, R36, 0x19, PT ;  /* 0x000000192400780c */ /* 0x000fe20003f24270 */
[----:B------:R-:W-:Y:S01]  /*44d0*/  FMUL.FTZ R114, R41, UR6 ;  /* 0x0000000629727c20 */ /* 0x000fe20008410000 */
[----:B------:R-:W-:Y:S01]  /*44e0*/  FMUL.FTZ R52, R54, UR6 ;  /* 0x0000000636347c20 */ /* 0x000fe20008410000 */
[----:B------:R-:W-:Y:S01]  /*44f0*/  FMUL.FTZ R54, R40, UR6 ;  /* 0x0000000628367c20 */ /* 0x000fe20008410000 */
[----:B------:R-:W-:Y:S01]  /*4500*/  FMUL.FTZ R77, R65, UR6 ;  /* 0x00000006414d7c20 */ /* 0x000fe20008410000 */
        /* <DEDUP_REMOVED lines=11> */
[----:B------:R-:W-:Y:S01]  /*45c0*/  ISETP.GT.AND P6, PT, R36, 0x20, PT ;  /* 0x000000202400780c */ /* 0x000fe20003fc4270 */
[----:B------:R-:W-:Y:S01]  /*45d0*/  FMUL.FTZ R68, R69, UR6 ;  /* 0x0000000645447c20 */ /* 0x000fe20008410000 */
[----:B------:R-:W-:Y:S01]  /*45e0*/  FMUL.FTZ R69, R56, UR6 ;  /* 0x0000000638457c20 */ /* 0x000fe20008410000 */
        /* <DEDUP_REMOVED lines=37> */
[----:B------:R-:W-:Y:S01]  /*4840*/  P2R R116, PR, RZ, 0x1 ;  /* 0x00000001ff747803 */ /* 0x000fe20000000000 */
[----:B------:R-:W-:Y:S01]  /*4850*/  FMUL.FTZ R39, R39, UR6 ;  /* 0x0000000627277c20 */ /* 0x000fe20008410000 */
[----:B------:R-:W-:Y:S01]  /*4860*/  FMNMX.FTZ R132, R151, R132, !PT ;  /* 0x0000008497847209 */ /* 0x000fe20007810000 */
[----:B------:R-:W-:Y:S01]  /*4870*/  FMUL.FTZ R26, R26, UR6 ;  /* 0x000000061a1a7c20 */ /* 0x000fe20008410000 */
[----:B------:R-:W-:Y:S01]  /*4880*/  FMUL.FTZ R30, R30, UR6 ;  /* 0x000000061e1e7c20 */ /* 0x000fe20008410000 */
[----:B------:R-:W-:Y:S01]  /*4890*/  MUFU.TANH R98, R98 ;  /* 0x0000006200627308 */ /* 0x000fe20000002400 */
[----:B-1----:R-:W-:-:S02]  /*48a0*/  FSEL R25, R96, -INF , P3 ;  /* 0xff80000060197808 */ /* 0x002fc40001800000 */
[----:B------:R-:W-:-:S05]  /*48b0*/  ISETP.GT.AND P3, PT, R36, 0x29, PT ;  /* 0x000000292400780c */ /* 0x000fca0003f64270 */
[----:B------:R-:W1:Y:S01]  /*48c0*/  MUFU.TANH R92, R92 ;  /* 0x0000005c005c7308 */ /* 0x000e620000002400 */
[----:B---3--:R-:W-:-:S04]  /*48d0*/  FSEL R149, R103, -INF , P4 ;  /* 0xff80000067957808 */ /* 0x008fc80002000000 */
[----:B------:R-:W-:-:S03]  /*48e0*/  FMNMX.FTZ R132, R149, R132, !PT ;  /* 0x0000008495847209 */ /* 0x000fc60007810000 */
[----:B------:R-:W3:Y:S08]  /*48f0*/  MUFU.TANH R99, R99 ;  /* 0x0000006300637308 */ /* 0x000ef00000002400 */
[----:B------:R-:W-:Y:S01]  /*4900*/  MUFU.TANH R94, R94 ;  /* 0x0000005e005e7308 */ /* 0x000fe20000002400 */
[----:B-1----:R-:W-:-:S04]  /*4910*/  FSEL R103, R92, -INF , P3 ;  /* 0xff8000005c677808 */ /* 0x002fc80001800000 */
[----:B------:R-:W-:-:S03]  /*4920*/  FMNMX.FTZ R132, R103, R132, !PT ;  /* 0x0000008467847209 */ /* 0x000fc60007810000 */
[----:B------:R-:W1:Y:S01]  /*4930*/  MUFU.TANH R88, R88 ;  /* 0x0000005800587308 */ /* 0x000e620000002400 */
[----:B---3--:R-:W-:Y:S02]  /*4940*/  FSEL R33, R99, -INF , P1 ;  /* 0xff80000063217808 */ /* 0x008fe40000800000 */
[----:B------:R-:W-:-:S05]  /*4950*/  ISETP.GT.AND P1, PT, R36, 0x31, PT ;  /* 0x000000312400780c */ /* 0x000fca0003f24270 */
[----:B------:R-:W3:Y:S08]  /*4960*/  MUFU.TANH R93, R93 ;  /* 0x0000005d005d7308 */ /* 0x000ef00000002400 */
[----:B------:R-:W4:Y:S01]  /*4970*/  MUFU.TANH R89, R89 ;  /* 0x0000005900597308 */ /* 0x000f220000002400 */
[----:B-1----:R-:W-:Y:S01]  /*4980*/  FSEL R35, R88, -INF , P6 ;  /* 0xff80000058237808 */ /* 0x002fe20003000000 */
[----:B------:R-:W-:Y:S01]  /*4990*/  IMAD.U32 R88, RZ, RZ, UR7 ;  /* 0x00000007ff587e24 */ /* 0x000fe2000f8e00ff */
[----:B------:R-:W-:-:S05]  /*49a0*/  ISETP.GT.AND P6, PT, R36, 0x38, PT ;  /* 0x000000382400780c */ /* 0x000fca0003fc4270 */
[----:B------:R-:W1:Y:S01]  /*49b0*/  MUFU.TANH R95, R95 ;  /* 0x0000005f005f7308 */ /* 0x000e620000002400 */
[----:B---3--:R-:W-:-:S07]  /*49c0*/  FSEL R131, R93, -INF , P1 ;  /* 0xff8000005d837808 */ /* 0x008fce0000800000 */
[----:B------:R-:W3:Y:S01]  /*49d0*/  MUFU.TANH R90, R90 ;  /* 0x0000005a005a7308 */ /* 0x000ee20000002400 */
[----:B----4-:R-:W-:Y:S02]  /*49e0*/  FSEL R37, R89, -INF , P5 ;  /* 0xff80000059257808 */ /* 0x010fe40002800000 */
[----:B------:R-:W-:-:S05]  /*49f0*/  ISETP.GT.AND P5, PT, R36, 0x39, PT ;  /* 0x000000392400780c */ /* 0x000fca0003fa4270 */
[----:B------:R4:W-:Y:S01]  /*4a00*/  MUFU.TANH R185, R29 ;  /* 0x0000001d00b97308 */ /* 0x0009e20000002400 */
[----:B-1----:R-:W-:-:S07]  /*4a10*/  FSEL R145, R95, -INF , P6 ;  /* 0xff8000005f917808 */ /* 0x002fce0003000000 */
[----:B------:R-:W1:Y:S01]  /*4a20*/  MUFU.TANH R84, R84 ;  /* 0x0000005400547308 */ /* 0x000e620000002400 */
[----:B----4-:R-:W-:Y:S02]  /*4a30*/  FSEL R29, R98, -INF , P2 ;  /* 0xff800000621d7808 */ /* 0x010fe40001000000 */
[----:B------:R-:W-:Y:S02]  /*4a40*/  ISETP.GT.AND P2, PT, R36, 0x30, PT ;  /* 0x000000302400780c */ /* 0x000fe40003f44270 */
[----:B---3--:R-:W-:Y:S02]  /*4a50*/  FSEL R41, R90, -INF , P4 ;  /* 0xff8000005a297808 */ /* 0x008fe40002000000 */
[----:B------:R-:W-:Y:S01]  /*4a60*/  FSEL R147, R94, -INF , P2 ;  /* 0xff8000005e937808 */ /* 0x000fe20001000000 */
[----:B------:R-:W3:Y:S01]  /*4a70*/  MUFU.TANH R91, R91 ;  /* 0x0000005b005b7308 */ /* 0x000ee20000002400 */
[----:B------:R-:W-:Y:S02]  /*4a80*/  ISETP.GT.AND P4, PT, R36, 0x40, PT ;  /* 0x000000402400780c */ /* 0x000fe40003f84270 */
[----:B------:R-:W-:-:S04]  /*4a90*/  FMNMX.FTZ R132, R147, R132, !PT ;  /* 0x0000008493847209 */ /* 0x000fc80007810000 */
[----:B------:R-:W-:Y:S01]  /*4aa0*/  FMNMX.FTZ R132, R131, R132, !PT ;  /* 0x0000008483847209 */ /* 0x000fe20007810000 */
[----:B------:R-:W4:Y:S01]  /*4ab0*/  MUFU.TANH R86, R86 ;  /* 0x0000005600567308 */ /* 0x000f220000002400 */
[----:B-1----:R-:W-:Y:S02]  /*4ac0*/  FSEL R101, R84, -INF , P5 ;  /* 0xff80000054657808 */ /* 0x002fe40002800000 */
[----:B------:R-:W-:-:S04]  /*4ad0*/  FMNMX.FTZ R132, R145, R132, !PT ;  /* 0x0000008491847209 */ /* 0x000fc80007810000 */
[----:B------:R-:W-:Y:S01]  /*4ae0*/  FMNMX.FTZ R132, R101, R132, !PT ;  /* 0x0000008465847209 */ /* 0x000fe20007810000 */
[----:B------:R-:W1:Y:S01]  /*4af0*/  MUFU.TANH R80, R80 ;  /* 0x0000005000507308 */ /* 0x000e620000002400 */
[----:B---3--:R-:W-:Y:S02]  /*4b00*/  FSEL R43, R91, -INF , P3 ;  /* 0xff8000005b2b7808 */ /* 0x008fe40001800000 */
[----:B------:R-:W-:-:S05]  /*4b10*/  ISETP.GT.AND P3, PT, R36, 0x41, PT ;  /* 0x000000412400780c */ /* 0x000fca0003f64270 */
[----:B------:R-:W3:Y:S01]  /*4b20*/  MUFU.TANH R85, R85 ;  /* 0x0000005500557308 */ /* 0x000ee20000002400 */
[----:B----4-:R-:W-:-:S04]  /*4b30*/  FSEL R143, R86, -INF , P4 ;  /* 0xff800000568f7808 */ /* 0x010fc80002000000 */
[----:B------:R-:W-:-:S03]  /*4b40*/  FMNMX.FTZ R132, R143, R132, !PT ;  /* 0x000000848f847209 */ /* 0x000fc60007810000 */
[----:B------:R-:W4:Y:S01]  /*4b50*/  MUFU.TANH R81, R81 ;  /* 0x0000005100517308 */ /* 0x000f220000002400 */
[----:B-1----:R-:W-:Y:S02]  /*4b60*/  FSEL R45, R80, -INF , P2 ;  /* 0xff800000502d7808 */ /* 0x002fe40001000000 */
[----:B------:R-:W-:-:S05]  /*4b70*/  ISETP.GT.AND P2, PT, R36, 0x48, PT ;  /* 0x000000482400780c */ /* 0x000fca0003f44270 */
[----:B------:R-:W1:Y:S01]  /*4b80*/  MUFU.TANH R87, R87 ;  /* 0x0000005700577308 */ /* 0x000e620000002400 */
[----:B---3--:R-:W-:-:S04]  /*4b90*/  FSEL R125, R85, -INF , P3 ;  /* 0xff800000557d7808 */ /* 0x008fc80001800000 */
[----:B------:R-:W-:-:S03]  /*4ba0*/  FMNMX.FTZ R132, R125, R132, !PT ;  /* 0x000000847d847209 */ /* 0x000fc60007810000 */
[----:B------:R-:W3:Y:S01]  /*4bb0*/  MUFU.TANH R82, R82 ;  /* 0x0000005200527308 */ /* 0x000ee20000002400 */
[----:B----4-:R-:W-:Y:S02]  /*4bc0*/  FSEL R81, R81, -INF , P1 ;  /* 0xff80000051517808 */ /* 0x010fe40000800000 */
[----:B------:R-:W-:-:S05]  /*4bd0*/  ISETP.GT.AND P1, PT, R36, 0x49, PT ;  /* 0x000000492400780c */ /* 0x000fca0003f24270 */
[----:B------:R-:W4:Y:S01]  /*4be0*/  MUFU.TANH R76, R76 ;  /* 0x0000004c004c7308 */ /* 0x000f220000002400 */
[----:B-1----:R-:W-:-:S04]  /*4bf0*/  FSEL R141, R87, -INF , P2 ;  /* 0xff800000578d7808 */ /* 0x002fc80001000000 */
[----:B------:R-:W-:-:S03]  /*4c00*/  FMNMX.FTZ R132, R141, R132, !PT ;  /* 0x000000848d847209 */ /* 0x000fc60007810000 */
        /* <DEDUP_REMOVED lines=139> */
[----:B----4-:R-:W-:Y:S01]  /*54c0*/  FSEL R99, R32, -INF , P1 ;  /* 0xff80000020637808 */ /* 0x010fe20000800000 */
[----:B------:R-:W-:Y:S01]  /*54d0*/  FMUL.FTZ R32, R31, UR6 ;  /* 0x000000061f207c20 */ /* 0x000fe20008410000 */
[----:B------:R-:W-:-:S04]  /*54e0*/  ISETP.GT.AND P1, PT, R36, 0xa9, PT ;  /* 0x000000a92400780c */ /* 0x000fc80003f24270 */
[----:B------:R-:W-:Y:S01]  /*54f0*/  FSEL R185, R185, -INF , P1 ;  /* 0xff800000b9b97808 */ /* 0x000fe20000800000 */
[----:B------:R-:W4:Y:S01]  /*5500*/  MUFU.TANH R20, R39 ;  /* 0x0000002700147308 */ /* 0x000f220000002400 */
[----:B-1----:R-:W-:-:S04]  /*5510*/  FSEL R183, R14, -INF , P2 ;  /* 0xff8000000eb77808 */ /* 0x002fc80001000000 */
[----:B------:R-:W-:-:S03]  /*5520*/  FMNMX.FTZ R132, R183, R132, !PT ;  /* 0x00000084b7847209 */ /* 0x000fc60007810000 */
[----:B------:R-:W1:Y:S01]  /*5530*/  MUFU.TANH R26, R26 ;  /* 0x0000001a001a7308 */ /* 0x000e620000002400 */
[----:B------:R-:W-:-:S05]  /*5540*/  FMNMX.FTZ R132, R185, R132, !PT ;  /* 0x00000084b9847209 */ /* 0x000fca0007810000 */
[----:B------:R-:W5:Y:S02]  /*5550*/  SHFL.BFLY PT, R89, R132, 0x2, 0x1f ;  /* 0x0c401f0084597f89 */ /* 0x000f6400000e0000 */
[----:B------:R-:W-:Y:S08]  /*5560*/  MUFU.TANH R30, R30 ;  /* 0x0000001e001e7308 */ /* 0x000ff00000002400 */
[----:B------:R-:W-:Y:S01]  /*5570*/  MUFU.TANH R32, R32 ;  /* 0x0000002000207308 */ /* 0x000fe20000002400 */
[----:B-----5:R-:W-:-:S05]  /*5580*/  FMNMX.FTZ R28, R132, R89, !PT ;  /* 0x00000059841c7209 */ /* 0x020fca0007810000 */
[----:B------:R-:W5:Y:S02]  /*5590*/  SHFL.BFLY PT, R89, R28, 0x1, 0x1f ;  /* 0x0c201f001c597f89 */ /* 0x000f6400000e0000 */
[----:B-----5:R-:W-:Y:S01]  /*55a0*/  FMNMX.FTZ R89, R28, R89, !PT ;  /* 0x000000591c597209 */ /* 0x020fe20007810000 */
[----:B------:R-:W-:-:S03]  /*55b0*/  FMUL.FTZ R28, R27, UR6 ;  /* 0x000000061b1c7c20 */ /* 0x000fc60008410000 */
[C---:B------:R-:W-:Y:S01]  /*55c0*/  FSETP.NEU.FTZ.AND P0, PT, R89.reuse, -INF , PT ;  /* 0xff8000005900780b */ /* 0x040fe20003f1d000 */
[----:B------:R-:W-:Y:S02]  /*55d0*/  FMUL.FTZ R14, R89, R88 ;  /* 0x00000058590e7220 */ /* 0x000fe40000410000 */
[----:B------:R-:W5:Y:S03]  /*55e0*/  MUFU.TANH R28, R28 ;  /* 0x0000001c001c7308 */ /* 0x000f660000002400 */
[----:B------:R-:W-:Y:S02]  /*55f0*/  FSEL R14, R14, RZ, P0 ;  /* 0x000000ff0e0e7208 */ /* 0x000fe40000000000 */
[----:B------:R-:W-:-:S03]  /*5600*/  ISETP.NE.AND P0, PT, R116, RZ, PT ;  /* 0x000000ff7400720c */ /* 0x000fc60003f05270 */
[--C-:B------:R-:W-:Y:S01]  /*5610*/  FFMA.FTZ R176, R24, R88, -R14.reuse ;  /* 0x0000005818b07223 */ /* 0x100fe2000001080e */
[----:B------:R-:W-:Y:S01]  /*5620*/  FMNMX.FTZ R24, R11, R12, !PT ;  /* 0x0000000c0b187209 */ /* 0x000fe20007810000 */
[-CC-:B------:R-:W-:Y:S01]  /*5630*/  FFMA.FTZ R180, R105, R88.reuse, -R14.reuse ;  /* 0x0000005869b47223 */ /* 0x180fe2000001080e */
[-CC-:B------:R-:W-:Y:S01]  /*5640*/  FFMA.FTZ R105, R121, R88.reuse, -R14.reuse ;  /* 0x0000005879697223 */ /* 0x180fe2000001080e */
[--C-:B------:R-:W-:Y:S01]  /*5650*/  FFMA.FTZ R121, R127, R88, -R14.reuse ;  /* 0x000000587f797223 */ /* 0x100fe2000001080e */
[----:B------:R-:W-:Y:S01]  /*5660*/  FMNMX.FTZ R24, R13, R24, !PT ;  /* 0x000000180d187209 */ /* 0x000fe20007810000 */
[-CC-:B------:R-:W-:Y:S01]  /*5670*/  FFMA.FTZ R27, R109, R88.reuse, -R14.reuse ;  /* 0x000000586d1b7223 */ /* 0x180fe2000001080e */
[----:B---3--:R-:W-:Y:S01]  /*5680*/  FSEL R127, R38, -INF , P6 ;  /* 0xff800000267f7808 */ /* 0x008fe20003000000 */
[--C-:B------:R-:W-:Y:S01]  /*5690*/  FFMA.FTZ R109, R131, R88, -R14.reuse ;  /* 0x00000058836d7223 */ /* 0x100fe2000001080e */
[----:B------:R-:W-:Y:S01]  /*56a0*/  FMNMX.FTZ R24, R15, R24, !PT ;  /* 0x000000180f187209 */ /* 0x000fe20007810000 */
[-CC-:B------:R-:W-:Y:S01]  /*56b0*/  FFMA.FTZ R31, R115, R88.reuse, -R14.reuse ;  /* 0x00000058731f7223 */ /* 0x180fe2000001080e */
[----:B----4-:R-:W-:Y:S01]  /*56c0*/  FSEL R131, R20, -INF , P5 ;  /* 0xff80000014837808 */ /* 0x010fe20002800000 */
[--C-:B------:R-:W-:Y:S01]  /*56d0*/  FFMA.FTZ R115, R133, R88, -R14.reuse ;  /* 0x0000005885737223 */ /* 0x100fe2000001080e */
[----:B------:R-:W-:Y:S01]  /*56e0*/  FMNMX.FTZ R24, R21, R24, !PT ;  /* 0x0000001815187209 */ /* 0x000fe20007810000 */
[-CC-:B------:R-:W-:Y:S01]  /*56f0*/  FFMA.FTZ R196, R139, R88.reuse, -R14.reuse ;  /* 0x000000588bc47223 */ /* 0x180fe2000001080e */
[----:B-1----:R-:W-:Y:S01]  /*5700*/  FSEL R133, R26, -INF , P4 ;  /* 0xff8000001a857808 */ /* 0x002fe20002000000 */
[--C-:B------:R-:W-:Y:S01]  /*5710*/  FFMA.FTZ R194, R141, R88, -R14.reuse ;  /* 0x000000588dc27223 */ /* 0x100fe2000001080e */
[----:B------:R-:W-:Y:S01]  /*5720*/  FMNMX.FTZ R24, R25, R24, !PT ;  /* 0x0000001819187209 */ /* 0x000fe20007810000 */
[-CC-:B------:R-:W-:Y:S01]  /*5730*/  FFMA.FTZ R188, R147, R88.reuse, -R14.reuse ;  /* 0x0000005893bc7223 */ /* 0x180fe2000001080e */
[----:B-----5:R-:W-:Y:S01]  /*5740*/  FSEL R139, R28, -INF , P3 ;  /* 0xff8000001c8b7808 */ /* 0x020fe20001800000 */
[--C-:B------:R-:W-:Y:S01]  /*5750*/  FFMA.FTZ R39, R117, R88, -R14.reuse ;  /* 0x0000005875277223 */ /* 0x100fe2000001080e */
[----:B------:R-:W-:Y:S01]  /*5760*/  FMNMX.FTZ R24, R29, R24, !PT ;  /* 0x000000181d187209 */ /* 0x000fe20007810000 */
[-CC-:B------:R-:W-:Y:S01]  /*5770*/  FFMA.FTZ R117, R91, R88.reuse, -R14.reuse ;  /* 0x000000585b757223 */ /* 0x180fe2000001080e */
[----:B------:R-:W-:Y:S01]  /*5780*/  FSEL R141, R30, -INF , P2 ;  /* 0xff8000001e8d7808 */ /* 0x000fe20001000000 */
[--C-:B------:R-:W-:Y:S01]  /*5790*/  FFMA.FTZ R178, R111, R88, -R14.reuse ;  /* 0x000000586fb27223 */ /* 0x100fe2000001080e */
[----:B------:R-:W-:Y:S01]  /*57a0*/  FMNMX.FTZ R24, R33, R24, !PT ;  /* 0x0000001821187209 */ /* 0x000fe20007810000 */
[----:B------:R-:W-:Y:S01]  /*57b0*/  MUFU.EX2 R176, R176 ;  /* 0x000000b000b07308 */ /* 0x000fe20000000800 */
[----:B------:R-:W-:Y:S01]  /*57c0*/  FSEL R147, R32, -INF , P1 ;  /* 0xff80000020937808 */ /* 0x000fe20000800000 */
[--C-:B------:R-:W-:Y:S01]  /*57d0*/  FFMA.FTZ R182, R107, R88, -R14.reuse ;  /* 0x000000586bb67223 */ /* 0x100fe2000001080e */
[----:B------:R-:W-:Y:S01]  /*57e0*/  FMNMX.FTZ R24, R35, R24, !PT ;  /* 0x0000001823187209 */ /* 0x000fe20007810000 */
[-CC-:B------:R-:W-:Y:S01]  /*57f0*/  FFMA.FTZ R190, R145, R88.reuse, -R14.reuse ;  /* 0x0000005891be7223 */ /* 0x180fe2000001080e */
[-CC-:B------:R-:W-:Y:S01]  /*5800*/  FFMA.FTZ R145, R177, R88.reuse, -R14.reuse ;  /* 0x00000058b1917223 */ /* 0x180fe2000001080e */
[--C-:B------:R-:W-:Y:S01]  /*5810*/  FFMA.FTZ R184, R123, R88, -R14.reuse ;  /* 0x000000587bb87223 */ /* 0x100fe2000001080e */
[----:B------:R-:W-:Y:S01]  /*5820*/  FMNMX.FTZ R24, R37, R24, !PT ;  /* 0x0000001825187209 */ /* 0x000fe20007810000 */
[----:B------:R-:W1:Y:S01]  /*5830*/  MUFU.EX2 R27, R27 ;  /* 0x0000001b001b7308 */ /* 0x000e620000000800 */
[-CC-:B------:R-:W-:Y:S01]  /*5840*/  FFMA.FTZ R216, R179, R88.reuse, -R14.reuse ;  /* 0x00000058b3d87223 */ /* 0x180fe2000001080e */
[--C-:B------:R-:W-:Y:S01]  /*5850*/  FFMA.FTZ R107, R151, R88, -R14.reuse ;  /* 0x00000058976b7223 */ /* 0x100fe2000001080e */
[----:B------:R-:W-:Y:S01]  /*5860*/  FMNMX.FTZ R24, R41, R24, !PT ;  /* 0x0000001829187209 */ /* 0x000fe20007810000 */
[-CC-:B------:R-:W-:Y:S01]  /*5870*/  FFMA.FTZ R186, R149, R88.reuse, -R14.reuse ;  /* 0x0000005895ba7223 */ /* 0x180fe2000001080e */
[-CC-:B------:R-:W-:Y:S01]  /*5880*/  FFMA.FTZ R192, R143, R88.reuse, -R14.reuse ;  /* 0x000000588fc07223 */ /* 0x180fe2000001080e */
[--C-:B------:R-:W-:Y:S01]  /*5890*/  FFMA.FTZ R111, R125, R88, -R14.reuse ;  /* 0x000000587d6f7223 */ /* 0x100fe2000001080e */
[----:B------:R-:W-:Y:S01]  /*58a0*/  FMNMX.FTZ R24, R43, R24, !PT ;  /* 0x000000182b187209 */ /* 0x000fe20007810000 */
[----:B------:R-:W3:Y:S01]  /*58b0*/  MUFU.EX2 R178, R178 ;  /* 0x000000b200b27308 */ /* 0x000ee20000000800 */
[-CC-:B------:R-:W-:Y:S01]  /*58c0*/  FFMA.FTZ R198, R137, R88.reuse, -R14.reuse ;  /* 0x0000005889c67223 */ /* 0x180fe2000001080e */
[--C-:B------:R-:W-:Y:S01]  /*58d0*/  FFMA.FTZ R200, R135, R88, -R14.reuse ;  /* 0x0000005887c87223 */ /* 0x100fe2000001080e */
[----:B------:R-:W-:Y:S01]  /*58e0*/  FMNMX.FTZ R24, R45, R24, !PT ;  /* 0x000000182d187209 */ /* 0x000fe20007810000 */
[-CC-:B------:R-:W-:Y:S01]  /*58f0*/  FFMA.FTZ R123, R129, R88.reuse, -R14.reuse ;  /* 0x00000058817b7223 */ /* 0x180fe2000001080e */
[-CC-:B------:R-:W-:Y:S01]  /*5900*/  FFMA.FTZ R103, R103, R88.reuse, -R14.reuse ;  /* 0x0000005867677223 */ /* 0x180fe2000001080e */
[--C-:B------:R-:W-:Y:S01]  /*5910*/  FFMA.FTZ R101, R101, R88, -R14.reuse ;  /* 0x0000005865657223 */ /* 0x100fe2000001080e */
[----:B------:R-:W-:Y:S01]  /*5920*/  FMNMX.FTZ R24, R81, R24, !PT ;  /* 0x0000001851187209 */ /* 0x000fe20007810000 */
[----:B------:R-:W4:Y:S01]  /*5930*/  MUFU.EX2 R31, R31 ;  /* 0x0000001f001f7308 */ /* 0x000f220000000800 */
[-CC-:B------:R-:W-:Y:S01]  /*5940*/  FFMA.FTZ R202, R153, R88.reuse, -R14.reuse ;  /* 0x0000005899ca7223 */ /* 0x180fe2000001080e */
[--C-:B------:R-:W-:Y:S01]  /*5950*/  FFMA.FTZ R125, R159, R88, -R14.reuse ;  /* 0x000000589f7d7223 */ /* 0x100fe2000001080e */
[----:B------:R-:W-:Y:S01]  /*5960*/  FMNMX.FTZ R24, R47, R24, !PT ;  /* 0x000000182f187209 */ /* 0x000fe20007810000 */
[-CC-:B------:R-:W-:Y:S01]  /*5970*/  FFMA.FTZ R204, R157, R88.reuse, -R14.reuse ;  /* 0x000000589dcc7223 */ /* 0x180fe2000001080e */
[-CC-:B------:R-:W-:Y:S01]  /*5980*/  FFMA.FTZ R129, R155, R88.reuse, -R14.reuse ;  /* 0x000000589b817223 */ /* 0x180fe2000001080e */
[--C-:B------:R-:W-:Y:S01]  /*5990*/  FFMA.FTZ R206, R161, R88, -R14.reuse ;  /* 0x00000058a1ce7223 */ /* 0x100fe2000001080e */
[----:B------:R-:W-:Y:S01]  /*59a0*/  FMNMX.FTZ R24, R83, R24, !PT ;  /* 0x0000001853187209 */ /* 0x000fe20007810000 */
[----:B------:R-:W5:Y:S01]  /*59b0*/  MUFU.EX2 R180, R180 ;  /* 0x000000b400b47308 */ /* 0x000f620000000800 */
[-CC-:B------:R-:W-:Y:S01]  /*59c0*/  FFMA.FTZ R135, R163, R88.reuse, -R14.reuse ;  /* 0x00000058a3877223 */ /* 0x180fe2000001080e */
[--C-:B------:R-:W-:Y:S01]  /*59d0*/  FFMA.FTZ R208, R165, R88, -R14.reuse ;  /* 0x00000058a5d07223 */ /* 0x100fe2000001080e */
[----:B------:R-:W-:Y:S01]  /*59e0*/  FMNMX.FTZ R24, R49, R24, !PT ;  /* 0x0000001831187209 */ /* 0x000fe20007810000 */
[-CC-:B------:R-:W-:Y:S01]  /*59f0*/  FFMA.FTZ R137, R167, R88.reuse, -R14.reuse ;  /* 0x00000058a7897223 */ /* 0x180fe2000001080e */
[-CC-:B------:R-:W-:Y:S01]  /*5a00*/  FFMA.FTZ R210, R169, R88.reuse, -R14.reuse ;  /* 0x00000058a9d27223 */ /* 0x180fe2000001080e */
[--C-:B------:R-:W-:Y:S01]  /*5a10*/  FFMA.FTZ R119, R119, R88, -R14.reuse ;  /* 0x0000005877777223 */ /* 0x100fe2000001080e */
[----:B------:R-:W-:Y:S01]  /*5a20*/  FMNMX.FTZ R24, R73, R24, !PT ;  /* 0x0000001849187209 */ /* 0x000fe20007810000 */
[----:B------:R-:W2:Y:S01]  /*5a30*/  MUFU.EX2 R39, R39 ;  /* 0x0000002700277308 */ /* 0x000ea20000000800 */
        /* <DEDUP_REMOVED lines=8> */
[----:B------:R-:W-:Y:S01]  /*5ac0*/  FFMA.FTZ R151, R185, R88, -R14 ;  /* 0x00000058b9977223 */ /* 0x000fe2000001080e */
[----:B------:R-:W-:-:S02]  /*5ad0*/  ISETP.GE.AND P2, PT, R113, 0xb1, PT ;  /* 0x000000b17100780c */ /* 0x000fc40003f46270 */
[----:B------:R-:W-:-:S04]  /*5ae0*/  FMNMX.FTZ R24, R53, R24, !PT ;  /* 0x0000001835187209 */ /* 0x000fc80007810000 */
[----:B------:R-:W-:Y:S01]  /*5af0*/  FMNMX.FTZ R24, R65, R24, !PT ;  /* 0x0000001841187209 */ /* 0x000fe20007810000 */
[----:B------:R-:W2:Y:S03]  /*5b00*/  MUFU.EX2 R105, R105 ;  /* 0x0000006900697308 */ /* 0x000ea60000000800 */
[----:B------:R-:W-:-:S04]  /*5b10*/  FMNMX.FTZ R24, R67, R24, !PT ;  /* 0x0000001843187209 */ /* 0x000fc80007810000 */
[----:B------:R-:W-:Y:S01]  /*5b20*/  FMNMX.FTZ R24, R55, R24, !PT ;  /* 0x0000001837187209 */ /* 0x000fe20007810000 */
[----:B------:R-:W2:Y:S03]  /*5b30*/  MUFU.EX2 R184, R184 ;  /* 0x000000b800b87308 */ /* 0x000ea60000000800 */
[----:B------:R-:W-:-:S04]  /*5b40*/  FMNMX.FTZ R24, R57, R24, !PT ;  /* 0x0000001839187209 */ /* 0x000fc80007810000 */
[----:B------:R-:W-:Y:S01]  /*5b50*/  FMNMX.FTZ R24, R59, R24, !PT ;  /* 0x000000183b187209 */ /* 0x000fe20007810000 */
[----:B------:R-:W-:Y:S03]  /*5b60*/  MUFU.EX2 R107, R107 ;  /* 0x0000006b006b7308 */ /* 0x000fe60000000800 */
        /* <DEDUP_REMOVED lines=26> */
[----:B------:R-:W-:Y:S04]  /*5d10*/  MUFU.EX2 R194, R194 ;  /* 0x000000c200c27308 */ /* 0x000fe80000000800 */
[----:B------:R-:W1:Y:S04]  /*5d20*/  SHFL.BFLY PT, R91, R24, 0x2, 0x1f ;  /* 0x0c401f00185b7f89 */ /* 0x000e6800000e0000 */
[----:B------:R-:W-:Y:S08]  /*5d30*/  MUFU.EX2 R115, R115 ;  /* 0x0000007300737308 */ /* 0x000ff00000000800 */
[----:B------:R-:W-:Y:S08]  /*5d40*/  MUFU.EX2 R196, R196 ;  /* 0x000000c400c47308 */ /* 0x000ff00000000800 */
[----:B------:R-:W-:Y:S01]  /*5d50*/  MUFU.EX2 R117, R117 ;  /* 0x0000007500757308 */ /* 0x000fe20000000800 */
[----:B-1----:R-:W-:-:S07]  /*5d60*/  FMNMX.FTZ R20, R24, R91, !PT ;  /* 0x0000005b18147209 */ /* 0x002fce0007810000 */
[----:B------:R-:W-:Y:S01]  /*5d70*/  MUFU.EX2 R198, R198 ;  /* 0x000000c600c67308 */ /* 0x000fe20000000800 */
[----:B------:R-:W1:Y:S07]  /*5d80*/  SHFL.BFLY PT, R91, R20, 0x1, 0x1f ;  /* 0x0c201f00145b7f89 */ /* 0x000e6e00000e0000 */
[----:B------:R-:W-:Y:S08]  /*5d90*/  MUFU.EX2 R121, R121 ;  /* 0x0000007900797308 */ /* 0x000ff00000000800 */
[----:B------:R-:W-:Y:S08]  /*5da0*/  MUFU.EX2 R200, R200 ;  /* 0x000000c800c87308 */ /* 0x000ff00000000800 */
[----:B------:R-:W-:Y:S01]  /*5db0*/  MUFU.EX2 R123, R123 ;  /* 0x0000007b007b7308 */ /* 0x000fe20000000800 */
[----:B-1----:R-:W-:-:S04]  /*5dc0*/  FMNMX.FTZ R91, R20, R91, !PT ;  /* 0x0000005b145b7209 */ /* 0x002fc80007810000 */
[C---:B------:R-:W-:Y:S01]  /*5dd0*/  FSETP.NEU.FTZ.AND P1, PT, R91.reuse, -INF , PT ;  /* 0xff8000005b00780b */ /* 0x040fe20003f3d000 */
[----:B------:R-:W-:Y:S02]  /*5de0*/  FMUL.FTZ R38, R91, R88 ;  /* 0x000000585b267220 */ /* 0x000fe40000410000 */
[----:B------:R-:W-:Y:S03]  /*5df0*/  MUFU.EX2 R202, R202 ;  /* 0x000000ca00ca7308 */ /* 0x000fe60000000800 */
[----:B------:R-:W-:Y:S02]  /*5e00*/  FSEL R38, R38, RZ, P1 ;  /* 0x000000ff26267208 */ /* 0x000fe40000800000 */
[----:B------:R-:W-:-:S03]  /*5e10*/  ISETP.NE.AND P1, PT, R23, RZ, PT ;  /* 0x000000ff1700720c */ /* 0x000fc60003f25270 */
[-CC-:B------:R-:W-:Y:S01]  /*5e20*/  FFMA.FTZ R177, R11, R88.reuse, -R38.reuse ;  /* 0x000000580bb17223 */ /* 0x180fe20000010826 */
[----:B------:R-:W-:Y:S01]  /*5e30*/  FADD.FTZ R11, R176, R27 ;  /* 0x0000001bb00b7221 */ /* 0x000fe20000010000 */
[-CC-:B------:R-:W-:Y:S01]  /*5e40*/  FFMA.FTZ R12, R12, R88.reuse, -R38.reuse ;  /* 0x000000580c0c7223 */ /* 0x180fe20000010826 */
[-CC-:B------:R-:W-:Y:S01]  /*5e50*/  FFMA.FTZ R179, R13, R88.reuse, -R38.reuse ;  /* 0x000000580db37223 */ /* 0x180fe20000010826 */
[-CC-:B------:R-:W-:Y:S01]  /*5e60*/  FFMA.FTZ R14, R15, R88.reuse, -R38.reuse ;  /* 0x000000580f0e7223 */ /* 0x180fe20000010826 */
[----:B---3--:R-:W-:Y:S01]  /*5e70*/  FADD.FTZ R42, R178, R11 ;  /* 0x0000000bb22a7221 */ /* 0x008fe20000010000 */
[----:B------:R-:W-:Y:S01]  /*5e80*/  MUFU.EX2 R177, R177 ;  /* 0x000000b100b17308 */ /* 0x000fe20000000800 */
[-CC-:B------:R-:W-:Y:S01]  /*5e90*/  FFMA.FTZ R181, R21, R88.reuse, -R38.reuse ;  /* 0x0000005815b57223 */ /* 0x180fe20000010826 */
[-C--:B------:R-:W-:Y:S01]  /*5ea0*/  FFMA.FTZ R20, R25, R88.reuse, -R38 ;  /* 0x0000005819147223 */ /* 0x080fe20000010826 */
[----:B----4-:R-:W-:Y:S01]  /*5eb0*/  FADD.FTZ R11, R31, R42 ;  /* 0x0000002a1f0b7221 */ /* 0x010fe20000010000 */
[-CC-:B------:R-:W-:Y:S01]  /*5ec0*/  FFMA.FTZ R183, R29, R88.reuse, -R38.reuse ;  /* 0x000000581db77223 */ /* 0x180fe20000010826 */
[-CC-:B------:R-:W-:Y:S01]  /*5ed0*/  FFMA.FTZ R24, R33, R88.reuse, -R38.reuse ;  /* 0x0000005821187223 */ /* 0x180fe20000010826 */
[-CC-:B------:R-:W-:Y:S01]  /*5ee0*/  FFMA.FTZ R185, R35, R88.reuse, -R38.reuse ;  /* 0x0000005823b97223 */ /* 0x180fe20000010826 */
[----:B-----5:R-:W-:Y:S01]  /*5ef0*/  FADD.FTZ R42, R180, R11 ;  /* 0x0000000bb42a7221 */ /* 0x020fe20000010000 */
[----:B------:R-:W1:Y:S01]  /*5f00*/  MUFU.EX2 R12, R12 ;  /* 0x0000000c000c7308 */ /* 0x000e620000000800 */
[-CC-:B------:R-:W-:Y:S01]  /*5f10*/  FFMA.FTZ R26, R37, R88.reuse, -R38.reuse ;  /* 0x00000058251a7223 */ /* 0x180fe20000010826 */
[-C--:B------:R-:W-:Y:S01]  /*5f20*/  FFMA.FTZ R187, R41, R88.reuse, -R38 ;  /* 0x0000005829bb7223 */ /* 0x080fe20000010826 */
[----:B--2---:R-:W-:Y:S01]  /*5f30*/  FADD.FTZ R11, R39, R42 ;  /* 0x0000002a270b7221 */ /* 0x004fe20000010000 */
[-CC-:B------:R-:W-:Y:S01]  /*5f40*/  FFMA.FTZ R28, R43, R88.reuse, -R38.reuse ;  /* 0x000000582b1c7223 */ /* 0x180fe20000010826 */
[-CC-:B------:R-:W-:Y:S01]  /*5f50*/  FFMA.FTZ R189, R45, R88.reuse, -R38.reuse ;  /* 0x000000582dbd7223 */ /* 0x180fe20000010826 */
[-CC-:B------:R-:W-:Y:S01]  /*5f60*/  FFMA.FTZ R30, R81, R88.reuse, -R38.reuse ;  /* 0x00000058511e7223 */ /* 0x180fe20000010826 */
[----:B------:R-:W-:Y:S01]  /*5f70*/  FADD.FTZ R44, R182, R11 ;  /* 0x0000000bb62c7221 */ /* 0x000fe20000010000 */
[----:B------:R-:W2:Y:S01]  /*5f80*/  MUFU.EX2 R179, R179 ;  /* 0x000000b300b37308 */ /* 0x000ea20000000800 */
[-CC-:B------:R-:W-:Y:S01]  /*5f90*/  FFMA.FTZ R191, R47, R88.reuse, -R38.reuse ;  /* 0x000000582fbf7223 */ /* 0x180fe20000010826 */
[-C--:B------:R-:W-:Y:S01]  /*5fa0*/  FFMA.FTZ R32, R83, R88.reuse, -R38 ;  /* 0x0000005853207223 */ /* 0x080fe20000010826 */
[----:B------:R-:W-:Y:S01]  /*5fb0*/  FADD.FTZ R11, R105, R44 ;  /* 0x0000002c690b7221 */ /* 0x000fe20000010000 */
[----:B------:R-:W-:Y:S01]  /*5fc0*/  FFMA.FTZ R193, R49, R88, -R38 ;  /* 0x0000005831c17223 */ /* 0x000fe20000010826 */
[----:B------:R-:W-:-:S02]  /*5fd0*/  @P1 VIADD R10, R10, 0x34840 ;  /* 0x000348400a0a1836 */ /* 0x000fc40000000000 */
[-C--:B------:R-:W-:Y:S01]  /*5fe0*/  FFMA.FTZ R34, R73, R88.reuse, -R38 ;  /* 0x0000005849227223 */ /* 0x080fe20000010826 */
[----:B------:R-:W-:Y:S01]  /*5ff0*/  FADD.FTZ R44, R184, R11 ;  /* 0x0000000bb82c7221 */ /* 0x000fe20000010000 */
[----:B------:R-:W3:Y:S01]  /*6000*/  MUFU.EX2 R14, R14 ;  /* 0x0000000e000e7308 */ /* 0x000ee20000000800 */
[----:B-1----:R-:W-:Y:S01]  /*6010*/  FADD.FTZ R46, R177, R12 ;  /* 0x0000000cb12e7221 */ /* 0x002fe20000010000 */
[----:B------:R-:W-:Y:S01]  /*6020*/  @P1 PRMT R10, R134, 0x654, R10 ;  /* 0x00000654860a1816 */ /* 0x000fe2000000000a */
[----:B------:R-:W-:Y:S01]  /*6030*/  FADD.FTZ R13, R107, R44 ;  /* 0x0000002c6b0d7221 */ /* 0x000fe20000010000 */
[-CC-:B------:R-:W-:Y:S01]  /*6040*/  FFMA.FTZ R195, R51, R88.reuse, -R38.reuse ;  /* 0x0000005833c37223 */ /* 0x180fe20000010826 */
[-C--:B------:R-:W-:Y:S01]  /*6050*/  FFMA.FTZ R36, R75, R88.reuse, -R38 ;  /* 0x000000584b247223 */ /* 0x080fe20000010826 */
[----:B------:R1:W-:Y:S01]  /*6060*/  @P1 SYNCS.ARRIVE.TRANS64.RED.A1T0 RZ, [R10+URZ], RZ ;  /* 0x000000ff0aff19a7 */ /* 0x0003e2000810043f */
[----:B------:R-:W-:Y:S01]  /*6070*/  FADD.FTZ R48, R186, R13 ;  /* 0x0000000dba307221 */ /* 0x000fe20000010000 */
[----:B------:R-:W4:Y:S01]  /*6080*/  MUFU.EX2 R181, R181 ;  /* 0x000000b500b57308 */ /* 0x000f220000000800 */
[----:B--2---:R-:W-:Y:S01]  /*6090*/  FADD.FTZ R11, R179, R46 ;  /* 0x0000002eb30b7221 */ /* 0x004fe20000010000 */
[-C--:B------:R-:W-:Y:S01]  /*60a0*/  FFMA.FTZ R197, R53, R88.reuse, -R38 ;  /* 0x0000005835c57223 */ /* 0x080fe20000010826 */
[----:B------:R-:W-:Y:S01]  /*60b0*/  FADD.FTZ R13, R103, R48 ;  /* 0x00000030670d7221 */ /* 0x000fe20000010000 */
[-CC-:B------:R-:W-:Y:S01]  /*60c0*/  FFMA.FTZ R40, R65, R88.reuse, -R38.reuse ;  /* 0x0000005841287223 */ /* 0x180fe20000010826 */
[-CC-:B------:R-:W-:Y:S01]  /*60d0*/  FFMA.FTZ R199, R67, R88.reuse, -R38.reuse ;  /* 0x0000005843c77223 */ /* 0x180fe20000010826 */
[-CC-:B------:R-:W-:Y:S01]  /*60e0*/  FFMA.FTZ R42, R55, R88.reuse, -R38.reuse ;  /* 0x00000058372a7223 */ /* 0x180fe20000010826 */
[-CC-:B------:R-:W-:Y:S01]  /*60f0*/  FFMA.FTZ R201, R57, R88.reuse, -R38.reuse ;  /* 0x0000005839c97223 */ /* 0x180fe20000010826 */
[----:B------:R-:W2:Y:S01]  /*6100*/  MUFU.EX2 R20, R20 ;  /* 0x0000001400147308 */ /* 0x000ea20000000800 */
[----:B---3--:R-:W-:Y:S01]  /*6110*/  FADD.FTZ R46, R14, R11 ;  /* 0x0000000b0e2e7221 */ /* 0x008fe20000010000 */
[-CC-:B------:R-:W-:Y:S01]  /*6120*/  FFMA.FTZ R44, R59, R88.reuse, -R38.reuse ;  /* 0x000000583b2c7223 */ /* 0x180fe20000010826 */
[-CC-:B------:R-:W-:Y:S01]  /*6130*/  FFMA.FTZ R203, R61, R88.reuse, -R38.reuse ;  /* 0x000000583dcb7223 */ /* 0x180fe20000010826 */
[-CC-:B------:R-:W-:Y:S01]  /*6140*/  FFMA.FTZ R205, R71, R88.reuse, -R38.reuse ;  /* 0x0000005847cd7223 */ /* 0x180fe20000010826 */
[-CC-:B------:R-:W-:Y:S01]  /*6150*/  FFMA.FTZ R77, R77, R88.reuse, -R38.reuse ;  /* 0x000000584d4d7223 */ /* 0x180fe20000010826 */
[-CC-:B------:R-:W-:Y:S01]  /*6160*/  FFMA.FTZ R79, R79, R88.reuse, -R38.reuse ;  /* 0x000000584f4f7223 */ /* 0x180fe20000010826 */
[-C--:B------:R-:W-:Y:S01]  /*6170*/  FFMA.FTZ R85, R85, R88.reuse, -R38 ;  /* 0x0000005855557223 */ /* 0x080fe20000010826 */
[----:B------:R-:W3:Y:S01]  /*6180*/  MUFU.EX2 R183, R183 ;  /* 0x000000b700b77308 */ /* 0x000ee20000000800 */
[----:B----4-:R-:W-:Y:S01]  /*6190*/  FADD.FTZ R11, R181, R46 ;  /* 0x0000002eb50b7221 */ /* 0x010fe20000010000 */
[----:B------:R-:W-:Y:S01]  /*61a0*/  FADD.FTZ R46, R188, R13 ;  /* 0x0000000dbc2e7221 */ /* 0x000fe20000010000 */
[-CC-:B------:R-:W-:Y:S01]  /*61b0*/  FFMA.FTZ R87, R87, R88.reuse, -R38.reuse ;  /* 0x0000005857577223 */ /* 0x180fe20000010826 */
[-CC-:B------:R-:W-:Y:S01]  /*61c0*/  FFMA.FTZ R93, R93, R88.reuse, -R38.reuse ;  /* 0x000000585d5d7223 */ /* 0x180fe20000010826 */
[-C--:B------:R-:W-:Y:S01]  /*61d0*/  FFMA.FTZ R95, R95, R88.reuse, -R38 ;  /* 0x000000585f5f7223 */ /* 0x080fe20000010826 */
[----:B------:R-:W-:Y:S01]  /*61e0*/  FADD.FTZ R13, R109, R46 ;  /* 0x0000002e6d0d7221 */ /* 0x000fe20000010000 */
[-CC-:B------:R-:W-:Y:S01]  /*61f0*/  FFMA.FTZ R46, R63, R88.reuse, -R38.reuse ;  /* 0x000000583f2e7223 */ /* 0x180fe20000010826 */
[----:B------:R-:W4:Y:S01]  /*6200*/  MUFU.EX2 R24, R24 ;  /* 0x0000001800187308 */ /* 0x000f220000000800 */
[----:B--2---:R-:W-:Y:S01]  /*6210*/  FADD.FTZ R48, R20, R11 ;  /* 0x0000000b14307221 */ /* 0x004fe20000010000 */
[----:B------:R-:W-:Y:S01]  /*6220*/  FADD.FTZ R50, R190, R13 ;  /* 0x0000000dbe327221 */ /* 0x000fe20000010000 */
[-CC-:B------:R-:W-:Y:S01]  /*6230*/  FFMA.FTZ R97, R97, R88.reuse, -R38.reuse ;  /* 0x0000005861617223 */ /* 0x180fe20000010826 */
[-CC-:B------:R-:W-:Y:S01]  /*6240*/  FFMA.FTZ R99, R99, R88.reuse, -R38.reuse ;  /* 0x0000005863637223 */ /* 0x180fe20000010826 */
[-C--:B------:R-:W-:Y:S01]  /*6250*/  FFMA.FTZ R127, R127, R88.reuse, -R38 ;  /* 0x000000587f7f7223 */ /* 0x080fe20000010826 */
[----:B------:R-:W-:Y:S01]  /*6260*/  FADD.FTZ R13, R101, R50 ;  /* 0x00000032650d7221 */ /* 0x000fe20000010000 */
[-C--:B------:R-:W-:Y:S01]  /*6270*/  FFMA.FTZ R131, R131, R88.reuse, -R38 ;  /* 0x0000005883837223 */ /* 0x080fe20000010826 */
[----:B------:R-:W2:Y:S01]  /*6280*/  MUFU.EX2 R185, R185 ;  /* 0x000000b900b97308 */ /* 0x000ea20000000800 */
[----:B---3--:R-:W-:Y:S01]  /*6290*/  FADD.FTZ R11, R183, R48 ;  /* 0x00000030b70b7221 */ /* 0x008fe20000010000 */
[-CC-:B------:R-:W-:Y:S01]  /*62a0*/  FFMA.FTZ R133, R133, R88.reuse, -R38.reuse ;  /* 0x0000005885857223 */ /* 0x180fe20000010826 */
[-CC-:B------:R-:W-:Y:S01]  /*62b0*/  FFMA.FTZ R139, R139, R88.reuse, -R38.reuse ;  /* 0x000000588b8b7223 */ /* 0x180fe20000010826 */
[-CC-:B------:R-:W-:Y:S01]  /*62c0*/  FFMA.FTZ R141, R141, R88.reuse, -R38.reuse ;  /* 0x000000588d8d7223 */ /* 0x180fe20000010826 */
[----:B------:R-:W-:Y:S01]  /*62d0*/  FFMA.FTZ R147, R147, R88, -R38 ;  /* 0x0000005893937223 */ /* 0x000fe20000010826 */
[----:B------:R-:W-:-:S02]  /*62e0*/  F2FP.BF16.F32.PACK_AB R177, R12, R177 ;  /* 0x000000b10cb1723e */ /* 0x000fc400000010ff */
[----:B------:R-:W-:Y:S01]  /*62f0*/  CS2R R82, SRZ ;  /* 0x0000000000527805 */ /* 0x000fe2000001ff00 */
[----:B------:R-:W3:Y:S01]  /*6300*/  MUFU.EX2 R26, R26 ;  /* 0x0000001a001a7308 */ /* 0x000ee20000000800 */
[----:B----4-:R-:W-:Y:S01]  /*6310*/  FADD.FTZ R48, R24, R11 ;  /* 0x0000000b18307221 */ /* 0x010fe20000010000 */
[----:B------:R-:W-:Y:S02]  /*6320*/  F2FP.BF16.F32.PACK_AB R179, R14, R179 ;  /* 0x000000b30eb3723e */ /* 0x000fe400000010ff */
[----:B------:R-:W-:Y:S02]  /*6330*/  CS2R R80, SRZ ;  /* 0x0000000000507805 */ /* 0x000fe4000001ff00 */
[----:B------:R-:W-:Y:S02]  /*6340*/  F2FP.BF16.F32.PACK_AB R176, R27, R176 ;  /* 0x000000b01bb0723e */ /* 0x000fe400000010ff */
[----:B------:R-:W-:Y:S02]  /*6350*/  CS2R R74, SRZ ;  /* 0x00000000004a7805 */ /* 0x000fe4000001ff00 */
[----:B------:R-:W-:-:S02]  /*6360*/  F2FP.BF16.F32.PACK_AB R178, R31, R178 ;  /* 0x000000b21fb2723e */ /* 0x000fc400000010ff */
[----:B------:R-:W-:Y:S01]  /*6370*/  CS2R R72, SRZ ;  /* 0x0000000000487805 */ /* 0x000fe2000001ff00 */
[----:B------:R-:W4:Y:S01]  /*6380*/  MUFU.EX2 R187, R187 ;  /* 0x000000bb00bb7308 */ /* 0x000f220000000800 */
[----:B--2---:R-:W-:Y:S01]  /*6390*/  FADD.FTZ R11, R185, R48 ;  /* 0x00000030b90b7221 */ /* 0x004fe20000010000 */
[----:B------:R-:W-:Y:S01]  /*63a0*/  FADD.FTZ R48, R192, R13 ;  /* 0x0000000dc0307221 */ /* 0x000fe20000010000 */
[----:B------:R-:W-:Y:S02]  /*63b0*/  F2FP.BF16.F32.PACK_AB R180, R39, R180 ;  /* 0x000000b427b4723e */ /* 0x000fe400000010ff */
[----:B------:R-:W-:Y:S02]  /*63c0*/  CS2R R70, SRZ ;  /* 0x0000000000467805 */ /* 0x000fe4000001ff00 */
[----:B------:R-:W-:Y:S01]  /*63d0*/  F2FP.BF16.F32.PACK_AB R183, R24, R183 ;  /* 0x000000b718b7723e */ /* 0x000fe200000010ff */
[----:B------:R-:W-:Y:S01]  /*63e0*/  FADD.FTZ R13, R111, R48 ;  /* 0x000000306f0d7221 */ /* 0x000fe20000010000 */
[----:B------:R-:W-:Y:S01]  /*63f0*/  FFMA.FTZ R48, R69, R88, -R38 ;  /* 0x0000005845307223 */ /* 0x000fe20000010826 */
[----:B------:R-:W2:Y:S01]  /*6400*/  MUFU.EX2 R28, R28 ;  /* 0x0000001c001c7308 */ /* 0x000ea20000000800 */
[----:B---3--:R-:W-:Y:S01]  /*6410*/  FADD.FTZ R50, R26, R11 ;  /* 0x0000000b1a327221 */ /* 0x008fe20000010000 */
[----:B------:R-:W-:Y:S01]  /*6420*/  FADD.FTZ R52, R194, R13 ;  /* 0x0000000dc2347221 */ /* 0x000fe20000010000 */
[----:B------:R-:W-:-:S02]  /*6430*/  F2FP.BF16.F32.PACK_AB R185, R26, R185 ;  /* 0x000000b91ab9723e */ /* 0x000fc400000010ff */
[----:B------:R-:W-:Y:S02]  /*6440*/  CS2R R68, SRZ ;  /* 0x0000000000447805 */ /* 0x000fe4000001ff00 */
[----:B------:R-:W-:Y:S01]  /*6450*/  F2FP.BF16.F32.PACK_AB R182, R105, R182 ;  /* 0x000000b669b6723e */ /* 0x000fe200000010ff */
[----:B------:R-:W-:Y:S01]  /*6460*/  FADD.FTZ R13, R115, R52 ;  /* 0x00000034730d7221 */ /* 0x000fe20000010000 */
[----:B------:R-:W-:Y:S01]  /*6470*/  F2FP.BF16.F32.PACK_AB R184, R107, R184 ;  /* 0x000000b86bb8723e */ /* 0x000fe200000010ff */
[----:B------:R-:W3:Y:S01]  /*6480*/  MUFU.EX2 R189, R189 ;  /* 0x000000bd00bd7308 */ /* 0x000ee20000000800 */
[----:B----4-:R-:W-:Y:S01]  /*6490*/  FADD.FTZ R11, R187, R50 ;  /* 0x00000032bb0b7221 */ /* 0x010fe20000010000 */
[----:B------:R-:W-:Y:S02]  /*64a0*/  F2FP.BF16.F32.PACK_AB R186, R103, R186 ;  /* 0x000000ba67ba723e */ /* 0x000fe400000010ff */
[----:B------:R-:W-:Y:S02]  /*64b0*/  CS2R R66, SRZ ;  /* 0x0000000000427805 */ /* 0x000fe4000001ff00 */
[----:B------:R-:W-:-:S02]  /*64c0*/  F2FP.BF16.F32.PACK_AB R188, R109, R188 ;  /* 0x000000bc6dbc723e */ /* 0x000fc400000010ff */
[----:B------:R-:W-:Y:S02]  /*64d0*/  CS2R R64, SRZ ;  /* 0x0000000000407805 */ /* 0x000fe4000001ff00 */
[----:B------:R-:W-:Y:S02]  /*64e0*/  F2FP.BF16.F32.PACK_AB R190, R101, R190 ;  /* 0x000000be65be723e */ /* 0x000fe400000010ff */
[----:B------:R-:W-:Y:S01]  /*64f0*/  CS2R R62, SRZ ;  /* 0x00000000003e7805 */ /* 0x000fe2000001ff00 */
[----:B------:R-:W1:Y:S01]  /*6500*/  MUFU.EX2 R30, R30 ;  /* 0x0000001e001e7308 */ /* 0x000e620000000800 */
[C---:B--2---:R-:W-:Y:S01]  /*6510*/  FADD.FTZ R50, R28.reuse, R11 ;  /* 0x0000000b1c327221 */ /* 0x044fe20000010000 */
[----:B------:R-:W-:Y:S02]  /*6520*/  F2FP.BF16.F32.PACK_AB R187, R28, R187 ;  /* 0x000000bb1cbb723e */ /* 0x000fe400000010ff */
[----:B------:R-:W-:Y:S02]  /*6530*/  CS2R R28, SRZ ;  /* 0x00000000001c7805 */ /* 0x000fe4000001ff00 */
[----:B------:R-:W-:-:S02]  /*6540*/  F2FP.BF16.F32.PACK_AB R192, R111, R192 ;  /* 0x000000c06fc0723e */ /* 0x000fc400000010ff */
[----:B------:R-:W-:Y:S02]  /*6550*/  CS2R R26, SRZ ;  /* 0x00000000001a7805 */ /* 0x000fe4000001ff00 */
[----:B------:R-:W-:Y:S02]  /*6560*/  F2FP.BF16.F32.PACK_AB R194, R115, R194 ;  /* 0x000000c273c2723e */ /* 0x000fe400000010ff */
[----:B------:R-:W-:Y:S01]  /*6570*/  CS2R R24, SRZ ;  /* 0x0000000000187805 */ /* 0x000fe2000001ff00 */
[----:B------:R-:W2:Y:S01]  /*6580*/  MUFU.EX2 R191, R191 ;  /* 0x000000bf00bf7308 */ /* 0x000ea20000000800 */
[----:B---3--:R-:W-:Y:S01]  /*6590*/  FADD.FTZ R11, R189, R50 ;  /* 0x00000032bd0b7221 */ /* 0x008fe20000010000 */
[----:B------:R-:W-:Y:S01]  /*65a0*/  FADD.FTZ R50, R196, R13 ;  /* 0x0000000dc4327221 */ /* 0x000fe20000010000 */
[C---:B------:R-:W-:Y:S02]  /*65b0*/  F2FP.BF16.F32.PACK_AB R196, R117.reuse, R196 ;  /* 0x000000c475c4723e */ /* 0x040fe400000010ff */
[----:B------:R-:W-:Y:S01]  /*65c0*/  F2FP.BF16.F32.PACK_AB R181, R20, R181 ;  /* 0x000000b514b5723e */ /* 0x000fe200000010ff */
[----:B------:R-:W-:-:S02]  /*65d0*/  FADD.FTZ R13, R117, R50 ;  /* 0x00000032750d7221 */ /* 0x000fc40000010000 */
[----:B------:R-:W3:Y:S01]  /*65e0*/  MUFU.EX2 R32, R32 ;  /* 0x0000002000207308 */ /* 0x000ee20000000800 */
[----:B-1----:R-:W-:Y:S01]  /*65f0*/  FADD.FTZ R10, R30, R11 ;  /* 0x0000000b1e0a7221 */ /* 0x002fe20000010000 */
[----:B------:R-:W-:Y:S01]  /*6600*/  FADD.FTZ R52, R198, R13 ;  /* 0x0000000dc6347221 */ /* 0x000fe20000010000 */
[----:B------:R-:W-:Y:S02]  /*6610*/  F2FP.BF16.F32.PACK_AB R189, R30, R189 ;  /* 0x000000bd1ebd723e */ /* 0x000fe400000010ff */
[----:B------:R-:W-:Y:S02]  /*6620*/  CS2R R30, SRZ ;  /* 0x00000000001e7805 */ /* 0x000fe4000001ff00 */
[C---:B------:R-:W-:Y:S01]  /*6630*/  F2FP.BF16.F32.PACK_AB R198, R121.reuse, R198 ;  /* 0x000000c679c6723e */ /* 0x040fe200000010ff */
[----:B------:R-:W-:Y:S01]  /*6640*/  FADD.FTZ R13, R121, R52 ;  /* 0x00000034790d7221 */ /* 0x000fe20000010000 */
[----:B------:R-:W1:Y:S01]  /*6650*/  MUFU.EX2 R193, R193 ;  /* 0x000000c100c17308 */ /* 0x000e620000000800 */
[----:B--2---:R-:W-:-:S02]  /*6660*/  FADD.FTZ R11, R191, R10 ;  /* 0x0000000abf0b7221 */ /* 0x004fc40000010000 */
[----:B------:R-:W-:Y:S01]  /*6670*/  FADD.FTZ R52, R200, R13 ;  /* 0x0000000dc8347221 */ /* 0x000fe20000010000 */
[----:B------:R-:W-:-:S03]  /*6680*/  F2FP.BF16.F32.PACK_AB R200, R123, R200 ;  /* 0x000000c87bc8723e */ /* 0x000fc600000010ff */
[----:B------:R-:W-:Y:S01]  /*6690*/  FADD.FTZ R13, R123, R52 ;  /* 0x000000347b0d7221 */ /* 0x000fe20000010000 */
[----:B------:R-:W2:Y:S01]  /*66a0*/  MUFU.EX2 R34, R34 ;  /* 0x0000002200227308 */ /* 0x000ea20000000800 */
[----:B---3--:R-:W-:Y:S02]  /*66b0*/  FADD.FTZ R10, R32, R11 ;  /* 0x0000000b200a7221 */ /* 0x008fe40000010000 */
[----:B------:R-:W-:Y:S01]  /*66c0*/  FADD.FTZ R54, R202, R13 ;  /* 0x0000000dca367221 */ /* 0x000fe20000010000 */
[----:B------:R-:W-:Y:S02]  /*66d0*/  F2FP.BF16.F32.PACK_AB R191, R32, R191 ;  /* 0x000000bf20bf723e */ /* 0x000fe400000010ff */
[----:B------:R-:W-:Y:S02]  /*66e0*/  CS2R R32, SRZ ;  /* 0x0000000000207805 */ /* 0x000fe4000001ff00 */
[----:B------:R-:W3:Y:S01]  /*66f0*/  MUFU.EX2 R195, R195 ;  /* 0x000000c300c37308 */ /* 0x000ee20000000800 */
[----:B-1----:R-:W-:-:S07]  /*6700*/  FADD.FTZ R11, R193, R10 ;  /* 0x0000000ac10b7221 */ /* 0x002fce0000010000 */
[----:B------:R-:W1:Y:S01]  /*6710*/  MUFU.EX2 R36, R36 ;  /* 0x0000002400247308 */ /* 0x000e620000000800 */
[C---:B--2---:R-:W-:Y:S01]  /*6720*/  FADD.FTZ R10, R34.reuse, R11 ;  /* 0x0000000b220a7221 */ /* 0x044fe20000010000 */
[----:B------:R-:W-:Y:S02]  /*6730*/  F2FP.BF16.F32.PACK_AB R193, R34, R193 ;  /* 0x000000c122c1723e */ /* 0x000fe400000010ff */
[----:B------:R-:W-:-:S04]  /*6740*/  CS2R R34, SRZ ;  /* 0x0000000000227805 */ /* 0x000fc8000001ff00 */
[----:B------:R-:W2:Y:S01]  /*6750*/  MUFU.EX2 R197, R197 ;  /* 0x000000c500c57308 */ /* 0x000ea20000000800 */
[----:B---3--:R-:W-:-:S07]  /*6760*/  FADD.FTZ R11, R195, R10 ;  /* 0x0000000ac30b7221 */ /* 0x008fce0000010000 */
[----:B------:R-:W3:Y:S01]  /*6770*/  MUFU.EX2 R40, R40 ;  /* 0x0000002800287308 */ /* 0x000ee20000000800 */
[C---:B-1----:R-:W-:Y:S01]  /*6780*/  FADD.FTZ R10, R36.reuse, R11 ;  /* 0x0000000b240a7221 */ /* 0x042fe20000010000 */
[----:B------:R-:W-:Y:S02]  /*6790*/  F2FP.BF16.F32.PACK_AB R195, R36, R195 ;  /* 0x000000c324c3723e */ /* 0x000fe400000010ff */
[----:B------:R-:W-:-:S04]  /*67a0*/  CS2R R36, SRZ ;  /* 0x0000000000247805 */ /* 0x000fc8000001ff00 */
[----:B------:R-:W1:Y:S01]  /*67b0*/  MUFU.EX2 R199, R199 ;  /* 0x000000c700c77308 */ /* 0x000e620000000800 */
[----:B--2---:R-:W-:-:S07]  /*67c0*/  FADD.FTZ R11, R197, R10 ;  /* 0x0000000ac50b7221 */ /* 0x004fce0000010000 */
[----:B------:R-:W2:Y:S01]  /*67d0*/  MUFU.EX2 R125, R125 ;  /* 0x0000007d007d7308 */ /* 0x000ea20000000800 */
[C---:B---3--:R-:W-:Y:S01]  /*67e0*/  FADD.FTZ R10, R40.reuse, R11 ;  /* 0x0000000b280a7221 */ /* 0x048fe20000010000 */
[----:B------:R-:W-:Y:S02]  /*67f0*/  F2FP.BF16.F32.PACK_AB R197, R40, R197 ;  /* 0x000000c528c5723e */ /* 0x000fe400000010ff */
[----:B------:R-:W-:-:S04]  /*6800*/  CS2R R40, SRZ ;  /* 0x0000000000287805 */ /* 0x000fc8000001ff00 */
[----:B------:R-:W3:Y:S01]  /*6810*/  MUFU.EX2 R42, R42 ;  /* 0x0000002a002a7308 */ /* 0x000ee20000000800 */
[----:B-1----:R-:W-:-:S07]  /*6820*/  FADD.FTZ R11, R199, R10 ;  /* 0x0000000ac70b7221 */ /* 0x002fce0000010000 */
[----:B------:R-:W1:Y:S01]  /*6830*/  MUFU.EX2 R204, R204 ;  /* 0x000000cc00cc7308 */ /* 0x000e620000000800 */
[C---:B--2---:R-:W-:Y:S01]  /*6840*/  FADD.FTZ R13, R125.reuse, R54 ;  /* 0x000000367d0d7221 */ /* 0x044fe20000010000 */
[----:B------:R-:W-:-:S06]  /*6850*/  F2FP.BF16.F32.PACK_AB R202, R125, R202 ;  /* 0x000000ca7dca723e */ /* 0x000fcc00000010ff */
[----:B------:R-:W2:Y:S01]  /*6860*/  MUFU.EX2 R201, R201 ;  /* 0x000000c900c97308 */ /* 0x000ea20000000800 */
[C---:B---3--:R-:W-:Y:S01]  /*6870*/  FADD.FTZ R10, R42.reuse, R11 ;  /* 0x0000000b2a0a7221 */ /* 0x048fe20000010000 */
[----:B------:R-:W-:Y:S02]  /*6880*/  F2FP.BF16.F32.PACK_AB R199, R42, R199 ;  /* 0x000000c72ac7723e */ /* 0x000fe400000010ff */
[----:B------:R-:W-:-:S04]  /*6890*/  CS2R R42, SRZ ;  /* 0x00000000002a7805 */ /* 0x000fc8000001ff00 */
[----:B------:R-:W3:Y:S01]  /*68a0*/  MUFU.EX2 R129, R129 ;  /* 0x0000008100817308 */ /* 0x000ee20000000800 */
[----:B-1----:R-:W-:-:S07]  /*68b0*/  FADD.FTZ R54, R204, R13 ;  /* 0x0000000dcc367221 */ /* 0x002fce0000010000 */
[----:B------:R-:W1:Y:S01]  /*68c0*/  MUFU.EX2 R44, R44 ;  /* 0x0000002c002c7308 */ /* 0x000e620000000800 */
[----:B--2---:R-:W-:-:S07]  /*68d0*/  FADD.FTZ R11, R201, R10 ;  /* 0x0000000ac90b7221 */ /* 0x004fce0000010000 */
[----:B------:R-:W2:Y:S01]  /*68e0*/  MUFU.EX2 R206, R206 ;  /* 0x000000ce00ce7308 */ /* 0x000ea20000000800 */
[C---:B---3--:R-:W-:Y:S01]  /*68f0*/  FADD.FTZ R13, R129.reuse, R54 ;  /* 0x00000036810d7221 */ /* 0x048fe20000010000 */
[----:B------:R-:W-:-:S06]  /*6900*/  F2FP.BF16.F32.PACK_AB R204, R129, R204 ;  /* 0x000000cc81cc723e */ /* 0x000fcc00000010ff */
[----:B------:R-:W3:Y:S01]  /*6910*/  MUFU.EX2 R203, R203 ;  /* 0x000000cb00cb7308 */ /* 0x000ee20000000800 */
[C---:B-1----:R-:W-:Y:S01]  /*6920*/  FADD.FTZ R10, R44.reuse, R11 ;  /* 0x0000000b2c0a7221 */ /* 0x042fe20000010000 */
[----:B------:R-:W-:Y:S02]  /*6930*/  F2FP.BF16.F32.PACK_AB R201, R44, R201 ;  /* 0x000000c92cc9723e */ /* 0x000fe400000010ff */
[----:B------:R-:W-:-:S04]  /*6940*/  CS2R R44, SRZ ;  /* 0x00000000002c7805 */ /* 0x000fc8000001ff00 */
[----:B------:R-:W1:Y:S01]  /*6950*/  MUFU.EX2 R135, R135 ;  /* 0x0000008700877308 */ /* 0x000e620000000800 */
[----:B--2---:R-:W-:-:S07]  /*6960*/  FADD.FTZ R54, R206, R13 ;  /* 0x0000000dce367221 */ /* 0x004fce0000010000 */
[----:B------:R-:W2:Y:S01]  /*6970*/  MUFU.EX2 R46, R46 ;  /* 0x0000002e002e7308 */ /* 0x000ea20000000800 */
[----:B---3--:R-:W-:-:S07]  /*6980*/  FADD.FTZ R11, R203, R10 ;  /* 0x0000000acb0b7221 */ /* 0x008fce0000010000 */
[----:B------:R-:W3:Y:S01]  /*6990*/  MUFU.EX2 R208, R208 ;  /* 0x000000d000d07308 */ /* 0x000ee20000000800 */
[C---:B-1----:R-:W-:Y:S01]  /*69a0*/  FADD.FTZ R13, R135.reuse, R54 ;  /* 0x00000036870d7221 */ /* 0x042fe20000010000 */
[----:B------:R-:W-:-:S06]  /*69b0*/  F2FP.BF16.F32.PACK_AB R206, R135, R206 ;  /* 0x000000ce87ce723e */ /* 0x000fcc00000010ff */
[----:B------:R-:W1:Y:S01]  /*69c0*/  MUFU.EX2 R205, R205 ;  /* 0x000000cd00cd7308 */ /* 0x000e620000000800 */
[C---:B--2---:R-:W-:Y:S01]  /*69d0*/  FADD.FTZ R10, R46.reuse, R11 ;  /* 0x0000000b2e0a7221 */ /* 0x044fe20000010000 */
[----:B------:R-:W-:Y:S02]  /*69e0*/  F2FP.BF16.F32.PACK_AB R203, R46, R203 ;  /* 0x000000cb2ecb723e */ /* 0x000fe400000010ff */
[----:B------:R-:W-:-:S04]  /*69f0*/  CS2R R46, SRZ ;  /* 0x00000000002e7805 */ /* 0x000fc8000001ff00 */
[----:B------:R-:W2:Y:S01]  /*6a00*/  MUFU.EX2 R137, R137 ;  /* 0x0000008900897308 */ /* 0x000ea20000000800 */
[----:B---3--:R-:W-:-:S07]  /*6a10*/  FADD.FTZ R54, R208, R13 ;  /* 0x0000000dd0367221 */ /* 0x008fce0000010000 */
        /* <DEDUP_REMOVED lines=11> */
[----:B------:R1:W4:Y:S01]  /*6ad0*/  MUFU.EX2 R50, R79 ;  /* 0x0000004f00327308 */ /* 0x0003220000000800 */
[----:B--2---:R-:W-:-:S07]  /*6ae0*/  FADD.FTZ R11, R77, R10 ;  /* 0x0000000a4d0b7221 */ /* 0x004fce0000010000 */
[----:B------:R-:W2:Y:S01]  /*6af0*/  MUFU.EX2 R212, R212 ;  /* 0x000000d400d47308 */ /* 0x000ea20000000800 */
[C---:B---3--:R-:W-:Y:S01]  /*6b00*/  FADD.FTZ R13, R119.reuse, R56 ;  /* 0x00000038770d7221 */ /* 0x048fe20000010000 */
[----:B------:R-:W-:Y:S02]  /*6b10*/  F2FP.BF16.F32.PACK_AB R210, R119, R210 ;  /* 0x000000d277d2723e */ /* 0x000fe400000010ff */
[----:B-1----:R-:W-:-:S04]  /*6b20*/  CS2R R78, SRZ ;  /* 0x00000000004e7805 */ /* 0x002fc8000001ff00 */
[----:B------:R-:W1:Y:S01]  /*6b30*/  MUFU.EX2 R85, R85 ;  /* 0x0000005500557308 */ /* 0x000e620000000800 */
[C---:B----4-:R-:W-:Y:S01]  /*6b40*/  FADD.FTZ R10, R50.reuse, R11 ;  /* 0x0000000b320a7221 */ /* 0x050fe20000010000 */
[----:B------:R-:W-:Y:S02]  /*6b50*/  F2FP.BF16.F32.PACK_AB R207, R50, R77 ;  /* 0x0000004d32cf723e */ /* 0x000fe400000010ff */
[----:B------:R-:W-:Y:S02]  /*6b60*/  CS2R R76, SRZ ;  /* 0x00000000004c7805 */ /* 0x000fe4000001ff00 */
[----:B------:R-:W-:Y:S02]  /*6b70*/  CS2R R50, SRZ ;  /* 0x0000000000327805 */ /* 0x000fe4000001ff00 */
[----:B------:R-:W3:Y:S01]  /*6b80*/  MUFU.EX2 R143, R143 ;  /* 0x0000008f008f7308 */ /* 0x000ee20000000800 */
[----:B--2---:R-:W-:-:S07]  /*6b90*/  FADD.FTZ R56, R212, R13 ;  /* 0x0000000dd4387221 */ /* 0x004fce0000010000 */
[----:B------:R2:W4:Y:S01]  /*6ba0*/  MUFU.EX2 R52, R87 ;  /* 0x0000005700347308 */ /* 0x0005220000000800 */
[----:B-1----:R-:W-:-:S07]  /*6bb0*/  FADD.FTZ R11, R85, R10 ;  /* 0x0000000a550b7221 */ /* 0x002fce0000010000 */
[----:B------:R-:W1:Y:S01]  /*6bc0*/  MUFU.EX2 R214, R214 ;  /* 0x000000d600d67308 */ /* 0x000e620000000800 */
[C---:B---3--:R-:W-:Y:S01]  /*6bd0*/  FADD.FTZ R13, R143.reuse, R56 ;  /* 0x000000388f0d7221 */ /* 0x048fe20000010000 */
[----:B------:R-:W-:Y:S02]  /*6be0*/  F2FP.BF16.F32.PACK_AB R212, R143, R212 ;  /* 0x000000d48fd4723e */ /* 0x000fe400000010ff */
[----:B--2---:R-:W-:-:S04]  /*6bf0*/  CS2R R86, SRZ ;  /* 0x0000000000567805 */ /* 0x004fc8000001ff00 */
[----:B------:R-:W2:Y:S01]  /*6c00*/  MUFU.EX2 R93, R93 ;  /* 0x0000005d005d7308 */ /* 0x000ea20000000800 */
[C---:B----4-:R-:W-:Y:S01]  /*6c10*/  FADD.FTZ R10, R52.reuse, R11 ;  /* 0x0000000b340a7221 */ /* 0x050fe20000010000 */
[----:B------:R-:W-:Y:S02]  /*6c20*/  F2FP.BF16.F32.PACK_AB R209, R52, R85 ;  /* 0x0000005534d1723e */ /* 0x000fe400000010ff */
[----:B------:R-:W-:Y:S02]  /*6c30*/  CS2R R84, SRZ ;  /* 0x0000000000547805 */ /* 0x000fe4000001ff00 */
[----:B------:R-:W-:Y:S02]  /*6c40*/  CS2R R52, SRZ ;  /* 0x0000000000347805 */ /* 0x000fe4000001ff00 */
        /* <DEDUP_REMOVED lines=14> */
[----:B---3--:R-:W-:Y:S01]  /*6d30*/  FADD.FTZ R11, R97, R60 ;  /* 0x0000003c610b7221 */ /* 0x008fe20000010000 */
[----:B------:R-:W-:-:S06]  /*6d40*/  CS2R R60, SRZ ;  /* 0x00000000003c7805 */ /* 0x000fcc000001ff00 */
        /* <DEDUP_REMOVED lines=22> */
[----:B--2---:R-:W-:Y:S01]  /*6eb0*/  FADD.FTZ R11, R141, R14 ;  /* 0x0000000e8d0b7221 */ /* 0x004fe20000010000 */
[C---:B---3--:R-:W-:Y:S01]  /*6ec0*/  FADD.FTZ R10, R151.reuse, R10 ;  /* 0x0000000a970a7221 */ /* 0x048fe20000010000 */
[----:B------:R-:W-:Y:S02]  /*6ed0*/  F2FP.BF16.F32.PACK_AB R218, R151, R218 ;  /* 0x000000da97da723e */ /* 0x000fe400000010ff */
[C---:B-1----:R-:W-:Y:S01]  /*6ee0*/  FADD.FTZ R11, R12.reuse, R11 ;  /* 0x0000000b0c0b7221 */ /* 0x042fe20000010000 */
[----:B------:R-:W-:Y:S01]  /*6ef0*/  F2FP.BF16.F32.PACK_AB R219, R12, R141 ;  /* 0x0000008d0cdb723e */ /* 0x000fe200000010ff */
[----:B------:R-:W-:Y:S06]  /*6f00*/  @!P2 BRA `(.L_x_135) ;  /* 0x0000005400e4a947 */ /* 0x000fec0003800000 */
[----:B------:R-:W-:Y:S01]  /*6f10*/  VIADD R13, R112, 0xfffffffe ;  /* 0xfffffffe700d7836 */ /* 0x000fe20000000000 */
[----:B------:R-:W-:Y:S01]  /*6f20*/  MOV R12, R89 ;  /* 0x00000059000c7202 */ /* 0x000fe20000000f00 */
[----:B------:R-:W-:Y:S01]  /*6f30*/  IMAD.MOV.U32 R14, RZ, RZ, R91 ;  /* 0x000000ffff0e7224 */ /* 0x000fe200078e005b */
[----:B------:R-:W-:Y:S01]  /*6f40*/  UMOV UR60, UR61 ;  /* 0x0000003d003c7c82 */ /* 0x000fe20008000000 */
[----:B------:R-:W-:Y:S01]  /*6f50*/  IMAD.MOV.U32 R87, RZ, RZ, RZ ;  /* 0x000000ffff577224 */ /* 0x000fe200078e00ff */
[----:B------:R-:W-:Y:S01]  /*6f60*/  UMOV UR37, UR38 ;  /* 0x0000002600257c82 */ /* 0x000fe20008000000 */
[----:B------:R-:W-:-:S05]  /*6f70*/  ULDC UR7, c[0x0][0x9d8] ;  /* 0x0002760000077ab9 */ /* 0x000fca0000000800 */
.L_x_146:
[----:B------:R-:W-:Y:S01]  /*6f80*/  R2UR UR6, R19 ;  /* 0x00000000130672ca */ /* 0x000fe200000e0000 */
[----:B------:R-:W-:-:S04]  /*6f90*/  UIADD3 UR38, UR37, 0x1, URZ ;  /* 0x0000000125267890 */ /* 0x000fc8000fffe03f */
[----:B------:R-:W-:-:S04]  /*6fa0*/  UISETP.NE.AND UP0, UPT, UR38, 0x2, UPT ;  /* 0x000000022600788c */ /* 0x000fc8000bf05270 */
[----:B------:R-:W-:Y:S02]  /*6fb0*/  USEL UR61, URZ, 0x1, UP0 ;  /* 0x000000013f3d7887 */ /* 0x000fe40008000000 */
[----:B------:R-:W-:Y:S02]  /*6fc0*/  USEL UR38, UR38, URZ, UP0 ;  /* 0x0000003f26267287 */ /* 0x000fe40008000000 */
[----:B------:R-:W-:Y:S01]  /*6fd0*/  ISETP.NE.AND P2, PT, RZ, UR6, PT ;  /* 0x00000006ff007c0c */ /* 0x000fe2000bf45270 */
[----:B------:R-:W-:-:S12]  /*6fe0*/  ULOP3.LUT UR61, UR60, UR61, URZ, 0x3c, !UPT ;  /* 0x0000003d3c3d7292 */ /* 0x000fd8000f8e3c3f */
[----:B------:R-:W-:Y:S05]  /*6ff0*/  @P2 BRA `(.L_x_136) ;  /* 0x00000000002c2947 */ /* 0x000fea0003800000 */
[----:B------:R-:W-:Y:S05]  /*7000*/  @!P0 BRA `(.L_x_137) ;  /* 0x0000000000048947 */ /* 0x000fea0003800000 */
[----:B------:R-:W-:Y:S01]  /*7010*/  BPT.TRAP 0x1 ;  /* 0x000000040000795c */ /* 0x000fe20000300000 */
.L_x_137:
[----:B------:R-:W-:Y:S01]  /*7020*/  ULEA UR6, UR38, UR39, 0x3 ;  /* 0x0000002726067291 */ /* 0x000fe2000f8e183f */
[----:B------:R-:W-:-:S05]  /*7030*/  IMAD.U32 R15, RZ, RZ, UR61 ;  /* 0x0000003dff0f7e24 */ /* 0x000fca000f8e00ff */
[----:B------:R-:W-:-:S04]  /*7040*/  SHF.L.U32 R15, R15, 0x1f, RZ ;  /* 0x0000001f0f0f7819 */ /* 0x000fc800000006ff */
[----:B------:R1:W2:Y:S01]  /*7050*/  SYNCS.PHASECHK.TRANS64.TRYWAIT P1, [UR6+0x34830], R15 ;  /* 0x0348300fff0075a7 */ /* 0x0002a20008020146 */
[----:B------:R-:W-:Y:S05]  /*7060*/  @!P0 BRA `(.L_x_138) ;  /* 0x0000000000048947 */ /* 0x000fea0003800000 */
[----:B------:R-:W-:Y:S01]  /*7070*/  BPT.TRAP 0x1 ;  /* 0x000000040000795c */ /* 0x000fe20000300000 */
.L_x_138:
[----:B--2---:R-:W-:Y:S05]  /*7080*/  @P1 BRA `(.L_x_136) ;  /* 0x0000000000081947 */ /* 0x004fea0003800000 */
[----:B------:R-:W2:Y:S02]  /*7090*/  SYNCS.PHASECHK.TRANS64.TRYWAIT P1, [UR6+0x34830], R15 ;  /* 0x0348300fff0075a7 */ /* 0x000ea40008020146 */
[----:B--2---:R-:W-:Y:S05]  /*70a0*/  @!P1 BRA `(.L_x_139) ;  /* 0x0000009c00749947 */ /* 0x004fea0003800000 */
.L_x_136:
        /* <DEDUP_REMOVED lines=623> */
.L_x_141:
[----:B------:R-:W-:Y:S01]  /*97a0*/  ULEA UR6, UR37, UR39, 0x3 ;  /* 0x0000002725067291 */ /* 0x000fe2000f8e183f */
[----:B------:R-:W-:-:S05]  /*97b0*/  IMAD.U32 R15, RZ, RZ, UR60 ;  /* 0x0000003cff0f7e24 */ /* 0x000fca000f8e00ff */
[----:B------:R-:W-:-:S04]  /*97c0*/  SHF.L.U32 R15, R15, 0x1f, RZ ;  /* 0x0000001f0f0f7819 */ /* 0x000fc800000006ff */
[----:B------:R1:W2:Y:S01]  /*97d0*/  SYNCS.PHASECHK.TRANS64.TRYWAIT P1, [UR6+0x34850], R15 ;  /* 0x0348500fff0075a7 */ /* 0x0002a20008020146 */
[----:B------:R-:W-:Y:S05]  /*97e0*/  @!P0 BRA `(.L_x_142) ;  /* 0x0000000000048947 */ /* 0x000fea0003800000 */
[----:B------:R-:W-:Y:S01]  /*97f0*/  BPT.TRAP 0x1 ;  /* 0x000000040000795c */ /* 0x000fe20000300000 */
.L_x_142:
[----:B--2---:R-:W-:Y:S05]  /*9800*/  @P1 BRA `(.L_x_140) ;  /* 0x0000000000081947 */ /* 0x004fea0003800000 */
[----:B------:R-:W2:Y:S02]  /*9810*/  SYNCS.PHASECHK.TRANS64.TRYWAIT P1, [UR6+0x34850], R15 ;  /* 0x0348500fff0075a7 */ /* 0x000ea40008020146 */
[----:B--2---:R-:W-:Y:S05]  /*9820*/  @!P1 BRA `(.L_x_143) ;  /* 0x0000007400ac9947 */ /* 0x004fea0003800000 */
.L_x_140:
[----:B------:R-:W-:Y:S01]  /*9830*/  UIADD3 UR6, UR39, 0x400, URZ ;  /* 0x0000040027067890 */ /* 0x000fe2000fffe03f */
[----:B------:R-:W-:Y:S01]  /*9840*/  WARPGROUP.ARRIVE ;  /* 0x00000000000079c5 */ /* 0x000fe20000000000 */
[----:B------:R-:W-:-:S05]  /*9850*/  UMOV UR11, 0x40000040 ;  /* 0x40000040000b7882 */ /* 0x000fca0000000000 */
[----:B--2---:R-:W2:Y:S01]  /*9860*/  S2R R20, SR_TID.X ;  /* 0x0000000000147919 */ /* 0x004ea20000002100 */
[----:B------:R-:W-:-:S04]  /*9870*/  USHF.R.U32.HI UR6, URZ, 0x4, UR6 ;  /* 0x000000043f067899 */ /* 0x000fc80008011606 */
[----:B------:R-:W-:-:S04]  /*9880*/  ULOP3.LUT UR6, UR6, 0x3fff, URZ, 0xc0, !UPT ;  /* 0x00003fff06067892 */ /* 0x000fc8000f8ec03f */
[----:B------:R-:W-:-:S04]  /*9890*/  ULOP3.LUT UR6, UR6, 0x5800000, URZ, 0xfc, !UPT ;  /* 0x0580000006067892 */ /* 0x000fc8000f8efc3f */
[----:B------:R-:W-:-:S07]  /*98a0*/  UIMAD UR6, UR37, 0xb00, UR6 ;  /* 0x00000b00250678a4 */ /* 0x000fce000f8e0206 */
[----:B------:R-:W-:Y:S02]  /*98b0*/  UMOV UR10, UR6 ;  /* 0x00000006000a7c82 */ /* 0x000fe40008000000 */
[----:B------:R-:W-:Y:S01]  /*98c0*/  HGMMA.64x128x16.F32.BF16 R24, R176, gdesc[UR8].tnspB, R24, gsb0 ;  /* 0x41e00008b0187df0 */ /* 0x000fe20008001818 */
[----:B------:R-:W-:Y:S01]  /*98d0*/  UIADD3 UR10, UR6, 0x80, URZ ;  /* 0x00000080060a7890 */ /* 0x000fe2000fffe03f */
[----:B------:R-:W-:Y:S01]  /*98e0*/  UMOV UR11, 0x40000040 ;  /* 0x40000040000b7882 */ /* 0x000fe20000000000 */
[----:B--2---:R-:W-:-:S04]  /*98f0*/  SHF.R.U32.HI R20, RZ, 0x7, R20 ;  /* 0x00000007ff147819 */ /* 0x004fc80000011614 */
[----:B-1----:R-:W-:Y:S01]  /*9900*/  IADD3 R15, -R20, 0xb, RZ ;  /* 0x0000000b140f7810 */ /* 0x002fe20007ffe1ff */
[----:B------:R-:W-:Y:S02]  /*9910*/  WARPGROUP.DEPBAR.LE gsb0, 0x0 ;  /* 0x00008000000079c5 */ /* 0x000fe40000010000 */
[----:B------:R-:W-:-:S06]  /*9920*/  WARPGROUP.ARRIVE ;  /* 0x00000000000079c5 */ /* 0x000fcc0000000000 */
[----:B------:R-:W-:Y:S01]  /*9930*/  HGMMA.64x128x16.F32.BF16 R24, R180, gdesc[UR8].tnspB, R24, gsb0 ;  /* 0x41e00008b4187df0 */ /* 0x000fe20008001818 */
[----:B------:R-:W-:Y:S01]  /*9940*/  UIADD3 UR10, UR6, 0x100, URZ ;  /* 0x00000100060a7890 */ /* 0x000fe2000fffe03f */
[----:B------:R-:W-:Y:S01]  /*9950*/  UMOV UR11, 0x40000040 ;  /* 0x40000040000b7882 */ /* 0x000fe20000000000 */
[----:B------:R-:W-:Y:S02]  /*9960*/  WARPGROUP.DEPBAR.LE gsb0, 0x0 ;  /* 0x00008000000079c5 */ /* 0x000fe40000010000 */
[----:B------:R-:W-:-:S07]  /*9970*/  WARPGROUP.ARRIVE ;  /* 0x00000000000079c5 */ /* 0x000fce0000000000 */
        /* <DEDUP_REMOVED lines=41> */
[----:B------:R-:W-:Y:S03]  /*9c10*/  HGMMA.64x128x16.F32.BF16 R24, R216, gdesc[UR8].tnspB, R24, gsb0 ;  /* 0x41e00008d8187df0 */ /* 0x000fe60008001818 */
[----:B------:R-:W-:Y:S02]  /*9c20*/  WARPGROUP.DEPBAR.LE gsb0, 0x0 ;  /* 0x00008000000079c5 */ /* 0x000fe40000010000 */
[----:B------:R1:W-:Y:S06]  /*9c30*/  BAR.ARV R15, 0x100 ;  /* 0x0004000f0000751d */ /* 0x0003ec0000002000 */
[----:B------:R-:W-:Y:S05]  /*9c40*/  @!P0 BRA `(.L_x_144) ;  /* 0x0000000000048947 */ /* 0x000fea0003800000 */
[----:B------:R-:W-:Y:S01]  /*9c50*/  BPT.TRAP 0x1 ;  /* 0x000000040000795c */ /* 0x000fe20000300000 */
.L_x_144:
[----:B-1----:R-:W-:Y:S01]  /*9c60*/  FMUL.FTZ R15, R168, UR7 ;  /* 0x00000007a80f7c20 */ /* 0x002fe20008410000 */
[----:B------:R-:W-:Y:S01]  /*9c70*/  FMUL.FTZ R21, R170, UR7 ;  /* 0x00000007aa157c20 */ /* 0x000fe20008410000 */
[----:B------:R-:W-:Y:S01]  /*9c80*/  FMUL.FTZ R20, R169, UR7 ;  /* 0x00000007a9147c20 */ /* 0x000fe20008410000 */
[----:B------:R-:W-:Y:S01]  /*9c90*/  FMUL.FTZ R168, R171, UR7 ;  /* 0x00000007aba87c20 */ /* 0x000fe20008410000 */
[----:B------:R-:W-:Y:S01]  /*9ca0*/  FMUL.FTZ R169, R172, UR7 ;  /* 0x00000007aca97c20 */ /* 0x000fe20008410000 */
[----:B------:R-:W2:Y:S01]  /*9cb0*/  LDL R230, [R1+0x4] ;  /* 0x0000040001e67983 */ /* 0x000ea20000100800 */
        /* <DEDUP_REMOVED lines=8> */
[----:B------:R-:W3:Y:S01]  /*9d40*/  MUFU.TANH R21, R21 ;  /* 0x0000001500157308 */ /* 0x000ee20000002400 */
[----:B------:R-:W-:Y:S01]  /*9d50*/  FMUL.FTZ R164, R164, UR7 ;  /* 0x00000007a4a47c20 */ /* 0x000fe20008410000 */
[----:B------:R-:W-:Y:S01]  /*9d60*/  FMUL.FTZ R211, R104, UR7 ;  /* 0x0000000768d37c20 */ /* 0x000fe20008410000 */
[----:B------:R-:W-:Y:S01]  /*9d70*/  FMUL.FTZ R166, R166, UR7 ;  /* 0x00000007a6a67c20 */ /* 0x000fe20008410000 */
[----:B------:R-:W-:Y:S01]  /*9d80*/  FMUL.FTZ R165, R165, UR7 ;  /* 0x00000007a5a57c20 */ /* 0x000fe20008410000 */
[----:B------:R-:W-:Y:S01]  /*9d90*/  FMUL.FTZ R213, R105, UR7 ;  /* 0x0000000769d57c20 */ /* 0x000fe20008410000 */
[----:B------:R-:W-:Y:S01]  /*9da0*/  FMUL.FTZ R105, R106, UR7 ;  /* 0x000000076a697c20 */ /* 0x000fe20008410000 */
[----:B------:R-:W-:Y:S01]  /*9db0*/  FMUL.FTZ R167, R167, UR7 ;  /* 0x00000007a7a77c20 */ /* 0x000fe20008410000 */
[----:B------:R-:W4:Y:S01]  /*9dc0*/  MUFU.TANH R20, R20 ;  /* 0x0000001400147308 */ /* 0x000f220000002400 */
        /* <DEDUP_REMOVED lines=16> */
[----:B----4-:R-:W-:Y:S01]  /*9ed0*/  FMNMX.FTZ R104, R20, R217, !PT ;  /* 0x000000d914687209 */ /* 0x010fe20007810000 */
        /* <DEDUP_REMOVED lines=69> */
[----:B------:R-:W-:Y:S01]  /*a330*/  ISETP.NE.AND P1, PT, R23, RZ, PT ;  /* 0x000000ff1700720c */ /* 0x000fe20003f25270 */
[----:B------:R-:W3:Y:S01]  /*a340*/  MUFU.TANH R166, R166 ;  /* 0x000000a600a67308 */ /* 0x000ee20000002400 */
[----:B----4-:R-:W-:-:S07]  /*a350*/  FMNMX.FTZ R229, R163, R106, !PT ;  /* 0x0000006aa3e57209 */ /* 0x010fce0007810000 */
[----:B------:R-:W4:Y:S01]  /*a360*/  MUFU.TANH R165, R165 ;  /* 0x000000a500a57308 */ /* 0x000f220000002400 */
[----:B-1----:R-:W-:-:S07]  /*a370*/  FMNMX.FTZ R104, R164, R219, !PT ;  /* 0x000000dba4687209 */ /* 0x002fce0007810000 */
[----:B------:R-:W1:Y:S01]  /*a380*/  MUFU.TANH R167, R167 ;  /* 0x000000a700a77308 */ /* 0x000e620000002400 */
[----:B---3--:R-:W-:-:S07]  /*a390*/  FMNMX.FTZ R106, R166, R229, !PT ;  /* 0x000000e5a66a7209 */ /* 0x008fce0007810000 */
[----:B------:R-:W3:Y:S01]  /*a3a0*/  MUFU.TANH R152, R152 ;  /* 0x0000009800987308 */ /* 0x000ee20000002400 */
[----:B----4-:R-:W-:-:S07]  /*a3b0*/  FMNMX.FTZ R219, R165, R104, !PT ;  /* 0x00000068a5db7209 */ /* 0x010fce0007810000 */
[----:B------:R-:W4:Y:S01]  /*a3c0*/  MUFU.TANH R154, R154 ;  /* 0x0000009a009a7308 */ /* 0x000f220000002400 */
[----:B-1----:R-:W-:-:S07]  /*a3d0*/  FMNMX.FTZ R229, R167, R106, !PT ;  /* 0x0000006aa7e57209 */ /* 0x002fce0007810000 */
[----:B------:R-:W1:Y:S01]  /*a3e0*/  MUFU.TANH R153, R153 ;  /* 0x0000009900997308 */ /* 0x000e620000002400 */
[----:B---3--:R-:W-:Y:S01]  /*a3f0*/  FMNMX.FTZ R104, R152, R219, !PT ;  /* 0x000000db98687209 */ /* 0x008fe20007810000 */
[----:B------:R-:W-:-:S06]  /*a400*/  FMUL.FTZ R219, R96, UR7 ;  /* 0x0000000760db7c20 */ /* 0x000fcc0008410000 */
[----:B------:R-:W3:Y:S01]  /*a410*/  MUFU.TANH R155, R155 ;  /* 0x0000009b009b7308 */ /* 0x000ee20000002400 */
[----:B----4-:R-:W-:-:S07]  /*a420*/  FMNMX.FTZ R96, R154, R229, !PT ;  /* 0x000000e59a607209 */ /* 0x010fce0007810000 */
[----:B------:R-:W4:Y:S01]  /*a430*/  MUFU.TANH R156, R156 ;  /* 0x0000009c009c7308 */ /* 0x000f220000002400 */
[----:B-1----:R-:W-:-:S07]  /*a440*/  FMNMX.FTZ R229, R153, R104, !PT ;  /* 0x0000006899e57209 */ /* 0x002fce0007810000 */
[----:B------:R-:W1:Y:S01]  /*a450*/  MUFU.TANH R157, R157 ;  /* 0x0000009d009d7308 */ /* 0x000e620000002400 */
[----:B---3--:R-:W-:-:S07]  /*a460*/  FMNMX.FTZ R231, R155, R96, !PT ;  /* 0x000000609be77209 */ /* 0x008fce0007810000 */
[----:B------:R-:W3:Y:S01]  /*a470*/  MUFU.TANH R158, R158 ;  /* 0x0000009e009e7308 */ /* 0x000ee20000002400 */
[----:B----4-:R-:W-:Y:S01]  /*a480*/  FMNMX.FTZ R96, R156, R229, !PT ;  /* 0x000000e59c607209 */ /* 0x010fe20007810000 */
[----:B------:R-:W-:-:S06]  /*a490*/  FMUL.FTZ R229, R97, UR7 ;  /* 0x0000000761e57c20 */ /* 0x000fcc0008410000 */
[----:B------:R-:W4:Y:S01]  /*a4a0*/  MUFU.TANH R144, R144 ;  /* 0x0000009000907308 */ /* 0x000f220000002400 */
[----:B-1----:R-:W-:-:S07]  /*a4b0*/  FMNMX.FTZ R97, R157, R96, !PT ;  /* 0x000000609d617209 */ /* 0x002fce0007810000 */
[----:B------:R-:W1:Y:S01]  /*a4c0*/  MUFU.TANH R159, R159 ;  /* 0x0000009f009f7308 */ /* 0x000e620000002400 */
[----:B---3--:R-:W-:Y:S01]  /*a4d0*/  FMNMX.FTZ R104, R158, R231, !PT ;  /* 0x000000e79e687209 */ /* 0x008fe20007810000 */
[----:B------:R-:W-:-:S06]  /*a4e0*/  FMUL.FTZ R231, R100, UR7 ;  /* 0x0000000764e77c20 */ /* 0x000fcc0008410000 */
[----:B------:R-:W3:Y:S01]  /*a4f0*/  MUFU.TANH R145, R145 ;  /* 0x0000009100917308 */ /* 0x000ee20000002400 */
[----:B----4-:R-:W-:Y:S01]  /*a500*/  FMNMX.FTZ R96, R144, R97, !PT ;  /* 0x0000006190607209 */ /* 0x010fe20007810000 */
[----:B------:R-:W-:-:S06]  /*a510*/  FMUL.FTZ R97, R98, UR7 ;  /* 0x0000000762617c20 */ /* 0x000fcc0008410000 */
        /* <DEDUP_REMOVED lines=123> */
[----:B---3--:R-:W-:-:S05]  /*acd0*/  FMNMX.FTZ R92, R116, R89, !PT ;  /* 0x00000059745c7209 */ /* 0x008fca0007810000 */
[----:B------:R-:W3:Y:S01]  /*ace0*/  SHFL.BFLY PT, R89, R92, 0x2, 0x1f ;  /* 0x0c401f005c597f89 */ /* 0x000ee200000e0000 */
[----:B----4-:R-:W-:-:S04]  /*acf0*/  FMNMX.FTZ R88, R90, R91, !PT ;  /* 0x0000005b5a587209 */ /* 0x010fc80007810000 */
[----:B-1----:R-:W-:-:S05]  /*ad00*/  FMNMX.FTZ R93, R95, R88, !PT ;  /* 0x000000585f5d7209 */ /* 0x002fca0007810000 */
[----:B------:R-:W1:Y:S01]  /*ad10*/  SHFL.BFLY PT, R88, R93, 0x2, 0x1f ;  /* 0x0c401f005d587f89 */ /* 0x000e6200000e0000 */
[----:B---3--:R-:W-:-:S05]  /*ad20*/  FMNMX.FTZ R94, R92, R89, !PT ;  /* 0x000000595c5e7209 */ /* 0x008fca0007810000 */
[----:B------:R-:W3:Y:S01]  /*ad30*/  SHFL.BFLY PT, R89, R94, 0x1, 0x1f ;  /* 0x0c201f005e597f89 */ /* 0x000ee200000e0000 */
[----:B-1----:R-:W-:Y:S02]  /*ad40*/  FMNMX.FTZ R96, R93, R88, !PT ;  /* 0x000000585d607209 */ /* 0x002fe40007810000 */
[----:B------:R-:W1:Y:S03]  /*ad50*/  LDC R88, c[0x0][0x988] ;  /* 0x00026200ff587b82 */ /* 0x000e660000000800 */
[----:B------:R-:W4:Y:S01]  /*ad60*/  SHFL.BFLY PT, R91, R96, 0x1, 0x1f ;  /* 0x0c201f00605b7f89 */ /* 0x000f2200000e0000 */
[----:B---3--:R-:W-:-:S05]  /*ad70*/  FMNMX.FTZ R89, R94, R89, !PT ;  /* 0x000000595e597209 */ /* 0x008fca0007810000 */
[C---:B------:R-:W-:Y:S01]  /*ad80*/  FADD.FTZ R12, -R89.reuse, R12 ;  /* 0x0000000c590c7221 */ /* 0x040fe20000010100 */
[----:B-1----:R-:W-:-:S03]  /*ad90*/  FMUL.FTZ R118, R89, R88 ;  /* 0x0000005859767220 */ /* 0x002fc60000410000 */
[-C--:B------:R-:W-:Y:S01]  /*ada0*/  FMUL.FTZ R98, R12, R88.reuse ;  /* 0x000000580c627220 */ /* 0x080fe20000410000 */
[----:B----4-:R-:W-:Y:S01]  /*adb0*/  FMNMX.FTZ R91, R96, R91, !PT ;  /* 0x0000005b605b7209 */ /* 0x010fe20007810000 */
[-CC-:B------:R-:W-:Y:S01]  /*adc0*/  FFMA.FTZ R216, R110, R88.reuse, -R118.reuse ;  /* 0x000000586ed87223 */ /* 0x180fe20000010876 */
[-CC-:B------:R-:W-:Y:S01]  /*add0*/  FFMA.FTZ R176, R15, R88.reuse, -R118.reuse ;  /* 0x000000580fb07223 */ /* 0x180fe20000010876 */
[-CC-:B------:R-:W-:Y:S01]  /*ade0*/  FFMA.FTZ R108, R20, R88.reuse, -R118.reuse ;  /* 0x00000058146c7223 */ /* 0x180fe20000010876 */
[-C--:B------:R-:W-:Y:S01]  /*adf0*/  FFMA.FTZ R15, R112, R88.reuse, -R118 ;  /* 0x00000058700f7223 */ /* 0x080fe20000010876 */
[C---:B------:R-:W-:Y:S01]  /*ae00*/  FADD.FTZ R12, -R91.reuse, R14 ;  /* 0x0000000e5b0c7221 */ /* 0x040fe20000010100 */
[-C--:B------:R-:W-:Y:S01]  /*ae10*/  FMUL.FTZ R110, R91, R88.reuse ;  /* 0x000000585b6e7220 */ /* 0x080fe20000410000 */
[----:B------:R-:W-:Y:S01]  /*ae20*/  MUFU.EX2 R93, R98 ;  /* 0x00000062005d7308 */ /* 0x000fe20000000800 */
[-C--:B------:R-:W-:Y:S01]  /*ae30*/  FFMA.FTZ R178, R169, R88.reuse, -R118 ;  /* 0x00000058a9b27223 */ /* 0x080fe20000010876 */
[-C--:B------:R-:W-:Y:S01]  /*ae40*/  FMUL.FTZ R12, R12, R88.reuse ;  /* 0x000000580c0c7220 */ /* 0x080fe20000410000 */
[-CC-:B------:R-:W-:Y:S01]  /*ae50*/  FFMA.FTZ R21, R21, R88.reuse, -R110.reuse ;  /* 0x0000005815157223 */ /* 0x180fe2000001086e */
[-C--:B------:R-:W-:Y:S01]  /*ae60*/  FFMA.FTZ R112, R168, R88.reuse, -R110 ;  /* 0x00000058a8707223 */ /* 0x080fe2000001086e */
[-C--:B------:R-:W-:Y:S01]  /*ae70*/  FFMA.FTZ R192, R179, R88.reuse, -R118 ;  /* 0x00000058b3c07223 */ /* 0x080fe20000010876 */
[-C--:B------:R-:W-:Y:S01]  /*ae80*/  FFMA.FTZ R179, R171, R88.reuse, -R110 ;  /* 0x00000058abb37223 */ /* 0x080fe2000001086e */
[-CC-:B------:R-:W-:Y:S01]  /*ae90*/  FFMA.FTZ R106, R170, R88.reuse, -R118.reuse ;  /* 0x00000058aa6a7223 */ /* 0x180fe20000010876 */
[----:B------:R-:W1:Y:S01]  /*aea0*/  MUFU.EX2 R176, R176 ;  /* 0x000000b000b07308 */ /* 0x000e620000000800 */
[-C--:B------:R-:W-:Y:S01]  /*aeb0*/  FFMA.FTZ R218, R114, R88.reuse, -R118 ;  /* 0x0000005872da7223 */ /* 0x080fe20000010876 */
[-C--:B------:R-:W-:Y:S01]  /*aec0*/  FFMA.FTZ R114, R172, R88.reuse, -R110 ;  /* 0x00000058ac727223 */ /* 0x080fe2000001086e */
[-CC-:B------:R-:W-:Y:S01]  /*aed0*/  FFMA.FTZ R212, R219, R88.reuse, -R118.reuse ;  /* 0x00000058dbd47223 */ /* 0x180fe20000010876 */
[-CC-:B------:R-:W-:Y:S01]  /*aee0*/  FFMA.FTZ R180, R160, R88.reuse, -R118.reuse ;  /* 0x00000058a0b47223 */ /* 0x180fe20000010876 */
[-C--:B------:R-:W-:Y:S01]  /*aef0*/  FFMA.FTZ R219, R116, R88.reuse, -R118 ;  /* 0x0000005874db7223 */ /* 0x080fe20000010876 */
[-C--:B------:R-:W-:Y:S01]  /*af00*/  FFMA.FTZ R116, R162, R88.reuse, -R110 ;  /* 0x00000058a2747223 */ /* 0x080fe2000001086e */
[-CC-:B------:R-:W-:Y:S01]  /*af10*/  FFMA.FTZ R104, R161, R88.reuse, -R118.reuse ;  /* 0x00000058a1687223 */ /* 0x180fe20000010876 */
[----:B------:R-:W-:Y:S01]  /*af20*/  MUFU.EX2 R12, R12 ;  /* 0x0000000c000c7308 */ /* 0x000fe20000000800 */
[-CC-:B------:R-:W-:Y:S01]  /*af30*/  FFMA.FTZ R102, R165, R88.reuse, -R118.reuse ;  /* 0x00000058a5667223 */ /* 0x180fe20000010876 */
[-C--:B------:R-:W-:Y:S01]  /*af40*/  FFMA.FTZ R165, R201, R88.reuse, -R118 ;  /* 0x00000058c9a57223 */ /* 0x080fe20000010876 */
[-CC-:B------:R-:W-:Y:S01]  /*af50*/  FFMA.FTZ R163, R163, R88.reuse, -R110.reuse ;  /* 0x00000058a3a37223 */ /* 0x180fe2000001086e */
[-C--:B------:R-:W-:Y:S01]  /*af60*/  FFMA.FTZ R201, R121, R88.reuse, -R110 ;  /* 0x0000005879c97223 */ /* 0x080fe2000001086e */
[-CC-:B------:R-:W-:Y:S01]  /*af70*/  FFMA.FTZ R182, R164, R88.reuse, -R118.reuse ;  /* 0x00000058a4b67223 */ /* 0x180fe20000010876 */
[-C--:B------:R-:W-:Y:S01]  /*af80*/  FFMA.FTZ R194, R183, R88.reuse, -R118 ;  /* 0x00000058b7c27223 */ /* 0x080fe20000010876 */
[----:B------:R-:W-:Y:S01]  /*af90*/  FFMA.FTZ R183, R166, R88, -R110 ;  /* 0x00000058a6b77223 */ /* 0x000fe2000001086e */
        /* <DEDUP_REMOVED lines=9> */
[-CC-:B------:R-:W-:Y:S01]  /*b030*/  FFMA.FTZ R184, R152, R88.reuse, -R118.reuse ;  /* 0x0000005898b87223 */ /* 0x180fe20000010876 */
[-CC-:B------:R-:W-:Y:S01]  /*b040*/  FFMA.FTZ R186, R156, R88.reuse, -R118.reuse ;  /* 0x000000589cba7223 */ /* 0x180fe20000010876 */
[-CC-:B------:R-:W-:Y:S01]  /*b050*/  FFMA.FTZ R188, R144, R88.reuse, -R118.reuse ;  /* 0x0000005890bc7223 */ /* 0x180fe20000010876 */
[-CC-:B------:R-:W-:Y:S01]  /*b060*/  FFMA.FTZ R20, R185, R88.reuse, -R118.reuse ;  /* 0x00000058b9147223 */ /* 0x180fe20000010876 */
[-CC-:B------:R-:W-:Y:S01]  /*b070*/  FFMA.FTZ R196, R187, R88.reuse, -R118.reuse ;  /* 0x00000058bbc47223 */ /* 0x180fe20000010876 */
[-CC-:B------:R-:W-:Y:S01]  /*b080*/  FFMA.FTZ R14, R189, R88.reuse, -R118.reuse ;  /* 0x00000058bd0e7223 */ /* 0x180fe20000010876 */
[-CC-:B------:R-:W-:Y:S01]  /*b090*/  FFMA.FTZ R198, R191, R88.reuse, -R118.reuse ;  /* 0x00000058bfc67223 */ /* 0x180fe20000010876 */
[----:B------:R-:W4:Y:S01]  /*b0a0*/  MUFU.EX2 R112, R112 ;  /* 0x0000007000707308 */ /* 0x000f220000000800 */
[----:B---3--:R-:W-:Y:S01]  /*b0b0*/  FFMA.FTZ R11, R12, R11, R21 ;  /* 0x0000000b0c0b7223 */ /* 0x008fe20000010015 */
[-CC-:B------:R-:W-:Y:S01]  /*b0c0*/  FFMA.FTZ R175, R193, R88.reuse, -R118.reuse ;  /* 0x00000058c1af7223 */ /* 0x180fe20000010876 */
[-CC-:B------:R-:W-:Y:S01]  /*b0d0*/  FFMA.FTZ R200, R195, R88.reuse, -R118.reuse ;  /* 0x00000058c3c87223 */ /* 0x180fe20000010876 */
[-CC-:B------:R-:W-:Y:S01]  /*b0e0*/  FFMA.FTZ R169, R197, R88.reuse, -R118.reuse ;  /* 0x00000058c5a97223 */ /* 0x180fe20000010876 */
[-CC-:B------:R-:W-:Y:S01]  /*b0f0*/  FFMA.FTZ R202, R199, R88.reuse, -R118.reuse ;  /* 0x00000058c7ca7223 */ /* 0x180fe20000010876 */
[-CC-:B------:R-:W-:Y:S01]  /*b100*/  FFMA.FTZ R204, R203, R88.reuse, -R118.reuse ;  /* 0x00000058cbcc7223 */ /* 0x180fe20000010876 */
[-CC-:B------:R-:W-:Y:S01]  /*b110*/  FFMA.FTZ R161, R205, R88.reuse, -R118.reuse ;  /* 0x00000058cda17223 */ /* 0x180fe20000010876 */
[----:B------:R-:W3:Y:S01]  /*b120*/  MUFU.EX2 R178, R178 ;  /* 0x000000b200b27308 */ /* 0x000ee20000000800 */
[----:B-1----:R-:W-:Y:S01]  /*b130*/  FADD.FTZ R121, R108, R121 ;  /* 0x000000796c797221 */ /* 0x002fe20000010000 */
        /* <DEDUP_REMOVED lines=9> */
[-C--:B------:R-:W-:Y:S01]  /*b1d0*/  FFMA.FTZ R137, R233, R88.reuse, -R118 ;  /* 0x00000058e9897223 */ /* 0x080fe20000010876 */
[----:B----4-:R-:W-:Y:S01]  /*b1e0*/  FADD.FTZ R10, R112, R11 ;  /* 0x0000000b700a7221 */ /* 0x010fe20000010000 */
[-CC-:B------:R-:W-:Y:S01]  /*b1f0*/  FFMA.FTZ R118, R167, R88.reuse, -R110.reuse ;  /* 0x00000058a7767223 */ /* 0x180fe2000001086e */
[-CC-:B------:R-:W-:Y:S01]  /*b200*/  FFMA.FTZ R185, R154, R88.reuse, -R110.reuse ;  /* 0x000000589ab97223 */ /* 0x180fe2000001086e */
[-CC-:B------:R-:W-:Y:S01]  /*b210*/  FFMA.FTZ R120, R155, R88.reuse, -R110.reuse ;  /* 0x000000589b787223 */ /* 0x180fe2000001086e */
[----:B------:R-:W4:Y:S01]  /*b220*/  MUFU.EX2 R106, R106 ;  /* 0x0000006a006a7308 */ /* 0x000f220000000800 */
        /* <DEDUP_REMOVED lines=16> */
[----:B----4-:R-:W-:Y:S01]  /*b330*/  FADD.FTZ R121, R106, R121 ;  /* 0x000000796a797221 */ /* 0x010fe20000010000 */
[-CC-:B------:R-:W-:Y:S01]  /*b340*/  FFMA.FTZ R199, R133, R88.reuse, -R110.reuse ;  /* 0x0000005885c77223 */ /* 0x180fe2000001086e */
[-CC-:B------:R-:W-:Y:S01]  /*b350*/  FFMA.FTZ R134, R135, R88.reuse, -R110.reuse ;  /* 0x0000005887867223 */ /* 0x180fe2000001086e */
[-CC-:B------:R-:W-:Y:S01]  /*b360*/  FFMA.FTZ R136, R123, R88.reuse, -R110.reuse ;  /* 0x000000587b887223 */ /* 0x180fe2000001086e */
        /* <DEDUP_REMOVED lines=18> */
[----:B------:R-:W-:Y:S01]  /*b490*/  FFMA.FTZ R95, R95, R88, -R110 ;  /* 0x000000585f5f7223 */ /* 0x000fe2000001086e */
[----:B------:R-:W1:Y:S01]  /*b4a0*/  MUFU.EX2 R163, R163 ;  /* 0x000000a300a37308 */ /* 0x000e620000000800 */
[----:B----4-:R-:W-:-:S07]  /*b4b0*/  FADD.FTZ R10, R116, R11 ;  /* 0x0000000b740a7221 */ /* 0x010fce0000010000 */
[----:B------:R-:W4:Y:S01]  /*b4c0*/  MUFU.EX2 R182, R182 ;  /* 0x000000b600b67308 */ /* 0x000f220000000800 */
[----:B---3--:R-:W-:-:S07]  /*b4d0*/  FADD.FTZ R121, R104, R121 ;  /* 0x0000007968797221 */ /* 0x008fce0000010000 */
[----:B------:R-:W3:Y:S01]  /*b4e0*/  MUFU.EX2 R183, R183 ;  /* 0x000000b700b77308 */ /* 0x000ee20000000800 */
[----:B-1----:R-:W-:-:S07]  /*b4f0*/  FADD.FTZ R10, R163, R10 ;  /* 0x0000000aa30a7221 */ /* 0x002fce0000010000 */
        /* <DEDUP_REMOVED lines=77> */
[----:B-1----:R-:W-:Y:S01]  /*b9d0*/  FADD.FTZ R97, R169, R148 ;  /* 0x00000094a9617221 */ /* 0x002fe20000010000 */
[----:B------:R-:W-:Y:S01]  /*b9e0*/  FFMA.FTZ R148, R99, R88, -R110 ;  /* 0x0000005863947223 */ /* 0x000fe2000001086e */
[----:B------:R-:W-:-:S05]  /*b9f0*/  IMAD.U32 R99, RZ, RZ, UR38 ;  /* 0x00000026ff637e24 */ /* 0x000fca000f8e00ff */
[----:B------:R-:W1:Y:S01]  /*ba00*/  MUFU.EX2 R203, R203 ;  /* 0x000000cb00cb7308 */ /* 0x000e620000000800 */
[----:B----4-:R-:W-:Y:S01]  /*ba10*/  FADD.FTZ R10, R136, R11 ;  /* 0x0000000b880a7221 */ /* 0x010fe20000010000 */
[----:B------:R-:W-:-:S06]  /*ba20*/  @P1 LEA R99, R99, UR39, 0x3 ;  /* 0x0000002763631c11 */ /* 0x000fcc000f8e18ff */
        /* <DEDUP_REMOVED lines=13> */
[----:B---3--:R-:W-:Y:S01]  /*bb00*/  FADD.FTZ R97, R161, R150 ;  /* 0x00000096a1617221 */ /* 0x008fe20000010000 */
[----:B------:R-:W-:-:S06]  /*bb10*/  FFMA.FTZ R150, R103, R88, -R110 ;  /* 0x0000005867967223 */ /* 0x000fcc000001086e */
        /* <DEDUP_REMOVED lines=15> */
[----:B----4-:R-:W-:Y:S01]  /*bc10*/  FADD.FTZ R97, R153, R152 ;  /* 0x0000009899617221 */ /* 0x010fe20000010000 */
[----:B------:R-:W-:-:S06]  /*bc20*/  FFMA.FTZ R152, R237, R88, -R110 ;  /* 0x00000058ed987223 */ /* 0x000fcc000001086e */
        /* <DEDUP_REMOVED lines=14> */
[----:B------:R-:W-:-:S05]  /*bd10*/  @P1 VIADD R10, R99, 0x34840 ;  /* 0x00034840630a1836 */ /* 0x000fca0000000000 */
[----:B--2---:R-:W-:Y:S01]  /*bd20*/  @P1 PRMT R10, R230, 0x654, R10 ;  /* 0x00000654e60a1816 */ /* 0x004fe2000000000a */
[----:B------:R-:W2:Y:S01]  /*bd30*/  MUFU.EX2 R214, R214 ;  /* 0x000000d600d67308 */ /* 0x000ea20000000800 */
[----:B-1----:R-:W-:Y:S02]  /*bd40*/  FADD.FTZ R97, R145, R154 ;  /* 0x0000009a91617221 */ /* 0x002fe40000010000 */
[----:B------:R1:W-:Y:S05]  /*bd50*/  @P1 SYNCS.ARRIVE.TRANS64.RED.A1T0 RZ, [R10+URZ], RZ ;  /* 0x000000ff0aff19a7 */ /* 0x0003ea000810043f */
[----:B------:R-:W3:Y:S01]  /*bd60*/  MUFU.EX2 R215, R215 ;  /* 0x000000d700d77308 */ /* 0x000ee20000000800 */
[----:B----4-:R-:W-:-:S07]  /*bd70*/  FADD.FTZ R154, R148, R11 ;  /* 0x0000000b949a7221 */ /* 0x010fce0000010000 */
[----:B------:R-:W4:Y:S01]  /*bd80*/  MUFU.EX2 R137, R137 ;  /* 0x0000008900897308 */ /* 0x000f220000000800 */
[----:B--2---:R-:W-:-:S07]  /*bd90*/  FADD.FTZ R110, R214, R97 ;  /* 0x00000061d66e7221 */ /* 0x004fce0000010000 */
[----:B------:R-:W1:Y:S01]  /*bda0*/  MUFU.EX2 R150, R150 ;  /* 0x0000009600967308 */ /* 0x000e620000000800 */
[----:B---3--:R-:W-:-:S07]  /*bdb0*/  FADD.FTZ R11, R215, R154 ;  /* 0x0000009ad70b7221 */ /* 0x008fce0000010000 */
[----:B------:R-:W2:Y:S01]  /*bdc0*/  MUFU.EX2 R216, R216 ;  /* 0x000000d800d87308 */ /* 0x000ea20000000800 */
[----:B----4-:R-:W-:-:S07]  /*bdd0*/  FADD.FTZ R97, R137, R110 ;  /* 0x0000006e89617221 */ /* 0x010fce0000010000 */
[----:B------:R-:W3:Y:S01]  /*bde0*/  MUFU.EX2 R217, R217 ;  /* 0x000000d900d97308 */ /* 0x000ee20000000800 */
[----:B-1----:R-:W-:-:S07]  /*bdf0*/  FADD.FTZ R10, R150, R11 ;  /* 0x0000000b960a7221 */ /* 0x002fce0000010000 */
[----:B------:R-:W1:Y:S01]  /*be00*/  MUFU.EX2 R15, R15 ;  /* 0x0000000f000f7308 */ /* 0x000e620000000800 */
[----:B--2---:R-:W-:-:S07]  /*be10*/  FADD.FTZ R110, R216, R97 ;  /* 0x00000061d86e7221 */ /* 0x004fce0000010000 */
[----:B------:R-:W2:Y:S01]  /*be20*/  MUFU.EX2 R152, R152 ;  /* 0x0000009800987308 */ /* 0x000ea20000000800 */
[----:B---3--:R-:W-:-:S07]  /*be30*/  FADD.FTZ R11, R217, R10 ;  /* 0x0000000ad90b7221 */ /* 0x008fce0000010000 */
[----:B------:R-:W3:Y:S01]  /*be40*/  MUFU.EX2 R218, R218 ;  /* 0x000000da00da7308 */ /* 0x000ee20000000800 */
[----:B-1----:R-:W-:-:S07]  /*be50*/  FADD.FTZ R97, R15, R110 ;  /* 0x0000006e0f617221 */ /* 0x002fce0000010000 */
[----:B------:R-:W1:Y:S01]  /*be60*/  MUFU.EX2 R90, R90 ;  /* 0x0000005a005a7308 */ /* 0x000e620000000800 */
[----:B--2---:R-:W-:-:S07]  /*be70*/  FADD.FTZ R11, R152, R11 ;  /* 0x0000000b980b7221 */ /* 0x004fce0000010000 */
[----:B------:R-:W2:Y:S01]  /*be80*/  MUFU.EX2 R219, R219 ;  /* 0x000000db00db7308 */ /* 0x000ea20000000800 */
[----:B---3--:R-:W-:-:S07]  /*be90*/  FADD.FTZ R10, R218, R97 ;  /* 0x00000061da0a7221 */ /* 0x008fce0000010000 */
[----:B------:R-:W3:Y:S01]  /*bea0*/  MUFU.EX2 R95, R95 ;  /* 0x0000005f005f7308 */ /* 0x000ee20000000800 */
[----:B-1----:R-:W-:Y:S01]  /*beb0*/  FADD.FTZ R110, R90, R11 ;  /* 0x0000000b5a6e7221 */ /* 0x002fe20000010000 */
[----:B--2---:R-:W-:-:S03]  /*bec0*/  FADD.FTZ R10, R219, R10 ;  /* 0x0000000adb0a7221 */ /* 0x004fc60000010000 */
[----:B---3--:R-:W-:Y:S01]  /*bed0*/  FADD.FTZ R11, R95, R110 ;  /* 0x0000006e5f0b7221 */ /* 0x008fe20000010000 */
[----:B------:R-:W-:Y:S06]  /*bee0*/  @!P0 BRA `(.L_x_145) ;  /* 0x0000000000048947 */ /* 0x000fec0003800000 */
[----:B------:R-:W-:Y:S01]  /*bef0*/  BPT.TRAP 0x1 ;  /* 0x000000040000795c */ /* 0x000fe20000300000 */
.L_x_145:
[----:B------:R-:W2:Y:S01]  /*bf00*/  LDL R99, [R1] ;  /* 0x0000000001637983 */ /* 0x000ea20000100800 */
[----:B------:R-:W-:Y:S01]  /*bf10*/  ISETP.NE.AND P1, PT, R22, RZ, PT ;  /* 0x000000ff1600720c */ /* 0x000fe20003f25270 */
[----:B------:R-:W-:Y:S01]  /*bf20*/  UMOV UR60, UR61 ;  /* 0x0000003d003c7c82 */ /* 0x000fe20008000000 */
[----:B------:R-:W-:Y:S01]  /*bf30*/  MOV R97, UR37 ;  /* 0x0000002500617c02 */ /* 0x000fe20008000f00 */
[----:B------:R-:W-:Y:S01]  /*bf40*/  UMOV UR37, UR38 ;  /* 0x0000002600257c82 */ /* 0x000fe20008000000 */
[----:B------:R-:W-:Y:S01]  /*bf50*/  F2FP.BF16.F32.PACK_AB R196, R14, R196 ;  /* 0x000000c40ec4723e */ /* 0x000fe200000010ff */
[----:B------:R-:W-:Y:S01]  /*bf60*/  FMUL.FTZ R26, R26, R12 ;  /* 0x0000000c1a1a7220 */ /* 0x000fe20000410000 */
[----:B------:R-:W-:Y:S01]  /*bf70*/  F2FP.BF16.F32.PACK_AB R218, R219, R218 ;  /* 0x000000dadbda723e */ /* 0x000fe200000010ff */
[-C--:B------:R-:W-:Y:S01]  /*bf80*/  FMUL.FTZ R27, R27, R12.reuse ;  /* 0x0000000c1b1b7220 */ /* 0x080fe20000410000 */
[-C--:B------:R-:W-:Y:S01]  /*bf90*/  FMUL.FTZ R30, R30, R12.reuse ;  /* 0x0000000c1e1e7220 */ /* 0x080fe20000410000 */
[-C--:B------:R-:W-:Y:S01]  /*bfa0*/  FMUL.FTZ R31, R31, R12.reuse ;  /* 0x0000000c1f1f7220 */ /* 0x080fe20000410000 */
[-C--:B------:R-:W-:Y:S01]  /*bfb0*/  FMUL.FTZ R34, R34, R12.reuse ;  /* 0x0000000c22227220 */ /* 0x080fe20000410000 */
[-C--:B------:R-:W-:Y:S01]  /*bfc0*/  FMUL.FTZ R35, R35, R12.reuse ;  /* 0x0000000c23237220 */ /* 0x080fe20000410000 */
[-C--:B------:R-:W-:Y:S01]  /*bfd0*/  FMUL.FTZ R38, R38, R12.reuse ;  /* 0x0000000c26267220 */ /* 0x080fe20000410000 */
[----:B------:R-:W-:Y:S01]  /*bfe0*/  @P1 LEA R97, R97, UR39, 0x3 ;  /* 0x0000002761611c11 */ /* 0x000fe2000f8e18ff */
[-C--:B------:R-:W-:Y:S01]  /*bff0*/  FMUL.FTZ R39, R39, R12.reuse ;  /* 0x0000000c27277220 */ /* 0x080fe20000410000 */
[-C--:B------:R-:W-:Y:S01]  /*c000*/  FMUL.FTZ R42, R42, R12.reuse ;  /* 0x0000000c2a2a7220 */ /* 0x080fe20000410000 */
[-C--:B------:R-:W-:Y:S01]  /*c010*/  FMUL.FTZ R43, R43, R12.reuse ;  /* 0x0000000c2b2b7220 */ /* 0x080fe20000410000 */
[----:B------:R-:W-:Y:S01]  /*c020*/  FMUL.FTZ R46, R46, R12 ;  /* 0x0000000c2e2e7220 */ /* 0x000fe20000410000 */
[----:B------:R-:W-:-:S02]  /*c030*/  @P1 VIADD R97, R97, 0x34860 ;  /* 0x0003486061611836 */ /* 0x000fc40000000000 */
        /* <DEDUP_REMOVED lines=86> */
[----:B------:R-:W-:Y:S01]  /*c5a0*/  IMAD.MOV.U32 R14, RZ, RZ, R91 ;  /* 0x000000ffff0e7224 */ /* 0x000fe200078e005b */
[----:B------:R-:W-:Y:S01]  /*c5b0*/  F2FP.BF16.F32.PACK_AB R210, R149, R210 ;  /* 0x000000d295d2723e */ /* 0x000fe200000010ff */
[----:B------:R-:W-:Y:S01]  /*c5c0*/  IMAD.MOV.U32 R12, RZ, RZ, R89 ;  /* 0x000000ffff0c7224 */ /* 0x000fe200078e0059 */
[----:B------:R-:W-:-:S02]  /*c5d0*/  F2FP.BF16.F32.PACK_AB R211, R146, R211 ;  /* 0x000000d392d3723e */ /* 0x000fc400000010ff */
[----:B------:R-:W-:Y:S02]  /*c5e0*/  F2FP.BF16.F32.PACK_AB R212, R145, R212 ;  /* 0x000000d491d4723e */ /* 0x000fe400000010ff */
[----:B------:R-:W-:Y:S02]  /*c5f0*/  F2FP.BF16.F32.PACK_AB R213, R148, R213 ;  /* 0x000000d594d5723e */ /* 0x000fe400000010ff */
[----:B------:R-:W-:Y:S02]  /*c600*/  F2FP.BF16.F32.PACK_AB R214, R137, R214 ;  /* 0x000000d689d6723e */ /* 0x000fe400000010ff */
[----:B------:R-:W-:Y:S02]  /*c610*/  F2FP.BF16.F32.PACK_AB R215, R150, R215 ;  /* 0x000000d796d7723e */ /* 0x000fe400000010ff */
[----:B------:R-:W-:Y:S02]  /*c620*/  F2FP.BF16.F32.PACK_AB R216, R15, R216 ;  /* 0x000000d80fd8723e */ /* 0x000fe400000010ff */
[----:B------:R-:W-:-:S02]  /*c630*/  F2FP.BF16.F32.PACK_AB R217, R152, R217 ;  /* 0x000000d998d9723e */ /* 0x000fc400000010ff */
[----:B------:R-:W-:Y:S02]  /*c640*/  F2FP.BF16.F32.PACK_AB R219, R95, R90 ;  /* 0x0000005a5fdb723e */ /* 0x000fe400000010ff */
[----:B--2---:R-:W-:-:S04]  /*c650*/  @P1 PRMT R97, R99, 0x654, R97 ;  /* 0x0000065463611816 */ /* 0x004fc80000000061 */
[----:B------:R1:W-:Y:S01]  /*c660*/  @P1 SYNCS.ARRIVE.TRANS64.RED.A1T0 RZ, [R97+URZ], RZ ;  /* 0x000000ff61ff19a7 */ /* 0x0003e2000810043f */
[C---:B------:R-:W-:Y:S01]  /*c670*/  ISETP.GT.AND P1, PT, R13.reuse, RZ, PT ;  /* 0x000000ff0d00720c */ /* 0x040fe20003f24270 */
[----:B------:R-:W-:-:S12]  /*c680*/  VIADD R13, R13, 0xffffffff ;  /* 0xffffffff0d0d7836 */ /* 0x000fd80000000000 */
[----:B-1----:R-:W-:Y:S05]  /*c690*/  @P1 BRA `(.L_x_146) ;  /* 0xffffffa800381947 */ /* 0x002fea000383ffff */
.L_x_135:
[----:B------:R-:W-:Y:S06]  /*c6a0*/  BAR.ARV 0x8, 0x120 ;  /* 0x0204800000007b1d */ /* 0x000fec0000002000 */
[----:B------:R-:W-:Y:S05]  /*c6b0*/  @!P0 BRA `(.L_x_147) ;  /* 0x0000000000048947 */ /* 0x000fea0003800000 */
[----:B------:R-:W-:Y:S01]  /*c6c0*/  BPT.TRAP 0x1 ;  /* 0x000000040000795c */ /* 0x000fe20000300000 */
.L_x_147:
[----:B------:R-:W-:Y:S01]  /*c6d0*/  ULEA UR5, UR38, UR39, 0x3 ;  /* 0x0000002726057291 */ /* 0x000fe2000f8e183f */
[----:B------:R-:W-:-:S05]  /*c6e0*/  IMAD.U32 R0, RZ, RZ, UR61 ;  /* 0x0000003dff007e24 */ /* 0x000fca000f8e00ff */
[----:B------:R-:W-:-:S04]  /*c6f0*/  SHF.L.U32 R0, R0, 0x1f, RZ ;  /* 0x0000001f00007819 */ /* 0x000fc800000006ff */
[----:B------:R1:W2:Y:S01]  /*c700*/  SYNCS.PHASECHK.TRANS64.TRYWAIT P1, [UR5+0x34850], R0 ;  /* 0x03485000ff0075a7 */ /* 0x0002a20008020145 */
[----:B------:R-:W-:Y:S05]  /*c710*/  @!P0 BRA `(.L_x_148) ;  /* 0x0000000000048947 */ /* 0x000fea0003800000 */
[----:B------:R-:W-:Y:S01]  /*c720*/  BPT.TRAP 0x1 ;  /* 0x000000040000795c */ /* 0x000fe20000300000 */
.L_x_148:
[----:B--2---:R-:W-:Y:S05]  /*c730*/  @P1 BRA `(.L_x_149) ;  /* 0x0000000000081947 */ /* 0x004fea0003800000 */
[----:B------:R-:W2:Y:S02]  /*c740*/  SYNCS.PHASECHK.TRANS64.TRYWAIT P1, [UR5+0x34850], R0 ;  /* 0x03485000ff0075a7 */ /* 0x000ea40008020145 */
[----:B--2---:R-:W-:Y:S05]  /*c750*/  @!P1 BRA `(.L_x_150) ;  /* 0x0000004400f89947 */ /* 0x004fea0003800000 */
.L_x_149:
[----:B------:R-:W-:Y:S01]  /*c760*/  UIADD3 UR4, UR39, 0x400, URZ ;  /* 0x0000040027047890 */ /* 0x000fe2000fffe03f */
[----:B------:R-:W-:Y:S01]  /*c770*/  WARPGROUP.ARRIVE ;  /* 0x00000000000079c5 */ /* 0x000fe20000000000 */
[----:B------:R-:W-:Y:S01]  /*c780*/  UMOV UR7, 0x40000040 ;  /* 0x4000004000077882 */ /* 0x000fe20000000000 */
[----:B--2---:R-:W2:Y:S01]  /*c790*/  SHFL.BFLY PT, R3, R10, 0x2, 0x1f ;  /* 0x0c401f000a037f89 */ /* 0x004ea200000e0000 */
[----:B------:R-:W-:Y:S01]  /*c7a0*/  USHF.R.U32.HI UR4, URZ, 0x4, UR4 ;  /* 0x000000043f047899 */ /* 0x000fe20008011604 */
[----:B------:R-:W-:Y:S01]  /*c7b0*/  IMAD.MOV.U32 R4, RZ, RZ, RZ ;  /* 0x000000ffff047224 */ /* 0x000fe200078e00ff */
[----:B------:R-:W-:Y:S01]  /*c7c0*/  MOV R7, RZ ;  /* 0x000000ff00077202 */ /* 0x000fe20000000f00 */
[----:B-1----:R-:W1:Y:S01]  /*c7d0*/  SHFL.BFLY PT, R0, R11, 0x2, 0x1f ;  /* 0x0c401f000b007f89 */ /* 0x002e6200000e0000 */
[----:B------:R-:W-:-:S04]  /*c7e0*/  ULOP3.LUT UR4, UR4, 0x3fff, URZ, 0xc0, !UPT ;  /* 0x00003fff04047892 */ /* 0x000fc8000f8ec03f */
[----:B------:R-:W-:-:S04]  /*c7f0*/  ULOP3.LUT UR4, UR4, 0x5800000, URZ, 0xfc, !UPT ;  /* 0x0580000004047892 */ /* 0x000fc8000f8efc3f */
[----:B------:R-:W-:-:S07]  /*c800*/  UIMAD UR4, UR38, 0xb00, UR4 ;  /* 0x00000b00260478a4 */ /* 0x000fce000f8e0204 */
[----:B------:R-:W-:Y:S02]  /*c810*/  UMOV UR6, UR4 ;  /* 0x0000000400067c82 */ /* 0x000fe40008000000 */
[----:B------:R-:W-:Y:S01]  /*c820*/  HGMMA.64x128x16.F32.BF16 R24, R176, gdesc[UR4].tnspB, R24, gsb0 ;  /* 0x41e00004b0187df0 */ /* 0x000fe20008001818 */
[----:B------:R-:W-:Y:S01]  /*c830*/  UIADD3 UR6, UR4, 0x80, URZ ;  /* 0x0000008004067890 */ /* 0x000fe2000fffe03f */
[----:B--2---:R-:W-:Y:S01]  /*c840*/  FADD.FTZ R3, R3, R10 ;  /* 0x0000000a03037221 */ /* 0x004fe20000010000 */
[----:B------:R-:W-:Y:S01]  /*c850*/  UMOV UR7, 0x40000040 ;  /* 0x4000004000077882 */ /* 0x000fe20000000000 */
[----:B-1----:R-:W-:-:S03]  /*c860*/  FADD.FTZ R2, R0, R11 ;  /* 0x0000000b00027221 */ /* 0x002fc60000010000 */
[----:B------:R-:W1:Y:S04]  /*c870*/  SHFL.BFLY PT, R0, R3, 0x1, 0x1f ;  /* 0x0c201f0003007f89 */ /* 0x000e6800000e0000 */
[----:B------:R-:W2:Y:S01]  /*c880*/  SHFL.BFLY PT, R5, R2, 0x1, 0x1f ;  /* 0x0c201f0002057f89 */ /* 0x000ea200000e0000 */
[----:B-1----:R-:W-:Y:S01]  /*c890*/  FADD.FTZ R9, R3, R0 ;  /* 0x0000000003097221 */ /* 0x002fe20000010000 */
[----:B------:R-:W-:Y:S02]  /*c8a0*/  IMAD.MOV.U32 R0, RZ, RZ, -0x800000 ;  /* 0xff800000ff007424 */ /* 0x000fe400078e00ff */
[----:B--2---:R-:W-:Y:S02]  /*c8b0*/  FADD.FTZ R12, R2, R5 ;  /* 0x00000005020c7221 */ /* 0x004fe40000010000 */
[----:B------:R-:W-:Y:S01]  /*c8c0*/  FSETP.NE.FTZ.AND P1, PT, R9, RZ, PT ;  /* 0x000000ff0900720b */ /* 0x000fe20003f35000 */
[----:B------:R-:W-:-:S02]  /*c8d0*/  IMAD.MOV.U32 R2, RZ, RZ, -0x800000 ;  /* 0xff800000ff027424 */ /* 0x000fc400078e00ff */
[----:B------:R-:W-:-:S10]  /*c8e0*/  FSETP.NE.FTZ.AND P2, PT, R12, RZ, PT ;  /* 0x000000ff0c00720b */ /* 0x000fd40003f55000 */
[----:B------:R-:W1:Y:S01]  /*c8f0*/  @P1 MUFU.LG2 R5, R9 ;  /* 0x0000000900051308 */ /* 0x000e620000000c00 */
[C---:B------:R-:W-:Y:S02]  /*c900*/  @P1 FMUL.FTZ R6, R88.reuse, 0.69314718246459960938 ;  /* 0x3f31721858061820 */ /* 0x040fe40000410000 */
[----:B------:R-:W-:-:S05]  /*c910*/  @P2 FMUL.FTZ R3, R88, 0.69314718246459960938 ;  /* 0x3f31721858032820 */ /* 0x000fca0000410000 */
[----:B------:R-:W2:Y:S08]  /*c920*/  @P2 MUFU.LG2 R8, R12 ;  /* 0x0000000c00082308 */ /* 0x000eb00000000c00 */
[----:B------:R3:W4:Y:S01]  /*c930*/  @P1 MUFU.RCP R4, R9 ;  /* 0x0000000900041308 */ /* 0x0007220000001000 */
[----:B-1----:R-:W-:-:S04]  /*c940*/  @P1 FMUL.FTZ R5, R5, 0.69314718246459960938 ;  /* 0x3f31721805051820 */ /* 0x002fc80000410000 */
[----:B------:R-:W-:-:S03]  /*c950*/  @P1 FFMA.FTZ R2, R6, R89, R5 ;  /* 0x0000005906021223 */ /* 0x000fc60000010005 */
[----:B------:R3:W1:Y:S01]  /*c960*/  @P2 MUFU.RCP R7, R12 ;  /* 0x0000000c00072308 */ /* 0x0006620000001000 */
[----:B--2---:R-:W-:-:S04]  /*c970*/  @P2 FMUL.FTZ R8, R8, 0.69314718246459960938 ;  /* 0x3f31721808082820 */ /* 0x004fc80000410000 */
[----:B------:R-:W-:Y:S01]  /*c980*/  @P2 FFMA.FTZ R0, R3, R91, R8 ;  /* 0x0000005b03002223 */ /* 0x000fe20000010008 */
        /* <DEDUP_REMOVED lines=50> */
[----:B-1-34-:R-:W-:Y:S05]  /*ccb0*/  @!P0 BRA `(.L_x_151) ;  /* 0x0000000000048947 */ /* 0x01afea0003800000 */
[----:B------:R-:W-:Y:S01]  /*ccc0*/  BPT.TRAP 0x1 ;  /* 0x000000040000795c */ /* 0x000fe20000300000 */
.L_x_151:
[----:B------:R-:W2:Y:S01]  /*ccd0*/  LDL R9, [R1] ;  /* 0x0000000001097983 */ /* 0x000ea20000100800 */
[----:B------:R-:W-:Y:S01]  /*cce0*/  IADD3 R5, P0, R16, 0x20, RZ ;  /* 0x0000002010057810 */ /* 0x000fe20007f1e0ff */
[-C--:B------:R-:W-:Y:S01]  /*ccf0*/  FMUL.FTZ R8, R26, R7.reuse ;  /* 0x000000071a087220 */ /* 0x080fe20000410000 */
[----:B------:R-:W-:Y:S01]  /*cd00*/  ISETP.NE.AND P3, PT, R22, RZ, PT ;  /* 0x000000ff1600720c */ /* 0x000fe20003f65270 */
[----:B------:R-:W-:Y:S01]  /*cd10*/  IMAD.U32 R3, RZ, RZ, UR5 ;  /* 0x00000005ff037e24 */ /* 0x000fe2000f8e00ff */
[----:B------:R-:W-:Y:S01]  /*cd20*/  LOP3.LUT R26, R5, 0x380, RZ, 0xc0, !PT ;  /* 0x00000380051a7812 */ /* 0x000fe200078ec0ff */
[-C--:B------:R-:W-:Y:S01]  /*cd30*/  FMUL.FTZ R27, R27, R7.reuse ;  /* 0x000000071b1b7220 */ /* 0x080fe20000410000 */
[-C--:B------:R-:W-:Y:S01]  /*cd40*/  FMUL.FTZ R31, R31, R7.reuse ;  /* 0x000000071f1f7220 */ /* 0x080fe20000410000 */
[-C--:B------:R-:W-:Y:S01]  /*cd50*/  FMUL.FTZ R30, R30, R7.reuse ;  /* 0x000000071e1e7220 */ /* 0x080fe20000410000 */
[----:B------:R-:W-:Y:S01]  /*cd60*/  SHF.R.U64 R26, R26, 0x3, RZ ;  /* 0x000000031a1a7819 */ /* 0x000fe200000012ff */
[-C--:B------:R-:W-:Y:S01]  /*cd70*/  FMUL.FTZ R35, R35, R7.reuse ;  /* 0x0000000723237220 */ /* 0x080fe20000410000 */
[-C--:B------:R-:W-:Y:S01]  /*cd80*/  FMUL.FTZ R34, R34, R7.reuse ;  /* 0x0000000722227220 */ /* 0x080fe20000410000 */
[----:B------:R-:W-:Y:S01]  /*cd90*/  FMUL.FTZ R39, R39, R7 ;  /* 0x0000000727277220 */ /* 0x000fe20000410000 */
[----:B------:R-:W-:Y:S01]  /*cda0*/  LOP3.LUT R26, R26, R5, RZ, 0x3c, !PT ;  /* 0x000000051a1a7212 */ /* 0x000fe200078e3cff */
[----:B------:R-:W-:Y:S01]  /*cdb0*/  FMUL.FTZ R38, R38, R7 ;  /* 0x0000000726267220 */ /* 0x000fe20000410000 */
[----:B------:R-:W-:Y:S01]  /*cdc0*/  LOP3.LUT R5, R16, 0x380, RZ, 0xc0, !PT ;  /* 0x0000038010057812 */ /* 0x000fe200078ec0ff */
[----:B------:R-:W-:-:S02]  /*cdd0*/  @P3 VIADD R3, R3, 0x34860 ;  /* 0x0003486003033836 */ /* 0x000fc40000000000 */
[-C--:B------:R-:W-:Y:S01]  /*cde0*/  FMUL.FTZ R43, R43, R7.reuse ;  /* 0x000000072b2b7220 */ /* 0x080fe20000410000 */
[-C--:B------:R-:W-:Y:S01]  /*cdf0*/  FMUL.FTZ R42, R42, R7.reuse ;  /* 0x000000072a2a7220 */ /* 0x080fe20000410000 */
[----:B------:R-:W-:Y:S01]  /*ce00*/  SHF.R.U64 R5, R5, 0x3, RZ ;  /* 0x0000000305057819 */ /* 0x000fe200000012ff */
        /* <DEDUP_REMOVED lines=22> */
[C---:B------:R-:W-:Y:S01]  /*cf70*/  IADD3 R15, P6, R16.reuse, 0x4000, RZ ;  /* 0x00004000100f7810 */ /* 0x040fe20007fde0ff */
[-C--:B------:R-:W-:Y:S01]  /*cf80*/  FMUL.FTZ R25, R25, R4.reuse ;  /* 0x0000000419197220 */ /* 0x080fe20000410000 */
[----:B------:R-:W-:Y:S01]  /*cf90*/  IADD3 R7, P1, R16, 0x40, RZ ;  /* 0x0000004010077810 */ /* 0x000fe20007f3e0ff */
        /* <DEDUP_REMOVED lines=31> */
[----:B------:R-:W-:Y:S01]  /*d190*/  LOP3.LUT R4, R5, R16, RZ, 0x3c, !PT ;  /* 0x0000001005047212 */ /* 0x000fe200078e3cff */
[--C-:B------:R-:W-:Y:S01]  /*d1a0*/  IMAD.MOV.U32 R5, RZ, RZ, R17.reuse ;  /* 0x000000ffff057224 */ /* 0x100fe200078e0011 */
[----:B------:R-:W-:Y:S01]  /*d1b0*/  LOP3.LUT R14, R15, 0x380, RZ, 0xc0, !PT ;  /* 0x000003800f0e7812 */ /* 0x000fe200078ec0ff */
[----:B------:R-:W-:Y:S01]  /*d1c0*/  UIADD3 UR35, -UR36, URZ, URZ ;  /* 0x0000003f24237290 */ /* 0x000fe2000fffe13f */
[----:B------:R-:W-:Y:S01]  /*d1d0*/  LOP3.LUT R24, R7, 0x380, RZ, 0xc0, !PT ;  /* 0x0000038007187812 */ /* 0x000fe200078ec0ff */
[----:B------:R-:W-:Y:S01]  /*d1e0*/  ULDC UR4, c[0x0][0xdb4] ;  /* 0x00036d0000047ab9 */ /* 0x000fe20000000800 */
[----:B------:R-:W-:Y:S01]  /*d1f0*/  SHF.R.U64 R14, R14, 0x3, RZ ;  /* 0x000000030e0e7819 */ /* 0x000fe200000012ff */
[----:B------:R-:W-:Y:S01]  /*d200*/  ULDC UR5, c[0x0][0xda8] ;  /* 0x00036a0000057ab9 */ /* 0x000fe20000000800 */
[----:B------:R-:W-:Y:S01]  /*d210*/  R2UR UR7, R224 ;  /* 0x00000000e00772ca */ /* 0x000fe200000e0000 */
[----:B------:R-:W-:Y:S01]  /*d220*/  ULDC.64 UR8, c[0x0][0xb70] ;  /* 0x0002dc0000087ab9 */ /* 0x000fe20000000a00 */
[----:B------:R-:W-:Y:S01]  /*d230*/  SHF.R.U64 R24, R24, 0x3, RZ ;  /* 0x0000000318187819 */ /* 0x000fe200000012ff */
[----:B------:R-:W-:Y:S01]  /*d240*/  ULDC.64 UR12, c[0x0][0x208] ;  /* 0x00008200000c7ab9 */ /* 0x000fe20000000a00 */
[----:B------:R-:W-:Y:S01]  /*d250*/  LOP3.LUT R14, R14, R15, RZ, 0x3c, !PT ;  /* 0x0000000f0e0e7212 */ /* 0x000fe200078e3cff */
[----:B------:R-:W-:Y:S01]  /*d260*/  IMAD.X R15, RZ, RZ, R17, P6 ;  /* 0x000000ffff0f7224 */ /* 0x000fe200030e0611 */
[----:B------:R-:W-:-:S02]  /*d270*/  LOP3.LUT R24, R24, R7, RZ, 0x3c, !PT ;  /* 0x0000000718187212 */ /* 0x000fc400078e3cff */
[----:B------:R-:W-:Y:S02]  /*d280*/  R2UR UR6, R223 ;  /* 0x00000000df0672ca */ /* 0x000fe400000e0000 */
[C---:B------:R-:W-:Y:S02]  /*d290*/  IADD3 R21, P2, R16.reuse, 0x60, RZ ;  /* 0x0000006010157810 */ /* 0x040fe40007f5e0ff */
[C---:B------:R-:W-:Y:S01]  /*d2a0*/  IADD3 R11, P4, R16.reuse, 0x4040, RZ ;  /* 0x00004040100b7810 */ /* 0x040fe20007f9e0ff */
[----:B------:R-:W-:Y:S01]  /*d2b0*/  UIMAD UR35, UR4, UR35, UR7 ;  /* 0x00000023042372a4 */ /* 0x000fe2000f8e0207 */
[----:B------:R-:W-:Y:S01]  /*d2c0*/  LOP3.LUT R20, R21, 0x380, RZ, 0xc0, !PT ;  /* 0x0000038015147812 */ /* 0x000fe200078ec0ff */
[----:B------:R-:W-:Y:S01]  /*d2d0*/  UIADD3 UR34, -UR7, URZ, URZ ;  /* 0x0000003f07227290 */ /* 0x000fe2000fffe13f */
[----:B------:R-:W-:Y:S01]  /*d2e0*/  IADD3 R13, P5, R16, 0x4020, RZ ;  /* 0x00004020100d7810 */ /* 0x000fe20007fbe0ff */
[----:B------:R-:W-:Y:S01]  /*d2f0*/  USHF.R.S32.HI UR4, URZ, 0x1f, UR35 ;  /* 0x0000001f3f047899 */ /* 0x000fe20008011423 */
[----:B------:R-:W-:Y:S01]  /*d300*/  SHF.R.U64 R20, R20, 0x3, RZ ;  /* 0x0000000314147819 */ /* 0x000fe200000012ff */
[----:B------:R-:W-:Y:S01]  /*d310*/  USHF.R.S32.HI UR7, URZ, 0x1f, UR36 ;  /* 0x0000001f3f077899 */ /* 0x000fe20008011424 */
[----:B------:R-:W-:Y:S01]  /*d320*/  LOP3.LUT R10, R11, 0x380, RZ, 0xc0, !PT ;  /* 0x000003800b0a7812 */ /* 0x000fe200078ec0ff */
[----:B------:R-:W-:Y:S01]  /*d330*/  UIMAD UR34, UR5, UR34, UR6 ;  /* 0x00000022052272a4 */ /* 0x000fe2000f8e0206 */
[----:B------:R-:W-:Y:S01]  /*d340*/  LOP3.LUT R12, R13, 0x380, RZ, 0xc0, !PT ;  /* 0x000003800d0c7812 */ /* 0x000fe200078ec0ff */
[----:B------:R-:W-:Y:S01]  /*d350*/  UIMAD UR6, UR4, UR8, URZ ;  /* 0x00000008040672a4 */ /* 0x000fe2000f8e023f */
[----:B------:R-:W-:Y:S01]  /*d360*/  LOP3.LUT R20, R20, R21, RZ, 0x3c, !PT ;  /* 0x0000001514147212 */ /* 0x000fe200078e3cff */
[----:B------:R-:W-:Y:S01]  /*d370*/  USHF.L.U32 UR34, UR34, 0x7, URZ ;  /* 0x0000000722227899 */ /* 0x000fe2000800063f */
[----:B------:R-:W-:Y:S01]  /*d380*/  SHF.R.U64 R10, R10, 0x3, RZ ;  /* 0x000000030a0a7819 */ /* 0x000fe200000012ff */
[----:B------:R-:W-:Y:S01]  /*d390*/  UIMAD.WIDE.U32 UR4, UR35, UR8, URZ ;  /* 0x00000008230472a5 */ /* 0x000fe2000f8e003f */
[----:B------:R-:W-:Y:S01]  /*d3a0*/  IMAD.X R21, RZ, RZ, R17, P2 ;  /* 0x000000ffff157224 */ /* 0x000fe200010e0611 */
[----:B------:R-:W-:Y:S01]  /*d3b0*/  UIMAD UR6, UR35, UR9, UR6 ;  /* 0x00000009230672a4 */ /* 0x000fe2000f8e0206 */
[----:B------:R-:W-:-:S02]  /*d3c0*/  SHF.R.U64 R12, R12, 0x3, RZ ;  /* 0x000000030c0c7819 */ /* 0x000fc400000012ff */
[----:B------:R-:W-:Y:S01]  /*d3d0*/  LOP3.LUT R10, R10, R11, RZ, 0x3c, !PT ;  /* 0x0000000b0a0a7212 */ /* 0x000fe200078e3cff */
[----:B------:R-:W-:Y:S01]  /*d3e0*/  UIADD3 UR6, UR5, UR6, URZ ;  /* 0x0000000605067290 */ /* 0x000fe2000fffe03f */
[----:B------:R-:W-:Y:S01]  /*d3f0*/  LOP3.LUT R12, R12, R13, RZ, 0x3c, !PT ;  /* 0x0000000d0c0c7212 */ /* 0x000fe200078e3cff */
[--C-:B------:R-:W-:Y:S01]  /*d400*/  IMAD.X R11, RZ, RZ, R17.reuse, P4 ;  /* 0x000000ffff0b7224 */ /* 0x100fe200020e0611 */
[----:B------:R-:W-:Y:S01]  /*d410*/  F2FP.BF16.F32.PACK_AB R64, R65, R64 ;  /* 0x000000404140723e */ /* 0x000fe200000010ff */
[----:B------:R-:W-:Y:S01]  /*d420*/  IMAD.X R13, RZ, RZ, R17, P5 ;  /* 0x000000ffff0d7224 */ /* 0x000fe200028e0611 */
[----:B------:R-:W-:Y:S02]  /*d430*/  F2FP.BF16.F32.PACK_AB R65, R67, R66 ;  /* 0x000000424341723e */ /* 0x000fe400000010ff */
[----:B------:R-:W-:Y:S02]  /*d440*/  MOV R19, R10 ;  /* 0x0000000a00137202 */ /* 0x000fe40000000f00 */
        /* <DEDUP_REMOVED lines=8> */
[----:B------:R-:W-:Y:S02]  /*d4d0*/  F2FP.BF16.F32.PACK_AB R75, R79, R78 ;  /* 0x0000004e4f4b723e */ /* 0x000fe400000010ff */
[----:B------:R-:W-:Y:S02]  /*d4e0*/  F2FP.BF16.F32.PACK_AB R81, R83, R82 ;  /* 0x000000525351723e */ /* 0x000fe400000010ff */
[----:B------:R-:W-:Y:S02]  /*d4f0*/  F2FP.BF16.F32.PACK_AB R82, R85, R84 ;  /* 0x000000545552723e */ /* 0x000fe400000010ff */
[----:B------:R-:W-:Y:S02]  /*d500*/  F2FP.BF16.F32.PACK_AB R83, R87, R86 ;  /* 0x000000565753723e */ /* 0x000fe400000010ff */
[----:B------:R-:W-:-:S02]  /*d510*/  R2UR UR10, R220 ;  /* 0x00000000dc0a72ca */ /* 0x000fc400000e0000 */
[----:B--2---:R-:W-:-:S04]  /*d520*/  @P3 PRMT R3, R9, 0x654, R3 ;  /* 0x0000065409033816 */ /* 0x004fc80000000003 */
[----:B------:R1:W-:Y:S01]  /*d530*/  @P3 SYNCS.ARRIVE.TRANS64.RED.A1T0 RZ, [R3+URZ], RZ ;  /* 0x000000ff03ff39a7 */ /* 0x0003e2000810043f */
[----:B------:R-:W-:Y:S01]  /*d540*/  BAR.SYNC.DEFER_BLOCKING 0x1, 0x100 ;  /* 0x0044000000007b1d */ /* 0x000fe20000010000 */
[----:B------:R-:W-:-:S04]  /*d550*/  IADD3 R9, P3, R16, 0x4060, RZ ;  /* 0x0000406010097810 */ /* 0x000fc80007f7e0ff */
[----:B------:R-:W-:Y:S02]  /*d560*/  LOP3.LUT R7, R9, 0x380, RZ, 0xc0, !PT ;  /* 0x0000038009077812 */ /* 0x000fe400078ec0ff */
[----:B-1----:R-:W-:Y:S02]  /*d570*/  MOV R3, R4 ;  /* 0x0000000400037202 */ /* 0x002fe40000000f00 */
[----:B------:R-:W-:Y:S01]  /*d580*/  F2FP.BF16.F32.PACK_AB R5, R27, R8 ;  /* 0x000000081b05723e */ /* 0x000fe200000010ff */
[----:B------:R-:W-:Y:S01]  /*d590*/  IMAD.X R27, RZ, RZ, R17, P0 ;  /* 0x000000ffff1b7224 */ /* 0x000fe200000e0611 */
[----:B------:R-:W-:Y:S02]  /*d5a0*/  F2FP.BF16.F32.PACK_AB R4, R25, R6 ;  /* 0x000000061904723e */ /* 0x000fe400000010ff */
[----:B------:R-:W-:Y:S02]  /*d5b0*/  IADD3.X R25, RZ, R17, RZ, P1, !PT ;  /* 0x00000011ff197210 */ /* 0x000fe40000ffe4ff */
[----:B------:R-:W-:-:S02]  /*d5c0*/  F2FP.BF16.F32.PACK_AB R6, R29, R28 ;  /* 0x0000001c1d06723e */ /* 0x000fc400000010ff */
[----:B------:R-:W-:Y:S02]  /*d5d0*/  MOV R28, R26 ;  /* 0x0000001a001c7202 */ /* 0x000fe40000000f00 */
[----:B------:R-:W-:Y:S02]  /*d5e0*/  MOV R27, R24 ;  /* 0x00000018001b7202 */ /* 0x000fe40000000f00 */
[----:B------:R-:W-:Y:S02]  /*d5f0*/  MOV R25, R14 ;  /* 0x0000000e00197202 */ /* 0x000fe40000000f00 */
[----:B------:R-:W1:Y:S01]  /*d600*/  LDC.64 R14, c[0x0][0xb78] ;  /* 0x0002de00ff0e7b82 */ /* 0x000e620000000a00 */
[----:B------:R-:W-:Y:S02]  /*d610*/  SHF.R.U64 R8, R7, 0x3, RZ ;  /* 0x0000000307087819 */ /* 0x000fe400000012ff */
[----:B------:R-:W-:Y:S01]  /*d620*/  F2FP.BF16.F32.PACK_AB R7, R31, R30 ;  /* 0x0000001e1f07723e */ /* 0x000fe200000010ff */
[----:B------:R-:W-:Y:S01]  /*d630*/  VIADD R31, R227, UR34 ;  /* 0x00000022e31f7c36 */ /* 0x000fe20008000000 */
[----:B------:R-:W-:Y:S01]  /*d640*/  LOP3.LUT R8, R8, R9, RZ, 0x3c, !PT ;  /* 0x0000000908087212 */ /* 0x000fe200078e3cff */
[----:B------:R-:W-:Y:S01]  /*d650*/  IMAD.X R9, RZ, RZ, R17, P3 ;  /* 0x000000ffff097224 */ /* 0x000fe200018e0611 */
[----:B------:R-:W-:Y:S01]  /*d660*/  MOV R26, R20 ;  /* 0x00000014001a7202 */ /* 0x000fe20000000f00 */
[----:B------:R2:W-:Y:S01]  /*d670*/  STSM.16.M88.4 [R3], R4 ;  /* 0x0000000403007844 */ /* 0x0005e20000000200 */
[----:B------:R-:W-:Y:S01]  /*d680*/  LOP3.LUT P0, RZ, R222, 0x3, RZ, 0xc0, !PT ;  /* 0x00000003deff7812 */ /* 0x000fe2000780c0ff */
[----:B------:R-:W-:Y:S01]  /*d690*/  IMAD.U32 R21, RZ, RZ, UR5 ;  /* 0x00000005ff157e24 */ /* 0x000fe2000f8e00ff */
[----:B------:R-:W-:Y:S01]  /*d6a0*/  MOV R20, UR4 ;  /* 0x0000000400147c02 */ /* 0x000fe20008000f00 */
[----:B------:R-:W-:Y:S01]  /*d6b0*/  IMAD.U32 R21, RZ, RZ, UR6 ;  /* 0x00000006ff157e24 */ /* 0x000fe2000f8e00ff */
[----:B------:R-:W-:Y:S01]  /*d6c0*/  ULDC UR4, c[0x0][0xa88] ;  /* 0x0002a20000047ab9 */ /* 0x000fe20000000800 */
[----:B------:R-:W-:-:S02]  /*d6d0*/  MOV R24, R12 ;  /* 0x0000000c00187202 */ /* 0x000fc40000000f00 */
[----:B------:R-:W-:Y:S02]  /*d6e0*/  F2FP.BF16.F32.PACK_AB R12, R49, R48 ;  /* 0x00000030310c723e */ /* 0x000fe400000010ff */
[----:B------:R-:W-:Y:S02]  /*d6f0*/  F2FP.BF16.F32.PACK_AB R13, R51, R50 ;  /* 0x00000032330d723e */ /* 0x000fe400000010ff */
[----:B------:R-:W-:Y:S02]  /*d700*/  SHF.R.S32.HI R29, RZ, 0x1f, R31 ;  /* 0x0000001fff1d7819 */ /* 0x000fe4000001141f */
[----:B--2---:R-:W-:Y:S01]  /*d710*/  MOV R3, R8 ;  /* 0x0000000800037202 */ /* 0x004fe20000000f00 */
[----:B------:R-:W-:Y:S01]  /*d720*/  VIADD R9, R31, 0x8 ;  /* 0x000000081f097836 */ /* 0x000fe20000000000 */
[----:B------:R-:W-:Y:S01]  /*d730*/  F2FP.BF16.F32.PACK_AB R4, R33, R32 ;  /* 0x000000202104723e */ /* 0x000fe200000010ff */
[C---:B-1----:R-:W-:Y:S01]  /*d740*/  IMAD R8, R14.reuse, UR7, RZ ;  /* 0x000000070e087c24 */ /* 0x042fe2000f8e02ff */
[----:B------:R-:W-:Y:S01]  /*d750*/  F2FP.BF16.F32.PACK_AB R5, R35, R34 ;  /* 0x000000222305723e */ /* 0x000fe200000010ff */
[----:B------:R-:W-:Y:S01]  /*d760*/  IMAD.WIDE.U32 R20, R14, UR36, R20 ;  /* 0x000000240e147c25 */ /* 0x000fe2000f8e0014 */
[----:B------:R-:W-:-:S02]  /*d770*/  F2FP.BF16.F32.PACK_AB R6, R37, R36 ;  /* 0x000000242506723e */ /* 0x000fc400000010ff */
[----:B------:R-:W-:Y:S01]  /*d780*/  F2FP.BF16.F32.PACK_AB R7, R39, R38 ;  /* 0x000000262707723e */ /* 0x000fe200000010ff */
[----:B------:R-:W-:Y:S01]  /*d790*/  IMAD R30, R15, UR36, R8 ;  /* 0x000000240f1e7c24 */ /* 0x000fe2000f8e0208 */
[----:B------:R-:W-:Y:S02]  /*d7a0*/  ISETP.GE.OR P1, PT, R9, UR4, P0 ;  /* 0x0000000409007c0c */ /* 0x000fe40008726670 */
[----:B------:R-:W-:Y:S01]  /*d7b0*/  F2FP.BF16.F32.PACK_AB R8, R41, R40 ;  /* 0x000000282908723e */ /* 0x000fe200000010ff */
[----:B------:R1:W-:Y:S01]  /*d7c0*/  STSM.16.M88.4 [R28], R4 ;  /* 0x000000041c007844 */ /* 0x0003e20000000200 */
[----:B------:R-:W-:Y:S02]  /*d7d0*/  F2FP.BF16.F32.PACK_AB R9, R43, R42 ;  /* 0x0000002a2b09723e */ /* 0x000fe400000010ff */
[----:B------:R-:W-:Y:S02]  /*d7e0*/  F2FP.BF16.F32.PACK_AB R14, R53, R52 ;  /* 0x00000034350e723e */ /* 0x000fe400000010ff */
[----:B------:R-:W-:Y:S01]  /*d7f0*/  F2FP.BF16.F32.PACK_AB R15, R55, R54 ;  /* 0x00000036370f723e */ /* 0x000fe200000010ff */
[----:B------:R-:W-:Y:S01]  /*d800*/  STSM.16.M88.4 [R27], R8 ;  /* 0x000000081b007844 */ /* 0x000fe20000000200 */
[----:B------:R-:W-:-:S02]  /*d810*/  IADD3 R20, P2, R31, R20, RZ ;  /* 0x000000141f147210 */ /* 0x000fc40007f5e0ff */
[----:B------:R-:W-:Y:S01]  /*d820*/  ISETP.GE.OR P0, PT, R31, UR4, P0 ;  /* 0x000000041f007c0c */ /* 0x000fe20008706670 */
[----:B------:R-:W-:Y:S01]  /*d830*/  STSM.16.M88.4 [R26], R12 ;  /* 0x0000000c1a007844 */ /* 0x000fe20000000200 */
[----:B------:R-:W-:Y:S01]  /*d840*/  ULDC.64 UR4, c[0x0][0xb40] ;  /* 0x0002d00000047ab9 */ /* 0x000fe20000000a00 */
[----:B------:R-:W-:Y:S02]  /*d850*/  IADD3.X R29, R29, R21, R30, P2, !PT ;  /* 0x000000151d1d7210 */ /* 0x000fe400017fe41e */
[----:B-1----:R-:W-:Y:S02]  /*d860*/  F2FP.BF16.F32.PACK_AB R4, R57, R56 ;  /* 0x000000383904723e */ /* 0x002fe400000010ff */
[----:B------:R-:W-:Y:S02]  /*d870*/  F2FP.BF16.F32.PACK_AB R5, R59, R58 ;  /* 0x0000003a3b05723e */ /* 0x000fe400000010ff */
[----:B------:R-:W-:Y:S02]  /*d880*/  F2FP.BF16.F32.PACK_AB R6, R61, R60 ;  /* 0x0000003c3d06723e */ /* 0x000fe400000010ff */
[----:B------:R-:W-:-:S05]  /*d890*/  F2FP.BF16.F32.PACK_AB R7, R63, R62 ;  /* 0x0000003e3f07723e */ /* 0x000fca00000010ff */
[----:B------:R1:W-:Y:S04]  /*d8a0*/  STSM.16.M88.4 [R25], R4 ;  /* 0x0000000419007844 */ /* 0x0003e80000000200 */
[----:B------:R-:W-:Y:S04]  /*d8b0*/  STSM.16.M88.4 [R24], R64 ;  /* 0x0000004018007844 */ /* 0x000fe80000000200 */
[----:B------:R-:W-:Y:S04]  /*d8c0*/  STSM.16.M88.4 [R19], R72 ;  /* 0x0000004813007844 */ /* 0x000fe80000000200 */
[----:B------:R-:W-:Y:S01]  /*d8d0*/  STSM.16.M88.4 [R3], R80 ;  /* 0x0000005003007844 */ /* 0x000fe20000000200 */
[----:B------:R-:W-:Y:S01]  /*d8e0*/  @!PT LDS RZ, [RZ] ;  /* 0x00000000fffff984 */ /* 0x000fe20000000800 */
[----:B------:R-:W-:Y:S01]  /*d8f0*/  @!PT LDS RZ, [RZ] ;  /* 0x00000000fffff984 */ /* 0x000fe20000000800 */
[----:B------:R-:W-:Y:S01]  /*d900*/  @!PT LDS RZ, [RZ] ;  /* 0x00000000fffff984 */ /* 0x000fe20000000800 */
[----:B------:R-:W-:Y:S01]  /*d910*/  @!PT LDS RZ, [RZ] ;  /* 0x00000000fffff984 */ /* 0x000fe20000000800 */
[----:B------:R2:W-:Y:S06]  /*d920*/  MEMBAR.ALL.CTA ;  /* 0x0000000000007992 */ /* 0x0005ec0000008000 */
[----:B--2---:R-:W2:Y:S02]  /*d930*/  FENCE.VIEW.ASYNC.S ;  /* 0x00000000000073c6 */ /* 0x004ea40000000000 */
[----:B--2---:R-:W-:Y:S06]  /*d940*/  BAR.ARV 0x1, 0x120 ;  /* 0x0044800000007b1d */ /* 0x004fec0000002000 */
[C---:B-1----:R-:W-:Y:S01]  /*d950*/  LEA R4, P2, R20.reuse, UR4, 0x2 ;  /* 0x0000000414047c11 */ /* 0x042fe2000f8410ff */
[----:B------:R-:W-:Y:S01]  /*d960*/  ULDC UR4, c[0x0][0xc] ;  /* 0x0000030000047ab9 */ /* 0x000fe20000000800 */
[----:B------:R-:W1:Y:S01]  /*d970*/  SHFL.IDX PT, R6, R226, RZ, 0x1f ;  /* 0x00001fffe2067589 */ /* 0x000e6200000e0000 */
[----:B------:R-:W-:Y:S01]  /*d980*/  UIADD3 UR10, UR4, UR10, URZ ;  /* 0x0000000a040a7290 */ /* 0x000fe2000fffe03f */
[----:B------:R-:W-:-:S05]  /*d990*/  LEA.HI.X R5, R20, UR5, R29, 0x2, P2 ;  /* 0x0000000514057c11 */ /* 0x000fca00090f141d */
[----:B------:R2:W-:Y:S01]  /*d9a0*/  @!P0 STG.E desc[UR12][R4.64], R2 ;  /* 0x0000000204008986 */ /* 0x0005e2000c10190c */
[----:B------:R-:W-:-:S03]  /*d9b0*/  IMAD.U32 R220, RZ, RZ, UR10 ;  /* 0x0000000affdc7e24 */ /* 0x000fc6000f8e00ff */
[----:B------:R2:W-:Y:S01]  /*d9c0*/  @!P1 STG.E desc[UR12][R4.64+0x20], R0 ;  /* 0x0000200004009986 */ /* 0x0005e2000c10190c */
[----:B-1----:R-:W-:-:S13]  /*d9d0*/  ISETP.NE.AND P0, PT, R6, 0x7, PT ;  /* 0x000000070600780c */ /* 0x002fda0003f05270 */
[----:B--2---:R-:W-:Y:S05]  /*d9e0*/  @P0 BRA `(.L_x_152) ;  /* 0x0000000000640947 */ /* 0x004fea0003800000 */
        /* <DEDUP_REMOVED lines=11> */
[----:B------:R-:W-:Y:S01]  /*daa0*/  UMOV UR7, 0x40 ;  /* 0x0000004000077882 */ /* 0x000fe20000000000 */
[----:B------:R-:W-:-:S05]  /*dab0*/  UMOV UR8, 0x1 ;  /* 0x0000000100087882 */ /* 0x000fca0000000000 */
[----:B------:R1:W-:Y:S02]  /*dac0*/  UTMASTG.5D [UR32], [UR4] ;  /* 0x00000020040073b5 */ /* 0x0003e40008020000 */
[----:B-1----:R-:W-:Y:S01]  /*dad0*/  UMOV UR32, UR6 ;  /* 0x0000000600207c82 */ /* 0x002fe20008000000 */
[----:B------:R-:W-:Y:S01]  /*dae0*/  UMOV UR33, UR7 ;  /* 0x0000000700217c82 */ /* 0x000fe20008000000 */
[----:B------:R-:W-:Y:S01]  /*daf0*/  UIADD3 UR6, UR39, 0x34820, URZ ;  /* 0x0003482027067890 */ /* 0x000fe2000fffe03f */
[----:B------:R1:W-:Y:S03]  /*db00*/  UTMASTG.5D [UR32], [UR4] ;  /* 0x00000020040073b5 */ /* 0x0003e60008020000 */
[----:B------:R-:W-:Y:S02]  /*db10*/  UPRMT UR7, URZ, 0x654, UR6 ;  /* 0x000006543f077896 */ /* 0x000fe40008000006 */
[----:B------:R-:W-:Y:S01]  /*db20*/  UPRMT UR6, UR8, 0x654, UR6 ;  /* 0x0000065408067896 */ /* 0x000fe20008000006 */
[----:B------:R0:W-:Y:S01]  /*db30*/  UTMACMDFLUSH ;  /* 0x00000000000079b7 */ /* 0x0001e20000000000 */
[----:B------:R-:W-:-:S05]  /*db40*/  DEPBAR.LE SB0, 0x0 ;  /* 0x000080000000791a */ /* 0x000fca0000000000 */
[----:B------:R-:W-:Y:S02]  /*db50*/  SYNCS.ARRIVE.TRANS64.RED.A1T0 RZ, [UR7], RZ ;  /* 0x000000ffffff79a7 */ /* 0x000fe40008100407 */
[----:B-1----:R-:W-:Y:S03]  /*db60*/  SYNCS.ARRIVE.TRANS64.RED.A1T0 RZ, [UR6], RZ ;  /* 0x000000ffffff79a7 */ /* 0x002fe60008100406 */
.L_x_153:
[----:B------:R-:W-:Y:S05]  /*db70*/  BSYNC B0 ;  /* 0x0000000000007941 */ /* 0x000fea0003800000 */
.L_x_152:
[----:B------:R-:W1:Y:S01]  /*db80*/  LDC R0, c[0x0][0xda4] ;  /* 0x00036900ff007b82 */ /* 0x000e620000000800 */
[----:B------:R-:W-:Y:S01]  /*db90*/  R2UR UR5, R220 ;  /* 0x00000000dc0572ca */ /* 0x000fe200000e0000 */
[----:B------:R-:W-:Y:S01]  /*dba0*/  UIADD3 UR38, UR38, 0x1, URZ ;  /* 0x0000000126267890 */ /* 0x000fe2000fffe03f */
[----:B------:R-:W-:-:S03]  /*dbb0*/  VIADD R221, R221, 0x1 ;  /* 0x00000001dddd7836 */ /* 0x000fc60000000000 */
[----:B------:R-:W-:-:S04]  /*dbc0*/  UISETP.NE.AND UP0, UPT, UR38, 0x2, UPT ;  /* 0x000000022600788c */ /* 0x000fc8000bf05270 */
[----:B------:R-:W-:Y:S02]  /*dbd0*/  USEL UR4, URZ, 0x1, UP0 ;  /* 0x000000013f047887 */ /* 0x000fe40008000000 */
[----:B------:R-:W-:Y:S02]  /*dbe0*/  USEL UR38, UR38, URZ, UP0 ;  /* 0x0000003f26267287 */ /* 0x000fe40008000000 */
[----:B------:R-:W-:Y:S01]  /*dbf0*/  ULOP3.LUT UR61, UR61, UR4, URZ, 0x3c, !UPT ;  /* 0x000000043d3d7292 */ /* 0x000fe2000f8e3c3f */
[----:B-1----:R-:W-:-:S13]  /*dc00*/  ISETP.LE.AND P0, PT, R0, UR5, PT ;  /* 0x0000000500007c0c */ /* 0x002fda000bf03270 */
[----:B------:R-:W-:Y:S05]  /*dc10*/  @!P0 BRA `(.L_x_154) ;  /* 0xffffff3400b08947 */ /* 0x000fea000383ffff */
[----:B------:R-:W-:Y:S05]  /*dc20*/  EXIT ;  /* 0x000000000000794d */ /* 0x000fea0003800000 */
.L_x_126:
        /* <DEDUP_REMOVED lines=13> */
[----:B------:R-:W2:Y:S01]  /*dd00*/  LDL R3, [R1+0x1c] ;  /* 0x00001c0001037983 */ /* 0x000ea20000100800 */
[----:B------:R-:W1:Y:S01]  /*dd10*/  S2R R4, SR_TID.X ;  /* 0x0000000000047919 */ /* 0x000e620000002100 */
[----:B------:R-:W3:Y:S02]  /*dd20*/  S2UR UR4, SR_CTAID.X ;  /* 0x00000000000479c3 */ /* 0x000ee40000002500 */
[----:B---3--:R-:W-:Y:S01]  /*dd30*/  IMAD.U32 R2, RZ, RZ, UR4 ;  /* 0x00000004ff027e24 */ /* 0x008fe2000f8e00ff */
[----:B-1----:R-:W-:-:S05]  /*dd40*/  LOP3.LUT P0, R0, R4, 0x1f, RZ, 0xc0, !PT ;  /* 0x0000001f04007812 */ /* 0x002fca000780c0ff */
[----:B------:R2:W-:Y:S04]  /*dd50*/  STL [R1+0x28], R0 ;  /* 0x0000280001007387 */ /* 0x0005e80000100800 */
[----:B------:R1:W-:Y:S01]  /*dd60*/  STL [R1+0x18], R2 ;  /* 0x0000180201007387 */ /* 0x0003e20000100800 */
[----:B------:R-:W-:-:S04]  /*dd70*/  LOP3.LUT P1, RZ, R4, 0x7f, RZ, 0xc0, !PT ;  /* 0x0000007f04ff7812 */ /* 0x000fc8000782c0ff */
[----:B------:R-:W-:Y:S01]  /*dd80*/  PLOP3.LUT P0, PT, P0, P1, PT, 0x8a, 0x0 ;  /* 0x000000000000781c */ /* 0x000fe20000703172 */
[----:B------:R-:W-:Y:S02]  /*dd90*/  IMAD.MOV.U32 R16, RZ, RZ, RZ ;  /* 0x000000ffff107224 */ /* 0x000fe400078e00ff */
[----:B------:R-:W-:Y:S01]  /*dda0*/  IMAD.MOV.U32 R17, RZ, RZ, 0x1 ;  /* 0x00000001ff117424 */ /* 0x000fe200078e00ff */
[----:B------:R-:W-:Y:S01]  /*ddb0*/  P2R R19, PR, RZ, 0x1 ;  /* 0x00000001ff137803 */ /* 0x000fe20000000000 */
[----:B------:R-:W-:Y:S01]  /*ddc0*/  ULDC.64 UR36, c[0x0][0x198] ;  /* 0x0000660000247ab9 */ /* 0x000fe20000000a00 */
[----:B------:R-:W-:Y:S01]  /*ddd0*/  ULDC UR38, c[0x0][0xc] ;  /* 0x0000030000267ab9 */ /* 0x000fe20000000800 */
[----:B--2---:R-:W-:-:S05]  /*dde0*/  LOP3.LUT R0, R3, 0x2, RZ, 0xfc, !PT ;  /* 0x0000000203007812 */ /* 0x004fca00078efcff */
[----:B------:R1:W-:Y:S04]  /*ddf0*/  STL [R1+0xc], R0 ;  /* 0x00000c0001007387 */ /* 0x0003e80000100800 */
[----:B------:R1:W-:Y:S02]  /*de00*/  STL [R1+0x24], RZ ;  /* 0x000024ff01007387 */ /* 0x0003e40000100800 */
.L_x_206:
        /* <DEDUP_REMOVED lines=14> */
[----:B--2---:R-:W-:-:S04]  /*def0*/  @P0 IMAD.HI.U32 R2, R4, R2, RZ ;  /* 0x0000000204020227 */ /* 0x004fc800078e00ff */
[----:B------:R-:W-:Y:S01]  /*df00*/  IMAD.MOV.U32 R6, RZ, RZ, R4 ;  /* 0x000000ffff067224 */ /* 0x000fe200078e0004 */
[----:B----4-:R-:W-:Y:S01]  /*df10*/  @P0 SHF.R.U32.HI R6, RZ, R3, R2 ;  /* 0x00000003ff060219 */ /* 0x010fe20000011602 */
[----:B------:R-:W1:Y:S04]  /*df20*/  LDC R4, c[0x0][0x2e0] ;  /* 0x0000b800ff047b82 */ /* 0x000e680000000800 */
[----:B------:R-:W-:Y:S01]  /*df30*/  IMAD.MOV.U32 R7, RZ, RZ, R6 ;  /* 0x000000ffff077224 */ /* 0x000fe200078e0006 */
[----:B------:R2:W-:Y:S03]  /*df40*/  STL [R1+0x10], R6 ;  /* 0x0000100601007387 */ /* 0x0005e60000100800 */
[----:B------:R-:W4:Y:S01]  /*df50*/  @P1 LDC.64 R2, c[0x0][0xdb8] ;  /* 0x00036e00ff021b82 */ /* 0x000f220000000a00 */
[----:B-1----:R-:W-:-:S02]  /*df60*/  IMAD R9, R4, UR4, RZ ;  /* 0x0000000404097c24 */ /* 0x002fc4000f8e02ff */
[----:B----4-:R-:W-:-:S05]  /*df70*/  @P1 IMAD.HI.U32 R2, R6, R2, RZ ;  /* 0x0000000206021227 */ /* 0x010fca00078e00ff */
[----:B------:R-:W-:Y:S02]  /*df80*/  @P1 SHF.R.U32.HI R7, RZ, R3, R2 ;  /* 0x00000003ff071219 */ /* 0x000fe40000011602 */
[----:B------:R-:W-:-:S03]  /*df90*/  MOV R2, 0x400 ;  /* 0x0000040000027802 */ /* 0x000fc60000000f00 */
[----:B------:R-:W-:Y:S01]  /*dfa0*/  IMAD.MOV R3, RZ, RZ, -R7 ;  /* 0x000000ffff037224 */ /* 0x000fe200078e0a07 */
[----:B---3--:R-:W-:Y:S01]  /*dfb0*/  LEA R8, R5, R2, 0x18 ;  /* 0x0000000205087211 */ /* 0x008fe200078ec0ff */
[----:B------:R2:W-:Y:S01]  /*dfc0*/  STL [R1], R7 ;  /* 0x0000000701007387 */ /* 0x0005e20000100800 */
[----:B------:R-:W-:-:S03]  /*dfd0*/  IADD3 R2, R9, 0xaf, RZ ;  /* 0x000000af09027810 */ /* 0x000fc60007ffe0ff */
[----:B------:R-:W-:Y:S01]  /*dfe0*/  VIADD R4, R8, 0x1e400 ;  /* 0x0001e40008047836 */ /* 0x000fe20000000000 */
[----:B------:R2:W-:Y:S01]  /*dff0*/  STL [R1+0x20], R9 ;  /* 0x0000200901007387 */ /* 0x0005e20000100800 */
[----:B------:R-:W-:-:S03]  /*e000*/  IMAD.HI R2, R2, 0x2e8ba2e9, RZ ;  /* 0x2e8ba2e902027827 */ /* 0x000fc600078e02ff */
[----:B------:R-:W-:Y:S01]  /*e010*/  LOP3.LUT P0, RZ, R4, 0x3ff, RZ, 0xc0, !PT ;  /* 0x000003ff04ff7812 */ /* 0x000fe2000780c0ff */
[----:B------:R-:W-:Y:S01]  /*e020*/  IMAD R4, R0, R3, R6 ;  /* 0x0000000300047224 */ /* 0x000fe200078e0206 */
[----:B------:R-:W-:Y:S01]  /*e030*/  SHF.R.U32.HI R3, RZ, 0x1f, R2 ;  /* 0x0000001fff037819 */ /* 0x000fe20000011602 */
[----:B------:R2:W-:Y:S03]  /*e040*/  STL [R1+0x8], R8 ;  /* 0x0000080801007387 */ /* 0x0005e60000100800 */
[----:B------:R-:W-:Y:S01]  /*e050*/  LEA.HI.SX32 R0, R2, R3, 0x1b ;  /* 0x0000000302007211 */ /* 0x000fe200078fdaff */
[----:B------:R2:W-:Y:S04]  /*e060*/  STL [R1+0x4], R4 ;  /* 0x0000040401007387 */ /* 0x0005e80000100800 */
[----:B------:R2:W-:Y:S02]  /*e070*/  STL [R1+0x14], R0 ;  /* 0x0000140001007387 */ /* 0x0005e40000100800 */
[----:B------:R-:W-:Y:S05]  /*e080*/  @!P0 BRA `(.L_x_156) ;  /* 0x0000000000408947 */ /* 0x000fea0003800000 */
[----:B------:R-:W-:Y:S01]  /*e090*/  MOV R2, 0x0 ;  /* 0x0000000000027802 */ /* 0x000fe20000000f00 */
[----:B------:R-:W-:Y:S01]  /*e0a0*/  ULDC.64 UR6, c[0x4][0xa0] ;  /* 0x0100280000067ab9 */ /* 0x000fe20000000a00 */
[----:B------:R-:W-:Y:S01]  /*e0b0*/  ULDC.64 UR8, c[0x4][0xa8] ;  /* 0x01002a0000087ab9 */ /* 0x000fe20000000a00 */
[----:B------:R-:W-:Y:S01]  /*e0c0*/  ULDC.64 UR4, c[0x4][0x28] ;  /* 0x01000a0000047ab9 */ /* 0x000fe20000000a00 */
[----:B--2---:R-:W-:Y:S01]  /*e0d0*/  IMAD.U32 R4, RZ, RZ, UR6 ;  /* 0x00000006ff047e24 */ /* 0x004fe2000f8e00ff */
[----:B------:R-:W-:Y:S01]  /*e0e0*/  MOV R10, UR4 ;  /* 0x00000004000a7c02 */ /* 0x000fe20008000f00 */
[----:B------:R-:W1:Y:S01]  /*e0f0*/  LDC.64 R2, c[0x4][R2] ;  /* 0x0100000002027b82 */ /* 0x000e620000000a00 */
[----:B------:R-:W-:Y:S02]  /*e100*/  IMAD.U32 R5, RZ, RZ, UR7 ;  /* 0x00000007ff057e24 */ /* 0x000fe4000f8e00ff */
[----:B------:R-:W-:Y:S02]  /*e110*/  IMAD.U32 R6, RZ, RZ, UR8 ;  /* 0x00000008ff067e24 */ /* 0x000fe4000f8e00ff */
[----:B------:R-:W-:-:S02]  /*e120*/  IMAD.U32 R7, RZ, RZ, UR9 ;  /* 0x00000009ff077e24 */ /* 0x000fc4000f8e00ff */
[----:B------:R-:W-:Y:S02]  /*e130*/  IMAD.U32 R11, RZ, RZ, UR5 ;  /* 0x00000005ff0b7e24 */ /* 0x000fe4000f8e00ff */
[----:B------:R-:W-:Y:S02]  /*e140*/  IMAD.MOV.U32 R8, RZ, RZ, 0x70 ;  /* 0x00000070ff087424 */ /* 0x000fe400078e00ff */
[----:B------:R-:W-:Y:S02]  /*e150*/  IMAD.MOV.U32 R12, RZ, RZ, 0x1 ;  /* 0x00000001ff0c7424 */ /* 0x000fe400078e00ff */
[----:B------:R-:W-:-:S07]  /*e160*/  IMAD.MOV.U32 R13, RZ, RZ, RZ ;  /* 0x000000ffff0d7224 */ /* 0x000fce00078e00ff */
[----:B------:R-:W-:-:S07]  /*e170*/  LEPC R20, `(.L_x_156) ;  /* 0x000000001014794e */ /* 0x000fce0000000000 */
[----:B-1----:R-:W-:Y:S05]  /*e180*/  CALL.ABS.NOINC R2 ;  /* 0x0000000002007343 */ /* 0x002fea0003c00000 */
.L_x_156:
[----:B------:R-:W2:Y:S02]  /*e190*/  LDL R2, [R1+0x8] ;  /* 0x0000080001027983 */ /* 0x000ea40000100800 */
[----:B--2---:R-:W-:-:S05]  /*e1a0*/  VIADD R0, R2, 0x400 ;  /* 0x0000040002007836 */ /* 0x004fca0000000000 */
        /* <DEDUP_REMOVED lines=10> */
[----:B------:R-:W-:Y:S01]  /*e250*/  MOV R13, RZ ;  /* 0x000000ff000d7202 */ /* 0x000fe20000000f00 */
[----:B------:R-:W-:Y:S02]  /*e260*/  IMAD.U32 R7, RZ, RZ, UR9 ;  /* 0x00000009ff077e24 */ /* 0x000fe4000f8e00ff */
[----:B------:R-:W-:-:S02]  /*e270*/  IMAD.U32 R10, RZ, RZ, UR4 ;  /* 0x00000004ff0a7e24 */ /* 0x000fc4000f8e00ff */
[----:B------:R-:W-:Y:S02]  /*e280*/  IMAD.U32 R11, RZ, RZ, UR5 ;  /* 0x00000005ff0b7e24 */ /* 0x000fe4000f8e00ff */
[----:B------:R-:W-:Y:S02]  /*e290*/  IMAD.MOV.U32 R8, RZ, RZ, 0x70 ;  /* 0x00000070ff087424 */ /* 0x000fe400078e00ff */
[----:B-1----:R-:W-:-:S07]  /*e2a0*/  IMAD.MOV.U32 R12, RZ, RZ, 0x1 ;  /* 0x00000001ff0c7424 */ /* 0x002fce00078e00ff */
[----:B------:R-:W-:-:S07]  /*e2b0*/  LEPC R20, `(.L_x_158) ;  /* 0x000000001014794e */ /* 0x000fce0000000000 */
[----:B--2---:R-:W-:Y:S05]  /*e2c0*/  CALL.ABS.NOINC R2 ;  /* 0x0000000002007343 */ /* 0x004fea0003c00000 */
.L_x_158:
[----:B------:R-:W-:Y:S01]  /*e2d0*/  MOV R2, 0x0 ;  /* 0x0000000000027802 */ /* 0x000fe20000000f00 */
[----:B------:R-:W-:Y:S01]  /*e2e0*/  ULDC.64 UR6, c[0x4][0xa0] ;  /* 0x0100280000067ab9 */ /* 0x000fe20000000a00 */
[----:B------:R-:W-:Y:S01]  /*e2f0*/  ULDC.64 UR8, c[0x4][0xa8] ;  /* 0x01002a0000087ab9 */ /* 0x000fe20000000a00 */
[----:B------:R-:W-:Y:S01]  /*e300*/  ULDC.64 UR4, c[0x4][0x38] ;  /* 0x01000e0000047ab9 */ /* 0x000fe20000000a00 */
[----:B------:R-:W-:Y:S01]  /*e310*/  IMAD.U32 R4, RZ, RZ, UR6 ;  /* 0x00000006ff047e24 */ /* 0x000fe2000f8e00ff */
[----:B------:R-:W-:Y:S01]  /*e320*/  MOV R8, 0x70 ;  /* 0x0000007000087802 */ /* 0x000fe20000000f00 */
[----:B------:R-:W1:Y:S01]  /*e330*/  LDC.64 R2, c[0x4][R2] ;  /* 0x0100000002027b82 */ /* 0x000e620000000a00 */
[----:B------:R-:W-:Y:S02]  /*e340*/  IMAD.U32 R5, RZ, RZ, UR7 ;  /* 0x00000007ff057e24 */ /* 0x000fe4000f8e00ff */
[----:B------:R-:W-:Y:S02]  /*e350*/  IMAD.U32 R6, RZ, RZ, UR8 ;  /* 0x00000008ff067e24 */ /* 0x000fe4000f8e00ff */
[----:B------:R-:W-:-:S02]  /*e360*/  IMAD.U32 R7, RZ, RZ, UR9 ;  /* 0x00000009ff077e24 */ /* 0x000fc4000f8e00ff */
[----:B------:R-:W-:Y:S02]  /*e370*/  IMAD.U32 R10, RZ, RZ, UR4 ;  /* 0x00000004ff0a7e24 */ /* 0x000fe4000f8e00ff */
[----:B------:R-:W-:Y:S02]  /*e380*/  IMAD.U32 R11, RZ, RZ, UR5 ;  /* 0x00000005ff0b7e24 */ /* 0x000fe4000f8e00ff */
[----:B------:R-:W-:Y:S02]  /*e390*/  IMAD.MOV.U32 R12, RZ, RZ, 0x1 ;  /* 0x00000001ff0c7424 */ /* 0x000fe400078e00ff */
[----:B------:R-:W-:-:S07]  /*e3a0*/  IMAD.MOV.U32 R13, RZ, RZ, RZ ;  /* 0x000000ffff0d7224 */ /* 0x000fce00078e00ff */
[----:B------:R-:W-:-:S07]  /*e3b0*/  LEPC R20, `(.L_x_157) ;  /* 0x000000001014794e */ /* 0x000fce0000000000 */
[----:B-1----:R-:W-:Y:S05]  /*e3c0*/  CALL.ABS.NOINC R2 ;  /* 0x0000000002007343 */ /* 0x002fea0003c00000 */
.L_x_157:
[----:B------:R-:W2:Y:S01]  /*e3d0*/  LDL R8, [R1+0x4] ;  /* 0x0000040001087983 */ /* 0x000ea20000100800 */
[----:B------:R-:W1:Y:S01]  /*e3e0*/  LDC R0, c[0x0][0x428] ;  /* 0x00010a00ff007b82 */ /* 0x000e620000000800 */
[----:B------:R-:W-:Y:S02]  /*e3f0*/  ULDC.64 UR4, c[0x0][0x9f8] ;  /* 0x00027e0000047ab9 */ /* 0x000fe40000000a00 */
[----:B------:R-:W3:Y:S04]  /*e400*/  LDL R6, [R1] ;  /* 0x0000000001067983 */ /* 0x000ee80000100800 */
[----:B------:R-:W4:Y:S01]  /*e410*/  LDL R7, [R1+0x28] ;  /* 0x0000280001077983 */ /* 0x000f220000100800 */
[----:B-1----:R-:W-:-:S03]  /*e420*/  ISETP.NE.AND P1, PT, R0, 0x1, PT ;  /* 0x000000010000780c */ /* 0x002fc60003f25270 */
[----:B------:R-:W4:Y:S01]  /*e430*/  LDL.LU R5, [R1+0x10] ;  /* 0x0000100001057983 */ /* 0x000f220000300800 */
[----:B------:R-:W-:Y:S01]  /*e440*/  ISETP.NE.U32.AND P0, PT, RZ, UR4, PT ;  /* 0x00000004ff007c0c */ /* 0x000fe2000bf05070 */
[----:B------:R-:W-:Y:S01]  /*e450*/  ULDC.64 UR6, c[0x0][0x208] ;  /* 0x0000820000067ab9 */ /* 0x000fe20000000a00 */
[----:B------:R-:W-:Y:S01]  /*e460*/  ULDC UR4, c[0x0][0xda8] ;  /* 0x00036a0000047ab9 */ /* 0x000fe20000000800 */
[----:B------:R-:W4:Y:S01]  /*e470*/  LDL R4, [R1+0x18] ;  /* 0x0000180001047983 */ /* 0x000f220000100800 */
[----:B------:R-:W-:-:S05]  /*e480*/  ISETP.NE.AND.EX P0, PT, RZ, UR5, PT, P0 ;  /* 0x00000005ff007c0c */ /* 0x000fca000bf05300 */
[----:B------:R-:W2:Y:S08]  /*e490*/  @P1 LDC R2, c[0x0][0x42c] ;  /* 0x00010b00ff021b82 */ /* 0x000eb00000000800 */
[----:B------:R-:W1:Y:S01]  /*e4a0*/  @P1 LDC R3, c[0x0][0x430] ;  /* 0x00010c00ff031b82 */ /* 0x000e620000000800 */
[----:B--2---:R-:W-:-:S04]  /*e4b0*/  @P1 IMAD.HI.U32 R2, R8, R2, RZ ;  /* 0x0000000208021227 */ /* 0x004fc800078e00ff */
[----:B------:R-:W-:Y:S01]  /*e4c0*/  IMAD.MOV.U32 R0, RZ, RZ, R8 ;  /* 0x000000ffff007224 */ /* 0x000fe200078e0008 */
[----:B-1----:R-:W-:Y:S02]  /*e4d0*/  @P1 SHF.R.U32.HI R0, RZ, R3, R2 ;  /* 0x00000003ff001219 */ /* 0x002fe40000011602 */
[----:B------:R-:W3:Y:S02]  /*e4e0*/  @P0 LDC.64 R2, c[0x0][0x9f8] ;  /* 0x00027e00ff020b82 */ /* 0x000ee40000000a00 */
[----:B---3--:R-:W-:-:S05]  /*e4f0*/  @P0 IMAD.WIDE R2, R6, 0x4, R2 ;  /* 0x0000000406020825 */ /* 0x008fca00078e0202 */
[----:B------:R1:W5:Y:S01]  /*e500*/  @P0 LDG.E R6, desc[UR6][R2.64] ;  /* 0x0000000602060981 */ /* 0x000362000c1e1900 */
[----:B----4-:R-:W-:Y:S01]  /*e510*/  ISETP.NE.AND P1, PT, R7, RZ, PT ;  /* 0x000000ff0700720c */ /* 0x010fe20003f25270 */
[----:B------:R-:W-:Y:S01]  /*e520*/  IMAD.MOV R7, RZ, RZ, -R5 ;  /* 0x000000ffff077224 */ /* 0x000fe200078e0a05 */
[----:B------:R-:W2:Y:S02]  /*e530*/  S2R R21, SR_CgaCtaId ;  /* 0x0000000000157919 */ /* 0x000ea40000008800 */
[----:B------:R-:W-:Y:S01]  /*e540*/  PLOP3.LUT P2, PT, P1, PT, PT, 0x8, 0x0 ;  /* 0x000000000000781c */ /* 0x000fe20000f4e170 */
[----:B------:R-:W-:-:S04]  /*e550*/  IMAD R7, R7, UR4, R4 ;  /* 0x0000000407077c24 */ /* 0x000fc8000f8e0204 */
[----:B------:R-:W-:-:S04]  /*e560*/  IMAD.SHL.U32 R7, R7, 0x80, RZ ;  /* 0x0000008007077824 */ /* 0x000fc800078e00ff */
[----:B------:R-:W-:-:S05]  /*e570*/  VOTEU.ALL UP1, P1 ;  /* 0x00000000003f7886 */ /* 0x000fca0000820000 */
[----:B------:R-:W-:-:S04]  /*e580*/  @!UP1 UIADD3 UR8, UP0, UR36, 0x270, URZ ;  /* 0x0000027024089890 */ /* 0x000fc8000ff1e03f */
[----:B------:R-:W-:-:S03]  /*e590*/  @!UP1 UIADD3.X UR9, URZ, UR37, URZ, UP0, !UPT ;  /* 0x000000253f099290 */ /* 0x000fc600087fe43f */
[----:B-1----:R-:W-:-:S09]  /*e5a0*/  VOTEU.ALL UP0, P1 ;  /* 0x00000000003f7886 */ /* 0x002fd20000800000 */
.L_x_159:
[----:B------:R-:W3:Y:S04]  /*e5b0*/  LDL R3, [R1] ;  /* 0x0000000001037983 */ /* 0x000ee80000100800 */
[----:B------:R-:W4:Y:S01]  /*e5c0*/  LDL R2, [R1+0x4] ;  /* 0x0000040001027983 */ /* 0x000f220000100800 */
[----:B------:R-:W-:Y:S01]  /*e5d0*/  UMOV UR4, URZ ;  /* 0x0000003f00047c82 */ /* 0x000fe20008000000 */
[----:B------:R-:W-:Y:S02]  /*e5e0*/  PLOP3.LUT P0, PT, P0, P2, PT, 0xa2, 0x0 ;  /* 0x000000000000781c */ /* 0x000fe40000705472 */
[----:B---3--:R-:W-:-:S08]  /*e5f0*/  @P2 R2UR P0, UR7, R3 ;  /* 0x00000000030722ca */ /* 0x008fd00000000000 */
[----:B------:R-:W-:Y:S02]  /*e600*/  PLOP3.LUT P0, PT, P0, P2, PT, 0xa2, 0x0 ;  /* 0x000000000000781c */ /* 0x000fe40000705472 */
[----:B----4-:R-:W-:-:S08]  /*e610*/  @P2 R2UR.OR P0, UR6, R2 ;  /* 0x00000000020622ca */ /* 0x010fd00000100000 */
        /* <DEDUP_REMOVED lines=8> */
.L_x_160:
[----:B------:R-:W3:Y:S04]  /*e6a0*/  LDL R3, [R1] ;  /* 0x0000000001037983 */ /* 0x000ee80000100800 */
[----:B------:R-:W4:Y:S01]  /*e6b0*/  LDL R2, [R1+0x4] ;  /* 0x0000040001027983 */ /* 0x000f220000100800 */
        /* <DEDUP_REMOVED lines=9> */
[----:B------:R-:W1:Y:S01]  /*e750*/  LDC.64 R2, c[0x0][0x3f8] ;  /* 0x0000fe00ff027b82 */ /* 0x000e620000000a00 */
[----:B--2---:R-:W-:Y:S01]  /*e760*/  LOP3.LUT R21, R21, 0x1, RZ, 0xc0, !PT ;  /* 0x0000000115157812 */ /* 0x004fe200078ec0ff */
[----:B------:R-:W-:-:S04]  /*e770*/  UMOV UR4, 0xffffffff ;  /* 0xffffffff00047882 */ /* 0x000fc80000000000 */
[C---:B------:R-:W-:Y:S02]  /*e780*/  IMAD R20, R21.reuse, 0x58, RZ ;  /* 0x0000005815147824 */ /* 0x040fe400078e02ff */
[----:B------:R-:W-:Y:S01]  /*e790*/  IMAD R21, R21, 0x1600, RZ ;  /* 0x0000160015157824 */ /* 0x000fe200078e02ff */
[----:B-1----:R-:W-:-:S04]  /*e7a0*/  ISETP.NE.U32.AND P0, PT, R2, RZ, PT ;  /* 0x000000ff0200720c */ /* 0x002fc80003f05070 */
[----:B------:R-:W-:-:S04]  /*e7b0*/  ISETP.NE.AND.EX P0, PT, R3, RZ, PT, P0 ;  /* 0x000000ff0300720c */ /* 0x000fc80003f05300 */
[----:B-----5:R-:W-:Y:S01]  /*e7c0*/  SEL R5, R6, RZ, !P0 ;  /* 0x000000ff06057207 */ /* 0x020fe20004000000 */
[----:B------:R-:W-:Y:S08]  /*e7d0*/  BRA.DIV UR4, `(.L_x_161) ;  /* 0x0000002604f07947 */ /* 0x000ff0000b800000 */
.L_x_222:
[----:B------:R-:W2:Y:S01]  /*e7e0*/  LDL R8, [R1+0x14] ;  /* 0x0000140001087983 */ /* 0x000ea20000100800 */
[----:B------:R-:W-:Y:S01]  /*e7f0*/  UMOV UR4, 0xffffffff ;  /* 0xffffffff00047882 */ /* 0x000fe20000000000 */
[--C-:B------:R-:W-:Y:S01]  /*e800*/  SHF.R.S32.HI R12, RZ, 0x1f, R6.reuse ;  /* 0x0000001fff0c7819 */ /* 0x100fe20000011406 */
[----:B------:R-:W-:Y:S01]  /*e810*/  IMAD.MOV.U32 R4, RZ, RZ, R6 ;  /* 0x000000ffff047224 */ /* 0x000fe200078e0006 */
[----:B--2---:R-:W-:Y:S01]  /*e820*/  IADD3 R8, R8, -0x1, RZ ;  /* 0xffffffff08087810 */ /* 0x004fe20007ffe0ff */
[----:B------:R-:W-:Y:S06]  /*e830*/  BRA.DIV UR4, `(.L_x_162) ;  /* 0x0000002a040c7947 */ /* 0x000fec000b800000 */
[----:B------:R-:W-:-:S13]  /*e840*/  ELECT P6, URZ, PT ;  /* 0x00000000003f782f */ /* 0x000fda00038c0000 */
.L_x_225:
[----:B------:R-:W-:Y:S05]  /*e850*/  @!P6 BRA `(.L_x_163) ;  /* 0x000000040010e947 */ /* 0x000fea0003800000 */
[----:B------:R-:W-:Y:S01]  /*e860*/  IMAD.MOV.U32 R18, RZ, RZ, R8 ;  /* 0x000000ffff127224 */ /* 0x000fe200078e0008 */
[----:B------:R-:W-:Y:S06]  /*e870*/  @!P0 BRA `(.L_x_164) ;  /* 0x00000000004c8947 */ /* 0x000fec0003800000 */
[----:B------:R-:W1:Y:S01]  /*e880*/  LDC R9, c[0x0][0x41c] ;  /* 0x00010700ff097b82 */ /* 0x000e620000000800 */
[----:B------:R-:W-:Y:S01]  /*e890*/  IMAD.MOV.U32 R5, RZ, RZ, R8 ;  /* 0x000000ffff057224 */ /* 0x000fe200078e0008 */
[----:B------:R-:W-:Y:S01]  /*e8a0*/  ULDC.64 UR4, c[0x0][0x408] ;  /* 0x0001020000047ab9 */ /* 0x000fe20000000a00 */
[----:B------:R-:W-:Y:S01]  /*e8b0*/  ULDC.64 UR6, c[0x0][0x208] ;  /* 0x0000820000067ab9 */ /* 0x000fe20000000a00 */
[----:B-1----:R-:W-:-:S13]  /*e8c0*/  ISETP.NE.AND P1, PT, R9, 0x1, PT ;  /* 0x000000010900780c */ /* 0x002fda0003f25270 */
[----:B------:R-:W1:Y:S02]  /*e8d0*/  @P1 LDC.64 R10, c[0x0][0x420] ;  /* 0x00010800ff0a1b82 */ /* 0x000e640000000a00 */
[----:B-1----:R-:W-:-:S05]  /*e8e0*/  @P1 IMAD.HI.U32 R10, R8, R10, RZ ;  /* 0x0000000a080a1227 */ /* 0x002fca00078e00ff */
[----:B------:R-:W-:-:S04]  /*e8f0*/  @P1 SHF.R.U32.HI R5, RZ, R11, R10 ;  /* 0x0000000bff051219 */ /* 0x000fc8000001160a */
[--C-:B------:R-:W-:Y:S01]  /*e900*/  SHF.R.S32.HI R11, RZ, 0x1f, R5.reuse ;  /* 0x0000001fff0b7819 */ /* 0x100fe20000011405 */
[--C-:B------:R-:W-:Y:S02]  /*e910*/  IMAD.MOV R18, RZ, RZ, -R5.reuse ;  /* 0x000000ffff127224 */ /* 0x100fe400078e0a05 */
[----:B------:R-:W-:Y:S02]  /*e920*/  IMAD.MOV.U32 R10, RZ, RZ, R5 ;  /* 0x000000ffff0a7224 */ /* 0x000fe400078e0005 */
[----:B------:R-:W-:Y:S02]  /*e930*/  IMAD R18, R9, R18, R8 ;  /* 0x0000001209127224 */ /* 0x000fe400078e0208 */
[----:B------:R-:W-:Y:S02]  /*e940*/  IMAD R9, R12, UR4, RZ ;  /* 0x000000040c097c24 */ /* 0x000fe4000f8e02ff */
[----:B------:R-:W-:-:S04]  /*e950*/  IMAD.WIDE.U32 R10, R6, UR4, R10 ;  /* 0x00000004060a7c25 */ /* 0x000fc8000f8e000a */
[----:B------:R-:W-:Y:S01]  /*e960*/  IMAD R5, R6, UR5, R9 ;  /* 0x0000000506057c24 */ /* 0x000fe2000f8e0209 */
[----:B------:R-:W-:-:S03]  /*e970*/  LEA R14, P1, R10, R2, 0x2 ;  /* 0x000000020a0e7211 */ /* 0x000fc600078210ff */
[----:B------:R-:W-:-:S05]  /*e980*/  IMAD.IADD R5, R11, 0x1, R5 ;  /* 0x000000010b057824 */ /* 0x000fca00078e0205 */
[----:B------:R-:W-:-:S05]  /*e990*/  LEA.HI.X R15, R10, R3, R5, 0x2, P1 ;  /* 0x000000030a0f7211 */ /* 0x000fca00008f1405 */
[----:B------:R1:W5:Y:S02]  /*e9a0*/  LDG.E R6, desc[UR6][R14.64] ;  /* 0x000000060e067981 */ /* 0x000364000c1e1900 */
.L_x_164:
[----:B------:R-:W2:Y:S01]  /*e9b0*/  S2R R9, SR_CgaCtaId ;  /* 0x0000000000097919 */ /* 0x000ea20000008800 */
[----:B------:R-:W-:-:S04]  /*e9c0*/  MOV R5, 0x400 ;  /* 0x0000040000057802 */ /* 0x000fc80000000f00 */
[----:B--2---:R-:W-:Y:S02]  /*e9d0*/  LEA R5, R9, R5, 0x18 ;  /* 0x0000000509057211 */ /* 0x004fe400078ec0ff */
[----:B------:R-:W-:-:S03]  /*e9e0*/  SHF.L.U32 R9, R17, 0x1f, RZ ;  /* 0x0000001f11097819 */ /* 0x000fc600000006ff */
[----:B------:R-:W-:-:S04]  /*e9f0*/  IMAD R5, R16, 0x8, R5 ;  /* 0x0000000810057824 */ /* 0x000fc800078e0205 */
[----:B------:R-:W2:Y:S02]  /*ea00*/  SYNCS.PHASECHK.TRANS64.TRYWAIT P1, [R5+URZ+0x34840], R9 ;  /* 0x03484009050075a7 */ /* 0x000ea4000802017f */
[----:B--2---:R-:W-:Y:S05]  /*ea10*/  @!P1 BRA `(.L_x_165) ;  /* 0x0000002400b49947 */ /* 0x004fea0003800000 */
.L_x_226:
[----:B------:R-:W3:Y:S01]  /*ea20*/  LDL R10, [R1+0xc] ;  /* 0x00000c00010a7983 */ /* 0x000ee20000100800 */
[----:B------:R-:W4:Y:S02]  /*ea30*/  S2R R11, SR_TID.X ;  /* 0x00000000000b7919 */ /* 0x000f240000002100 */
[----:B----4-:R-:W-:-:S13]  /*ea40*/  LOP3.LUT P1, RZ, R11, 0x7f, RZ, 0xc0, !PT ;  /* 0x0000007f0bff7812 */ /* 0x010fda000782c0ff */
[----:B--2---:R-:W-:-:S04]  /*ea50*/  @!P1 MOV R9, 0xb000 ;  /* 0x0000b00000099802 */ /* 0x004fc80000000f00 */
[----:B------:R3:W-:Y:S02]  /*ea60*/  @!P1 SYNCS.ARRIVE.TRANS64 RZ, [R5+URZ+0x34830], R9 ;  /* 0x0348300905ff99a7 */ /* 0x0007e4000800003f */
[----:B---3--:R-:W-:-:S04]  /*ea70*/  PRMT R9, R10, 0x9910, RZ ;  /* 0x000099100a097816 */ /* 0x008fc800000000ff */
[----:B------:R-:W-:-:S13]  /*ea80*/  ISETP.NE.AND P1, PT, R9, 0x2, PT ;  /* 0x000000020900780c */ /* 0x000fda0003f25270 */
[----:B------:R-:W-:Y:S05]  /*ea90*/  @P1 BRA `(.L_x_166) ;  /* 0x0000000000041947 */ /* 0x000fea0003800000 */
[----:B------:R-:W-:Y:S01]  /*eaa0*/  BPT.TRAP 0x1 ;  /* 0x000000040000795c */ /* 0x000fe20000300000 */
.L_x_166:
[----:B------:R-:W-:-:S13]  /*eab0*/  ISETP.NE.AND P1, PT, R19, RZ, PT ;  /* 0x000000ff1300720c */ /* 0x000fda0003f25270 */
[----:B------:R-:W-:Y:S05]  /*eac0*/  @P1 BRA `(.L_x_167) ;  /* 0x0000000000041947 */ /* 0x000fea0003800000 */
[----:B------:R-:W-:Y:S01]  /*ead0*/  BPT.TRAP 0x1 ;  /* 0x000000040000795c */ /* 0x000fe20000300000 */
.L_x_167:
[----:B------:R-:W2:Y:S01]  /*eae0*/  S2R R10, SR_CgaCtaId ;  /* 0x00000000000a7919 */ /* 0x000ea20000008800 */
[----:B------:R-:W-:Y:S01]  /*eaf0*/  MOV R9, 0x400 ;  /* 0x0000040000097802 */ /* 0x000fe20000000f00 */
[----:B------:R-:W-:Y:S01]  /*eb00*/  UIADD3 UR4, UP0, UR36, 0x370, URZ ;  /* 0x0000037024047890 */ /* 0x000fe2000ff1e03f */
[----:B------:R-:W-:Y:S01]  /*eb10*/  R2UR UR9, R5 ;  /* 0x00000000050972ca */ /* 0x000fe200000e0000 */
[----:B------:R-:W-:Y:S01]  /*eb20*/  IMAD R5, R16, 0x5800, R21 ;  /* 0x0000580010057824 */ /* 0x000fe200078e0215 */
[----:B------:R-:W-:Y:S01]  /*eb30*/  R2UR UR11, R18 ;  /* 0x00000000120b72ca */ /* 0x000fe200000e0000 */
[----:B------:R-:W-:Y:S01]  /*eb40*/  UMOV UR10, URZ ;  /* 0x0000003f000a7c82 */ /* 0x000fe20008000000 */
[----:B------:R-:W-:Y:S01]  /*eb50*/  R2UR UR5, R20 ;  /* 0x00000000140572ca */ /* 0x000fe200000e0000 */
[----:B------:R-:W-:Y:S01]  /*eb60*/  UMOV UR16, 0x30000 ;  /* 0x0003000000107882 */ /* 0x000fe20000000000 */
[----:B------:R-:W-:Y:S01]  /*eb70*/  R2UR UR12, R0 ;  /* 0x00000000000c72ca */ /* 0x000fe200000e0000 */
[----:B------:R-:W-:Y:S01]  /*eb80*/  UMOV UR7, 0x14f00000 ;  /* 0x14f0000000077882 */ /* 0x000fe20000000000 */
[----:B-----5:R-:W-:Y:S01]  /*eb90*/  R2UR UR13, R6 ;  /* 0x00000000060d72ca */ /* 0x020fe200000e0000 */
[----:B------:R-:W-:-:S04]  /*eba0*/  UMOV UR15, 0x40 ;  /* 0x00000040000f7882 */ /* 0x000fc80000000000 */
[----:B------:R-:W-:-:S04]  /*ebb0*/  UIADD3 UR9, UR9, 0x34830, URZ ;  /* 0x0003483009097890 */ /* 0x000fc8000fffe03f */
[----:B------:R-:W-:Y:S02]  /*ebc0*/  UIMAD UR11, UR11, 0xb0, UR5 ;  /* 0x000000b00b0b78a4 */ /* 0x000fe4000f8e0205 */
[----:B------:R-:W-:Y:S01]  /*ebd0*/  UIADD3.X UR5, URZ, UR37, URZ, UP0, !UPT ;  /* 0x000000253f057290 */ /* 0x000fe200087fe43f */
[----:B--2---:R-:W-:-:S05]  /*ebe0*/  LEA R9, R10, R9, 0x18 ;  /* 0x000000090a097211 */ /* 0x004fca00078ec0ff */
[----:B------:R-:W-:-:S05]  /*ebf0*/  IMAD R5, R5, 0x2, R9 ;  /* 0x0000000205057824 */ /* 0x000fca00078e0209 */
[----:B------:R-:W-:Y:S01]  /*ec00*/  R2UR UR6, R5 ;  /* 0x00000000050672ca */ /* 0x000fe200000e0000 */
[----:B------:R-:W-:-:S12]  /*ec10*/  IMAD.MOV.U32 R5, RZ, RZ, R6 ;  /* 0x000000ffff057224 */ /* 0x000fd800078e0006 */
[----:B------:R-:W-:Y:S02]  /*ec20*/  UIADD3 UR8, UR6, 0x1e400, URZ ;  /* 0x0001e40006087890 */ /* 0x000fe4000fffe03f */
[----:B------:R-:W-:-:S03]  /*ec30*/  UIADD3 UR14, UR6, 0x23c00, URZ ;  /* 0x00023c00060e7890 */ /* 0x000fc6000fffe03f */
[----:B------:R-:W-:-:S04]  /*ec40*/  UMOV UR6, 0x0 ;  /* 0x0000000000067882 */ /* 0x000fc80000000000 */
[----:B------:R2:W-:Y:S02]  /*ec50*/  UTMALDG.4D.MULTICAST [UR8], [UR4], UR16, desc[UR6] ;  /* 0x00000608040073b4 */ /* 0x0005e40008019810 */
[----:B--2---:R-:W-:Y:S01]  /*ec60*/  UMOV UR8, UR14 ;  /* 0x0000000e00087c82 */ /* 0x004fe20008000000 */
[----:B------:R-:W-:Y:S02]  /*ec70*/  UMOV UR10, UR15 ;  /* 0x0000000f000a7c82 */ /* 0x000fe40008000000 */
[----:B------:R2:W-:Y:S02]  /*ec80*/  UTMALDG.4D.MULTICAST [UR8], [UR4], UR16, desc[UR6] ;  /* 0x00000608040073b4 */ /* 0x0005e40008019810 */
[----:B--2---:R-:W-:Y:S01]  /*ec90*/  NOP ;  /* 0x0000000000007918 */ /* 0x004fe20000000000 */
.L_x_163:
[----:B-1----:R-:W2:Y:S04]  /*eca0*/  LDL.LU R15, [R1] ;  /* 0x00000000010f7983 */ /* 0x002ea80000300800 */
[----:B------:R-:W3:Y:S04]  /*ecb0*/  LDL.LU R14, [R1+0x4] ;  /* 0x00000400010e7983 */ /* 0x000ee80000300800 */
[----:B------:R-:W4:Y:S01]  /*ecc0*/  LDL R13, [R1+0x24] ;  /* 0x00002400010d7983 */ /* 0x000f220000100800 */
[----:B------:R-:W-:-:S03]  /*ecd0*/  MOV R10, 0x400 ;  /* 0x00000400000a7802 */ /* 0x000fc60000000f00 */
[----:B------:R-:W5:Y:S01]  /*ece0*/  LDL.LU R9, [R1+0x20] ;  /* 0x0000200001097983 */ /* 0x000f620000300800 */
[----:B------:R-:W1:Y:S01]  /*ecf0*/  S2R R11, SR_CgaCtaId ;  /* 0x00000000000b7919 */ /* 0x000e620000008800 */
[----:B------:R-:W-:Y:S05]  /*ed00*/  WARPSYNC.ALL ;  /* 0x0000000000007948 */ /* 0x000fea0003800000 */
[----:B------:R-:W-:-:S13]  /*ed10*/  ELECT P1, URZ, PT ;  /* 0x00000000003f782f */ /* 0x000fda0003820000 */
[C---:B------:R-:W-:Y:S01]  /*ed20*/  @P1 R2UR UR11, R7.reuse ;  /* 0x00000000070b12ca */ /* 0x040fe200000e0000 */
[----:B------:R-:W-:Y:S01]  /*ed30*/  UIADD3 UR4, UP0, UR36, 0x270, URZ ;  /* 0x0000027024047890 */ /* 0x000fe2000ff1e03f */
[----:B------:R-:W-:-:S03]  /*ed40*/  @P1 R2UR UR19, R7 ;  /* 0x00000000071312ca */ /* 0x000fc600000e0000 */
[----:B------:R-:W-:Y:S01]  /*ed50*/  UIADD3.X UR5, URZ, UR37, URZ, UP0, !UPT ;  /* 0x000000253f057290 */ /* 0x000fe200087fe43f */
[----:B-1----:R-:W-:-:S04]  /*ed60*/  LEA R10, R11, R10, 0x18 ;  /* 0x0000000a0b0a7211 */ /* 0x002fc800078ec0ff */
[----:B------:R-:W-:Y:S01]  /*ed70*/  R2UR UR16, R10 ;  /* 0x000000000a1072ca */ /* 0x000fe200000e0000 */
[----:B------:R-:W-:Y:S01]  /*ed80*/  @P1 IMAD.MOV.U32 R6, RZ, RZ, 0x8000 ;  /* 0x00008000ff061424 */ /* 0x000fe200078e00ff */
[----:B------:R-:W-:Y:S11]  /*ed90*/  BAR.SYNC.DEFER_BLOCKING 0x8, 0x120 ;  /* 0x0204800000007b1d */ /* 0x000ff60000010000 */
        /* <DEDUP_REMOVED lines=14> */
[C---:B---3--:R-:W-:Y:S02]  /*ee80*/  @P1 R2UR UR12, R14.reuse ;  /* 0x000000000e0c12ca */ /* 0x048fe400000e0000 */
[----:B------:R-:W-:Y:S02]  /*ee90*/  @P1 R2UR UR20, R14 ;  /* 0x000000000e1412ca */ /* 0x000fe400000e0000 */
[----:B----4-:R-:W-:-:S04]  /*eea0*/  LOP3.LUT R6, R13, 0x1, RZ, 0xc, !PT ;  /* 0x000000010d067812 */ /* 0x010fc800078e0cff */
[----:B------:R-:W-:-:S05]  /*eeb0*/  SHF.L.U32 R6, R6, 0x1f, RZ ;  /* 0x0000001f06067819 */ /* 0x000fca00000006ff */
[----:B------:R1:W-:Y:S02]  /*eec0*/  UTMALDG.4D [UR8], [UR4], desc[UR6] ;  /* 0x00000608040075b4 */ /* 0x0003e40008019000 */
[----:B------:R1:W-:Y:S01]  /*eed0*/  UTMALDG.4D [UR16], [UR4], desc[UR14] ;  /* 0x00000e10040075b4 */ /* 0x0003e20008019000 */
[----:B------:R-:W2:Y:S01]  /*eee0*/  SYNCS.PHASECHK.TRANS64.TRYWAIT P1, [R10+URZ+0x34820], R6 ;  /* 0x034820060a0075a7 */ /* 0x000ea2000802017f */
[----:B-----5:R-:W-:Y:S01]  /*eef0*/  ISETP.GE.AND P2, PT, R9, 0xb1, PT ;  /* 0x000000b10900780c */ /* 0x020fe20003f46270 */
[----:B-12---:R-:W-:-:S12]  /*ef00*/  @!P1 BRA `(.L_x_169) ;  /* 0x00000020008c9947 */ /* 0x006fd80003800000 */
.L_x_227:
[----:B------:R-:W-:Y:S05]  /*ef10*/  BSYNC B0 ;  /* 0x0000000000007941 */ /* 0x000fea0003800000 */
.L_x_168:
[----:B------:R-:W-:Y:S05]  /*ef20*/  @!P2 BRA `(.L_x_170) ;  /* 0x0000001400d4a947 */ /* 0x000fea0003800000 */
[----:B-1----:R-:W2:Y:S01]  /*ef30*/  LDL R7, [R1+0x14] ;  /* 0x0000140001077983 */ /* 0x002ea20000100800 */
[----:B------:R-:W-:Y:S02]  /*ef40*/  IMAD.MOV.U32 R6, RZ, RZ, 0x1 ;  /* 0x00000001ff067424 */ /* 0x000fe400078e00ff */
[----:B--2---:R-:W-:-:S05]  /*ef50*/  IMAD.MOV R14, RZ, RZ, -R7 ;  /* 0x000000ffff0e7224 */ /* 0x004fca00078e0a07 */
[----:B------:R-:W-:-:S05]  /*ef60*/  VIADDMNMX R14, R14, R6, 0xffffffff, !PT ;  /* 0xffffffff0e0e7446 */ /* 0x000fca0007800106 */
[----:B------:R-:W-:-:S05]  /*ef70*/  IMAD.IADD R6, R7, 0x1, R14 ;  /* 0x0000000107067824 */ /* 0x000fca00078e020e */
[----:B------:R-:W-:-:S04]  /*ef80*/  LOP3.LUT R6, R6, 0x1, RZ, 0xc0, !PT ;  /* 0x0000000106067812 */ /* 0x000fc800078ec0ff */
[----:B------:R-:W-:Y:S02]  /*ef90*/  ISETP.NE.U32.AND P1, PT, R6, 0x1, PT ;  /* 0x000000010600780c */ /* 0x000fe40003f25070 */
[----:B------:R-:W-:-:S11]  /*efa0*/  IADD3 R6, R7, -0x2, RZ ;  /* 0xfffffffe07067810 */ /* 0x000fd60007ffe0ff */
        /* <DEDUP_REMOVED lines=19> */
[----:B------:R-:W-:-:S04]  /*f0e0*/  IMAD.MOV R10, RZ, RZ, -R7 ;  /* 0x000000ffff0a7224 */ /* 0x000fc800078e0a07 */
[----:B------:R-:W-:Y:S02]  /*f0f0*/  IMAD R6, R15, R10, R6 ;  /* 0x0000000a0f067224 */ /* 0x000fe400078e0206 */
[----:B------:R-:W-:Y:S02]  /*f100*/  IMAD R15, R12, UR4, RZ ;  /* 0x000000040c0f7c24 */ /* 0x000fe4000f8e02ff */
[----:B------:R-:W-:Y:S02]  /*f110*/  IMAD.MOV.U32 R10, RZ, RZ, R7 ;  /* 0x000000ffff0a7224 */ /* 0x000fe400078e0007 */
[C---:B------:R-:W-:Y:S02]  /*f120*/  IMAD R7, R4.reuse, UR5, R15 ;  /* 0x0000000504077c24 */ /* 0x040fe4000f8e020f */
[----:B------:R-:W-:-:S04]  /*f130*/  IMAD.WIDE.U32 R10, R4, UR4, R10 ;  /* 0x00000004040a7c25 */ /* 0x000fc8000f8e000a */
[----:B------:R-:W-:Y:S01]  /*f140*/  IMAD.IADD R7, R7, 0x1, R11 ;  /* 0x0000000107077824 */ /* 0x000fe200078e020b */
[----:B------:R-:W-:-:S04]  /*f150*/  LEA R2, P1, R10, R2, 0x2 ;  /* 0x000000020a027211 */ /* 0x000fc800078210ff */
[----:B------:R-:W-:-:S05]  /*f160*/  LEA.HI.X R3, R10, R3, R7, 0x2, P1 ;  /* 0x000000030a037211 */ /* 0x000fca00008f1407 */
[----:B------:R1:W5:Y:S04]  /*f170*/  LDG.E R7, desc[UR6][R2.64] ;  /* 0x0000000602077981 */ /* 0x000368000c1e1900 */
.L_x_174:
[----:B-1----:R-:W1:Y:S01]  /*f180*/  S2R R3, SR_CgaCtaId ;  /* 0x0000000000037919 */ /* 0x002e620000008800 */
[----:B------:R-:W-:-:S04]  /*f190*/  MOV R2, 0x400 ;  /* 0x0000040000027802 */ /* 0x000fc80000000f00 */
[----:B-1----:R-:W-:Y:S02]  /*f1a0*/  LEA R2, R3, R2, 0x18 ;  /* 0x0000000203027211 */ /* 0x002fe400078ec0ff */
[----:B------:R-:W-:Y:S02]  /*f1b0*/  SHF.L.U32 R3, R13, 0x1f, RZ ;  /* 0x0000001f0d037819 */ /* 0x000fe400000006ff */
[----:B------:R-:W-:-:S04]  /*f1c0*/  LEA R2, R9, R2, 0x3 ;  /* 0x0000000209027211 */ /* 0x000fc800078e18ff */
[----:B------:R-:W1:Y:S02]  /*f1d0*/  SYNCS.PHASECHK.TRANS64.TRYWAIT P1, [R2+URZ+0x34840], R3 ;  /* 0x03484003020075a7 */ /* 0x000e64000802017f */
[----:B-1----:R-:W-:Y:S05]  /*f1e0*/  @!P1 BRA `(.L_x_175) ;  /* 0x0000001c00f49947 */ /* 0x002fea0003800000 */
.L_x_228:
[----:B------:R-:W2:Y:S01]  /*f1f0*/  LDL R10, [R1+0xc] ;  /* 0x00000c00010a7983 */ /* 0x000ea20000100800 */
[----:B------:R-:W3:Y:S02]  /*f200*/  S2R R11, SR_TID.X ;  /* 0x00000000000b7919 */ /* 0x000ee40000002100 */
[----:B---3--:R-:W-:-:S13]  /*f210*/  LOP3.LUT P1, RZ, R11, 0x7f, RZ, 0xc0, !PT ;  /* 0x0000007f0bff7812 */ /* 0x008fda000782c0ff */
[----:B-1----:R-:W-:-:S04]  /*f220*/  @!P1 IMAD.MOV.U32 R3, RZ, RZ, 0xb000 ;  /* 0x0000b000ff039424 */ /* 0x002fc800078e00ff */
[----:B------:R2:W-:Y:S02]  /*f230*/  @!P1 SYNCS.ARRIVE.TRANS64 RZ, [R2+URZ+0x34830], R3 ;  /* 0x0348300302ff99a7 */ /* 0x0005e4000800003f */
[----:B--2---:R-:W-:-:S04]  /*f240*/  PRMT R3, R10, 0x9910, RZ ;  /* 0x000099100a037816 */ /* 0x004fc800000000ff */
[----:B------:R-:W-:-:S13]  /*f250*/  ISETP.NE.AND P2, PT, R3, 0x2, PT ;  /* 0x000000020300780c */ /* 0x000fda0003f45270 */
[----:B------:R-:W-:Y:S05]  /*f260*/  @P2 BRA `(.L_x_176) ;  /* 0x0000000000042947 */ /* 0x000fea0003800000 */
[----:B------:R-:W-:Y:S01]  /*f270*/  BPT.TRAP 0x1 ;  /* 0x000000040000795c */ /* 0x000fe20000300000 */
.L_x_176:
[----:B------:R-:W-:-:S13]  /*f280*/  ISETP.NE.AND P1, PT, R19, RZ, PT ;  /* 0x000000ff1300720c */ /* 0x000fda0003f25270 */
[----:B------:R-:W-:Y:S05]  /*f290*/  @P1 BRA `(.L_x_177) ;  /* 0x0000000000041947 */ /* 0x000fea0003800000 */
[----:B------:R-:W-:Y:S01]  /*f2a0*/  BPT.TRAP 0x1 ;  /* 0x000000040000795c */ /* 0x000fe20000300000 */
.L_x_177:
[----:B------:R-:W1:Y:S01]  /*f2b0*/  S2R R11, SR_CgaCtaId ;  /* 0x00000000000b7919 */ /* 0x000e620000008800 */
        /* <DEDUP_REMOVED lines=11> */
[----:B------:R-:W-:Y:S01]  /*f370*/  UMOV UR7, 0x14f00000 ;  /* 0x14f0000000077882 */ /* 0x000fe20000000000 */
[----:B------:R-:W-:Y:S01]  /*f380*/  UMOV UR16, 0x40 ;  /* 0x0000004000107882 */ /* 0x000fe20000000000 */
[----:B------:R-:W-:-:S02]  /*f390*/  SHF.L.U32 R3, R17, 0x1f, RZ ;  /* 0x0000001f11037819 */ /* 0x000fc400000006ff */
[----:B------:R-:W-:-:S04]  /*f3a0*/  UIADD3 UR9, UR9, 0x34830, URZ ;  /* 0x0003483009097890 */ /* 0x000fc8000fffe03f */
[----:B------:R-:W-:Y:S02]  /*f3b0*/  UIMAD UR11, UR11, 0xb0, UR5 ;  /* 0x000000b00b0b78a4 */ /* 0x000fe4000f8e0205 */
[----:B------:R-:W-:Y:S01]  /*f3c0*/  UIADD3.X UR5, URZ, UR37, URZ, UP0, !UPT ;  /* 0x000000253f057290 */ /* 0x000fe200087fe43f */
[----:B-1----:R-:W-:-:S05]  /*f3d0*/  LEA R10, R11, R10, 0x18 ;  /* 0x0000000a0b0a7211 */ /* 0x002fca00078ec0ff */
[----:B------:R-:W-:-:S05]  /*f3e0*/  IMAD R2, R2, 0x2, R10 ;  /* 0x0000000202027824 */ /* 0x000fca00078e020a */
[----:B------:R-:W-:Y:S01]  /*f3f0*/  R2UR UR8, R2 ;  /* 0x00000000020872ca */ /* 0x000fe200000e0000 */
[----:B------:R-:W-:-:S12]  /*f400*/  IMAD R2, R16, 0x8, R10 ;  /* 0x0000000810027824 */ /* 0x000fd800078e020a */
[----:B------:R-:W-:Y:S02]  /*f410*/  UIADD3 UR14, UR8, 0x1e400, URZ ;  /* 0x0001e400080e7890 */ /* 0x000fe4000fffe03f */
[----:B------:R-:W-:-:S05]  /*f420*/  UIADD3 UR15, UR8, 0x23c00, URZ ;  /* 0x00023c00080f7890 */ /* 0x000fca000fffe03f */
[----:B------:R-:W-:Y:S02]  /*f430*/  UMOV UR8, UR14 ;  /* 0x0000000e00087c82 */ /* 0x000fe40008000000 */
[----:B------:R1:W-:Y:S02]  /*f440*/  UTMALDG.4D.MULTICAST [UR8], [UR4], UR17, desc[UR6] ;  /* 0x00000608040073b4 */ /* 0x0003e40008019811 */
[----:B-1----:R-:W-:Y:S01]  /*f450*/  UMOV UR8, UR15 ;  /* 0x0000000f00087c82 */ /* 0x002fe20008000000 */
[----:B------:R-:W-:Y:S02]  /*f460*/  UMOV UR10, UR16 ;  /* 0x00000010000a7c82 */ /* 0x000fe40008000000 */
[----:B------:R1:W-:Y:S01]  /*f470*/  UTMALDG.4D.MULTICAST [UR8], [UR4], UR17, desc[UR6] ;  /* 0x00000608040073b4 */ /* 0x0003e20008019811 */
[----:B------:R-:W2:Y:S02]  /*f480*/  SYNCS.PHASECHK.TRANS64.TRYWAIT P1, [R2+URZ+0x34860], R3 ;  /* 0x03486003020075a7 */ /* 0x000ea4000802017f */
[----:B-12---:R-:W-:Y:S05]  /*f490*/  @!P1 BRA `(.L_x_178) ;  /* 0x0000001c005c9947 */ /* 0x006fea0003800000 */
.L_x_229:
[----:B------:R-:W2:Y:S02]  /*f4a0*/  S2R R10, SR_TID.X ;  /* 0x00000000000a7919 */ /* 0x000ea40000002100 */
[----:B--2---:R-:W-:-:S13]  /*f4b0*/  LOP3.LUT P1, RZ, R10, 0x7f, RZ, 0xc0, !PT ;  /* 0x0000007f0aff7812 */ /* 0x004fda000782c0ff */
[----:B-1----:R-:W-:-:S04]  /*f4c0*/  @!P1 IMAD.MOV.U32 R3, RZ, RZ, 0xb000 ;  /* 0x0000b000ff039424 */ /* 0x002fc800078e00ff */
[----:B------:R1:W-:Y:S01]  /*f4d0*/  @!P1 SYNCS.ARRIVE.TRANS64 RZ, [R2+URZ+0x34850], R3 ;  /* 0x0348500302ff99a7 */ /* 0x0003e2000800003f */
[----:B------:R-:W-:Y:S05]  /*f4e0*/  @P2 BRA `(.L_x_179) ;  /* 0x0000000000042947 */ /* 0x000fea0003800000 */
[----:B------:R-:W-:Y:S01]  /*f4f0*/  BPT.TRAP 0x1 ;  /* 0x000000040000795c */ /* 0x000fe20000300000 */
.L_x_179:
[----:B------:R-:W-:-:S13]  /*f500*/  ISETP.NE.AND P1, PT, R19, RZ, PT ;  /* 0x000000ff1300720c */ /* 0x000fda0003f25270 */
[----:B------:R-:W-:Y:S05]  /*f510*/  @P1 BRA `(.L_x_180) ;  /* 0x0000000000041947 */ /* 0x000fea0003800000 */
[----:B------:R-:W-:Y:S01]  /*f520*/  BPT.TRAP 0x1 ;  /* 0x000000040000795c */ /* 0x000fe20000300000 */
.L_x_180:
[----:B------:R-:W2:Y:S01]  /*f530*/  S2R R11, SR_CgaCtaId ;  /* 0x00000000000b7919 */ /* 0x000ea20000008800 */
[----:B------:R-:W-:Y:S01]  /*f540*/  MOV R10, 0x400 ;  /* 0x00000400000a7802 */ /* 0x000fe20000000f00 */
[----:B-1----:R-:W-:Y:S01]  /*f550*/  IMAD R3, R16, 0x5800, R21 ;  /* 0x0000580010037824 */ /* 0x002fe200078e0215 */
[----:B------:R-:W-:Y:S01]  /*f560*/  R2UR UR11, R18 ;  /* 0x00000000120b72ca */ /* 0x000fe200000e0000 */
[----:B------:R-:W-:Y:S01]  /*f570*/  UIADD3 UR4, UP0, UR36, 0x470, URZ ;  /* 0x0000047024047890 */ /* 0x000fe2000ff1e03f */
[----:B------:R-:W-:Y:S01]  /*f580*/  R2UR UR5, R20 ;  /* 0x00000000140572ca */ /* 0x000fe200000e0000 */
[----:B------:R-:W-:Y:S01]  /*f590*/  UMOV UR10, URZ ;  /* 0x0000003f000a7c82 */ /* 0x000fe20008000000 */
[----:B------:R-:W-:Y:S01]  /*f5a0*/  R2UR UR9, R2 ;  /* 0x00000000020972ca */ /* 0x000fe200000e0000 */
[----:B------:R-:W-:Y:S01]  /*f5b0*/  UMOV UR16, 0x30000 ;  /* 0x0003000000107882 */ /* 0x000fe20000000000 */
[----:B------:R-:W-:Y:S01]  /*f5c0*/  R2UR UR13, R5 ;  /* 0x00000000050d72ca */ /* 0x000fe200000e0000 */
[----:B------:R-:W-:Y:S01]  /*f5d0*/  UMOV UR6, 0x0 ;  /* 0x0000000000067882 */ /* 0x000fe20000000000 */
[----:B------:R-:W-:Y:S01]  /*f5e0*/  R2UR UR12, R0 ;  /* 0x00000000000c72ca */ /* 0x000fe200000e0000 */
[----:B------:R-:W-:Y:S01]  /*f5f0*/  UMOV UR7, 0x14f00000 ;  /* 0x14f0000000077882 */ /* 0x000fe20000000000 */
[----:B------:R-:W-:Y:S01]  /*f600*/  UMOV UR15, 0x40 ;  /* 0x00000040000f7882 */ /* 0x000fe20000000000 */
[----:B------:R-:W-:Y:S01]  /*f610*/  IMAD.MOV.U32 R5, RZ, RZ, R7 ;  /* 0x000000ffff057224 */ /* 0x000fe200078e0007 */
[----:B------:R-:W-:-:S03]  /*f620*/  MOV R18, R6 ;  /* 0x0000000600127202 */ /* 0x000fc60000000f00 */
[----:B------:R-:W-:Y:S02]  /*f630*/  UIMAD UR11, UR11, 0xb0, UR5 ;  /* 0x000000b00b0b78a4 */ /* 0x000fe4000f8e0205 */
[----:B------:R-:W-:Y:S02]  /*f640*/  UIADD3 UR9, UR9, 0x34850, URZ ;  /* 0x0003485009097890 */ /* 0x000fe4000fffe03f */
[----:B------:R-:W-:Y:S01]  /*f650*/  UIADD3.X UR5, URZ, UR37, URZ, UP0, !UPT ;  /* 0x000000253f057290 */ /* 0x000fe200087fe43f */
[----:B--2---:R-:W-:-:S05]  /*f660*/  LEA R10, R11, R10, 0x18 ;  /* 0x0000000a0b0a7211 */ /* 0x004fca00078ec0ff */
[----:B------:R-:W-:-:S05]  /*f670*/  IMAD R3, R3, 0x2, R10 ;  /* 0x0000000203037824 */ /* 0x000fca00078e020a */
[----:B------:R-:W-:-:S13]  /*f680*/  R2UR UR14, R3 ;  /* 0x00000000030e72ca */ /* 0x000fda00000e0000 */
[----:B------:R-:W-:Y:S02]  /*f690*/  UIADD3 UR8, UR14, 0x400, URZ ;  /* 0x000004000e087890 */ /* 0x000fe4000fffe03f */
[----:B------:R-:W-:-:S07]  /*f6a0*/  UIADD3 UR14, UR14, 0x5c00, URZ ;  /* 0x00005c000e0e7890 */ /* 0x000fce000fffe03f */
[----:B------:R1:W-:Y:S02]  /*f6b0*/  UTMALDG.4D.MULTICAST [UR8], [UR4], UR16, desc[UR6] ;  /* 0x00000608040073b4 */ /* 0x0003e40008019810 */
[----:B-1----:R-:W-:Y:S01]  /*f6c0*/  UMOV UR8, UR14 ;  /* 0x0000000e00087c82 */ /* 0x002fe20008000000 */
[----:B------:R-:W-:Y:S02]  /*f6d0*/  UMOV UR10, UR15 ;  /* 0x0000000f000a7c82 */ /* 0x000fe40008000000 */
[----:B------:R1:W-:Y:S02]  /*f6e0*/  UTMALDG.4D.MULTICAST [UR8], [UR4], UR16, desc[UR6] ;  /* 0x00000608040073b4 */ /* 0x0003e40008019810 */
[----:B-1----:R-:W-:Y:S01]  /*f6f0*/  NOP ;  /* 0x0000000000007918 */ /* 0x002fe20000000000 */
.L_x_173:
[----:B------:R-:W-:Y:S05]  /*f700*/  BSYNC B0 ;  /* 0x0000000000007941 */ /* 0x000fea0003800000 */
.L_x_172:
[----:B------:R-:W2:Y:S01]  /*f710*/  LDL.LU R2, [R1+0x14] ;  /* 0x0000140001027983 */ /* 0x000ea20000300800 */
[----:B------:R-:W-:Y:S02]  /*f720*/  IMAD.MOV.U32 R16, RZ, RZ, R9 ;  /* 0x000000ffff107224 */ /* 0x000fe400078e0009 */
[----:B------:R-:W-:Y:S02]  /*f730*/  IMAD.MOV.U32 R17, RZ, RZ, R13 ;  /* 0x000000ffff117224 */ /* 0x000fe400078e000d */
[----:B--2---:R-:W-:-:S07]  /*f740*/  VIADD R6, R2, 0xfffffffd ;  /* 0xfffffffd02067836 */ /* 0x004fce0000000000 */
.L_x_171:
[----:B------:R-:W-:Y:S01]  /*f750*/  IMAD.MOV R3, RZ, RZ, -R14 ;  /* 0x000000ffff037224 */ /* 0x000fe200078e0a0e */
[----:B------:R-:W-:Y:S04]  /*f760*/  BSSY B0, `(.L_x_170) ;  /* 0x00000f1000007945 */ /* 0x000fe80003800000 */
[----:B------:R-:W-:-:S13]  /*f770*/  ISETP.NE.AND P1, PT, R8, R3, PT ;  /* 0x000000030800720c */ /* 0x000fda0003f25270 */
[----:B------:R-:W-:Y:S05]  /*f780*/  @!P1 BRA `(.L_x_181) ;  /* 0x0000000c00b89947 */ /* 0x000fea0003800000 */
[----:B------:R-:W-:-:S07]  /*f790*/  IMAD.MOV.U32 R8, RZ, RZ, R5 ;  /* 0x000000ffff087224 */ /* 0x000fce00078e0005 */
.L_x_200:
[----:B------:R-:W-:Y:S01]  /*f7a0*/  VIADD R7, R16, 0x1 ;  /* 0x0000000110077836 */ /* 0x000fe20000000000 */
[----:B------:R-:W-:Y:S04]  /*f7b0*/  BSSY B1, `(.L_x_182) ;  /* 0x0000073000017945 */ /* 0x000fe80003800000 */
[----:B------:R-:W-:-:S04]  /*f7c0*/  ISETP.NE.AND P1, PT, R7, 0x2, PT ;  /* 0x000000020700780c */ /* 0x000fc80003f25270 */
[----:B-1----:R-:W-:Y:S02]  /*f7d0*/  SEL R10, RZ, 0x1, P1 ;  /* 0x00000001ff0a7807 */ /* 0x002fe40000800000 */
        /* <DEDUP_REMOVED lines=15> */
[--C-:B------:R-:W-:Y:S01]  /*f8d0*/  SHF.R.S32.HI R3, RZ, 0x1f, R2.reuse ;  /* 0x0000001fff037819 */ /* 0x100fe20000011402 */
[----:B------:R-:W-:-:S04]  /*f8e0*/  IMAD.MOV R11, RZ, RZ, -R2 ;  /* 0x000000ffff0b7224 */ /* 0x000fc800078e0a02 */
[----:B------:R-:W-:Y:S02]  /*f8f0*/  IMAD R11, R9, R11, R6 ;  /* 0x0000000b090b7224 */ /* 0x000fe400078e0206 */
[----:B------:R-:W1:Y:S01]  /*f900*/  LDC.64 R8, c[0x0][0x3f8] ;  /* 0x0000fe00ff087b82 */ /* 0x000e620000000a00 */
[----:B------:R-:W-:-:S04]  /*f910*/  IMAD.WIDE.U32 R2, R4, UR4, R2 ;  /* 0x0000000404027c25 */ /* 0x000fc8000f8e0002 */
[----:B------:R-:W-:Y:S01]  /*f920*/  IMAD.IADD R13, R13, 0x1, R3 ;  /* 0x000000010d0d7824 */ /* 0x000fe200078e0203 */
[----:B-1----:R-:W-:-:S04]  /*f930*/  LEA R8, P1, R2, R8, 0x2 ;  /* 0x0000000802087211 */ /* 0x002fc800078210ff */
[----:B------:R-:W-:-:S05]  /*f940*/  LEA.HI.X R9, R2, R9, R13, 0x2, P1 ;  /* 0x0000000902097211 */ /* 0x000fca00008f140d */
[----:B------:R1:W5:Y:S04]  /*f950*/  LDG.E R8, desc[UR6][R8.64] ;  /* 0x0000000608087981 */ /* 0x000368000c1e1900 */
.L_x_184:
[----:B------:R-:W2:Y:S01]  /*f960*/  S2R R3, SR_CgaCtaId ;  /* 0x0000000000037919 */ /* 0x000ea20000008800 */
[----:B------:R-:W-:-:S04]  /*f970*/  MOV R2, 0x400 ;  /* 0x0000040000027802 */ /* 0x000fc80000000f00 */
[----:B--2---:R-:W-:Y:S02]  /*f980*/  LEA R2, R3, R2, 0x18 ;  /* 0x0000000203027211 */ /* 0x004fe400078ec0ff */
[----:B------:R-:W-:-:S03]  /*f990*/  SHF.L.U32 R3, R10, 0x1f, RZ ;  /* 0x0000001f0a037819 */ /* 0x000fc600000006ff */
[----:B------:R-:W-:-:S04]  /*f9a0*/  IMAD R2, R7, 0x8, R2 ;  /* 0x0000000807027824 */ /* 0x000fc800078e0202 */
[----:B------:R-:W2:Y:S02]  /*f9b0*/  SYNCS.PHASECHK.TRANS64.TRYWAIT P1, [R2+URZ+0x34840], R3 ;  /* 0x03484003020075a7 */ /* 0x000ea4000802017f */
[----:B--2---:R-:W-:Y:S05]  /*f9c0*/  @!P1 BRA `(.L_x_185) ;  /* 0x0000001800249947 */ /* 0x004fea0003800000 */
.L_x_230:
[----:B-1----:R-:W3:Y:S01]  /*f9d0*/  LDL R9, [R1+0xc] ;  /* 0x00000c0001097983 */ /* 0x002ee20000100800 */
[----:B------:R-:W1:Y:S02]  /*f9e0*/  S2R R13, SR_TID.X ;  /* 0x00000000000d7919 */ /* 0x000e640000002100 */
[----:B-1----:R-:W-:-:S13]  /*f9f0*/  LOP3.LUT P1, RZ, R13, 0x7f, RZ, 0xc0, !PT ;  /* 0x0000007f0dff7812 */ /* 0x002fda000782c0ff */
[----:B--2---:R-:W-:-:S04]  /*fa00*/  @!P1 IMAD.MOV.U32 R3, RZ, RZ, 0xb000 ;  /* 0x0000b000ff039424 */ /* 0x004fc800078e00ff */
[----:B------:R3:W-:Y:S02]  /*fa10*/  @!P1 SYNCS.ARRIVE.TRANS64 RZ, [R2+URZ+0x34830], R3 ;  /* 0x0348300302ff99a7 */ /* 0x0007e4000800003f */
[----:B---3--:R-:W-:-:S04]  /*fa20*/  PRMT R3, R9, 0x9910, RZ ;  /* 0x0000991009037816 */ /* 0x008fc800000000ff */
[----:B------:R-:W-:-:S13]  /*fa30*/  ISETP.NE.AND P2, PT, R3, 0x2, PT ;  /* 0x000000020300780c */ /* 0x000fda0003f45270 */
[----:B------:R-:W-:Y:S05]  /*fa40*/  @P2 BRA `(.L_x_186) ;  /* 0x0000000000042947 */ /* 0x000fea0003800000 */
[----:B------:R-:W-:Y:S01]  /*fa50*/  BPT.TRAP 0x1 ;  /* 0x000000040000795c */ /* 0x000fe20000300000 */
.L_x_186:
[----:B------:R-:W-:-:S13]  /*fa60*/  ISETP.NE.AND P1, PT, R19, RZ, PT ;  /* 0x000000ff1300720c */ /* 0x000fda0003f25270 */
[----:B------:R-:W-:Y:S05]  /*fa70*/  @P1 BRA `(.L_x_187) ;  /* 0x0000000000041947 */ /* 0x000fea0003800000 */
[----:B------:R-:W-:Y:S01]  /*fa80*/  BPT.TRAP 0x1 ;  /* 0x000000040000795c */ /* 0x000fe20000300000 */
.L_x_187:
        /* <DEDUP_REMOVED lines=18> */
[----:B-1----:R-:W-:-:S04]  /*fbb0*/  LEA R3, R9, R3, 0x18 ;  /* 0x0000000309037211 */ /* 0x002fc800078ec0ff */
[----:B------:R-:W-:-:S04]  /*fbc0*/  LEA R2, R2, R3, 0x1 ;  /* 0x0000000302027211 */ /* 0x000fc800078e08ff */
        /* <DEDUP_REMOVED lines=11> */
.L_x_231:
[----:B------:R-:W2:Y:S02]  /*fc80*/  S2R R3, SR_TID.X ;  /* 0x0000000000037919 */ /* 0x000ea40000002100 */
[----:B--2---:R-:W-:-:S13]  /*fc90*/  LOP3.LUT P1, RZ, R3, 0x7f, RZ, 0xc0, !PT ;  /* 0x0000007f03ff7812 */ /* 0x004fda000782c0ff */
[----:B------:R-:W-:-:S04]  /*fca0*/  @!P1 IMAD.MOV.U32 R3, RZ, RZ, 0xb000 ;  /* 0x0000b000ff039424 */ /* 0x000fc800078e00ff */
[----:B------:R2:W-:Y:S01]  /*fcb0*/  @!P1 SYNCS.ARRIVE.TRANS64 RZ, [R2+URZ+0x34850], R3 ;  /* 0x0348500302ff99a7 */ /* 0x0005e2000800003f */
[----:B------:R-:W-:Y:S05]  /*fcc0*/  @P2 BRA `(.L_x_189) ;  /* 0x0000000000042947 */ /* 0x000fea0003800000 */
[----:B------:R-:W-:Y:S01]  /*fcd0*/  BPT.TRAP 0x1 ;  /* 0x000000040000795c */ /* 0x000fe20000300000 */
.L_x_189:
[----:B------:R-:W-:-:S13]  /*fce0*/  ISETP.NE.AND P1, PT, R19, RZ, PT ;  /* 0x000000ff1300720c */ /* 0x000fda0003f25270 */
[----:B------:R-:W-:Y:S05]  /*fcf0*/  @P1 BRA `(.L_x_190) ;  /* 0x0000000000041947 */ /* 0x000fea0003800000 */
[----:B------:R-:W-:Y:S01]  /*fd00*/  BPT.TRAP 0x1 ;  /* 0x000000040000795c */ /* 0x000fe20000300000 */
.L_x_190:
[----:B------:R-:W3:Y:S01]  /*fd10*/  S2R R9, SR_CgaCtaId ;  /* 0x0000000000097919 */ /* 0x000ee20000008800 */
[----:B--2---:R-:W-:Y:S01]  /*fd20*/  MOV R3, 0x400 ;  /* 0x0000040000037802 */ /* 0x004fe20000000f00 */
[----:B------:R-:W-:Y:S01]  /*fd30*/  IMAD R16, R16, 0x5800, R21 ;  /* 0x0000580010107824 */ /* 0x000fe200078e0215 */
        /* <DEDUP_REMOVED lines=10> */
[----:B------:R-:W-:-:S02]  /*fde0*/  IMAD.MOV.U32 R18, RZ, RZ, R11 ;  /* 0x000000ffff127224 */ /* 0x000fc400078e000b */
[----:B------:R-:W-:-:S03]  /*fdf0*/  IMAD.MOV.U32 R5, RZ, RZ, R8 ;  /* 0x000000ffff057224 */ /* 0x000fc600078e0008 */
[----:B------:R-:W-:Y:S02]  /*fe00*/  UIMAD UR11, UR11, 0xb0, UR5 ;  /* 0x000000b00b0b78a4 */ /* 0x000fe4000f8e0205 */
[----:B------:R-:W-:Y:S02]  /*fe10*/  UIADD3 UR9, UR9, 0x34850, URZ ;  /* 0x0003485009097890 */ /* 0x000fe4000fffe03f */
[----:B------:R-:W-:Y:S01]  /*fe20*/  UIADD3.X UR5, URZ, UR37, URZ, UP0, !UPT ;  /* 0x000000253f057290 */ /* 0x000fe200087fe43f */
[----:B---3--:R-:W-:-:S05]  /*fe30*/  LEA R3, R9, R3, 0x18 ;  /* 0x0000000309037211 */ /* 0x008fca00078ec0ff */
[----:B------:R-:W-:-:S05]  /*fe40*/  IMAD R16, R16, 0x2, R3 ;  /* 0x0000000210107824 */ /* 0x000fca00078e0203 */
[----:B------:R-:W-:-:S13]  /*fe50*/  R2UR UR6, R16 ;  /* 0x00000000100672ca */ /* 0x000fda00000e0000 */
        /* <DEDUP_REMOVED lines=8> */
.L_x_183:
[----:B------:R-:W-:Y:S05]  /*fee0*/  BSYNC B1 ;  /* 0x0000000000017941 */ /* 0x000fea0003800000 */
.L_x_182:
        /* <DEDUP_REMOVED lines=18> */
[----:B------:R-:W-:-:S05]  /*10010*/  @P1 SHF.R.U32.HI R2, RZ, R3, R8 ;  /* 0x00000003ff021219 */ /* 0x000fca0000011608 */
[----:B------:R-:W-:-:S04]  /*10020*/  IMAD.MOV R3, RZ, RZ, -R2 ;  /* 0x000000ffff037224 */ /* 0x000fc800078e0a02 */
        /* <DEDUP_REMOVED lines=8> */
.L_x_193:
[----:B------:R-:W2:Y:S01]  /*100b0*/  S2R R3, SR_CgaCtaId ;  /* 0x0000000000037919 */ /* 0x000ea20000008800 */
[----:B------:R-:W-:-:S04]  /*100c0*/  MOV R2, 0x400 ;  /* 0x0000040000027802 */ /* 0x000fc80000000f00 */
[----:B--2---:R-:W-:Y:S02]  /*100d0*/  LEA R2, R3, R2, 0x18 ;  /* 0x0000000203027211 */ /* 0x004fe400078ec0ff */
[----:B------:R-:W-:-:S03]  /*100e0*/  SHF.L.U32 R3, R17, 0x1f, RZ ;  /* 0x0000001f11037819 */ /* 0x000fc600000006ff */
[----:B------:R-:W-:-:S04]  /*100f0*/  IMAD R2, R16, 0x8, R2 ;  /* 0x0000000810027824 */ /* 0x000fc800078e0202 */
[----:B------:R-:W2:Y:S02]  /*10100*/  SYNCS.PHASECHK.TRANS64.TRYWAIT P1, [R2+URZ+0x34840], R3 ;  /* 0x03484003020075a7 */ /* 0x000ea4000802017f */
[----:B--2---:R-:W-:Y:S05]  /*10110*/  @!P1 BRA `(.L_x_194) ;  /* 0x0000001000789947 */ /* 0x004fea0003800000 */
.L_x_232:
[----:B-1----:R-:W3:Y:S01]  /*10120*/  LDL R9, [R1+0xc] ;  /* 0x00000c0001097983 */ /* 0x002ee20000100800 */
[----:B------:R-:W1:Y:S02]  /*10130*/  S2R R13, SR_TID.X ;  /* 0x00000000000d7919 */ /* 0x000e640000002100 */
[----:B-1----:R-:W-:-:S13]  /*10140*/  LOP3.LUT P1, RZ, R13, 0x7f, RZ, 0xc0, !PT ;  /* 0x0000007f0dff7812 */ /* 0x002fda000782c0ff */
[----:B--2---:R-:W-:-:S04]  /*10150*/  @!P1 MOV R3, 0xb000 ;  /* 0x0000b00000039802 */ /* 0x004fc80000000f00 */
[----:B------:R3:W-:Y:S02]  /*10160*/  @!P1 SYNCS.ARRIVE.TRANS64 RZ, [R2+URZ+0x34830], R3 ;  /* 0x0348300302ff99a7 */ /* 0x0007e4000800003f */
[----:B---3--:R-:W-:-:S04]  /*10170*/  PRMT R3, R9, 0x9910, RZ ;  /* 0x0000991009037816 */ /* 0x008fc800000000ff */
[----:B------:R-:W-:-:S13]  /*10180*/  ISETP.NE.AND P2, PT, R3, 0x2, PT ;  /* 0x000000020300780c */ /* 0x000fda0003f45270 */
[----:B------:R-:W-:Y:S05]  /*10190*/  @P2 BRA `(.L_x_195) ;  /* 0x0000000000042947 */ /* 0x000fea0003800000 */
[----:B------:R-:W-:Y:S01]  /*101a0*/  BPT.TRAP 0x1 ;  /* 0x000000040000795c */ /* 0x000fe20000300000 */
.L_x_195:
[----:B------:R-:W-:-:S13]  /*101b0*/  ISETP.NE.AND P1, PT, R19, RZ, PT ;  /* 0x000000ff1300720c */ /* 0x000fda0003f25270 */
[----:B------:R-:W-:Y:S05]  /*101c0*/  @P1 BRA `(.L_x_196) ;  /* 0x0000000000041947 */ /* 0x000fea0003800000 */
[----:B------:R-:W-:Y:S01]  /*101d0*/  BPT.TRAP 0x1 ;  /* 0x000000040000795c */ /* 0x000fe20000300000 */
.L_x_196:
        /* <DEDUP_REMOVED lines=31> */
.L_x_233:
[----:B------:R-:W2:Y:S02]  /*103d0*/  S2R R3, SR_TID.X ;  /* 0x0000000000037919 */ /* 0x000ea40000002100 */
[----:B--2---:R-:W-:-:S13]  /*103e0*/  LOP3.LUT P1, RZ, R3, 0x7f, RZ, 0xc0, !PT ;  /* 0x0000007f03ff7812 */ /* 0x004fda000782c0ff */
[----:B------:R-:W-:-:S04]  /*103f0*/  @!P1 IMAD.MOV.U32 R3, RZ, RZ, 0xb000 ;  /* 0x0000b000ff039424 */ /* 0x000fc800078e00ff */
[----:B------:R2:W-:Y:S01]  /*10400*/  @!P1 SYNCS.ARRIVE.TRANS64 RZ, [R2+URZ+0x34850], R3 ;  /* 0x0348500302ff99a7 */ /* 0x0005e2000800003f */
[----:B------:R-:W-:Y:S05]  /*10410*/  @P2 BRA `(.L_x_198) ;  /* 0x0000000000042947 */ /* 0x000fea0003800000 */
[----:B------:R-:W-:Y:S01]  /*10420*/  BPT.TRAP 0x1 ;  /* 0x000000040000795c */ /* 0x000fe20000300000 */
.L_x_198:
[----:B------:R-:W-:-:S13]  /*10430*/  ISETP.NE.AND P1, PT, R19, RZ, PT ;  /* 0x000000ff1300720c */ /* 0x000fda0003f25270 */
[----:B------:R-:W-:Y:S05]  /*10440*/  @P1 BRA `(.L_x_199) ;  /* 0x0000000000041947 */ /* 0x000fea0003800000 */
[----:B------:R-:W-:Y:S01]  /*10450*/  BPT.TRAP 0x1 ;  /* 0x000000040000795c */ /* 0x000fe20000300000 */
.L_x_199:
        /* <DEDUP_REMOVED lines=19> */
[----:B---3--:R-:W-:-:S05]  /*10590*/  LEA R3, R9, R3, 0x18 ;  /* 0x0000000309037211 */ /* 0x008fca00078ec0ff */
[----:B------:R-:W-:-:S05]  /*105a0*/  IMAD R7, R7, 0x2, R3 ;  /* 0x0000000207077824 */ /* 0x000fca00078e0203 */
[----:B------:R-:W-:-:S13]  /*105b0*/  R2UR UR14, R7 ;  /* 0x00000000070e72ca */ /* 0x000fda00000e0000 */
[----:B------:R-:W-:Y:S02]  /*105c0*/  UIADD3 UR8, UR14, 0x400, URZ ;  /* 0x000004000e087890 */ /* 0x000fe4000fffe03f */
[----:B------:R-:W-:-:S07]  /*105d0*/  UIADD3 UR14, UR14, 0x5c00, URZ ;  /* 0x00005c000e0e7890 */ /* 0x000fce000fffe03f */
[----:B------:R2:W-:Y:S02]  /*105e0*/  UTMALDG.4D.MULTICAST [UR8], [UR4], UR16, desc[UR6] ;  /* 0x00000608040073b4 */ /* 0x0005e40008019810 */
[----:B--2---:R-:W-:Y:S01]  /*105f0*/  UMOV UR8, UR14 ;  /* 0x0000000e00087c82 */ /* 0x004fe20008000000 */
[----:B------:R-:W-:Y:S02]  /*10600*/  UMOV UR10, UR15 ;  /* 0x0000000f000a7c82 */ /* 0x000fe40008000000 */
[----:B------:R2:W-:Y:S02]  /*10610*/  UTMALDG.4D.MULTICAST [UR8], [UR4], UR16, desc[UR6] ;  /* 0x00000608040073b4 */ /* 0x0005e40008019810 */
[----:B--2---:R-:W-:Y:S01]  /*10620*/  NOP ;  /* 0x0000000000007918 */ /* 0x004fe20000000000 */
.L_x_192:
[----:B------:R-:W-:Y:S05]  /*10630*/  BSYNC B1 ;  /* 0x0000000000017941 */ /* 0x000fea0003800000 */
.L_x_191:
[C---:B------:R-:W-:Y:S01]  /*10640*/  ISETP.GT.AND P1, PT, R6.reuse, 0x1, PT ;  /* 0x000000010600780c */ /* 0x040fe20003f24270 */
[----:B------:R-:W-:-:S12]  /*10650*/  VIADD R6, R6, 0xfffffffe ;  /* 0xfffffffe06067836 */ /* 0x000fd80000000000 */
[----:B------:R-:W-:Y:S05]  /*10660*/  @P1 BRA `(.L_x_200) ;  /* 0xfffffff0004c1947 */ /* 0x000fea000383ffff */
.L_x_181:
[----:B------:R-:W-:Y:S05]  /*10670*/  BSYNC B0 ;  /* 0x0000000000007941 */ /* 0x000fea0003800000 */
.L_x_170:
[----:B------:R-:W-:Y:S04]  /*10680*/  BSSY B0, `(.L_x_201) ;  /* 0x0000030000007945 */ /* 0x000fe80003800000 */
[----:B------:R-:W-:Y:S05]  /*10690*/  @!P6 BRA `(.L_x_202) ;  /* 0x0000000000b8e947 */ /* 0x000fea0003800000 */
[----:B------:R-:W2:Y:S01]  /*106a0*/  S2R R3, SR_CgaCtaId ;  /* 0x0000000000037919 */ /* 0x000ea20000008800 */
[----:B-1----:R-:W-:-:S04]  /*106b0*/  MOV R2, 0x400 ;  /* 0x0000040000027802 */ /* 0x002fc80000000f00 */
[----:B--2---:R-:W-:Y:S02]  /*106c0*/  LEA R2, R3, R2, 0x18 ;  /* 0x0000000203027211 */ /* 0x004fe400078ec0ff */
[----:B------:R-:W-:-:S03]  /*106d0*/  SHF.L.U32 R3, R17, 0x1f, RZ ;  /* 0x0000001f11037819 */ /* 0x000fc600000006ff */
[----:B------:R-:W-:-:S04]  /*106e0*/  IMAD R2, R16, 0x8, R2 ;  /* 0x0000000810027824 */ /* 0x000fc800078e0202 */
[----:B------:R-:W1:Y:S02]  /*106f0*/  SYNCS.PHASECHK.TRANS64.TRYWAIT P0, [R2+URZ+0x34860], R3 ;  /* 0x03486003020075a7 */ /* 0x000e64000800017f */
[----:B-1----:R-:W-:Y:S05]  /*10700*/  @!P0 BRA `(.L_x_203) ;  /* 0x0000000c00248947 */ /* 0x002fea0003800000 */
.L_x_234:
        /* <DEDUP_REMOVED lines=9> */
.L_x_204:
[----:B------:R-:W-:-:S13]  /*107a0*/  ISETP.NE.AND P0, PT, R19, RZ, PT ;  /* 0x000000ff1300720c */ /* 0x000fda0003f05270 */
[----:B------:R-:W-:Y:S05]  /*107b0*/  @P0 BRA `(.L_x_205) ;  /* 0x0000000000040947 */ /* 0x000fea0003800000 */
[----:B------:R-:W-:Y:S01]  /*107c0*/  BPT.TRAP 0x1 ;  /* 0x000000040000795c */ /* 0x000fe20000300000 */
.L_x_205:
[----:B------:R-:W1:Y:S01]  /*107d0*/  S2R R4, SR_CgaCtaId ;  /* 0x0000000000047919 */ /* 0x000e620000008800 */
[----:B------:R-:W-:Y:S01]  /*107e0*/  MOV R3, 0x400 ;  /* 0x0000040000037802 */ /* 0x000fe20000000f00 */
        /* <DEDUP_REMOVED lines=10> */
[----:B------:R-:W-:-:S06]  /*10890*/  UMOV UR15, 0x40 ;  /* 0x00000040000f7882 */ /* 0x000fcc0000000000 */
[----:B------:R-:W-:Y:S02]  /*108a0*/  UIMAD UR11, UR11, 0xb0, UR5 ;  /* 0x000000b00b0b78a4 */ /* 0x000fe4000f8e0205 */
[----:B------:R-:W-:Y:S02]  /*108b0*/  UIADD3 UR9, UR9, 0x34850, URZ ;  /* 0x0003485009097890 */ /* 0x000fe4000fffe03f */
[----:B------:R-:W-:Y:S01]  /*108c0*/  UIADD3.X UR5, URZ, UR37, URZ, UP0, !UPT ;  /* 0x000000253f057290 */ /* 0x000fe200087fe43f */
[----:B-1----:R-:W-:-:S05]  /*108d0*/  LEA R3, R4, R3, 0x18 ;  /* 0x0000000304037211 */ /* 0x002fca00078ec0ff */
[----:B------:R-:W-:-:S05]  /*108e0*/  IMAD R21, R21, 0x2, R3 ;  /* 0x0000000215157824 */ /* 0x000fca00078e0203 */
[----:B------:R-:W-:-:S13]  /*108f0*/  R2UR UR6, R21 ;  /* 0x00000000150672ca */ /* 0x000fda00000e0000 */
[----:B------:R-:W-:Y:S02]  /*10900*/  UIADD3 UR8, UR6, 0x400, URZ ;  /* 0x0000040006087890 */ /* 0x000fe4000fffe03f */
[----:B------:R-:W-:-:S03]  /*10910*/  UIADD3 UR14, UR6, 0x5c00, URZ ;  /* 0x00005c00060e7890 */ /* 0x000fc6000fffe03f */
[----:B------:R-:W-:-:S04]  /*10920*/  UMOV UR6, 0x0 ;  /* 0x0000000000067882 */ /* 0x000fc80000000000 */
[----:B------:R1:W-:Y:S02]  /*10930*/  UTMALDG.4D.MULTICAST [UR8], [UR4], UR16, desc[UR6] ;  /* 0x00000608040073b4 */ /* 0x0003e40008019810 */
[----:B-1----:R-:W-:Y:S01]  /*10940*/  UMOV UR8, UR14 ;  /* 0x0000000e00087c82 */ /* 0x002fe20008000000 */
[----:B------:R-:W-:Y:S02]  /*10950*/  UMOV UR10, UR15 ;  /* 0x0000000f000a7c82 */ /* 0x000fe40008000000 */
[----:B------:R2:W-:Y:S02]  /*10960*/  UTMALDG.4D.MULTICAST [UR8], [UR4], UR16, desc[UR6] ;  /* 0x00000608040073b4 */ /* 0x0005e40008019810 */
[----:B--2---:R-:W-:Y:S01]  /*10970*/  NOP ;  /* 0x0000000000007918 */ /* 0x004fe20000000000 */
.L_x_202:
[----:B------:R-:W-:Y:S05]  /*10980*/  BSYNC B0 ;  /* 0x0000000000007941 */ /* 0x000fea0003800000 */
.L_x_201:
[----:B------:R-:W2:Y:S01]  /*10990*/  LDL.LU R0, [R1+0x18] ;  /* 0x0000180001007983 */ /* 0x000ea20000300800 */
[----:B------:R-:W-:-:S03]  /*109a0*/  ULDC UR4, c[0x0][0xda4] ;  /* 0x0003690000047ab9 */ /* 0x000fc60000000800 */
[----:B-1----:R-:W3:Y:S01]  /*109b0*/  LDL.LU R2, [R1+0x24] ;  /* 0x0000240001027983 */ /* 0x002ee20000300800 */
[----:B------:R-:W-:-:S05]  /*109c0*/  VIADD R16, R16, 0x1 ;  /* 0x0000000110107836 */ /* 0x000fca0000000000 */
[----:B------:R-:W-:-:S04]  /*109d0*/  ISETP.NE.AND P0, PT, R16, 0x2, PT ;  /* 0x000000021000780c */ /* 0x000fc80003f05270 */
[----:B------:R-:W-:Y:S02]  /*109e0*/  SEL R16, R16, RZ, P0 ;  /* 0x000000ff10107207 */ /* 0x000fe40000000000 */
[----:B--2---:R-:W-:Y:S01]  /*109f0*/  IADD3 R0, R0, UR38, RZ ;  /* 0x0000002600007c10 */ /* 0x004fe2000fffe0ff */
[----:B---3--:R-:W-:-:S04]  /*10a00*/  VIADD R2, R2, 0x1 ;  /* 0x0000000102027836 */ /* 0x008fc80000000000 */
[----:B------:R1:W-:Y:S01]  /*10a10*/  STL [R1+0x18], R0 ;  /* 0x0000180001007387 */ /* 0x0003e20000100800 */
[----:B------:R-:W-:-:S03]  /*10a20*/  ISETP.GE.AND P1, PT, R0, UR4, PT ;  /* 0x0000000400007c0c */ /* 0x000fc6000bf26270 */
[----:B------:R2:W-:Y:S01]  /*10a30*/  STL [R1+0x24], R2 ;  /* 0x0000240201007387 */ /* 0x0005e20000100800 */
[----:B-1----:R-:W-:-:S04]  /*10a40*/  SEL R0, RZ, 0x1, P0 ;  /* 0x00000001ff007807 */ /* 0x002fc80000000000 */
[----:B------:R-:W-:-:S05]  /*10a50*/  LOP3.LUT R17, R17, R0, RZ, 0x3c, !PT ;  /* 0x0000000011117212 */ /* 0x000fca00078e3cff */
[----:B--2---:R-:W-:Y:S05]  /*10a60*/  @!P1 BRA `(.L_x_206) ;  /* 0xffffffd000e89947 */ /* 0x004fea000383ffff */
[----:B------:R-:W-:-:S07]  /*10a70*/  LOP3.LUT R2, R2, 0x1, RZ, 0xc, !PT ;  /* 0x0000000102027812 */ /* 0x000fce00078e0cff */
.L_x_155:
[----:B------:R-:W1:Y:S01]  /*10a80*/  S2R R3, SR_CgaCtaId ;  /* 0x0000000000037919 */ /* 0x000e620000008800 */
[----:B------:R-:W-:Y:S01]  /*10a90*/  MOV R0, 0x400 ;  /* 0x0000040000007802 */ /* 0x000fe20000000f00 */
[----:B------:R-:W-:Y:S03]  /*10aa0*/  BSSY B0, `(.L_x_207) ;  /* 0x0000005000007945 */ /* 0x000fe60003800000 */
[----:B-1----:R-:W-:Y:S02]  /*10ab0*/  LEA R0, R3, R0, 0x18 ;  /* 0x0000000003007211 */ /* 0x002fe400078ec0ff */
[----:B------:R-:W-:-:S04]  /*10ac0*/  SHF.L.U32 R3, R2, 0x1f, RZ ;  /* 0x0000001f02037819 */ /* 0x000fc800000006ff */
[----:B------:R-:W1:Y:S02]  /*10ad0*/  SYNCS.PHASECHK.TRANS64.TRYWAIT P0, [R0+URZ+0x34820], R3 ;  /* 0x03482003000075a7 */ /* 0x000e64000800017f */
[----:B-1----:R-:W-:Y:S05]  /*10ae0*/  @!P0 BRA `(.L_x_208) ;  /* 0x0000000800408947 */ /* 0x002fea0003800000 */
.L_x_235:
[----:B------:R-:W-:Y:S05]  /*10af0*/  BSYNC B0 ;  /* 0x0000000000007941 */ /* 0x000fea0003800000 */
.L_x_207:
[----:B------:R-:W-:-:S03]  /*10b00*/  UMOV UR4, 0xffffffff ;  /* 0xffffffff00047882 */ /* 0x000fc60000000000 */
[----:B------:R-:W-:Y:S05]  /*10b10*/  BRA.DIV UR4, `(.L_x_209) ;  /* 0x0000000a04487947 */ /* 0x000fea000b800000 */
[----:B------:R-:W2:Y:S02]  /*10b20*/  S2R R2, SR_TID.X ;  /* 0x0000000000027919 */ /* 0x000ea40000002100 */
[----:B--2---:R-:W-:-:S04]  /*10b30*/  SHF.R.U32.HI R2, RZ, 0x5, R2 ;  /* 0x00000005ff027819 */ /* 0x004fc80000011602 */
[----:B------:R-:W-:-:S05]  /*10b40*/  LOP3.LUT R2, R2, 0x3, RZ, 0xc0, !PT ;  /* 0x0000000302027812 */ /* 0x000fca00078ec0ff */
[----:B------:R2:W3:Y:S02]  /*10b50*/  SHFL.IDX PT, R14, R2, RZ, 0x1f ;  /* 0x00001fff020e7589 */ /* 0x0004e400000e0000 */
.L_x_238:
[----:B---3--:R-:W-:Y:S01]  /*10b60*/  ISETP.NE.AND P0, PT, R14, RZ, PT ;  /* 0x000000ff0e00720c */ /* 0x008fe20003f05270 */
[----:B------:R-:W-:-:S12]  /*10b70*/  BSSY B0, `(.L_x_210) ;  /* 0x0000024000007945 */ /* 0x000fd80003800000 */
[----:B------:R-:W-:Y:S05]  /*10b80*/  @P0 BRA `(.L_x_211) ;  /* 0x0000000000880947 */ /* 0x000fea0003800000 */
[----:B------:R-:W-:-:S03]  /*10b90*/  UMOV UR4, 0xffffffff ;  /* 0xffffffff00047882 */ /* 0x000fc60000000000 */
[----:B------:R-:W-:Y:S05]  /*10ba0*/  BRA.DIV UR4, `(.L_x_212) ;  /* 0x0000000a04587947 */ /* 0x000fea000b800000 */
[----:B------:R-:W-:-:S13]  /*10bb0*/  ELECT P6, URZ, PT ;  /* 0x00000000003f782f */ /* 0x000fda00038c0000 */
.L_x_241:
[----:B------:R-:W-:Y:S05]  /*10bc0*/  @!P6 BRA `(.L_x_211) ;  /* 0x000000000078e947 */ /* 0x000fea0003800000 */
[----:B--2---:R-:W2:Y:S02]  /*10bd0*/  LDL.LU R2, [R1+0x1c] ;  /* 0x00001c0001027983 */ /* 0x004ea40000300800 */
[----:B--2---:R-:W-:-:S04]  /*10be0*/  LOP3.LUT R2, R2, 0x2, RZ, 0xfc, !PT ;  /* 0x0000000202027812 */ /* 0x004fc800078efcff */
[----:B------:R-:W-:-:S13]  /*10bf0*/  ISETP.NE.AND P2, PT, R2, 0x3, PT ;  /* 0x000000030200780c */ /* 0x000fda0003f45270 */
[----:B------:R-:W-:Y:S05]  /*10c00*/  @!P2 BRA `(.L_x_213) ;  /* 0x000000000004a947 */ /* 0x000fea0003800000 */
[----:B------:R-:W-:Y:S01]  /*10c10*/  BPT.TRAP 0x1 ;  /* 0x000000040000795c */ /* 0x000fe20000300000 */
.L_x_213:
[----:B-1----:R-:W-:Y:S01]  /*10c20*/  VIADD R3, R0, 0x34840 ;  /* 0x0003484000037836 */ /* 0x002fe20000000000 */
[----:B------:R-:W-:Y:S01]  /*10c30*/  SHF.L.U32 R5, R17, 0x1f, RZ ;  /* 0x0000001f11057819 */ /* 0x000fe200000006ff */
[C---:B------:R-:W-:Y:S02]  /*10c40*/  VIADD R2, R16.reuse, 0x1 ;  /* 0x0000000110027836 */ /* 0x040fe40000000000 */
[----:B------:R-:W-:-:S03]  /*10c50*/  IMAD R6, R16, 0x8, R3 ;  /* 0x0000000810067824 */ /* 0x000fc600078e0203 */
[----:B------:R-:W-:Y:S01]  /*10c60*/  ISETP.NE.AND P1, PT, R2, 0x2, PT ;  /* 0x000000020200780c */ /* 0x000fe20003f25270 */
[----:B------:R-:W1:Y:S03]  /*10c70*/  SYNCS.PHASECHK.TRANS64.TRYWAIT P0, [R6+URZ], R5 ;  /* 0x00000005060075a7 */ /* 0x000e66000800017f */
[----:B------:R-:W-:-:S04]  /*10c80*/  SEL R4, RZ, 0x1, P1 ;  /* 0x00000001ff047807 */ /* 0x000fc80000800000 */
[----:B------:R-:W-:Y:S02]  /*10c90*/  LOP3.LUT R17, R17, R4, RZ, 0x3c, !PT ;  /* 0x0000000411117212 */ /* 0x000fe400078e3cff */
[----:B------:R-:W-:Y:S02]  /*10ca0*/  SEL R4, R2, RZ, P1 ;  /* 0x000000ff02047207 */ /* 0x000fe40000800000 */
[----:B------:R-:W-:-:S03]  /*10cb0*/  SHF.L.U32 R2, R17, 0x1f, RZ ;  /* 0x0000001f11027819 */ /* 0x000fc600000006ff */
[----:B------:R-:W-:Y:S01]  /*10cc0*/  IMAD R3, R4, 0x8, R3 ;  /* 0x0000000804037824 */ /* 0x000fe200078e0203 */
[----:B-1----:R-:W-:Y:S06]  /*10cd0*/  @!P0 BRA `(.L_x_214) ;  /* 0x00000008002c8947 */ /* 0x002fec0003800000 */
.L_x_242:
[----:B------:R-:W2:Y:S02]  /*10ce0*/  SYNCS.PHASECHK.TRANS64.TRYWAIT P0, [R3+URZ], R2 ;  /* 0x00000002030075a7 */ /* 0x000ea4000800017f */
[----:B--2---:R-:W-:Y:S05]  /*10cf0*/  @!P0 BRA `(.L_x_215) ;  /* 0x0000000800388947 */ /* 0x004fea0003800000 */
.L_x_243:
[----:B------:R-:W-:Y:S05]  /*10d00*/  @!P2 BRA `(.L_x_216) ;  /* 0x000000000004a947 */ /* 0x000fea0003800000 */
[----:B------:R-:W-:Y:S01]  /*10d10*/  BPT.TRAP 0x1 ;  /* 0x000000040000795c */ /* 0x000fe20000300000 */
.L_x_216:
[----:B--2---:R-:W-:-:S05]  /*10d20*/  IADD3 R3, R0, 0x34860, RZ ;  /* 0x0003486000037810 */ /* 0x004fca0007ffe0ff */
[----:B------:R-:W-:-:S04]  /*10d30*/  IMAD R16, R16, 0x8, R3 ;  /* 0x0000000810107824 */ /* 0x000fc800078e0203 */
[----:B------:R-:W2:Y:S02]  /*10d40*/  SYNCS.PHASECHK.TRANS64.TRYWAIT P0, [R16+URZ], R5 ;  /* 0x00000005100075a7 */ /* 0x000ea4000800017f */
[----:B--2---:R-:W-:Y:S05]  /*10d50*/  @!P0 BRA `(.L_x_217) ;  /* 0x0000000800348947 */ /* 0x004fea0003800000 */
.L_x_244:
[----:B------:R-:W-:-:S07]  /*10d60*/  IMAD R3, R4, 0x8, R3 ;  /* 0x0000000804037824 */ /* 0x000fce00078e0203 */
.L_x_218:
[----:B---3--:R3:W4:Y:S02]  /*10d70*/  SYNCS.PHASECHK.TRANS64.TRYWAIT P0, [R3+URZ], R2 ;  /* 0x00000002030075a7 */ /* 0x008724000800017f */
[----:B----4-:R-:W-:Y:S05]  /*10d80*/  @!P0 NANOSLEEP.SYNCS 0x989680 ;  /* 0x009896800000895d */ /* 0x010fea0003900000 */
[----:B------:R-:W4:Y:S02]  /*10d90*/  @!P0 SYNCS.PHASECHK.TRANS64 P0, [R3+URZ], R2 ;  /* 0x00000002030085a7 */ /* 0x000f24000800007f */
[----:B----4-:R-:W-:Y:S05]  /*10da0*/  @!P0 BRA `(.L_x_218) ;  /* 0xfffffffc00f08947 */ /* 0x010fea000383ffff */
.L_x_211:
[----:B------:R-:W-:Y:S05]  /*10db0*/  BSYNC B0 ;  /* 0x0000000000007941 */ /* 0x000fea0003800000 */
.L_x_210:
[----:B------:R-:W-:Y:S05]  /*10dc0*/  EXIT ;  /* 0x000000000000794d */ /* 0x000fea0003800000 */
.L_x_129:
[----:B-1----:R-:W-:-:S04]  /*10dd0*/  IMAD.U32 R3, RZ, RZ, UR39 ;  /* 0x00000027ff037e24 */ /* 0x002fc8000f8e00ff */
[----:B------:R1:W2:Y:S03]  /*10de0*/  SYNCS.PHASECHK.TRANS64.TRYWAIT P1, [R3+URZ+0x34800], R0 ;  /* 0x03480000030075a7 */ /* 0x0002a6000802017f */
[----:B--2---:R-:W-:Y:S05]  /*10df0*/  @!P1 NANOSLEEP.SYNCS 0x989680 ;  /* 0x009896800000995d */ /* 0x004fea0003900000 */
[----:B------:R-:W2:Y:S02]  /*10e00*/  @!P1 SYNCS.PHASECHK.TRANS64 P1, [R3+URZ+0x34800], R0 ;  /* 0x03480000030095a7 */ /* 0x000ea4000802007f */
[----:B--2---:R-:W-:Y:S05]  /*10e10*/  @!P1 BRA `(.L_x_129) ;  /* 0xfffffffc00ec9947 */ /* 0x004fea000383ffff */
[----:B------:R-:W-:Y:S05]  /*10e20*/  BRA `(.L_x_219) ;  /* 0xffffff0800247947 */ /* 0x000fea000383ffff */
.L_x_133:
[----:B--2---:R2:W3:Y:S02]  /*10e30*/  SYNCS.PHASECHK.TRANS64.TRYWAIT P1, [R10+URZ+0x34830], R3 ;  /* 0x034830030a0075a7 */ /* 0x0044e4000802017f */
[----:B---3--:R-:W-:Y:S05]  /*10e40*/  @!P1 NANOSLEEP.SYNCS 0x989680 ;  /* 0x009896800000995d */ /* 0x008fea0003900000 */
[----:B------:R-:W3:Y:S02]  /*10e50*/  @!P1 SYNCS.PHASECHK.TRANS64 P1, [R10+URZ+0x34830], R3 ;  /* 0x034830030a0095a7 */ /* 0x000ee4000802007f */
[----:B---3--:R-:W-:Y:S05]  /*10e60*/  @!P1 BRA `(.L_x_133) ;  /* 0xfffffffc00f09947 */ /* 0x008fea000383ffff */
[----:B------:R-:W-:Y:S05]  /*10e70*/  BRA `(.L_x_132) ;  /* 0xffffff0800407947 */ /* 0x000fea000383ffff */
.L_x_139:
[----:B--2---:R-:W-:-:S04]  /*10e80*/  IMAD.U32 R20, RZ, RZ, UR6 ;  /* 0x00000006ff147e24 */ /* 0x004fc8000f8e00ff */
[----:B------:R2:W3:Y:S03]  /*10e90*/  SYNCS.PHASECHK.TRANS64.TRYWAIT P1, [R20+URZ+0x34830], R15 ;  /* 0x0348300f140075a7 */ /* 0x0004e6000802017f */
[----:B---3--:R-:W-:Y:S05]  /*10ea0*/  @!P1 NANOSLEEP.SYNCS 0x989680 ;  /* 0x009896800000995d */ /* 0x008fea0003900000 */
[----:B------:R-:W3:Y:S02]  /*10eb0*/  @!P1 SYNCS.PHASECHK.TRANS64 P1, [R20+URZ+0x34830], R15 ;  /* 0x0348300f140095a7 */ /* 0x000ee4000802007f */
[----:B---3--:R-:W-:Y:S05]  /*10ec0*/  @!P1 BRA `(.L_x_139) ;  /* 0xfffffffc00ec9947 */ /* 0x008fea000383ffff */
[----:B------:R-:W-:Y:S05]  /*10ed0*/  BRA `(.L_x_136) ;  /* 0xffffff6000747947 */ /* 0x000fea000383ffff */
.L_x_143:
[----:B--2---:R-:W-:-:S04]  /*10ee0*/  IMAD.U32 R20, RZ, RZ, UR6 ;  /* 0x00000006ff147e24 */ /* 0x004fc8000f8e00ff */
[----:B------:R2:W3:Y:S03]  /*10ef0*/  SYNCS.PHASECHK.TRANS64.TRYWAIT P1, [R20+URZ+0x34850], R15 ;  /* 0x0348500f140075a7 */ /* 0x0004e6000802017f */
[----:B---3--:R-:W-:Y:S05]  /*10f00*/  @!P1 NANOSLEEP.SYNCS 0x989680 ;  /* 0x009896800000995d */ /* 0x008fea0003900000 */
[----:B------:R-:W3:Y:S02]  /*10f10*/  @!P1 SYNCS.PHASECHK.TRANS64 P1, [R20+URZ+0x34850], R15 ;  /* 0x0348500f140095a7 */ /* 0x000ee4000802007f */
[----:B---3--:R-:W-:Y:S05]  /*10f20*/  @!P1 BRA `(.L_x_143) ;  /* 0xfffffffc00ec9947 */ /* 0x008fea000383ffff */
[----:B------:R-:W-:Y:S05]  /*10f30*/  BRA `(.L_x_140) ;  /* 0xffffff88003c7947 */ /* 0x000fea000383ffff */
.L_x_150:
[----:B--2---:R-:W-:-:S04]  /*10f40*/  MOV R3, UR5 ;  /* 0x0000000500037c02 */ /* 0x004fc80008000f00 */
[----:B------:R2:W3:Y:S03]  /*10f50*/  SYNCS.PHASECHK.TRANS64.TRYWAIT P1, [R3+URZ+0x34850], R0 ;  /* 0x03485000030075a7 */ /* 0x0004e6000802017f */
[----:B---3--:R-:W-:Y:S05]  /*10f60*/  @!P1 NANOSLEEP.SYNCS 0x989680 ;  /* 0x009896800000995d */ /* 0x008fea0003900000 */
[----:B------:R-:W3:Y:S02]  /*10f70*/  @!P1 SYNCS.PHASECHK.TRANS64 P1, [R3+URZ+0x34850], R0 ;  /* 0x03485000030095a7 */ /* 0x000ee4000802007f */
[----:B---3--:R-:W-:Y:S05]  /*10f80*/  @!P1 BRA `(.L_x_150) ;  /* 0xfffffffc00ec9947 */ /* 0x008fea000383ffff */
[----:B------:R-:W-:Y:S05]  /*10f90*/  BRA `(.L_x_149) ;  /* 0xffffffb400f07947 */ /* 0x000fea000383ffff */
.L_x_161:
[----:B------:R-:W1:Y:S01]  /*10fa0*/  S2R R4, SR_TID.X ;  /* 0x0000000000047919 */ /* 0x000e620000002100 */
[----:B------:R-:W-:Y:S01]  /*10fb0*/  BSSY B0, `(.L_x_220) ;  /* 0x000000a000007945 */ /* 0x000fe20003800000 */
[----:B------:R-:W-:Y:S02]  /*10fc0*/  IMAD.MOV.U32 R12, RZ, RZ, RZ ;  /* 0x000000ffff0c7224 */ /* 0x000fe400078e00ff */
[----:B------:R-:W-:Y:S02]  /*10fd0*/  IMAD.MOV.U32 R11, RZ, RZ, 0x1f ;  /* 0x0000001fff0b7424 */ /* 0x000fe400078e00ff */
[----:B------:R-:W-:Y:S01]  /*10fe0*/  IMAD.MOV.U32 R15, RZ, RZ, -0x1 ;  /* 0xffffffffff0f7424 */ /* 0x000fe200078e00ff */
[----:B-1----:R-:W-:-:S04]  /*10ff0*/  SHF.R.U32.HI R4, RZ, 0x5, R4 ;  /* 0x00000005ff047819 */ /* 0x002fc80000011604 */
[----:B------:R-:W-:-:S05]  /*11000*/  LOP3.LUT R4, R4, 0x3, RZ, 0xc0, !PT ;  /* 0x0000000304047812 */ /* 0x000fca00078ec0ff */
[----:B------:R-:W-:-:S07]  /*11010*/  IMAD.MOV.U32 R13, RZ, RZ, R4 ;  /* 0x000000ffff0d7224 */ /* 0x000fce00078e0004 */
[----:B------:R-:W-:Y:S05]  /*11020*/  WARPSYNC.COLLECTIVE R15, `(.L_x_221) ;  /* 0x000000000f087348 */ /* 0x000fea0003c00000 */
[----:B------:R1:W2:Y:S02]  /*11030*/  SHFL.IDX P6, R14, R13, R12, R11 ;  /* 0x0000000c0d0e7389 */ /* 0x0002a400000c000b */
[----:B-12---:R-:W-:Y:S01]  /*11040*/  ENDCOLLECTIVE ;  /* 0x000000000000791b */ /* 0x006fe20003800000 */
.L_x_221:
[----:B------:R-:W-:Y:S05]  /*11050*/  BSYNC B0 ;  /* 0x0000000000007941 */ /* 0x000fea0003800000 */
.L_x_220:
[----:B------:R-:W-:Y:S05]  /*11060*/  BRA `(.L_x_222) ;  /* 0xffffffd400dc7947 */ /* 0x000fea000383ffff */
.L_x_162:
[----:B------:R-:W-:Y:S01]  /*11070*/  BSSY B0, `(.L_x_223) ;  /* 0x0000006000007945 */ /* 0x000fe20003800000 */
[----:B------:R-:W-:-:S07]  /*11080*/  IMAD.MOV.U32 R15, RZ, RZ, -0x1 ;  /* 0xffffffffff0f7424 */ /* 0x000fce00078e00ff */
[----:B------:R-:W-:Y:S05]  /*11090*/  WARPSYNC.COLLECTIVE R15, `(.L_x_224) ;  /* 0x000000000f0c7348 */ /* 0x000fea0003c00000 */
[----:B------:R-:W-:Y:S02]  /*110a0*/  ELECT P6, UR62, PT ;  /* 0x00000000003e782f */ /* 0x000fe400038c0000 */
[----:B------:R-:W-:Y:S01]  /*110b0*/  MOV R14, UR62 ;  /* 0x0000003e000e7c02 */ /* 0x000fe20008000f00 */
[----:B------:R-:W-:Y:S10]  /*110c0*/  ENDCOLLECTIVE ;  /* 0x000000000000791b */ /* 0x000ff40003800000 */
.L_x_224:
[----:B------:R-:W-:Y:S05]  /*110d0*/  BSYNC B0 ;  /* 0x0000000000007941 */ /* 0x000fea0003800000 */
.L_x_223:
[----:B------:R-:W-:Y:S05]  /*110e0*/  BRA `(.L_x_225) ;  /* 0xffffffd400d87947 */ /* 0x000fea000383ffff */
.L_x_165:
[----:B--2---:R2:W3:Y:S02]  /*110f0*/  SYNCS.PHASECHK.TRANS64.TRYWAIT P1, [R5+URZ+0x34840], R9 ;  /* 0x03484009050075a7 */ /* 0x0044e4000802017f */
[----:B---3--:R-:W-:Y:S05]  /*11100*/  @!P1 NANOSLEEP.SYNCS 0x989680 ;  /* 0x009896800000995d */ /* 0x008fea0003900000 */
[----:B------:R-:W3:Y:S02]  /*11110*/  @!P1 SYNCS.PHASECHK.TRANS64 P1, [R5+URZ+0x34840], R9 ;  /* 0x03484009050095a7 */ /* 0x000ee4000802007f */
[----:B---3--:R-:W-:Y:S05]  /*11120*/  @!P1 BRA `(.L_x_165) ;  /* 0xfffffffc00f09947 */ /* 0x008fea000383ffff */
[----:B------:R-:W-:Y:S05]  /*11130*/  BRA `(.L_x_226) ;  /* 0xffffffd800387947 */ /* 0x000fea000383ffff */
.L_x_169:
        /* <DEDUP_REMOVED lines=8> */
.L_x_175:
[----:B-1----:R1:W2:Y:S02]  /*111c0*/  SYNCS.PHASECHK.TRANS64.TRYWAIT P1, [R2+URZ+0x34840], R3 ;  /* 0x03484003020075a7 */ /* 0x0022a4000802017f */
[----:B--2---:R-:W-:Y:S05]  /*111d0*/  @!P1 NANOSLEEP.SYNCS 0x989680 ;  /* 0x009896800000995d */ /* 0x004fea0003900000 */
[----:B------:R-:W2:Y:S02]  /*111e0*/  @!P1 SYNCS.PHASECHK.TRANS64 P1, [R2+URZ+0x34840], R3 ;  /* 0x03484003020095a7 */ /* 0x000ea4000802007f */
[----:B--2---:R-:W-:Y:S05]  /*111f0*/  @!P1 BRA `(.L_x_175) ;  /* 0xfffffffc00f09947 */ /* 0x004fea000383ffff */
[----:B------:R-:W-:Y:S05]  /*11200*/  BRA `(.L_x_228) ;  /* 0xffffffdc00f87947 */ /* 0x000fea000383ffff */
.L_x_178:
[----:B-1----:R1:W2:Y:S02]  /*11210*/  SYNCS.PHASECHK.TRANS64.TRYWAIT P1, [R2+URZ+0x34860], R3 ;  /* 0x03486003020075a7 */ /* 0x0022a4000802017f */
[----:B--2---:R-:W-:Y:S05]  /*11220*/  @!P1 NANOSLEEP.SYNCS 0x989680 ;  /* 0x009896800000995d */ /* 0x004fea0003900000 */
[----:B------:R-:W2:Y:S02]  /*11230*/  @!P1 SYNCS.PHASECHK.TRANS64 P1, [R2+URZ+0x34860], R3 ;  /* 0x03486003020095a7 */ /* 0x000ea4000802007f */
[----:B--2---:R-:W-:Y:S05]  /*11240*/  @!P1 BRA `(.L_x_178) ;  /* 0xfffffffc00f09947 */ /* 0x004fea000383ffff */
[----:B------:R-:W-:Y:S05]  /*11250*/  BRA `(.L_x_229) ;  /* 0xffffffe000907947 */ /* 0x000fea000383ffff */
.L_x_185:
[----:B--2---:R2:W3:Y:S02]  /*11260*/  SYNCS.PHASECHK.TRANS64.TRYWAIT P1, [R2+URZ+0x34840], R3 ;  /* 0x03484003020075a7 */ /* 0x0044e4000802017f */
[----:B---3--:R-:W-:Y:S05]  /*11270*/  @!P1 NANOSLEEP.SYNCS 0x989680 ;  /* 0x009896800000995d */ /* 0x008fea0003900000 */
[----:B------:R-:W3:Y:S02]  /*11280*/  @!P1 SYNCS.PHASECHK.TRANS64 P1, [R2+URZ+0x34840], R3 ;  /* 0x03484003020095a7 */ /* 0x000ee4000802007f */
[----:B---3--:R-:W-:Y:S05]  /*11290*/  @!P1 BRA `(.L_x_185) ;  /* 0xfffffffc00f09947 */ /* 0x008fea000383ffff */
[----:B------:R-:W-:Y:S05]  /*112a0*/  BRA `(.L_x_230) ;  /* 0xffffffe400c87947 */ /* 0x000fea000383ffff */
.L_x_188:
[----:B-1----:R1:W2:Y:S02]  /*112b0*/  SYNCS.PHASECHK.TRANS64.TRYWAIT P1, [R2+URZ+0x34860], R17 ;  /* 0x03486011020075a7 */ /* 0x0022a4000802017f */
[----:B--2---:R-:W-:Y:S05]  /*112c0*/  @!P1 NANOSLEEP.SYNCS 0x989680 ;  /* 0x009896800000995d */ /* 0x004fea0003900000 */
[----:B------:R-:W2:Y:S02]  /*112d0*/  @!P1 SYNCS.PHASECHK.TRANS64 P1, [R2+URZ+0x34860], R17 ;  /* 0x03486011020095a7 */ /* 0x000ea4000802007f */
[----:B--2---:R-:W-:Y:S05]  /*112e0*/  @!P1 BRA `(.L_x_188) ;  /* 0xfffffffc00f09947 */ /* 0x004fea000383ffff */
[----:B------:R-:W-:Y:S05]  /*112f0*/  BRA `(.L_x_231) ;  /* 0xffffffe800607947 */ /* 0x000fea000383ffff */
.L_x_194:
[----:B--2---:R2:W3:Y:S02]  /*11300*/  SYNCS.PHASECHK.TRANS64.TRYWAIT P1, [R2+URZ+0x34840], R3 ;  /* 0x03484003020075a7 */ /* 0x0044e4000802017f */
[----:B---3--:R-:W-:Y:S05]  /*11310*/  @!P1 NANOSLEEP.SYNCS 0x989680 ;  /* 0x009896800000995d */ /* 0x008fea0003900000 */
[----:B------:R-:W3:Y:S02]  /*11320*/  @!P1 SYNCS.PHASECHK.TRANS64 P1, [R2+URZ+0x34840], R3 ;  /* 0x03484003020095a7 */ /* 0x000ee4000802007f */
[----:B---3--:R-:W-:Y:S05]  /*11330*/  @!P1 BRA `(.L_x_194) ;  /* 0xfffffffc00f09947 */ /* 0x008fea000383ffff */
[----:B------:R-:W-:Y:S05]  /*11340*/  BRA `(.L_x_232) ;  /* 0xffffffec00747947 */ /* 0x000fea000383ffff */
.L_x_197:
[----:B-1----:R1:W2:Y:S02]  /*11350*/  SYNCS.PHASECHK.TRANS64.TRYWAIT P1, [R2+URZ+0x34860], R10 ;  /* 0x0348600a020075a7 */ /* 0x0022a4000802017f */
[----:B--2---:R-:W-:Y:S05]  /*11360*/  @!P1 NANOSLEEP.SYNCS 0x989680 ;  /* 0x009896800000995d */ /* 0x004fea0003900000 */
[----:B------:R-:W2:Y:S02]  /*11370*/  @!P1 SYNCS.PHASECHK.TRANS64 P1, [R2+URZ+0x34860], R10 ;  /* 0x0348600a020095a7 */ /* 0x000ea4000802007f */
[----:B--2---:R-:W-:Y:S05]  /*11380*/  @!P1 BRA `(.L_x_197) ;  /* 0xfffffffc00f09947 */ /* 0x004fea000383ffff */
[----:B------:R-:W-:Y:S05]  /*11390*/  BRA `(.L_x_233) ;  /* 0xfffffff0000c7947 */ /* 0x000fea000383ffff */
.L_x_203:
[----:B-1----:R1:W2:Y:S02]  /*113a0*/  SYNCS.PHASECHK.TRANS64.TRYWAIT P0, [R2+URZ+0x34860], R3 ;  /* 0x03486003020075a7 */ /* 0x0022a4000800017f */
[----:B--2---:R-:W-:Y:S05]  /*113b0*/  @!P0 NANOSLEEP.SYNCS 0x989680 ;  /* 0x009896800000895d */ /* 0x004fea0003900000 */
[----:B------:R-:W2:Y:S02]  /*113c0*/  @!P0 SYNCS.PHASECHK.TRANS64 P0, [R2+URZ+0x34860], R3 ;  /* 0x03486003020085a7 */ /* 0x000ea4000800007f */
[----:B--2---:R-:W-:Y:S05]  /*113d0*/  @!P0 BRA `(.L_x_203) ;  /* 0xfffffffc00f08947 */ /* 0x004fea000383ffff */
[----:B------:R-:W-:Y:S05]  /*113e0*/  BRA `(.L_x_234) ;  /* 0xfffffff000c87947 */ /* 0x000fea000383ffff */
.L_x_208:
[----:B-1----:R1:W2:Y:S02]  /*113f0*/  SYNCS.PHASECHK.TRANS64.TRYWAIT P0, [R0+URZ+0x34820], R3 ;  /* 0x03482003000075a7 */ /* 0x0022a4000800017f */
[----:B--2---:R-:W-:Y:S05]  /*11400*/  @!P0 NANOSLEEP.SYNCS 0x989680 ;  /* 0x009896800000895d */ /* 0x004fea0003900000 */
[----:B------:R-:W2:Y:S02]  /*11410*/  @!P0 SYNCS.PHASECHK.TRANS64 P0, [R0+URZ+0x34820], R3 ;  /* 0x03482003000085a7 */ /* 0x000ea4000800007f */
[----:B--2---:R-:W-:Y:S05]  /*11420*/  @!P0 BRA `(.L_x_208) ;  /* 0xfffffffc00f08947 */ /* 0x004fea000383ffff */
[----:B------:R-:W-:Y:S05]  /*11430*/  BRA `(.L_x_235) ;  /* 0xfffffff400ac7947 */ /* 0x000fea000383ffff */
.L_x_209:
[----:B------:R-:W2:Y:S01]  /*11440*/  S2R R2, SR_TID.X ;  /* 0x0000000000027919 */ /* 0x000ea20000002100 */
[----:B------:R-:W-:Y:S01]  /*11450*/  BSSY B0, `(.L_x_236) ;  /* 0x000000a000007945 */ /* 0x000fe20003800000 */
[----:B------:R-:W-:Y:S02]  /*11460*/  IMAD.MOV.U32 R12, RZ, RZ, RZ ;  /* 0x000000ffff0c7224 */ /* 0x000fe400078e00ff */
[----:B------:R-:W-:Y:S02]  /*11470*/  IMAD.MOV.U32 R11, RZ, RZ, 0x1f ;  /* 0x0000001fff0b7424 */ /* 0x000fe400078e00ff */
[----:B------:R-:W-:Y:S01]  /*11480*/  IMAD.MOV.U32 R15, RZ, RZ, -0x1 ;  /* 0xffffffffff0f7424 */ /* 0x000fe200078e00ff */
[----:B--2---:R-:W-:-:S04]  /*11490*/  SHF.R.U32.HI R2, RZ, 0x5, R2 ;  /* 0x00000005ff027819 */ /* 0x004fc80000011602 */
[----:B------:R-:W-:-:S04]  /*114a0*/  LOP3.LUT R2, R2, 0x3, RZ, 0xc0, !PT ;  /* 0x0000000302027812 */ /* 0x000fc800078ec0ff */
[----:B------:R-:W-:-:S07]  /*114b0*/  MOV R13, R2 ;  /* 0x00000002000d7202 */ /* 0x000fce0000000f00 */
[----:B-1----:R-:W-:Y:S05]  /*114c0*/  WARPSYNC.COLLECTIVE R15, `(.L_x_237) ;  /* 0x000000000f087348 */ /* 0x002fea0003c00000 */
[----:B------:R2:W3:Y:S02]  /*114d0*/  SHFL.IDX P6, R14, R13, R12, R11 ;  /* 0x0000000c0d0e7389 */ /* 0x0004e400000c000b */
[----:B-123--:R-:W-:Y:S01]  /*114e0*/  ENDCOLLECTIVE ;  /* 0x000000000000791b */ /* 0x00efe20003800000 */
.L_x_237:
[----:B------:R-:W-:Y:S05]  /*114f0*/  BSYNC B0 ;  /* 0x0000000000007941 */ /* 0x000fea0003800000 */
.L_x_236:
[----:B------:R-:W-:Y:S05]  /*11500*/  BRA `(.L_x_238) ;  /* 0xfffffff400947947 */ /* 0x000fea000383ffff */
.L_x_212:
[----:B------:R-:W-:Y:S01]  /*11510*/  BSSY B1, `(.L_x_239) ;  /* 0x0000006000017945 */ /* 0x000fe20003800000 */
[----:B------:R-:W-:-:S07]  /*11520*/  IMAD.MOV.U32 R15, RZ, RZ, -0x1 ;  /* 0xffffffffff0f7424 */ /* 0x000fce00078e00ff */
[----:B-12---:R-:W-:Y:S05]  /*11530*/  WARPSYNC.COLLECTIVE R15, `(.L_x_240) ;  /* 0x000000000f0c7348 */ /* 0x006fea0003c00000 */
[----:B------:R-:W-:Y:S02]  /*11540*/  ELECT P6, UR62, PT ;  /* 0x00000000003e782f */ /* 0x000fe400038c0000 */
[----:B------:R-:W-:Y:S01]  /*11550*/  MOV R14, UR62 ;  /* 0x0000003e000e7c02 */ /* 0x000fe20008000f00 */
[----:B-12---:R-:W-:Y:S10]  /*11560*/  ENDCOLLECTIVE ;  /* 0x000000000000791b */ /* 0x006ff40003800000 */
.L_x_240:
[----:B------:R-:W-:Y:S05]  /*11570*/  BSYNC B1 ;  /* 0x0000000000017941 */ /* 0x000fea0003800000 */
.L_x_239:
[----:B------:R-:W-:Y:S05]  /*11580*/  BRA `(.L_x_241) ;  /* 0xfffffff4008c7947 */ /* 0x000fea000383ffff */
.L_x_214:
[----:B-1----:R1:W2:Y:S02]  /*11590*/  SYNCS.PHASECHK.TRANS64.TRYWAIT P0, [R6+URZ], R5 ;  /* 0x00000005060075a7 */ /* 0x0022a4000800017f */
[----:B--2---:R-:W-:Y:S05]  /*115a0*/  @!P0 NANOSLEEP.SYNCS 0x989680 ;  /* 0x009896800000895d */ /* 0x004fea0003900000 */
[----:B------:R-:W2:Y:S02]  /*115b0*/  @!P0 SYNCS.PHASECHK.TRANS64 P0, [R6+URZ], R5 ;  /* 0x00000005060085a7 */ /* 0x000ea4000800007f */
[----:B--2---:R-:W-:Y:S05]  /*115c0*/  @!P0 BRA `(.L_x_214) ;  /* 0xfffffffc00f08947 */ /* 0x004fea000383ffff */
[----:B------:R-:W-:Y:S05]  /*115d0*/  BRA `(.L_x_242) ;  /* 0xfffffff400c07947 */ /* 0x000fea000383ffff */
.L_x_215:
[----:B--2---:R2:W3:Y:S02]  /*115e0*/  SYNCS.PHASECHK.TRANS64.TRYWAIT P0, [R3+URZ], R2 ;  /* 0x00000002030075a7 */ /* 0x0044e4000800017f */
[----:B---3--:R-:W-:Y:S05]  /*115f0*/  @!P0 NANOSLEEP.SYNCS 0x989680 ;  /* 0x009896800000895d */ /* 0x008fea0003900000 */
[----:B------:R-:W3:Y:S02]  /*11600*/  @!P0 SYNCS.PHASECHK.TRANS64 P0, [R3+URZ], R2 ;  /* 0x00000002030085a7 */ /* 0x000ee4000800007f */
[----:B---3--:R-:W-:Y:S05]  /*11610*/  @!P0 BRA `(.L_x_215) ;  /* 0xfffffffc00f08947 */ /* 0x008fea000383ffff */
[----:B------:R-:W-:Y:S05]  /*11620*/  BRA `(.L_x_243) ;  /* 0xfffffff400b47947 */ /* 0x000fea000383ffff */
.L_x_217:
[----:B--2---:R2:W3:Y:S02]  /*11630*/  SYNCS.PHASECHK.TRANS64.TRYWAIT P0, [R16+URZ], R5 ;  /* 0x00000005100075a7 */ /* 0x0044e4000800017f */
[----:B---3--:R-:W-:Y:S05]  /*11640*/  @!P0 NANOSLEEP.SYNCS 0x989680 ;  /* 0x009896800000895d */ /* 0x008fea0003900000 */
[----:B------:R-:W3:Y:S02]  /*11650*/  @!P0 SYNCS.PHASECHK.TRANS64 P0, [R16+URZ], R5 ;  /* 0x00000005100085a7 */ /* 0x000ee4000800007f */
[----:B---3--:R-:W-:Y:S05]  /*11660*/  @!P0 BRA `(.L_x_217) ;  /* 0xfffffffc00f08947 */ /* 0x008fea000383ffff */
[----:B------:R-:W-:Y:S05]  /*11670*/  BRA `(.L_x_244) ;  /* 0xfffffff400b87947 */ /* 0x000fea000383ffff */
.L_x_245:
        /* <DEDUP_REMOVED lines=16> */
.L_x_2727:


//--------------------- .text._ZN7cutlass13device_kernelIN5flash11enable_sm90INS1_16FlashAttnFwdSm90INS1_25CollectiveMainloopFwdSm90ILi2EN4cute5tupleIJNS5_1CILi1EEES8_S8_EEENS6_IJNS7_ILi128EEENS7_ILi176EEESA_EEELi128ENS_10bfloat16_tEfNS_4arch4Sm90ELb0ELb0ELb1ELb1ELb0ELb0ELb0ELb1ELb1ELb0ELb0ELb0EEENS1_21CollectiveEpilogueFwdINS6_IJSA_SA_SB_EEES9_SD_SF_Li256ELb1ELb0ELb0ELb0EEENS1_36VarlenDynamicPersistentTileSchedulerILi128ELi176ELi256ELi32ELb0ELb0ELb1ELb0ELb1ELb1EEEEEEEEEvNT_6ParamsE --------------------------
	.section	.text._ZN7cutlass13device_kernelIN5flash11enable_sm90INS1_16FlashAttnFwdSm90INS1_25CollectiveMainloopFwdSm90ILi2EN4cute5tupleIJNS5_1CILi1EEES8_S8_EEENS6_IJNS7_ILi128EEENS7_ILi176EEESA_EEELi128ENS_10bfloat16_tEfNS_4arch4Sm90ELb0ELb0ELb1ELb1ELb0ELb0ELb0ELb1ELb1ELb0ELb0ELb0EEENS1_21CollectiveEpilogueFwdINS6_IJSA_SA_SB_EEES9_SD_SF_Li256ELb1ELb0ELb0ELb0EEENS1_36VarlenDynamicPersistentTileSchedulerILi128ELi176ELi256ELi32ELb0ELb0ELb1ELb0ELb1ELb1EEEEEEEEEvNT_6ParamsE,"ax",@progbits
	.align	128
.text._ZN7cutlass13device_kernelIN5flash11enable_sm90INS1_16FlashAttnFwdSm90INS1_25CollectiveMainloopFwdSm90ILi2EN4cute5tupleIJNS5_1CILi1EEES8_S8_EEENS6_IJNS7_ILi128EEENS7_ILi176EEESA_EEELi128ENS_10bfloat16_tEfNS_4arch4Sm90ELb0ELb0ELb1ELb1ELb0ELb0ELb0ELb1ELb1ELb0ELb0ELb0EEENS1_21CollectiveEpilogueFwdINS6_IJSA_SA_SB_EEES9_SD_SF_Li256ELb1ELb0ELb0ELb0EEENS1_36VarlenDynamicPersistentTileSchedulerILi128ELi176ELi256ELi32ELb0ELb0ELb1ELb0ELb1ELb1EEEEEEEEEvNT_6ParamsE:
        .type           _ZN7cutlass13device_kernelIN5flash11enable_sm90INS1_16FlashAttnFwdSm90INS1_25CollectiveMainloopFwdSm90ILi2EN4cute5tupleIJNS5_1CILi1EEES8_S8_EEENS6_IJNS7_ILi128EEENS7_ILi176EEESA_EEELi128ENS_10bfloat16_tEfNS_4arch4Sm90ELb0ELb0ELb1ELb1ELb0ELb0ELb0ELb1ELb1ELb0ELb0ELb0EEENS1_21CollectiveEpilogueFwdINS6_IJSA_SA_SB_EEES9_SD_SF_Li256ELb1ELb0ELb0ELb0EEENS1_36VarlenDynamicPersistentTileSchedulerILi128ELi176ELi256ELi32ELb0ELb0ELb1ELb0ELb1ELb1EEEEEEEEEvNT_6ParamsE,@function
        .size           _ZN7cutlass13device_kernelIN5flash11enable_sm90INS1_16FlashAttnFwdSm90INS1_25CollectiveMainloopFwdSm90ILi2EN4cute5tupleIJNS5_1CILi1EEES8_S8_EEENS6_IJNS7_ILi128EEENS7_ILi176EEESA_EEELi128ENS_10bfloat16_tEfNS_4arch4Sm90ELb0ELb0ELb1ELb1ELb0ELb0ELb0ELb1ELb1ELb0ELb0ELb0EEENS1_21CollectiveEpilogueFwdINS6_IJSA_SA_SB_EEES9_SD_SF_Li256ELb1ELb0ELb0ELb0EEENS1_36VarlenDynamicPersistentTileSchedulerILi128ELi176ELi256ELi32ELb0ELb0ELb1ELb0ELb1ELb1EEEEEEEEEvNT_6ParamsE,(.L_x_2728 - _ZN7cutlass13device_kernelIN5flash11enable_sm90INS1_16FlashAttnFwdSm90INS1_25CollectiveMainloopFwdSm90ILi2EN4cute5tupleIJNS5_1CILi1EEES8_S8_EEENS6_IJNS7_ILi128EEENS7_ILi176EEESA_EEELi128ENS_10bfloat16_tEfNS_4arch4Sm90ELb0ELb0ELb1ELb1ELb0ELb0ELb0ELb1ELb1ELb0ELb0ELb0EEENS1_21CollectiveEpilogueFwdINS6_IJSA_SA_SB_EEES9_SD_SF_Li256ELb1ELb0ELb0ELb0EEENS1_36VarlenDynamicPersistentTileSchedulerILi128ELi176ELi256ELi32ELb0ELb0ELb1ELb0ELb1ELb1EEEEEEEEEvNT_6ParamsE)
        .other          _ZN7cutlass13device_kernelIN5flash11enable_sm90INS1_16FlashAttnFwdSm90INS1_25CollectiveMainloopFwdSm90ILi2EN4cute5tupleIJNS5_1CILi1EEES8_S8_EEENS6_IJNS7_ILi128EEENS7_ILi176EEESA_EEELi128ENS_10bfloat16_tEfNS_4arch4Sm90ELb0ELb0ELb1ELb1ELb0ELb0ELb0ELb1ELb1ELb0ELb0ELb0EEENS1_21CollectiveEpilogueFwdINS6_IJSA_SA_SB_EEES9_SD_SF_Li256ELb1ELb0ELb0ELb0EEENS1_36VarlenDynamicPersistentTileSchedulerILi128ELi176ELi256ELi32ELb0ELb0ELb1ELb0ELb1ELb1EEEEEEEEEvNT_6ParamsE,@"STO_CUDA_ENTRY STV_DEFAULT"
_ZN7cutlass13device_kernelIN5flash11enable_sm90INS1_16FlashAttnFwdSm90INS1_25CollectiveMainloopFwdSm90ILi2EN4cute5tupleIJNS5_1CILi1EEES8_S8_EEENS6_IJNS7_ILi128EEENS7_ILi176EEESA_EEELi128ENS_10bfloat16_tEfNS_4arch4Sm90ELb0ELb0ELb1ELb1ELb0ELb0ELb0ELb1ELb1ELb0ELb0ELb0EEENS1_21CollectiveEpilogueFwdINS6_IJSA_SA_SB_EEES9_SD_SF_Li256ELb1ELb0ELb0ELb0EEENS1_36VarlenDynamicPersistentTileSchedulerILi128ELi176ELi256ELi32ELb0ELb0ELb1ELb0ELb1ELb1EEEEEEEEEvNT_6ParamsE:
[----:B------:R-:W0:Y:S02]  /*0000*/  LDC R1, c[0x0][0x28] ;  /* 0x00000a00ff017b82 */ /* 0x000e240000000800 */
[----:B0-----:R-:W-:Y:S01]  /*0010*/  VIADD R1, R1, 0xffffffc8 ;  /* 0xffffffc801017836 */ /* 0x001fe20000000000 */
[----:B------:R-:W0:Y:S01]  /*0020*/  S2R R3, SR_TID.X ;  /* 0x0000000000037919 */ /* 0x000e220000002100 */
[----:B------:R-:W-:Y:S01]  /*0030*/  ELECT P0, URZ, PT ;  /* 0x00000000003f782f */ /* 0x000fe20003800000 */
[----:B------:R-:W-:Y:S01]  /*0040*/  BSSY B0, `(.L_x_246) ;  /* 0x0000010000007945 */ /* 0x000fe20003800000 */
[----:B0-----:R-:W-:-:S05]  /*0050*/  SHF.R.U32.HI R0, RZ, 0x5, R3 ;  /* 0x00000005ff007819 */ /* 0x001fca0000011603 */
[----:B------:R-:W0:Y:S02]  /*0060*/  SHFL.IDX PT, R2, R0, RZ, 0x1f ;  /* 0x00001fff00027589 */ /* 0x000e2400000e0000 */
[----:B0-----:R-:W-:-:S13]  /*0070*/  ISETP.EQ.AND P0, PT, R2, RZ, P0 ;  /* 0x000000ff0200720c */ /* 0x001fda0000702270 */
[----:B------:R-:W-:Y:S05]  /*0080*/  @!P0 BRA `(.L_x_247) ;  /* 0x00000000002c8947 */ /* 0x000fea0003800000 */
[----:B------:R-:W-:Y:S02]  /*0090*/  ULDC.64 UR4, c[0x0][0x198] ;  /* 0x0000660000047ab9 */ /* 0x000fe40000000a00 */
[----:B------:R-:W-:Y:S02]  /*00a0*/  UIADD3 UR6, UP0, UR4, 0x270, URZ ;  /* 0x0000027004067890 */ /* 0x000fe4000ff1e03f */
[----:B------:R-:W-:Y:S02]  /*00b0*/  UIADD3 UR8, UP1, UR4, 0x370, URZ ;  /* 0x0000037004087890 */ /* 0x000fe4000ff3e03f */
[----:B------:R-:W-:Y:S02]  /*00c0*/  UIADD3 UR4, UP2, UR4, 0x470, URZ ;  /* 0x0000047004047890 */ /* 0x000fe4000ff5e03f */
[----:B------:R-:W-:Y:S02]  /*00d0*/  UIADD3.X UR7, URZ, UR5, URZ, UP0, !UPT ;  /* 0x000000053f077290 */ /* 0x000fe400087fe43f */
[----:B------:R-:W-:-:S02]  /*00e0*/  UIADD3.X UR9, URZ, UR5, URZ, UP1, !UPT ;  /* 0x000000053f097290 */ /* 0x000fc40008ffe43f */
[----:B------:R-:W-:-:S05]  /*00f0*/  UIADD3.X UR5, URZ, UR5, URZ, UP2, !UPT ;  /* 0x000000053f057290 */ /* 0x000fca00097fe43f */
[----:B------:R0:W-:Y:S02]  /*0100*/  UTMACCTL.PF [UR6] ;  /* 0x00000000060079b9 */ /* 0x0001e40008040000 */
[----:B------:R0:W-:Y:S02]  /*0110*/  UTMACCTL.PF [UR8] ;  /* 0x00000000080079b9 */ /* 0x0001e40008040000 */
[----:B------:R0:W-:Y:S02]  /*0120*/  UTMACCTL.PF [UR4] ;  /* 0x00000000040079b9 */ /* 0x0001e40008040000 */
[----:B0-----:R-:W-:Y:S01]  /*0130*/  NOP ;  /* 0x0000000000007918 */ /* 0x001fe20000000000 */
.L_x_247:
[----:B------:R-:W-:Y:S05]  /*0140*/  BSYNC B0 ;  /* 0x0000000000007941 */ /* 0x000fea0003800000 */
.L_x_246:
[----:B------:R-:W-:Y:S01]  /*0150*/  VOTEU.ANY UP0, P0 ;  /* 0x00000000003f7886 */ /* 0x000fe20000000100 */
[----:B------:R-:W0:Y:S01]  /*0160*/  SHFL.IDX PT, R2, R0, RZ, 0x1f ;  /* 0x00001fff00027589 */ /* 0x000e2200000e0000 */
[----:B------:R-:W-:Y:S01]  /*0170*/  UMOV UR4, 0x1 ;  /* 0x0000000100047882 */ /* 0x000fe20000000000 */
[----:B------:R-:W-:Y:S01]  /*0180*/  UMOV UR7, 0x100 ;  /* 0x0000010000077882 */ /* 0x000fe20000000000 */
[----:B------:R-:W-:Y:S01]  /*0190*/  SHF.R.U32.HI R3, RZ, 0x7, R3 ;  /* 0x00000007ff037819 */ /* 0x000fe20000011603 */
[----:B------:R-:W1:Y:S01]  /*01a0*/  @UP0 S2UR UR8, SR_CgaCtaId ;  /* 0x00000000000809c3 */ /* 0x000e620000008800 */
[----:B------:R-:W-:Y:S01]  /*01b0*/  @UP0 UMOV UR6, 0x400 ;  /* 0x0000040000060882 */ /* 0x000fe20000000000 */
[----:B------:R-:W-:-:S04]  /*01c0*/  @UP0 UIADD3 UR4, -UR4, 0x100000, URZ ;  /* 0x0010000004040890 */ /* 0x000fc8000fffe13f */
[----:B------:R-:W-:Y:S02]  /*01d0*/  @UP0 USHF.L.U32 UR5, UR4, 0xb, URZ ;  /* 0x0000000b04050899 */ /* 0x000fe4000800063f */
[----:B------:R-:W-:Y:S01]  /*01e0*/  @UP0 USHF.L.U32 UR4, UR4, 0x1, URZ ;  /* 0x0000000104040899 */ /* 0x000fe2000800063f */
[----:B------:R-:W-:Y:S01]  /*01f0*/  VOTEU.ANY UP1, P0 ;  /* 0x00000000003f7886 */ /* 0x000fe20000020100 */
[----:B0-----:R-:W-:Y:S02]  /*0200*/  ISETP.NE.AND P1, PT, R2, RZ, PT ;  /* 0x000000ff0200720c */ /* 0x001fe40003f25270 */
[----:B------:R0:W2:Y:S01]  /*0210*/  SHFL.IDX PT, R2, R3, RZ, 0x1f ;  /* 0x00001fff03027589 */ /* 0x0000a200000e0000 */
[----:B-1----:R-:W-:Y:S02]  /*0220*/  @UP0 ULEA UR8, UR8, UR6, 0x18 ;  /* 0x0000000608080291 */ /* 0x002fe4000f8ec03f */
[----:B------:R-:W-:-:S04]  /*0230*/  @UP0 UIADD3 UR6, -UR7, 0x100000, URZ ;  /* 0x0010000007060890 */ /* 0x000fc8000fffe13f */
[----:B------:R-:W-:Y:S02]  /*0240*/  @UP0 USHF.L.U32 UR7, UR6, 0xb, URZ ;  /* 0x0000000b06070899 */ /* 0x000fe4000800063f */
[----:B------:R-:W-:Y:S01]  /*0250*/  @UP0 USHF.L.U32 UR6, UR6, 0x1, URZ ;  /* 0x0000000106060899 */ /* 0x000fe2000800063f */
[----:B------:R-:W-:Y:S01]  /*0260*/  VOTEU.ANY UP0, P0 ;  /* 0x00000000003f7886 */ /* 0x000fe20000000100 */
[----:B------:R-:W1:Y:S04]  /*0270*/  FENCE.VIEW.ASYNC.S ;  /* 0x00000000000073c6 */ /* 0x000e680000000000 */
[----:B-1----:R0:W1:Y:S06]  /*0280*/  @UP0 SYNCS.EXCH.64 URZ, [UR8+0x34800], UR4 ;  /* 0x03480004083f05b2 */ /* 0x00206c0008000100 */
[----:B------:R0:W3:Y:S02]  /*0290*/  @UP1 SYNCS.EXCH.64 URZ, [UR8+0x34820], UR6 ;  /* 0x03482006083f15b2 */ /* 0x0000e40008000100 */
[----:B0-----:R-:W-:Y:S05]  /*02a0*/  @P1 BRA `(.L_x_248) ;  /* 0x0000000000481947 */ /* 0x001fea0003800000 */
[----:B------:R-:W0:Y:S01]  /*02b0*/  S2UR UR5, SR_CgaCtaId ;  /* 0x00000000000579c3 */ /* 0x000e220000008800 */
[----:B------:R-:W-:Y:S01]  /*02c0*/  UMOV UR4, 0x400 ;  /* 0x0000040000047882 */ /* 0x000fe20000000000 */
[----:B------:R-:W-:Y:S01]  /*02d0*/  UMOV UR6, 0x1 ;  /* 0x0000000100067882 */ /* 0x000fe20000000000 */
[----:B------:R-:W-:Y:S01]  /*02e0*/  UMOV UR9, 0x2 ;  /* 0x0000000200097882 */ /* 0x000fe20000000000 */
[----:B------:R-:W-:-:S04]  /*02f0*/  UIADD3 UR6, -UR6, 0x100000, URZ ;  /* 0x0010000006067890 */ /* 0x000fc8000fffe13f */
[----:B------:R-:W-:Y:S02]  /*0300*/  USHF.L.U32 UR7, UR6, 0xb, URZ ;  /* 0x0000000b06077899 */ /* 0x000fe4000800063f */
[----:B------:R-:W-:Y:S01]  /*0310*/  USHF.L.U32 UR6, UR6, 0x1, URZ ;  /* 0x0000000106067899 */ /* 0x000fe2000800063f */
[----:B------:R-:W-:Y:S01]  /*0320*/  ELECT P0, URZ, PT ;  /* 0x00000000003f782f */ /* 0x000fe20003800000 */
[----:B0-----:R-:W-:Y:S02]  /*0330*/  ULEA UR8, UR5, UR4, 0x18 ;  /* 0x0000000405087291 */ /* 0x001fe4000f8ec03f */
[----:B------:R-:W-:-:S04]  /*0340*/  UIADD3 UR4, -UR9, 0x100000, URZ ;  /* 0x0010000009047890 */ /* 0x000fc8000fffe13f */
[----:B------:R-:W-:Y:S02]  /*0350*/  USHF.L.U32 UR5, UR4, 0xb, URZ ;  /* 0x0000000b04057899 */ /* 0x000fe4000800063f */
[----:B------:R-:W-:Y:S01]  /*0360*/  USHF.L.U32 UR4, UR4, 0x1, URZ ;  /* 0x0000000104047899 */ /* 0x000fe2000800063f */
[----:B------:R-:W0:Y:S03]  /*0370*/  FENCE.VIEW.ASYNC.S ;  /* 0x00000000000073c6 */ /* 0x000e260000000000 */
[----:B0-----:R0:W4:Y:S08]  /*0380*/  SYNCS.EXCH.64 URZ, [UR8+0x34830], UR6 ;  /* 0x03483006083f75b2 */ /* 0x0011300008000100 */
[----:B------:R0:W0:Y:S01]  /*0390*/  SYNCS.EXCH.64 URZ, [UR8+0x34840], UR4 ;  /* 0x03484004083f75b2 */ /* 0x0000220008000100 */
[----:B------:R0:W0:Y:S01]  /*03a0*/  SYNCS.EXCH.64 URZ, [UR8+0x34838], UR6 ;  /* 0x03483806083f75b2 */ /* 0x0000220008000100 */
[----:B------:R0:W0:Y:S01]  /*03b0*/  SYNCS.EXCH.64 URZ, [UR8+0x34848], UR4 ;  /* 0x03484804083f75b2 */ /* 0x0000220008000100 */
[----:B------:R-:W-:Y:S01]  /*03c0*/  NOP ;  /* 0x0000000000007918 */ /* 0x000fe20000000000 */
.L_x_248:
[----:B------:R-:W5:Y:S01]  /*03d0*/  SHFL.IDX PT, R3, R0, RZ, 0x1f ;  /* 0x00001fff00037589 */ /* 0x000f6200000e0000 */
[----:B------:R-:W-:Y:S01]  /*03e0*/  NOP ;  /* 0x0000000000007918 */ /* 0x000fe20000000000 */
[----:B-----5:R-:W-:-:S13]  /*03f0*/  ISETP.NE.AND P0, PT, R3, RZ, PT ;  /* 0x000000ff0300720c */ /* 0x020fda0003f05270 */
[----:B------:R-:W-:Y:S05]  /*0400*/  @P0 BRA `(.L_x_249) ;  /* 0x0000000000480947 */ /* 0x000fea0003800000 */
[----:B0-----:R-:W0:Y:S01]  /*0410*/  S2UR UR5, SR_CgaCtaId ;  /* 0x00000000000579c3 */ /* 0x001e220000008800 */
[----:B------:R-:W-:Y:S01]  /*0420*/  UMOV UR4, 0x400 ;  /* 0x0000040000047882 */ /* 0x000fe20000000000 */
[----:B------:R-:W-:Y:S01]  /*0430*/  UMOV UR6, 0x1 ;  /* 0x0000000100067882 */ /* 0x000fe20000000000 */
[----:B------:R-:W-:Y:S01]  /*0440*/  UMOV UR7, 0x2 ;  /* 0x0000000200077882 */ /* 0x000fe20000000000 */
[----:B------:R-:W-:Y:S01]  /*0450*/  ELECT P0, URZ, PT ;  /* 0x00000000003f782f */ /* 0x000fe20003800000 */
[----:B0-----:R-:W-:Y:S02]  /*0460*/  ULEA UR8, UR5, UR4, 0x18 ;  /* 0x0000000405087291 */ /* 0x001fe4000f8ec03f */
[----:B------:R-:W-:-:S04]  /*0470*/  UIADD3 UR4, -UR6, 0x100000, URZ ;  /* 0x0010000006047890 */ /* 0x000fc8000fffe13f */
[----:B------:R-:W-:Y:S02]  /*0480*/  USHF.L.U32 UR5, UR4, 0xb, URZ ;  /* 0x0000000b04057899 */ /* 0x000fe4000800063f */
[----:B------:R-:W-:Y:S02]  /*0490*/  USHF.L.U32 UR4, UR4, 0x1, URZ ;  /* 0x0000000104047899 */ /* 0x000fe4000800063f */
[----:B------:R-:W-:-:S04]  /*04a0*/  UIADD3 UR6, -UR7, 0x100000, URZ ;  /* 0x0010000007067890 */ /* 0x000fc8000fffe13f */
[----:B------:R-:W-:Y:S02]  /*04b0*/  USHF.L.U32 UR7, UR6, 0xb, URZ ;  /* 0x0000000b06077899 */ /* 0x000fe4000800063f */
[----:B------:R-:W-:Y:S01]  /*04c0*/  USHF.L.U32 UR6, UR6, 0x1, URZ ;  /* 0x0000000106067899 */ /* 0x000fe2000800063f */
[----:B------:R-:W0:Y:S03]  /*04d0*/  FENCE.VIEW.ASYNC.S ;  /* 0x00000000000073c6 */ /* 0x000e260000000000 */
[----:B0-----:R0:W0:Y:S08]  /*04e0*/  SYNCS.EXCH.64 URZ, [UR8+0x34850], UR4 ;  /* 0x03485004083f75b2 */ /* 0x0010300008000100 */
[----:B------:R0:W0:Y:S01]  /*04f0*/  SYNCS.EXCH.64 URZ, [UR8+0x34860], UR6 ;  /* 0x03486006083f75b2 */ /* 0x0000220008000100 */
[----:B------:R0:W0:Y:S01]  /*0500*/  SYNCS.EXCH.64 URZ, [UR8+0x34858], UR4 ;  /* 0x03485804083f75b2 */ /* 0x0000220008000100 */
[----:B------:R0:W0:Y:S01]  /*0510*/  SYNCS.EXCH.64 URZ, [UR8+0x34868], UR6 ;  /* 0x03486806083f75b2 */ /* 0x0000220008000100 */
[----:B------:R-:W-:Y:S01]  /*0520*/  NOP ;  /* 0x0000000000007918 */ /* 0x000fe20000000000 */
.L_x_249:
[----:B------:R-:W5:Y:S01]  /*0530*/  SHFL.IDX PT, R3, R0, RZ, 0x1f ;  /* 0x00001fff00037589 */ /* 0x000f6200000e0000 */
[----:B------:R-:W-:Y:S01]  /*0540*/  NOP ;  /* 0x0000000000007918 */ /* 0x000fe20000000000 */
[----:B-----5:R-:W-:-:S13]  /*0550*/  ISETP.NE.AND P0, PT, R3, RZ, PT ;  /* 0x000000ff0300720c */ /* 0x020fda0003f05270 */
[----:B------:R-:W-:Y:S05]  /*0560*/  @P0 BRA `(.L_x_250) ;  /* 0x0000000000380947 */ /* 0x000fea0003800000 */
[----:B0-----:R-:W0:Y:S01]  /*0570*/  S2UR UR5, SR_CgaCtaId ;  /* 0x00000000000579c3 */ /* 0x001e220000008800 */
[----:B------:R-:W-:Y:S01]  /*0580*/  UMOV UR4, 0x400 ;  /* 0x0000040000047882 */ /* 0x000fe20000000000 */
[----:B------:R-:W-:Y:S01]  /*0590*/  UMOV UR7, 0x1 ;  /* 0x0000000100077882 */ /* 0x000fe20000000000 */
[----:B------:R-:W-:Y:S01]  /*05a0*/  ELECT P0, URZ, PT ;  /* 0x00000000003f782f */ /* 0x000fe20003800000 */
[----:B0-----:R-:W-:Y:S02]  /*05b0*/  ULEA UR6, UR5, UR4, 0x18 ;  /* 0x0000000405067291 */ /* 0x001fe4000f8ec03f */
[----:B------:R-:W-:-:S04]  /*05c0*/  UIADD3 UR4, -UR7, 0x100000, URZ ;  /* 0x0010000007047890 */ /* 0x000fc8000fffe13f */
[----:B------:R-:W-:Y:S02]  /*05d0*/  USHF.L.U32 UR5, UR4, 0xb, URZ ;  /* 0x0000000b04057899 */ /* 0x000fe4000800063f */
[----:B------:R-:W-:Y:S01]  /*05e0*/  USHF.L.U32 UR4, UR4, 0x1, URZ ;  /* 0x0000000104047899 */ /* 0x000fe2000800063f */
[----:B------:R-:W0:Y:S11]  /*05f0*/  FENCE.VIEW.ASYNC.S ;  /* 0x00000000000073c6 */ /* 0x000e360000000000 */
[----:B0-----:R0:W0:Y:S01]  /*0600*/  SYNCS.EXCH.64 URZ, [UR6+0x34870], UR4 ;  /* 0x03487004063f75b2 */ /* 0x0010220008000100 */
[----:B------:R0:W0:Y:S01]  /*0610*/  SYNCS.EXCH.64 URZ, [UR6+0x34880], UR4 ;  /* 0x03488004063f75b2 */ /* 0x0000220008000100 */
[----:B------:R0:W0:Y:S01]  /*0620*/  SYNCS.EXCH.64 URZ, [UR6+0x34878], UR4 ;  /* 0x03487804063f75b2 */ /* 0x0000220008000100 */
[----:B------:R0:W0:Y:S01]  /*0630*/  SYNCS.EXCH.64 URZ, [UR6+0x34888], UR4 ;  /* 0x03488804063f75b2 */ /* 0x0000220008000100 */
[----:B------:R-:W-:Y:S01]  /*0640*/  NOP ;  /* 0x0000000000007918 */ /* 0x000fe20000000000 */
.L_x_250:
        /* <DEDUP_REMOVED lines=22> */
.L_x_251:
        /* <DEDUP_REMOVED lines=22> */
.L_x_252:
[----:B--2---:R-:W-:Y:S01]  /*0910*/  ISETP.NE.AND P0, PT, R2, RZ, PT ;  /* 0x000000ff0200720c */ /* 0x004fe20003f05270 */
[----:B------:R-:W-:Y:S01]  /*0920*/  IMAD.MOV.U32 R2, RZ, RZ, 0x1 ;  /* 0x00000001ff027424 */ /* 0x000fe200078e00ff */
[----:B------:R-:W-:-:S04]  /*0930*/  NOP ;  /* 0x0000000000007918 */ /* 0x000fc80000000000 */
[----:B------:R-:W-:-:S05]  /*0940*/  SEL R2, R2, 0x2, !P0 ;  /* 0x0000000202027807 */ /* 0x000fca0004000000 */
[----:B------:R2:W-:Y:S01]  /*0950*/  STL [R1+0x30], R2 ;  /* 0x0000300201007387 */ /* 0x0005e20000100800 */
[----:B01-34-:R-:W-:Y:S06]  /*0960*/  BAR.SYNC.DEFER_BLOCKING 0x0 ;  /* 0x0000000000007b1d */ /* 0x01bfec0000010000 */
[----:B------:R-:W-:Y:S05]  /*0970*/  @!P0 BRA `(.L_x_253) ;  /* 0x000000e800008947 */ /* 0x000fea0003800000 */
.L_x_254:
[----:B------:R-:W-:-:S08]  /*0980*/  NOP ;  /* 0x0000000000007918 */ /* 0x000fd00000000000 */
[----:B------:R-:W0:Y:S02]  /*0990*/  USETMAXREG.TRY_ALLOC.CTAPOOL UP0, 0xf0 ;  /* 0x000000f0000079c8 */ /* 0x000e240008000600 */
[----:B0-----:R-:W-:-:S13]  /*09a0*/  PLOP3.LUT P0, PT, PT, PT, UP0, 0x80, 0x0 ;  /* 0x000000000000781c */ /* 0x001fda0003f0f008 */
[----:B------:R-:W-:Y:S05]  /*09b0*/  @!P0 BRA `(.L_x_254) ;  /* 0xfffffffc00f08947 */ /* 0x000fea000383ffff */
[----:B--2---:R-:W0:Y:S01]  /*09c0*/  S2R R2, SR_TID.X ;  /* 0x0000000000027919 */ /* 0x004e220000002100 */
[----:B------:R-:W1:Y:S01]  /*09d0*/  S2UR UR5, SR_CgaCtaId ;  /* 0x00000000000579c3 */ /* 0x000e620000008800 */
[----:B------:R-:W-:-:S07]  /*09e0*/  UMOV UR4, 0x400 ;  /* 0x0000040000047882 */ /* 0x000fce0000000000 */
[----:B------:R-:W-:Y:S06]  /*09f0*/  BAR.ARV 0x8, 0x120 ;  /* 0x0204800000007b1d */ /* 0x000fec0000002000 */
[----:B-1----:R-:W-:Y:S01]  /*0a00*/  ULEA UR4, UR5, UR4, 0x18 ;  /* 0x0000000405047291 */ /* 0x002fe2000f8ec03f */
[----:B0-----:R-:W-:-:S04]  /*0a10*/  LOP3.LUT R0, R2, 0xffffff80, RZ, 0xc0, !PT ;  /* 0xffffff8002007812 */ /* 0x001fc800078ec0ff */
[----:B------:R-:W-:-:S13]  /*0a20*/  ISETP.NE.AND P0, PT, R0, 0x80, PT ;  /* 0x000000800000780c */ /* 0x000fda0003f05270 */
[----:B------:R-:W-:Y:S08]  /*0a30*/  @!P0 BAR.ARV 0x9, 0x100 ;  /* 0x0244000000008b1d */ /* 0x000ff00000002000 */
[----:B------:R-:W-:Y:S06]  /*0a40*/  BAR.SYNC.DEFER_BLOCKING 0x5, 0x120 ;  /* 0x0144800000007b1d */ /* 0x000fec0000010000 */
[----:B------:R-:W0:Y:S01]  /*0a50*/  LDS.128 R48, [UR4+0x348d0] ;  /* 0x0348d004ff307984 */ /* 0x000e220008000c00 */
[----:B------:R-:W-:Y:S01]  /*0a60*/  ULDC UR4, c[0x0][0xc14] ;  /* 0x0003050000047ab9 */ /* 0x000fe20000000800 */
[----:B------:R-:W-:Y:S06]  /*0a70*/  BAR.ARV 0x4, 0x120 ;  /* 0x0104800000007b1d */ /* 0x000fec0000002000 */
[----:B0-----:R-:W-:-:S13]  /*0a80*/  ISETP.GE.AND P0, PT, R51, UR4, PT ;  /* 0x0000000433007c0c */ /* 0x001fda000bf06270 */
[----:B------:R-:W-:Y:S05]  /*0a90*/  @P0 EXIT ;  /* 0x000000000000094d */ /* 0x000fea0003800000 */
[----:B------:R-:W2:Y:S01]  /*0aa0*/  LDL.LU R11, [R1+0x30] ;  /* 0x00003000010b7983 */ /* 0x000ea20000300800 */
[----:B------:R-:W-:-:S05]  /*0ab0*/  VIADD R229, R2, 0xffffff80 ;  /* 0xffffff8002e57836 */ /* 0x000fca0000000000 */
[----:B------:R-:W-:-:S04]  /*0ac0*/  SHF.R.S32.HI R0, RZ, 0x1f, R229 ;  /* 0x0000001fff007819 */ /* 0x000fc800000114e5 */
[----:B------:R-:W-:-:S04]  /*0ad0*/  LEA.HI R2, R0, R229, RZ, 0x7 ;  /* 0x000000e500027211 */ /* 0x000fc800078f38ff */
[----:B------:R-:W-:-:S05]  /*0ae0*/  LOP3.LUT R224, R2, 0xffffff80, RZ, 0xc0, !PT ;  /* 0xffffff8002e07812 */ /* 0x000fca00078ec0ff */
[----:B------:R-:W-:-:S05]  /*0af0*/  IMAD.IADD R224, R229, 0x1, -R224 ;  /* 0x00000001e5e07824 */ /* 0x000fca00078e0ae0 */
[----:B------:R-:W-:-:S04]  /*0b00*/  SHF.R.S32.HI R7, RZ, 0x1f, R224 ;  /* 0x0000001fff077819 */ /* 0x000fc800000114e0 */
[----:B------:R-:W-:-:S04]  /*0b10*/  LEA.HI R8, R7, R224, RZ, 0x2 ;  /* 0x000000e007087211 */ /* 0x000fc800078f10ff */
[--C-:B------:R-:W-:Y:S02]  /*0b20*/  SHF.R.S32.HI R9, RZ, 0x2, R8.reuse ;  /* 0x00000002ff097819 */ /* 0x100fe40000011408 */
[----:B------:R-:W-:Y:S02]  /*0b30*/  SHF.R.S32.HI R10, RZ, 0x1f, R8 ;  /* 0x0000001fff0a7819 */ /* 0x000fe40000011408 */
[----:B------:R-:W-:Y:S02]  /*0b40*/  SHF.R.S32.HI R225, RZ, 0x7, R2 ;  /* 0x00000007ffe17819 */ /* 0x000fe40000011402 */
[----:B------:R-:W-:Y:S02]  /*0b50*/  LEA.HI R10, R10, R9, RZ, 0x3 ;  /* 0x000000090a0a7211 */ /* 0x000fe400078f18ff */
[CC--:B------:R-:W-:Y:S02]  /*0b60*/  LEA.HI R4, R0.reuse, R229.reuse, RZ, 0x5 ;  /* 0x000000e500047211 */ /* 0x0c0fe400078f28ff */
[----:B------:R-:W-:-:S02]  /*0b70*/  LEA.HI R3, R0, R229, RZ, 0x4 ;  /* 0x000000e500037211 */ /* 0x000fc400078f20ff */
[----:B------:R-:W-:Y:S02]  /*0b80*/  LOP3.LUT R10, R10, 0xfffffff8, RZ, 0xc0, !PT ;  /* 0xfffffff80a0a7812 */ /* 0x000fe400078ec0ff */
[----:B------:R-:W-:Y:S02]  /*0b90*/  LEA.HI R7, R7, R224, RZ, 0x5 ;  /* 0x000000e007077211 */ /* 0x000fe400078f28ff */
[----:B------:R-:W-:Y:S01]  /*0ba0*/  LEA.HI R2, R2, R225, RZ, 0x1 ;  /* 0x000000e102027211 */ /* 0x000fe200078f08ff */
[----:B------:R-:W-:Y:S01]  /*0bb0*/  IMAD.SHL.U32 R5, R4, 0x20, RZ ;  /* 0x0000002004057824 */ /* 0x000fe200078e00ff */
[----:B------:R-:W-:Y:S02]  /*0bc0*/  LOP3.LUT R4, R3, 0x3fffff0, RZ, 0xc0, !PT ;  /* 0x03fffff003047812 */ /* 0x000fe400078ec0ff */
[----:B------:R-:W-:Y:S02]  /*0bd0*/  IADD3 R10, R9, -R10, RZ ;  /* 0x8000000a090a7210 */ /* 0x000fe40007ffe0ff */
[----:B------:R-:W-:-:S02]  /*0be0*/  SHF.R.S32.HI R7, RZ, 0x5, R7 ;  /* 0x00000005ff077819 */ /* 0x000fc40000011407 */
[----:B------:R-:W-:Y:S02]  /*0bf0*/  LOP3.LUT R2, R2, 0x3fffffe, RZ, 0xc0, !PT ;  /* 0x03fffffe02027812 */ /* 0x000fe400078ec0ff */
[----:B------:R-:W-:Y:S01]  /*0c00*/  SHF.R.S32.HI R6, RZ, 0x4, R3 ;  /* 0x00000004ff067819 */ /* 0x000fe20000011403 */
[----:B------:R-:W-:Y:S01]  /*0c10*/  IMAD.IADD R4, R229, 0x1, -R4 ;  /* 0x00000001e5047824 */ /* 0x000fe200078e0a04 */
[----:B------:R-:W-:Y:S01]  /*0c20*/  LOP3.LUT R5, R5, 0xfffffc00, RZ, 0xc0, !PT ;  /* 0xfffffc0005057812 */ /* 0x000fe200078ec0ff */
[----:B------:R-:W-:Y:S01]  /*0c30*/  IMAD R7, R7, 0x10, R10 ;  /* 0x0000001007077824 */ /* 0x000fe200078e020a */
[----:B------:R-:W-:Y:S01]  /*0c40*/  LEA.HI R3, R3, R6, RZ, 0x1 ;  /* 0x0000000603037211 */ /* 0x000fe200078f08ff */
[----:B------:R-:W-:Y:S01]  /*0c50*/  IMAD.IADD R2, R225, 0x1, -R2 ;  /* 0x00000001e1027824 */ /* 0x000fe200078e0a02 */
[----:B------:R-:W-:Y:S01]  /*0c60*/  LEA.HI R0, R0, R229, RZ, 0x3 ;  /* 0x000000e500007211 */ /* 0x000fe200078f18ff */
[----:B------:R-:W-:Y:S01]  /*0c70*/  IMAD R4, R4, 0x40, R5 ;  /* 0x0000004004047824 */ /* 0x000fe200078e0205 */
[----:B------:R-:W-:Y:S01]  /*0c80*/  LOP3.LUT R3, R3, 0x1ffffffe, RZ, 0xc0, !PT ;  /* 0x1ffffffe03037812 */ /* 0x000fe200078ec0ff */
[----:B------:R-:W-:Y:S01]  /*0c90*/  IMAD R227, R2, 0x40, R7 ;  /* 0x0000004002e37824 */ /* 0x000fe200078e0207 */
[----:B------:R-:W-:-:S02]  /*0ca0*/  LOP3.LUT R5, R8, 0x7ffffffc, RZ, 0xc0, !PT ;  /* 0x7ffffffc08057812 */ /* 0x000fc400078ec0ff */
[----:B------:R-:W-:Y:S01]  /*0cb0*/  LOP3.LUT R2, R0, 0x1ffffff8, RZ, 0xc0, !PT ;  /* 0x1ffffff800027812 */ /* 0x000fe200078ec0ff */
[----:B------:R-:W-:Y:S02]  /*0cc0*/  IMAD.IADD R3, R6, 0x1, -R3 ;  /* 0x0000000106037824 */ /* 0x000fe400078e0a03 */
[----:B------:R-:W-:Y:S02]  /*0cd0*/  IMAD.MOV.U32 R226, RZ, RZ, -0x2 ;  /* 0xfffffffeffe27424 */ /* 0x000fe400078e00ff */
[----:B------:R-:W-:Y:S02]  /*0ce0*/  IMAD.IADD R5, R224, 0x1, -R5 ;  /* 0x00000001e0057824 */ /* 0x000fe400078e0a05 */
[----:B------:R-:W-:Y:S01]  /*0cf0*/  IMAD.IADD R17, R229, 0x1, -R2 ;  /* 0x00000001e5117824 */ /* 0x000fe200078e0a02 */
[----:B------:R-:W-:Y:S01]  /*0d00*/  MOV R16, RZ ;  /* 0x000000ff00107202 */ /* 0x000fe20000000f00 */
[----:B------:R-:W-:Y:S01]  /*0d10*/  IMAD R228, R3, 0x8, R4 ;  /* 0x0000000803e47824 */ /* 0x000fe200078e0204 */
[----:B------:R-:W-:Y:S01]  /*0d20*/  SHF.R.S32.HI R18, RZ, 0x3, R0 ;  /* 0x00000003ff127819 */ /* 0x000fe20000011400 */
[----:B------:R-:W-:-:S02]  /*0d30*/  IMAD R226, R5, R226, 0xb0 ;  /* 0x000000b005e27424 */ /* 0x000fc400078e02e2 */
[----:B------:R-:W-:Y:S02]  /*0d40*/  IMAD.MOV.U32 R223, RZ, RZ, RZ ;  /* 0x000000ffffdf7224 */ /* 0x000fe400078e00ff */
[----:B------:R-:W-:Y:S02]  /*0d50*/  IMAD.MOV.U32 R2, RZ, RZ, RZ ;  /* 0x000000ffff027224 */ /* 0x000fe400078e00ff */
[----:B------:R-:W-:Y:S01]  /*0d60*/  IMAD.SHL.U32 R17, R17, 0x8, RZ ;  /* 0x0000000811117824 */ /* 0x000fe200078e00ff */
[----:B--2---:R-:W-:-:S07]  /*0d70*/  LOP3.LUT R22, R11, 0x1, RZ, 0xfc, !PT ;  /* 0x000000010b167812 */ /* 0x004fce00078efcff */
.L_x_297:
[----:B0---45:R-:W0:Y:S01]  /*0d80*/  LDC.64 R4, c[0x0][0xc60] ;  /* 0x00031800ff047b82 */ /* 0x031e220000000a00 */
[----:B------:R-:W-:Y:S01]  /*0d90*/  ULDC.64 UR8, c[0x0][0x208] ;  /* 0x0000820000087ab9 */ /* 0x000fe20000000a00 */
[----:B------:R-:W-:Y:S01]  /*0da0*/  ULDC.64 UR4, c[0x0][0xa28] ;  /* 0x00028a0000047ab9 */ /* 0x000fe20000000a00 */
[----:B------:R-:W-:Y:S01]  /*0db0*/  IMAD.MOV.U32 R0, RZ, RZ, RZ ;  /* 0x000000ffff007224 */ /* 0x000fe200078e00ff */
[----:B------:R-:W-:Y:S01]  /*0dc0*/  ULDC.64 UR6, c[0x0][0xa20] ;  /* 0x0002880000067ab9 */ /* 0x000fe20000000a00 */
[----:B0-----:R-:W-:-:S05]  /*0dd0*/  IMAD.WIDE R4, R51, 0x4, R4 ;  /* 0x0000000433047825 */ /* 0x001fca00078e0204 */
[----:B--2---:R-:W2:Y:S01]  /*0de0*/  LDG.E R23, desc[UR8][R4.64] ;  /* 0x0000000804177981 */ /* 0x004ea2000c1e1900 */
[----:B------:R-:W-:-:S04]  /*0df0*/  ISETP.NE.U32.AND P0, PT, RZ, UR4, PT ;  /* 0x00000004ff007c0c */ /* 0x000fc8000bf05070 */
[----:B------:R-:W-:Y:S02]  /*0e00*/  ISETP.NE.AND.EX P0, PT, RZ, UR5, PT, P0 ;  /* 0x00000005ff007c0c */ /* 0x000fe4000bf05300 */
[----:B--2---:R-:W-:-:S11]  /*0e10*/  SHF.R.S32.HI R222, RZ, 0x1f, R23 ;  /* 0x0000001fffde7819 */ /* 0x004fd60000011417 */
[----:B------:R-:W-:-:S04]  /*0e20*/  @P0 LEA R6, P1, R23, UR4, 0x2 ;  /* 0x0000000417060c11 */ /* 0x000fc8000f8210ff */
[----:B------:R-:W-:Y:S01]  /*0e30*/  @P0 LEA.HI.X R7, R23, UR5, R222, 0x2, P1 ;  /* 0x0000000517070c11 */ /* 0x000fe200088f14de */
[----:B------:R-:W-:-:S04]  /*0e40*/  ULDC.64 UR4, c[0x0][0x3f8] ;  /* 0x0000fe0000047ab9 */ /* 0x000fc80000000a00 */
[----:B------:R0:W5:Y:S01]  /*0e50*/  @P0 LDG.E R0, desc[UR8][R6.64] ;  /* 0x0000000806000981 */ /* 0x000162000c1e1900 */
[----:B------:R-:W-:Y:S01]  /*0e60*/  ISETP.NE.U32.AND P0, PT, RZ, UR6, PT ;  /* 0x00000006ff007c0c */ /* 0x000fe2000bf05070 */
[----:B------:R-:W-:-:S03]  /*0e70*/  UISETP.NE.U32.AND UP0, UPT, UR4, URZ, UPT ;  /* 0x0000003f0400728c */ /* 0x000fc6000bf05070 */
[----:B------:R-:W-:Y:S01]  /*0e80*/  ISETP.NE.AND.EX P0, PT, RZ, UR7, PT, P0 ;  /* 0x00000007ff007c0c */ /* 0x000fe2000bf05300 */
[----:B------:R-:W-:Y:S01]  /*0e90*/  UISETP.NE.AND.EX UP0, UPT, UR5, URZ, UPT, UP0 ;  /* 0x0000003f0500728c */ /* 0x000fe2000bf05300 */
[----:B------:R-:W-:Y:S02]  /*0ea0*/  ULDC UR4, c[0x0][0x404] ;  /* 0x0001010000047ab9 */ /* 0x000fe40000000800 */
[----:B------:R-:W-:Y:S01]  /*0eb0*/  ULDC UR5, c[0x0][0x2e0] ;  /* 0x0000b80000057ab9 */ /* 0x000fe20000000800 */
[----:B------:R-:W-:-:S04]  /*0ec0*/  USEL UR4, UR4, 0x1, UP0 ;  /* 0x0000000104047887 */ /* 0x000fc80008000000 */
[----:B------:R-:W-:-:S04]  /*0ed0*/  UIMAD UR4, UR4, UR5, URZ ;  /* 0x00000005040472a4 */ /* 0x000fc8000f8e023f */
[C---:B------:R-:W-:Y:S02]  /*0ee0*/  @P0 LEA R4, P1, R23.reuse, UR6, 0x2 ;  /* 0x0000000617040c11 */ /* 0x040fe4000f8210ff */
[----:B------:R-:W-:Y:S02]  /*0ef0*/  IMAD.U32 R81, RZ, RZ, UR4 ;  /* 0x00000004ff517e24 */ /* 0x000fe4000f8e00ff */
[----:B------:R-:W-:-:S05]  /*0f00*/  @P0 LEA.HI.X R5, R23, UR7, R222, 0x2, P1 ;  /* 0x0000000717050c11 */ /* 0x000fca00088f14de */
[----:B------:R0:W5:Y:S01]  /*0f10*/  @P0 LDG.E R81, desc[UR8][R4.64] ;  /* 0x0000000804510981 */ /* 0x000162000c1e1900 */
[----:B---3--:R-:W-:Y:S05]  /*0f20*/  @P0 BRA `(.L_x_255) ;  /* 0x0000000000280947 */ /* 0x008fea0003800000 */
[----:B------:R-:W-:Y:S02]  /*0f30*/  ULDC.64 UR4, c[0x0][0xa08] ;  /* 0x0002820000047ab9 */ /* 0x000fe40000000a00 */
[----:B------:R-:W-:-:S04]  /*0f40*/  ISETP.NE.U32.AND P0, PT, RZ, UR4, PT ;  /* 0x00000004ff007c0c */ /* 0x000fc8000bf05070 */
[----:B------:R-:W-:-:S13]  /*0f50*/  ISETP.NE.AND.EX P0, PT, RZ, UR5, PT, P0 ;  /* 0x00000005ff007c0c */ /* 0x000fda000bf05300 */
[----:B------:R-:W-:Y:S05]  /*0f60*/  @!P0 BRA `(.L_x_255) ;  /* 0x0000000000188947 */ /* 0x000fea0003800000 */
[----:B0-----:R-:W0:Y:S01]  /*0f70*/  LDC.64 R4, c[0x0][0xa08] ;  /* 0x00028200ff047b82 */ /* 0x001e220000000a00 */
[----:B------:R-:W-:Y:S01]  /*0f80*/  ULDC.64 UR4, c[0x0][0x208] ;  /* 0x0000820000047ab9 */ /* 0x000fe20000000a00 */
[----:B0-----:R-:W-:-:S05]  /*0f90*/  IMAD.WIDE R4, R23, 0x4, R4 ;  /* 0x0000000417047825 */ /* 0x001fca00078e0204 */
[----:B-----5:R-:W2:Y:S04]  /*0fa0*/  LDG.E R81, desc[UR4][R4.64] ;  /* 0x0000000404517981 */ /* 0x020ea8000c1e1900 */
[----:B------:R-:W2:Y:S02]  /*0fb0*/  LDG.E R6, desc[UR4][R4.64+0x4] ;  /* 0x0000040404067981 */ /* 0x000ea4000c1e1900 */
[----:B--2---:R-:W-:-:S07]  /*0fc0*/  IMAD.IADD R81, R6, 0x1, -R81 ;  /* 0x0000000106517824 */ /* 0x004fce00078e0a51 */
.L_x_255:
[----:B-----5:R-:W-:Y:S01]  /*0fd0*/  IMAD.IADD R81, R81, 0x1, -R0 ;  /* 0x0000000151517824 */ /* 0x020fe200078e0a00 */
[----:B------:R-:W-:Y:S01]  /*0fe0*/  MOV R220, R50 ;  /* 0x0000003200dc7202 */ /* 0x000fe20000000f00 */
[----:B------:R-:W-:Y:S01]  /*0ff0*/  IMAD.MOV.U32 R221, RZ, RZ, R49 ;  /* 0x000000ffffdd7224 */ /* 0x000fe200078e0031 */
[----:B------:R-:W-:Y:S01]  /*1000*/  PLOP3.LUT P0, PT, PT, PT, PT, 0x80, 0x0 ;  /* 0x000000000000781c */ /* 0x000fe20003f0f070 */
[C---:B------:R-:W-:Y:S01]  /*1010*/  VIADD R0, R81.reuse, 0xaf ;  /* 0x000000af51007836 */ /* 0x040fe20000000000 */
[----:B------:R-:W-:Y:S01]  /*1020*/  ISETP.GE.AND P1, PT, R81, 0x1, PT ;  /* 0x000000015100780c */ /* 0x000fe20003f26270 */
[----:B------:R-:W-:Y:S01]  /*1030*/  IMAD.MOV.U32 R87, RZ, RZ, RZ ;  /* 0x000000ffff577224 */ /* 0x000fe200078e00ff */
[----:B------:R-:W-:Y:S01]  /*1040*/  CS2R R32, SRZ ;  /* 0x0000000000207805 */ /* 0x000fe2000001ff00 */
[----:B------:R-:W-:Y:S01]  /*1050*/  IMAD.HI R0, R0, 0x2e8ba2e9, RZ ;  /* 0x2e8ba2e900007827 */ /* 0x000fe200078e02ff */
[----:B------:R-:W-:Y:S02]  /*1060*/  CS2R R36, SRZ ;  /* 0x0000000000247805 */ /* 0x000fe4000001ff00 */
[----:B------:R-:W-:-:S02]  /*1070*/  CS2R R34, SRZ ;  /* 0x0000000000227805 */ /* 0x000fc4000001ff00 */
[----:B------:R-:W-:Y:S01]  /*1080*/  CS2R R40, SRZ ;  /* 0x0000000000287805 */ /* 0x000fe2000001ff00 */
[----:B------:R-:W-:Y:S01]  /*1090*/  IMAD.MOV.U32 R29, RZ, RZ, RZ ;  /* 0x000000ffff1d7224 */ /* 0x000fe200078e00ff */
[----:B------:R-:W-:Y:S02]  /*10a0*/  SHF.R.U32.HI R3, RZ, 0x1f, R0 ;  /* 0x0000001fff037819 */ /* 0x000fe40000011600 */
[----:B------:R-:W-:Y:S02]  /*10b0*/  CS2R R38, SRZ ;  /* 0x0000000000267805 */ /* 0x000fe4000001ff00 */
[----:B------:R-:W-:Y:S02]  /*10c0*/  CS2R R44, SRZ ;  /* 0x00000000002c7805 */ /* 0x000fe4000001ff00 */
[----:B------:R-:W-:Y:S02]  /*10d0*/  CS2R R42, SRZ ;  /* 0x00000000002a7805 */ /* 0x000fe4000001ff00 */
[----:B------:R-:W-:Y:S01]  /*10e0*/  LEA.HI.SX32 R120, R0, R3, 0x1b ;  /* 0x0000000300787211 */ /* 0x000fe200078fdaff */
[----:B------:R-:W-:Y:S01]  /*10f0*/  IMAD.MOV.U32 R3, RZ, RZ, RZ ;  /* 0x000000ffff037224 */ /* 0x000fe200078e00ff */
[----:B------:R-:W-:Y:S01]  /*1100*/  CS2R R52, SRZ ;  /* 0x0000000000347805 */ /* 0x000fe2000001ff00 */
[----:B------:R-:W-:Y:S01]  /*1110*/  IMAD.MOV.U32 R0, RZ, RZ, RZ ;  /* 0x000000ffff007224 */ /* 0x000fe200078e00ff */
        /* <DEDUP_REMOVED lines=13> */
[----:B------:R-:W-:Y:S01]  /*11f0*/  CS2R R96, SRZ ;  /* 0x0000000000607805 */ /* 0x000fe2000001ff00 */
[----:B------:R-:W-:Y:S01]  /*1200*/  IMAD.MOV.U32 R80, RZ, RZ, RZ ;  /* 0x000000ffff507224 */ /* 0x000fe200078e00ff */
[----:B------:R-:W-:Y:S02]  /*1210*/  CS2R R98, SRZ ;  /* 0x0000000000627805 */ /* 0x000fe4000001ff00 */
[----:B------:R-:W-:Y:S02]  /*1220*/  CS2R R84, SRZ ;  /* 0x0000000000547805 */ /* 0x000fe4000001ff00 */
[----:B------:R-:W-:Y:S02]  /*1230*/  CS2R R100, SRZ ;  /* 0x0000000000647805 */ /* 0x000fe4000001ff00 */
[----:B------:R-:W-:Y:S02]  /*1240*/  CS2R R102, SRZ ;  /* 0x0000000000667805 */ /* 0x000fe4000001ff00 */
[----:B------:R-:W-:-:S02]  /*1250*/  CS2R R104, SRZ ;  /* 0x0000000000687805 */ /* 0x000fc4000001ff00 */
[----:B0-----:R-:W-:Y:S01]  /*1260*/  CS2R R6, SRZ ;  /* 0x0000000000067805 */ /* 0x001fe2000001ff00 */
[----:B------:R-:W-:Y:S01]  /*1270*/  IMAD.MOV.U32 R8, RZ, RZ, RZ ;  /* 0x000000ffff087224 */ /* 0x000fe200078e00ff */
[----:B------:R-:W-:Y:S01]  /*1280*/  CS2R R106, SRZ ;  /* 0x00000000006a7805 */ /* 0x000fe2000001ff00 */
[----:B------:R-:W-:Y:S02]  /*1290*/  IMAD.MOV.U32 R10, RZ, RZ, RZ ;  /* 0x000000ffff0a7224 */ /* 0x000fe400078e00ff */
[----:B------:R-:W-:Y:S01]  /*12a0*/  IMAD.MOV.U32 R109, RZ, RZ, RZ ;  /* 0x000000ffff6d7224 */ /* 0x000fe200078e00ff */
[----:B------:R-:W-:Y:S06]  /*12b0*/  @!P1 BRA `(.L_x_256) ;  /* 0x000000bc00fc9947 */ /* 0x000fec0003800000 */
[----:B------:R-:W0:Y:S01]  /*12c0*/  SHFL.IDX PT, R0, R225, RZ, 0x1f ;  /* 0x00001fffe1007589 */ /* 0x000e2200000e0000 */
[----:B------:R-:W1:Y:S01]  /*12d0*/  S2UR UR6, SR_CgaCtaId ;  /* 0x00000000000679c3 */ /* 0x000e620000008800 */
[----:B------:R-:W-:Y:S01]  /*12e0*/  UMOV UR5, 0x400 ;  /* 0x0000040000057882 */ /* 0x000fe20000000000 */
[----:B0-----:R-:W-:Y:S01]  /*12f0*/  R2UR UR61, R0 ;  /* 0x00000000003d72ca */ /* 0x001fe200000e0000 */
[----:B-1----:R-:W-:-:S04]  /*1300*/  ULEA UR5, UR6, UR5, 0x18 ;  /* 0x0000000506057291 */ /* 0x002fc8000f8ec03f */
[----:B------:R-:W-:-:S04]  /*1310*/  UIADD3 UR5, UR5, 0x16400, URZ ;  /* 0x0001640005057890 */ /* 0x000fc8000fffe03f */
[----:B------:R-:W-:-:S04]  /*1320*/  ULOP3.LUT UP0, URZ, UR5, 0x9f, URZ, 0xc0, !UPT ;  /* 0x0000009f053f7892 */ /* 0x000fc8000f80c03f */
[----:B------:R-:W-:Y:S02]  /*1330*/  ULEA.HI UR4, UR61, UR61, URZ, 0x1 ;  /* 0x0000003d3d047291 */ /* 0x000fe4000f8f083f */
[----:B------:R-:W-:Y:S02]  /*1340*/  PLOP3.LUT P0, PT, PT, PT, UP0, 0x80, 0x0 ;  /* 0x000000000000781c */ /* 0x000fe40003f0f008 */
[----:B------:R-:W-:-:S04]  /*1350*/  ULOP3.LUT UR4, UR4, 0x1e, URZ, 0xc0, !UPT ;  /* 0x0000001e04047892 */ /* 0x000fc8000f8ec03f */
[----:B------:R-:W-:-:S04]  /*1360*/  UIADD3 UR4, UR61, -UR4, URZ ;  /* 0x800000043d047290 */ /* 0x000fc8000fffe03f */
[----:B------:R-:W-:-:S04]  /*1370*/  ULEA UR4, UR4, UR5, 0xd ;  /* 0x0000000504047291 */ /* 0x000fc8000f8e683f */
[----:B------:R-:W-:-:S04]  /*1380*/  USHF.R.U32.HI UR4, URZ, 0x4, UR4 ;  /* 0x000000043f047899 */ /* 0x000fc80008011604 */
[----:B------:R-:W-:Y:S01]  /*1390*/  ULOP3.LUT UR36, UR4, 0x3fff, URZ, 0xc0, !UPT ;  /* 0x00003fff04247892 */ /* 0x000fe2000f8ec03f */
[----:B------:R-:W-:Y:S11]  /*13a0*/  @!P0 BRA `(.L_x_257) ;  /* 0x0000000000408947 */ /* 0x000ff60003800000 */
[----:B------:R-:W-:Y:S01]  /*13b0*/  MOV R0, 0x0 ;  /* 0x0000000000007802 */ /* 0x000fe20000000f00 */
[----:B------:R-:W-:Y:S01]  /*13c0*/  ULDC.64 UR4, c[0x4][0xa0] ;  /* 0x0100280000047ab9 */ /* 0x000fe20000000a00 */
[----:B------:R-:W-:Y:S01]  /*13d0*/  ULDC.64 UR6, c[0x4][0x40] ;  /* 0x0100100000067ab9 */ /* 0x000fe20000000a00 */
[----:B------:R-:W-:Y:S01]  /*13e0*/  MOV R4, UR4 ;  /* 0x0000000400047c02 */ /* 0x000fe20008000f00 */
[----:B------:R0:W1:Y:S01]  /*13f0*/  LDC.64 R14, c[0x4][R0] ;  /* 0x01000000000e7b82 */ /* 0x0000620000000a00 */
[----:B------:R-:W-:Y:S01]  /*1400*/  IMAD.U32 R5, RZ, RZ, UR5 ;  /* 0x00000005ff057e24 */ /* 0x000fe2000f8e00ff */
[----:B------:R-:W-:Y:S01]  /*1410*/  ULDC.64 UR4, c[0x4][0xa8] ;  /* 0x01002a0000047ab9 */ /* 0x000fe20000000a00 */
[----:B------:R-:W-:Y:S02]  /*1420*/  IMAD.U32 R10, RZ, RZ, UR6 ;  /* 0x00000006ff0a7e24 */ /* 0x000fe4000f8e00ff */
[----:B------:R-:W-:Y:S02]  /*1430*/  IMAD.U32 R6, RZ, RZ, UR4 ;  /* 0x00000004ff067e24 */ /* 0x000fe4000f8e00ff */
[----:B------:R-:W-:-:S02]  /*1440*/  IMAD.U32 R7, RZ, RZ, UR5 ;  /* 0x00000005ff077e24 */ /* 0x000fc4000f8e00ff */
[----:B------:R-:W-:Y:S02]  /*1450*/  IMAD.U32 R11, RZ, RZ, UR7 ;  /* 0x00000007ff0b7e24 */ /* 0x000fe4000f8e00ff */
[----:B------:R-:W-:Y:S02]  /*1460*/  IMAD.MOV.U32 R8, RZ, RZ, 0x70 ;  /* 0x00000070ff087424 */ /* 0x000fe400078e00ff */
[----:B------:R-:W-:Y:S02]  /*1470*/  IMAD.MOV.U32 R12, RZ, RZ, 0x1 ;  /* 0x00000001ff0c7424 */ /* 0x000fe400078e00ff */
[----:B0-----:R-:W-:-:S07]  /*1480*/  IMAD.MOV.U32 R13, RZ, RZ, RZ ;  /* 0x000000ffff0d7224 */ /* 0x001fce00078e00ff */
[----:B------:R-:W-:-:S07]  /*1490*/  LEPC R20, `(.L_x_257) ;  /* 0x000000001014794e */ /* 0x000fce0000000000 */
[----:B-1----:R-:W-:Y:S05]  /*14a0*/  CALL.ABS.NOINC R14 ;  /* 0x000000000e007343 */ /* 0x002fea0003c00000 */
.L_x_257:
[----:B------:R-:W0:Y:S01]  /*14b0*/  S2UR UR5, SR_CgaCtaId ;  /* 0x00000000000579c3 */ /* 0x000e220000008800 */
[----:B------:R-:W-:Y:S01]  /*14c0*/  LEA.HI R0, R223, R223, RZ, 0x1 ;  /* 0x000000dfdf007211 */ /* 0x000fe200078f08ff */
[----:B------:R-:W-:Y:S01]  /*14d0*/  UMOV UR4, 0x400 ;  /* 0x0000040000047882 */ /* 0x000fe20000000000 */
[----:B------:R-:W-:Y:S01]  /*14e0*/  BSSY B0, `(.L_x_258) ;  /* 0x0000009000007945 */ /* 0x000fe20003800000 */
[----:B------:R-:W-:Y:S02]  /*14f0*/  ISETP.NE.AND P0, PT, R22, 0x3, PT ;  /* 0x000000031600780c */ /* 0x000fe40003f05270 */
[----:B------:R-:W-:-:S04]  /*1500*/  LOP3.LUT R0, R0, 0xfffffffe, RZ, 0xc0, !PT ;  /* 0xfffffffe00007812 */ /* 0x000fc800078ec0ff */
[----:B------:R-:W-:-:S04]  /*1510*/  IADD3 R3, R223, -R0, RZ ;  /* 0x80000000df037210 */ /* 0x000fc80007ffe0ff */
[----:B------:R-:W-:Y:S01]  /*1520*/  SHF.L.U32 R3, R3, 0x1f, RZ ;  /* 0x0000001f03037819 */ /* 0x000fe200000006ff */
[----:B0-----:R-:W-:-:S06]  /*1530*/  ULEA UR4, UR5, UR4, 0x18 ;  /* 0x0000000405047291 */ /* 0x001fcc000f8ec03f */
[----:B------:R-:W-:-:S04]  /*1540*/  IMAD.U32 R0, RZ, RZ, UR4 ;  /* 0x00000004ff007e24 */ /* 0x000fc8000f8e00ff */
[----:B------:R-:W0:Y:S02]  /*1550*/  SYNCS.PHASECHK.TRANS64.TRYWAIT P1, [R0+URZ+0x34800], R3 ;  /* 0x03480003000075a7 */ /* 0x000e24000802017f */
[----:B0-----:R-:W-:Y:S05]  /*1560*/  @!P1 BRA `(.L_x_259) ;  /* 0x0000012400a89947 */ /* 0x001fea0003800000 */
.L_x_382:
[----:B------:R-:W-:Y:S05]  /*1570*/  BSYNC B0 ;  /* 0x0000000000007941 */ /* 0x000fea0003800000 */
.L_x_258:
[----:B------:R-:W-:Y:S05]  /*1580*/  @!P0 BRA `(.L_x_260) ;  /* 0x0000000000048947 */ /* 0x000fea0003800000 */
[----:B------:R-:W-:Y:S01]  /*1590*/  BPT.TRAP 0x1 ;  /* 0x000000040000795c */ /* 0x000fe20000300000 */
.L_x_260:
[----:B------:R-:W-:Y:S01]  /*15a0*/  IMAD R10, R2, 0x8, R0 ;  /* 0x00000008020a7824 */ /* 0x000fe200078e0200 */
[----:B0-----:R-:W-:-:S04]  /*15b0*/  SHF.L.U32 R3, R16, 0x1f, RZ ;  /* 0x0000001f10037819 */ /* 0x001fc800000006ff */
[----:B------:R0:W1:Y:S01]  /*15c0*/  SYNCS.PHASECHK.TRANS64.TRYWAIT P2, [R10+URZ+0x34830], R3 ;  /* 0x034830030a0075a7 */ /* 0x000062000804017f */
[----:B------:R-:W-:Y:S05]  /*15d0*/  @!P0 BRA `(.L_x_261) ;  /* 0x0000000000048947 */ /* 0x000fea0003800000 */
[----:B------:R-:W-:Y:S01]  /*15e0*/  BPT.TRAP 0x1 ;  /* 0x000000040000795c */ /* 0x000fe20000300000 */
.L_x_261:
[----:B------:R-:W2:Y:S01]  /*15f0*/  S2R R4, SR_TID.X ;  /* 0x0000000000047919 */ /* 0x000ea20000002100 */
[----:B------:R-:W-:Y:S01]  /*1600*/  IMAD.MOV.U32 R87, RZ, RZ, RZ ;  /* 0x000000ffff577224 */ /* 0x000fe200078e00ff */
[----:B--2---:R-:W-:Y:S01]  /*1610*/  LOP3.LUT P1, RZ, R4, 0x7f, RZ, 0xc0, !PT ;  /* 0x0000007f04ff7812 */ /* 0x004fe2000782c0ff */
[----:B-1----:R-:W-:-:S12]  /*1620*/  @P2 BRA `(.L_x_262) ;  /* 0x0000000000082947 */ /* 0x002fd80003800000 */
[----:B------:R-:W1:Y:S02]  /*1630*/  SYNCS.PHASECHK.TRANS64.TRYWAIT P2, [R10+URZ+0x34830], R3 ;  /* 0x034830030a0075a7 */ /* 0x000e64000804017f */
[----:B-1----:R-:W-:Y:S05]  /*1640*/  @!P2 BRA `(.L_x_263) ;  /* 0x000001240084a947 */ /* 0x002fea0003800000 */
.L_x_262:
[----:B------:R-:W-:Y:S05]  /*1650*/  WARPSYNC.ALL ;  /* 0x0000000000007948 */ /* 0x000fea0003800000 */
[----:B01----:R-:W-:Y:S01]  /*1660*/  VIADD R3, R0, 0x1e400 ;  /* 0x0001e40000037836 */ /* 0x003fe20000000000 */
[----:B------:R-:W-:Y:S01]  /*1670*/  ULOP3.LUT UR25, UR36, 0x10000, URZ, 0xfc, !UPT ;  /* 0x0001000024197892 */ /* 0x000fe2000f8efc3f */
[----:B------:R-:W-:Y:S01]  /*1680*/  WARPGROUP.ARRIVE ;  /* 0x00000000000079c5 */ /* 0x000fe20000000000 */
[----:B------:R-:W-:Y:S01]  /*1690*/  UMOV UR5, 0x40000040 ;  /* 0x4000004000057882 */ /* 0x000fe20000000000 */
[----:B------:R-:W-:Y:S01]  /*16a0*/  UMOV UR7, 0x40000040 ;  /* 0x4000004000077882 */ /* 0x000fe20000000000 */
[----:B------:R-:W-:Y:S01]  /*16b0*/  SHF.R.U32.HI R3, RZ, 0x4, R3 ;  /* 0x00000004ff037819 */ /* 0x000fe20000011603 */
[----:B------:R-:W-:Y:S01]  /*16c0*/  UMOV UR45, UR5 ;  /* 0x00000005002d7c82 */ /* 0x000fe20008000000 */
[----:B------:R-:W-:Y:S01]  /*16d0*/  IMAD.U32 R9, RZ, RZ, UR5 ;  /* 0x00000005ff097e24 */ /* 0x000fe2000f8e00ff */
[----:B------:R-:W-:Y:S01]  /*16e0*/  UMOV UR4, UR25 ;  /* 0x0000001900047c82 */ /* 0x000fe20008000000 */
[----:B------:R-:W-:Y:S01]  /*16f0*/  LOP3.LUT R3, R3, 0x3fff, RZ, 0xc0, !PT ;  /* 0x00003fff03037812 */ /* 0x000fe200078ec0ff */
[----:B------:R-:W-:Y:S01]  /*1700*/  UMOV UR44, UR4 ;  /* 0x00000004002c7c82 */ /* 0x000fe20008000000 */
[----:B------:R-:W-:Y:S01]  /*1710*/  IMAD.U32 R8, RZ, RZ, UR4 ;  /* 0x00000004ff087e24 */ /* 0x000fe2000f8e00ff */
[----:B------:R-:W-:Y:S01]  /*1720*/  UMOV UR8, UR44 ;  /* 0x0000002c00087c82 */ /* 0x000fe20008000000 */
[----:B------:R-:W-:Y:S01]  /*1730*/  LOP3.LUT R3, R3, 0x10000, RZ, 0xfc, !PT ;  /* 0x0001000003037812 */ /* 0x000fe200078efcff */
[----:B------:R-:W-:Y:S01]  /*1740*/  UMOV UR9, UR45 ;  /* 0x0000002d00097c82 */ /* 0x000fe20008000000 */
[----:B------:R-:W-:Y:S01]  /*1750*/  UMOV UR11, 0x40000040 ;  /* 0x40000040000b7882 */ /* 0x000fe20000000000 */
[----:B------:R-:W-:Y:S01]  /*1760*/  UMOV UR12, UR44 ;  /* 0x0000002c000c7c82 */ /* 0x000fe20008000000 */
[----:B------:R-:W-:Y:S01]  /*1770*/  UMOV UR13, UR45 ;  /* 0x0000002d000d7c82 */ /* 0x000fe20008000000 */
[----:B------:R-:W-:Y:S01]  /*1780*/  IMAD R4, R2, 0xb00, R3 ;  /* 0x00000b0002047824 */ /* 0x000fe200078e0203 */
[----:B------:R-:W-:Y:S01]  /*1790*/  UMOV UR15, 0x40000040 ;  /* 0x40000040000f7882 */ /* 0x000fe20000000000 */
[----:B------:R-:W-:Y:S01]  /*17a0*/  UMOV UR32, UR44 ;  /* 0x0000002c00207c82 */ /* 0x000fe20008000000 */
[----:B------:R-:W-:Y:S01]  /*17b0*/  UMOV UR33, UR45 ;  /* 0x0000002d00217c82 */ /* 0x000fe20008000000 */
[----:B------:R-:W-:Y:S01]  /*17c0*/  UMOV UR35, 0x40000040 ;  /* 0x4000004000237882 */ /* 0x000fe20000000000 */
[----:B------:R-:W-:Y:S01]  /*17d0*/  R2UR UR24, R4 ;  /* 0x00000000041872ca */ /* 0x000fe200000e0000 */
[----:B------:R-:W-:Y:S01]  /*17e0*/  UMOV UR28, UR44 ;  /* 0x0000002c001c7c82 */ /* 0x000fe20008000000 */
[----:B------:R-:W-:Y:S01]  /*17f0*/  UMOV UR29, UR45 ;  /* 0x0000002d001d7c82 */ /* 0x000fe20008000000 */
[----:B------:R-:W-:Y:S01]  /*1800*/  UMOV UR31, 0x40000040 ;  /* 0x40000040001f7882 */ /* 0x000fe20000000000 */
        /* <DEDUP_REMOVED lines=10> */
[----:B------:R-:W-:Y:S01]  /*18b0*/  UIADD3 UR10, UR24, 0x100, URZ ;  /* 0x00000100180a7890 */ /* 0x000fe2000fffe03f */
[----:B------:R-:W-:Y:S01]  /*18c0*/  HGMMA.64x16x16.F32.BF16 R112, gdesc[UR4], RZ, !UPT, gsb0 ;  /* 0x00200000047079f0 */ /* 0x000fe2000c0018ff */
[----:B------:R-:W-:Y:S01]  /*18d0*/  UIADD3 UR6, UR24, 0x80, URZ ;  /* 0x0000008018067890 */ /* 0x000fe2000fffe03f */
[----:B------:R-:W-:Y:S01]  /*18e0*/  P2R R122, PR, RZ, 0x1 ;  /* 0x00000001ff7a7803 */ /* 0x000fe20000000000 */
[----:B------:R-:W-:Y:S01]  /*18f0*/  UMOV UR4, UR44 ;  /* 0x0000002c00047c82 */ /* 0x000fe20008000000 */
[----:B------:R-:W-:Y:S01]  /*1900*/  UMOV UR5, UR45 ;  /* 0x0000002d00057c82 */ /* 0x000fe20008000000 */
[----:B------:R-:W-:Y:S01]  /*1910*/  UMOV UR7, 0x40000040 ;  /* 0x4000004000077882 */ /* 0x000fe20000000000 */
[----:B------:R-:W-:Y:S01]  /*1920*/  UIADD3 UR14, UR24, 0x180, URZ ;  /* 0x00000180180e7890 */ /* 0x000fe2000fffe03f */
[----:B------:R-:W-:Y:S01]  /*1930*/  @!P1 VIADD R10, R10, 0x34840 ;  /* 0x000348400a0a9836 */ /* 0x000fe20000000000 */
[----:B------:R-:W-:-:S02]  /*1940*/  UIADD3 UR34, UR24, 0x200, URZ ;  /* 0x0000020018227890 */ /* 0x000fc4000fffe03f */
[----:B------:R-:W-:Y:S02]  /*1950*/  UIADD3 UR30, UR24, 0x280, URZ ;  /* 0x00000280181e7890 */ /* 0x000fe4000fffe03f */
[----:B------:R-:W-:Y:S02]  /*1960*/  UIADD3 UR22, UR24, 0x300, URZ ;  /* 0x0000030018167890 */ /* 0x000fe4000fffe03f */
[----:B------:R-:W-:Y:S02]  /*1970*/  UIADD3 UR18, UR24, 0x380, URZ ;  /* 0x0000038018127890 */ /* 0x000fe4000fffe03f */
[----:B------:R-:W-:Y:S02]  /*1980*/  UIADD3 UR38, UR24, 0x400, URZ ;  /* 0x0000040018267890 */ /* 0x000fe4000fffe03f */
        /* <DEDUP_REMOVED lines=9> */
[----:B------:R-:W-:Y:S01]  /*1a20*/  UIADD3 UR54, UR24, 0x604, URZ ;  /* 0x0000060418367890 */ /* 0x000fe2000fffe03f */
        /* <DEDUP_REMOVED lines=512> */
[----:B------:R-:W0:Y:S01]  /*3a30*/  MUFU.TANH R12, R12 ;  /* 0x0000000c000c7308 */ /* 0x000e220000002400 */
[----:B------:R-:W-:Y:S01]  /*3a40*/  UMOV UR23, 0x40000040 ;  /* 0x4000004000177882 */ /* 0x000fe20000000000 */
[----:B------:R-:W-:Y:S01]  /*3a50*/  FMUL.FTZ R15, R115, UR6 ;  /* 0x00000006730f7c20 */ /* 0x000fe20008410000 */
[----:B------:R-:W-:Y:S01]  /*3a60*/  FMUL.FTZ R21, R118, UR6 ;  /* 0x0000000676157c20 */ /* 0x000fe20008410000 */
[----:B------:R-:W-:-:S04]  /*3a70*/  FMUL.FTZ R83, R119, UR6 ;  /* 0x0000000677537c20 */ /* 0x000fc80008410000 */
[----:B------:R-:W-:Y:S08]  /*3a80*/  MUFU.TANH R13, R13 ;  /* 0x0000000d000d7308 */ /* 0x000ff00000002400 */
[----:B------:R-:W1:Y:S08]  /*3a90*/  MUFU.TANH R14, R14 ;  /* 0x0000000e000e7308 */ /* 0x000e700000002400 */
[----:B------:R-:W2:Y:S08]  /*3aa0*/  MUFU.TANH R20, R20 ;  /* 0x0000001400147308 */ /* 0x000eb00000002400 */
[----:B------:R-:W3:Y:S08]  /*3ab0*/  MUFU.TANH R11, R11 ;  /* 0x0000000b000b7308 */ /* 0x000ef00000002400 */
        /* <DEDUP_REMOVED lines=11> */
[----:B------:R-:W4:Y:S01]  /*3b70*/  MUFU.TANH R80, R80 ;  /* 0x0000005000507308 */ /* 0x000f220000002400 */
        /* <DEDUP_REMOVED lines=22> */
[----:B------:R-:W-:Y:S01]  /*3ce0*/  FMUL.FTZ R98, R98, UR6 ;  /* 0x0000000662627c20 */ /* 0x000fe20008410000 */
[----:B------:R-:W-:Y:S01]  /*3cf0*/  FMUL.FTZ R102, R102, UR6 ;  /* 0x0000000666667c20 */ /* 0x000fe20008410000 */
[----:B------:R-:W5:Y:S08]  /*3d00*/  MUFU.TANH R105, R105 ;  /* 0x0000006900697308 */ /* 0x000f700000002400 */
        /* <DEDUP_REMOVED lines=9> */
[----:B------:R-:W-:Y:S02]  /*3da0*/  FMUL.FTZ R88, R88, UR6 ;  /* 0x0000000658587c20 */ /* 0x000fe40008410000 */
[----:B------:R-:W5:Y:S01]  /*3db0*/  MUFU.TANH R106, R106 ;  /* 0x0000006a006a7308 */ /* 0x000f620000002400 */
        /* <DEDUP_REMOVED lines=10> */
[----:B------:R-:W5:Y:S08]  /*3e60*/  MUFU.TANH R98, R98 ;  /* 0x0000006200627308 */ /* 0x000f700000002400 */
[----:B------:R-:W5:Y:S08]  /*3e70*/  MUFU.TANH R88, R88 ;  /* 0x0000005800587308 */ /* 0x000f700000002400 */
[----:B------:R-:W5:Y:S08]  /*3e80*/  MUFU.TANH R89, R89 ;  /* 0x0000005900597308 */ /* 0x000f700000002400 */
[----:B------:R-:W5:Y:S01]  /*3e90*/  MUFU.TANH R102, R102 ;  /* 0x0000006600667308 */ /* 0x000f620000002400 */
[----:B------:R-:W-:-:S02]  /*3ea0*/  WARPGROUP.DEPBAR.LE gsb0, 0x0 ;  /* 0x00008000000079c5 */ /* 0x000fc40000010000 */
[----:B------:R-:W-:-:S05]  /*3eb0*/  WARPGROUP.ARRIVE ;  /* 0x00000000000079c5 */ /* 0x000fca0000000000 */
[----:B------:R-:W5:Y:S01]  /*3ec0*/  MUFU.TANH R92, R92 ;  /* 0x0000005c005c7308 */ /* 0x000f620000002400 */
[----:B------:R-:W-:Y:S01]  /*3ed0*/  FMUL.FTZ R72, R72, UR6 ;  /* 0x0000000648487c20 */ /* 0x000fe20008410000 */
[----:B------:R-:W-:Y:S01]  /*3ee0*/  FMUL.FTZ R73, R73, UR6 ;  /* 0x0000000649497c20 */ /* 0x000fe20008410000 */
[----:B------:R-:W-:Y:S01]  /*3ef0*/  FMUL.FTZ R76, R76, UR6 ;  /* 0x000000064c4c7c20 */ /* 0x000fe20008410000 */
[----:B------:R-:W-:Y:S01]  /*3f00*/  FMUL.FTZ R77, R77, UR6 ;  /* 0x000000064d4d7c20 */ /* 0x000fe20008410000 */
[----:B------:R-:W-:Y:S01]  /*3f10*/  HGMMA.64x16x16.F32.BF16 R64, gdesc[UR20], R64, gsb0 ;  /* 0x00200000144079f0 */ /* 0x000fe20008001840 */
[----:B------:R-:W-:Y:S01]  /*3f20*/  UIADD3 UR22, UR24, 0x886, URZ ;  /* 0x0000088618167890 */ /* 0x000fe2000fffe03f */
[----:B------:R-:W-:Y:S01]  /*3f30*/  FMUL.FTZ R74, R74, UR6 ;  /* 0x000000064a4a7c20 */ /* 0x000fe20008410000 */
[----:B------:R-:W-:Y:S01]  /*3f40*/  UMOV UR23, 0x40000040 ;  /* 0x4000004000177882 */ /* 0x000fe20000000000 */
[----:B------:R-:W5:Y:S01]  /*3f50*/  MUFU.TANH R93, R93 ;  /* 0x0000005d005d7308 */ /* 0x000f620000002400 */
[----:B------:R-:W-:Y:S01]  /*3f60*/  FMUL.FTZ R75, R75, UR6 ;  /* 0x000000064b4b7c20 */ /* 0x000fe20008410000 */
[----:B------:R-:W-:Y:S01]  /*3f70*/  FMUL.FTZ R78, R78, UR6 ;  /* 0x000000064e4e7c20 */ /* 0x000fe20008410000 */
[----:B------:R-:W-:-:S05]  /*3f80*/  FMUL.FTZ R79, R79, UR6 ;  /* 0x000000064f4f7c20 */ /* 0x000fca0008410000 */
[----:B------:R-:W5:Y:S08]  /*3f90*/  MUFU.TANH R90, R90 ;  /* 0x0000005a005a7308 */ /* 0x000f700000002400 */
[----:B------:R-:W5:Y:S08]  /*3fa0*/  MUFU.TANH R72, R72 ;  /* 0x0000004800487308 */ /* 0x000f700000002400 */
[----:B------:R-:W5:Y:S08]  /*3fb0*/  MUFU.TANH R73, R73 ;  /* 0x0000004900497308 */ /* 0x000f700000002400 */
        /* <DEDUP_REMOVED lines=17> */
[----:B------:R-:W-:Y:S08]  /*40d0*/  MUFU.TANH R64, R69 ;  /* 0x0000004500407308 */ /* 0x000ff00000002400 */
[----:B------:R-:W-:Y:S08]  /*40e0*/  MUFU.TANH R116, R67 ;  /* 0x0000004300747308 */ /* 0x000ff00000002400 */
[----:B------:R-:W5:Y:S08]  /*40f0*/  MUFU.TANH R77, R77 ;  /* 0x0000004d004d7308 */ /* 0x000f700000002400 */
[----:B------:R-:W5:Y:S08]  /*4100*/  MUFU.TANH R74, R74 ;  /* 0x0000004a004a7308 */ /* 0x000f700000002400 */
[----:B------:R-:W5:Y:S01]  /*4110*/  MUFU.TANH R75, R75 ;  /* 0x0000004b004b7308 */ /* 0x000f620000002400 */
[----:B------:R-:W-:-:S02]  /*4120*/  WARPGROUP.DEPBAR.LE gsb0, 0x0 ;  /* 0x00008000000079c5 */ /* 0x000fc40000010000 */
[----:B------:R-:W-:Y:S01]  /*4130*/  WARPGROUP.ARRIVE ;  /* 0x00000000000079c5 */ /* 0x000fe20000000000 */
[----:B0-----:R-:W-:Y:S01]  /*4140*/  FMUL.FTZ R66, R56, UR6 ;  /* 0x0000000638427c20 */ /* 0x001fe20008410000 */
[----:B------:R-:W-:Y:S01]  /*4150*/  FMUL.FTZ R56, R57, UR6 ;  /* 0x0000000639387c20 */ /* 0x000fe20008410000 */
[----:B------:R-:W-:Y:S01]  /*4160*/  FMUL.FTZ R57, R58, UR6 ;  /* 0x000000063a397c20 */ /* 0x000fe20008410000 */
[----:B------:R-:W-:Y:S01]  /*4170*/  FMUL.FTZ R58, R61, UR6 ;  /* 0x000000063d3a7c20 */ /* 0x000fe20008410000 */
[----:B------:R-:W-:Y:S01]  /*4180*/  IMAD.IADD R61, R226, 0x1, R81 ;  /* 0x00000001e23d7824 */ /* 0x000fe200078e0251 */
        /* <DEDUP_REMOVED lines=8> */
[----:B------:R-:W-:Y:S08]  /*4210*/  MUFU.TANH R128, R63 ;  /* 0x0000003f00807308 */ /* 0x000ff00000002400 */
[----:B------:R1:W-:Y:S08]  /*4220*/  MUFU.TANH R126, R59 ;  /* 0x0000003b007e7308 */ /* 0x0003f00000002400 */
[----:B------:R-:W5:Y:S08]  /*4230*/  MUFU.TANH R141, R65 ;  /* 0x00000041008d7308 */ /* 0x000f700000002400 */
[----:B------:R-:W5:Y:S08]  /*4240*/  MUFU.TANH R78, R78 ;  /* 0x0000004e004e7308 */ /* 0x000f700000002400 */
[----:B------:R-:W5:Y:S08]  /*4250*/  MUFU.TANH R68, R68 ;  /* 0x0000004400447308 */ /* 0x000f700000002400 */
[----:B------:R-:W5:Y:S01]  /*4260*/  MUFU.TANH R79, R79 ;  /* 0x0000004f004f7308 */ /* 0x000f620000002400 */
[----:B------:R-:W-:-:S02]  /*4270*/  WARPGROUP.DEPBAR.LE gsb0, 0x0 ;  /* 0x00008000000079c5 */ /* 0x000fc40000010000 */
[----:B------:R-:W-:Y:S01]  /*4280*/  WARPGROUP.ARRIVE ;  /* 0x00000000000079c5 */ /* 0x000fe20000000000 */
[----:B0-----:R-:W-:Y:S01]  /*4290*/  FMUL.FTZ R57, R48, UR6 ;  /* 0x0000000630397c20 */ /* 0x001fe20008410000 */
[----:B------:R-:W-:Y:S02]  /*42a0*/  IMAD R48, R120, -0xb0, R61 ;  /* 0xffffff5078307824 */ /* 0x000fe400078e023d */
[----:B------:R-:W-:Y:S01]  /*42b0*/  FMUL.FTZ R49, R49, UR6 ;  /* 0x0000000631317c20 */ /* 0x000fe20008410000 */
[----:B------:R-:W-:Y:S01]  /*42c0*/  FMUL.FTZ R51, R51, UR6 ;  /* 0x0000000633337c20 */ /* 0x000fe20008410000 */
[----:B------:R-:W-:Y:S01]  /*42d0*/  FMUL.FTZ R53, R53, UR6 ;  /* 0x0000000635357c20 */ /* 0x000fe20008410000 */
[----:B------:R-:W-:Y:S01]  /*42e0*/  HGMMA.64x16x16.F32.BF16 R40, gdesc[UR20], R40, gsb0 ;  /* 0x00200000142879f0 */ /* 0x000fe20008001828 */
[C---:B------:R-:W-:Y:S01]  /*42f0*/  ISETP.GT.AND P5, PT, R48.reuse, RZ, PT ;  /* 0x000000ff3000720c */ /* 0x040fe20003fa4270 */
[----:B------:R-:W-:Y:S01]  /*4300*/  UIADD3 UR22, UR24, 0xa06, URZ ;  /* 0x00000a0618167890 */ /* 0x000fe2000fffe03f */
[C---:B------:R-:W-:Y:S01]  /*4310*/  ISETP.GT.AND P4, PT, R48.reuse, 0x1, PT ;  /* 0x000000013000780c */ /* 0x040fe20003f84270 */
[----:B------:R-:W-:Y:S01]  /*4320*/  UMOV UR23, 0x40000040 ;  /* 0x4000004000177882 */ /* 0x000fe20000000000 */
[----:B------:R-:W-:Y:S01]  /*4330*/  ISETP.GT.AND P2, PT, R48, 0x8, PT ;  /* 0x000000083000780c */ /* 0x000fe20003f44270 */
[----:B------:R0:W-:Y:S01]  /*4340*/  MUFU.TANH R161, R49 ;  /* 0x0000003100a17308 */ /* 0x0001e20000002400 */
[----:B------:R-:W-:Y:S01]  /*4350*/  FSEL R91, R12, -INF , P5 ;  /* 0xff8000000c5b7808 */ /* 0x000fe20002800000 */
[----:B-1----:R-:W-:Y:S01]  /*4360*/  FMUL.FTZ R59, R55, UR6 ;  /* 0x00000006373b7c20 */ /* 0x002fe20008410000 */
[----:B------:R-:W-:Y:S01]  /*4370*/  FSEL R95, R14, -INF , P2 ;  /* 0xff8000000e5f7808 */ /* 0x000fe20001000000 */
[----:B------:R-:W-:Y:S01]  /*4380*/  FMUL.FTZ R52, R52, UR6 ;  /* 0x0000000634347c20 */ /* 0x000fe20008410000 */
[----:B------:R-:W-:Y:S01]  /*4390*/  ISETP.GT.AND P3, PT, R48, 0x9, PT ;  /* 0x000000093000780c */ /* 0x000fe20003f64270 */
[----:B------:R-:W-:Y:S01]  /*43a0*/  FMUL.FTZ R50, R50, UR6 ;  /* 0x0000000632327c20 */ /* 0x000fe20008410000 */
[----:B------:R-:W-:Y:S01]  /*43b0*/  ISETP.GT.AND P6, PT, R48, 0x10, PT ;  /* 0x000000103000780c */ /* 0x000fe20003fc4270 */
[----:B------:R-:W-:Y:S01]  /*43c0*/  MUFU.TANH R165, R53 ;  /* 0x0000003500a57308 */ /* 0x000fe20000002400 */
[----:B--2---:R-:W-:Y:S01]  /*43d0*/  FSEL R99, R20, -INF , P3 ;  /* 0xff80000014637808 */ /* 0x004fe20001800000 */
[----:B------:R-:W-:Y:S01]  /*43e0*/  FMUL.FTZ R54, R54, UR6 ;  /* 0x0000000636367c20 */ /* 0x000fe20008410000 */
[----:B---3--:R-:W-:-:S02]  /*43f0*/  FSEL R11, R11, -INF , P5 ;  /* 0xff8000000b0b7808 */ /* 0x008fc40002800000 */
[----:B------:R-:W-:Y:S02]  /*4400*/  ISETP.GT.AND P5, PT, R48, 0x11, PT ;  /* 0x000000113000780c */ /* 0x000fe40003fa4270 */
[----:B----4-:R-:W-:Y:S01]  /*4410*/  FSEL R101, R80, -INF , P6 ;  /* 0xff80000050657808 */ /* 0x010fe20003000000 */
[----:B------:R-:W-:Y:S01]  /*4420*/  MUFU.TANH R159, R57 ;  /* 0x00000039009f7308 */ /* 0x000fe20000002400 */
[----:B------:R-:W-:Y:S01]  /*4430*/  FSEL R12, R15, -INF , P4 ;  /* 0xff8000000f0c7808 */ /* 0x000fe20002000000 */
[----:B------:R-:W-:Y:S01]  /*4440*/  IMAD.MOV.U32 R80, RZ, RZ, R87 ;  /* 0x000000ffff507224 */ /* 0x000fe200078e0057 */
[----:B-----5:R-:W-:Y:S02]  /*4450*/  FSEL R103, R82, -INF , P5 ;  /* 0xff80000052677808 */ /* 0x020fe40002800000 */
[----:B------:R-:W-:Y:S02]  /*4460*/  FSEL R15, R83, -INF , P3 ;  /* 0xff800000530f7808 */ /* 0x000fe40001800000 */
[----:B------:R-:W-:Y:S01]  /*4470*/  ISETP.GT.AND P3, PT, R48, 0x20, PT ;  /* 0x000000203000780c */ /* 0x000fe20003f64270 */
[----:B------:R-:W1:Y:S01]  /*4480*/  MUFU.TANH R56, R56 ;  /* 0x0000003800387308 */ /* 0x000e620000002400 */
[----:B------:R-:W-:-:S02]  /*4490*/  MOV R82, R87 ;  /* 0x0000005700527202 */ /* 0x000fc40000000f00 */
[----:B------:R-:W-:-:S05]  /*44a0*/  FSEL R113, R105, -INF , P3 ;  /* 0xff80000069717808 */ /* 0x000fca0001800000 */
[----:B------:R-:W-:Y:S08]  /*44b0*/  MUFU.TANH R60, R60 ;  /* 0x0000003c003c7308 */ /* 0x000ff00000002400 */
[----:B------:R-:W2:Y:S01]  /*44c0*/  MUFU.TANH R62, R62 ;  /* 0x0000003e003e7308 */ /* 0x000ea20000002400 */
[----:B------:R-:W-:Y:S02]  /*44d0*/  WARPGROUP.DEPBAR.LE gsb0, 0x0 ;  /* 0x00008000000079c5 */ /* 0x000fe40000010000 */
        /* <DEDUP_REMOVED lines=24> */
[----:B------:R-:W-:Y:S01]  /*4660*/  MUFU.TANH R167, R61 ;  /* 0x0000003d00a77308 */ /* 0x000fe20000002400 */
[----:B------:R-:W-:Y:S01]  /*4670*/  FMNMX.FTZ R14, R107, R14, !PT ;  /* 0x0000000e6b0e7209 */ /* 0x000fe20007810000 */
[----:B------:R-:W-:Y:S01]  /*4680*/  FMUL.FTZ R46, R46, UR6 ;  /* 0x000000062e2e7c20 */ /* 0x000fe20008410000 */
[----:B------:R-:W-:Y:S01]  /*4690*/  ISETP.GT.AND P6, PT, R48, 0x21, PT ;  /* 0x000000213000780c */ /* 0x000fe20003fc4270 */
[----:B------:R-:W-:Y:S01]  /*46a0*/  IMAD.MOV.U32 R84, RZ, RZ, R87 ;  /* 0x000000ffff547224 */ /* 0x000fe200078e0057 */
[----:B------:R-:W-:-:S02]  /*46b0*/  FMNMX.FTZ R14, R111, R14, !PT ;  /* 0x0000000e6f0e7209 */ /* 0x000fc40007810000 */
[----:B------:R-:W-:Y:S01]  /*46c0*/  FSEL R41, R86, -INF , P5 ;  /* 0xff80000056297808 */ /* 0x000fe20002800000 */
[----:B------:R-:W-:Y:S01]  /*46d0*/  MUFU.TANH R169, R63 ;  /* 0x0000003f00a97308 */ /* 0x000fe20000002400 */
[----:B------:R-:W-:Y:S01]  /*46e0*/  ISETP.GT.AND P5, PT, R48, 0x28, PT ;  /* 0x000000283000780c */ /* 0x000fe20003fa4270 */
[----:B------:R-:W-:Y:S01]  /*46f0*/  IMAD.MOV.U32 R86, RZ, RZ, R87 ;  /* 0x000000ffff567224 */ /* 0x000fe200078e0057 */
[----:B------:R-:W-:Y:S02]  /*4700*/  FSEL R115, R96, -INF , P6 ;  /* 0xff80000060737808 */ /* 0x000fe40003000000 */
[----:B------:R-:W-:Y:S02]  /*4710*/  FMNMX.FTZ R14, R113, R14, !PT ;  /* 0x0000000e710e7209 */ /* 0x000fe40007810000 */
[----:B------:R-:W-:Y:S01]  /*4720*/  FSEL R43, R110, -INF , P4 ;  /* 0xff8000006e2b7808 */ /* 0x000fe20002000000 */
[----:B------:R-:W4:Y:S01]  /*4730*/  MUFU.TANH R66, R66 ;  /* 0x0000004200427308 */ /* 0x000f220000002400 */
[----:B------:R-:W-:-:S02]  /*4740*/  ISETP.GT.AND P4, PT, R48, 0x29, PT ;  /* 0x000000293000780c */ /* 0x000fc40003f84270 */
[----:B------:R-:W-:Y:S02]  /*4750*/  FSEL R117, R100, -INF , P5 ;  /* 0xff80000064757808 */ /* 0x000fe40002800000 */
[----:B------:R-:W-:Y:S02]  /*4760*/  FMNMX.FTZ R14, R115, R14, !PT ;  /* 0x0000000e730e7209 */ /* 0x000fe40007810000 */
[----:B------:R-:W-:Y:S01]  /*4770*/  FSEL R45, R106, -INF , P2 ;  /* 0xff8000006a2d7808 */ /* 0x000fe20001000000 */
[----:B------:R-:W-:Y:S01]  /*4780*/  MUFU.TANH R118, R71 ;  /* 0x0000004700767308 */ /* 0x000fe20000002400 */
[----:B------:R-:W-:Y:S02]  /*4790*/  ISETP.GT.AND P2, PT, R48, 0x30, PT ;  /* 0x000000303000780c */ /* 0x000fe40003f44270 */
[----:B------:R-:W-:Y:S02]  /*47a0*/  FSEL R119, R119, -INF , P4 ;  /* 0xff80000077777808 */ /* 0x000fe40002000000 */
[----:B------:R-:W-:-:S02]  /*47b0*/  FMNMX.FTZ R14, R117, R14, !PT ;  /* 0x0000000e750e7209 */ /* 0x000fc40007810000 */
[----:B------:R-:W-:Y:S01]  /*47c0*/  FSEL R47, R98, -INF , P3 ;  /* 0xff800000622f7808 */ /* 0x000fe20001800000 */
[----:B------:R-:W-:Y:S01]  /*47d0*/  MUFU.TANH R70, R70 ;  /* 0x0000004600467308 */ /* 0x000fe20000002400 */
[----:B------:R-:W-:Y:S02]  /*47e0*/  ISETP.GT.AND P3, PT, R48, 0x31, PT ;  /* 0x000000313000780c */ /* 0x000fe40003f64270 */
[----:B------:R-:W-:Y:S01]  /*47f0*/  FSEL R121, R88, -INF , P2 ;  /* 0xff80000058797808 */ /* 0x000fe20001000000 */
[----:B------:R-:W-:Y:S02]  /*4800*/  WARPGROUP.DEPBAR.LE gsb0, 0x0 ;  /* 0x00008000000079c5 */ /* 0x000fe40000010000 */
[----:B------:R-:W-:Y:S01]  /*4810*/  FMNMX.FTZ R14, R119, R14, !PT ;  /* 0x0000000e770e7209 */ /* 0x000fe20007810000 */
[----:B------:R-:W-:Y:S01]  /*4820*/  FMUL.FTZ R32, R32, UR6 ;  /* 0x0000000620207c20 */ /* 0x000fe20008410000 */
[----:B0-----:R-:W-:Y:S01]  /*4830*/  FSEL R49, R97, -INF , P6 ;  /* 0xff80000061317808 */ /* 0x001fe20003000000 */
[----:B------:R-:W-:Y:S01]  /*4840*/  WARPGROUP.ARRIVE ;  /* 0x00000000000079c5 */ /* 0x000fe20000000000 */
[----:B------:R-:W-:Y:S01]  /*4850*/  ISETP.GT.AND P6, PT, R48, 0x38, PT ;  /* 0x000000383000780c */ /* 0x000fe20003fc4270 */
[----:B------:R0:W5:Y:S01]  /*4860*/  MUFU.TANH R97, R59 ;  /* 0x0000003b00617308 */ /* 0x0001620000002400 */
[----:B------:R-:W-:Y:S01]  /*4870*/  FSEL R123, R89, -INF , P3 ;  /* 0xff800000597b7808 */ /* 0x000fe20001800000 */
[----:B------:R-:W-:Y:S01]  /*4880*/  FMUL.FTZ R36, R36, UR6 ;  /* 0x0000000624247c20 */ /* 0x000fe20008410000 */
[----:B------:R-:W-:Y:S01]  /*4890*/  FMNMX.FTZ R14, R121, R14, !PT ;  /* 0x0000000e790e7209 */ /* 0x000fe20007810000 */
[----:B------:R-:W-:Y:S01]  /*48a0*/  HGMMA.64x16x16.F32.BF16 R24, gdesc[UR20], R24, gsb0 ;  /* 0x00200000141879f0 */ /* 0x000fe20008001818 */
[----:B---3--:R-:W-:Y:S01]  /*48b0*/  FSEL R51, R102, -INF , P5 ;  /* 0xff80000066337808 */ /* 0x008fe20002800000 */
[----:B------:R-:W-:Y:S01]  /*48c0*/  FMUL.FTZ R34, R34, UR6 ;  /* 0x0000000622227c20 */ /* 0x000fe20008410000 */
[----:B------:R-:W-:Y:S01]  /*48d0*/  ISETP.GT.AND P5, PT, R48, 0x39, PT ;  /* 0x000000393000780c */ /* 0x000fe20003fa4270 */
[----:B------:R-:W3:Y:S01]  /*48e0*/  MUFU.TANH R32, R32 ;  /* 0x0000002000207308 */ /* 0x000ee20000002400 */
[----:B------:R-:W-:Y:S01]  /*48f0*/  FSEL R125, R92, -INF , P6 ;  /* 0xff8000005c7d7808 */ /* 0x000fe20003000000 */
[----:B------:R-:W-:Y:S01]  /*4900*/  FMUL.FTZ R38, R38, UR6 ;  /* 0x0000000626267c20 */ /* 0x000fe20008410000 */
[----:B------:R-:W-:Y:S01]  /*4910*/  FMNMX.FTZ R14, R123, R14, !PT ;  /* 0x0000000e7b0e7209 */ /* 0x000fe20007810000 */
[----:B------:R-:W-:Y:S01]  /*4920*/  FMUL.FTZ R39, R39, UR6 ;  /* 0x0000000627277c20 */ /* 0x000fe20008410000 */
[----:B------:R-:W-:Y:S01]  /*4930*/  FSEL R53, R108, -INF , P4 ;  /* 0xff8000006c357808 */ /* 0x000fe20002000000 */
[----:B------:R-:W-:Y:S01]  /*4940*/  IMAD.U32 R88, RZ, RZ, UR7 ;  /* 0x00000007ff587e24 */ /* 0x000fe2000f8e00ff */
[----:B------:R-:W-:Y:S01]  /*4950*/  ISETP.GT.AND P4, PT, R48, 0x40, PT ;  /* 0x000000403000780c */ /* 0x000fe20003f84270 */
[----:B------:R1:W-:Y:S01]  /*4960*/  MUFU.TANH R105, R67 ;  /* 0x0000004300697308 */ /* 0x0003e20000002400 */
[----:B------:R-:W-:-:S02]  /*4970*/  FSEL R127, R93, -INF , P5 ;  /* 0xff8000005d7f7808 */ /* 0x000fc40002800000 */
[----:B------:R-:W-:Y:S02]  /*4980*/  FMNMX.FTZ R14, R125, R14, !PT ;  /* 0x0000000e7d0e7209 */ /* 0x000fe40007810000 */
[----:B------:R-:W-:Y:S02]  /*4990*/  FSEL R55, R90, -INF , P2 ;  /* 0xff8000005a377808 */ /* 0x000fe40001000000 */
[----:B------:R-:W-:Y:S01]  /*49a0*/  ISETP.GT.AND P2, PT, R48, 0x41, PT ;  /* 0x000000413000780c */ /* 0x000fe20003f44270 */
[----:B------:R-:W3:Y:S01]  /*49b0*/  MUFU.TANH R58, R58 ;  /* 0x0000003a003a7308 */ /* 0x000ee20000002400 */
[----:B------:R-:W-:Y:S01]  /*49c0*/  FSEL R129, R72, -INF , P4 ;  /* 0xff80000048817808 */ /* 0x000fe20002000000 */
[----:B------:R-:W-:Y:S01]  /*49d0*/  IMAD.MOV.U32 R72, RZ, RZ, R87 ;  /* 0x000000ffff487224 */ /* 0x000fe200078e0057 */
[----:B------:R-:W-:Y:S02]  /*49e0*/  FMNMX.FTZ R14, R127, R14, !PT ;  /* 0x0000000e7f0e7209 */ /* 0x000fe40007810000 */
[----:B------:R-:W-:-:S02]  /*49f0*/  FSEL R57, R109, -INF , P3 ;  /* 0xff8000006d397808 */ /* 0x000fc40001800000 */
[----:B------:R-:W-:Y:S01]  /*4a00*/  ISETP.GT.AND P3, PT, R48, 0x48, PT ;  /* 0x000000483000780c */ /* 0x000fe20003f64270 */
[----:B------:R2:W-:Y:S01]  /*4a10*/  MUFU.TANH R109, R69 ;  /* 0x00000045006d7308 */ /* 0x0005e20000002400 */
[----:B------:R-:W-:Y:S02]  /*4a20*/  FSEL R131, R73, -INF , P2 ;  /* 0xff80000049837808 */ /* 0x000fe40001000000 */
[----:B------:R-:W-:Y:S02]  /*4a30*/  FMNMX.FTZ R14, R129, R14, !PT ;  /* 0x0000000e810e7209 */ /* 0x000fe40007810000 */
[----:B0-----:R-:W-:Y:S02]  /*4a40*/  FSEL R59, R94, -INF , P6 ;  /* 0xff8000005e3b7808 */ /* 0x001fe40003000000 */
[----:B------:R-:W-:Y:S01]  /*4a50*/  ISETP.GT.AND P6, PT, R48, 0x49, PT ;  /* 0x000000493000780c */ /* 0x000fe20003fc4270 */
[----:B------:R-:W0:Y:S01]  /*4a60*/  MUFU.TANH R52, R52 ;  /* 0x0000003400347308 */ /* 0x000e220000002400 */
[----:B------:R-:W-:Y:S01]  /*4a70*/  FSEL R133, R76, -INF , P3 ;  /* 0xff8000004c857808 */ /* 0x000fe20001800000 */
[----:B------:R-:W-:Y:S01]  /*4a80*/  IMAD.MOV.U32 R76, RZ, RZ, R87 ;  /* 0x000000ffff4c7224 */ /* 0x000fe200078e0057 */
[----:B------:R-:W-:-:S02]  /*4a90*/  FMNMX.FTZ R14, R131, R14, !PT ;  /* 0x0000000e830e7209 */ /* 0x000fc40007810000 */
[----:B------:R-:W-:Y:S02]  /*4aa0*/  FSEL R61, R112, -INF , P5 ;  /* 0xff800000703d7808 */ /* 0x000fe40002800000 */
[----:B------:R-:W-:Y:S01]  /*4ab0*/  ISETP.GT.AND P5, PT, R48, 0x50, PT ;  /* 0x000000503000780c */ /* 0x000fe20003fa4270 */
[----:B------:R-:W0:Y:S01]  /*4ac0*/  MUFU.TANH R50, R50 ;  /* 0x0000003200327308 */ /* 0x000e220000002400 */
[----:B------:R-:W-:Y:S02]  /*4ad0*/  FSEL R135, R77, -INF , P6 ;  /* 0xff8000004d877808 */ /* 0x000fe40003000000 */
[----:B------:R-:W-:Y:S01]  /*4ae0*/  FMNMX.FTZ R20, R133, R14, !PT ;  /* 0x0000000e85147209 */ /* 0x000fe20007810000 */
[----:B------:R-:W-:Y:S01]  /*4af0*/  FMUL.FTZ R14, R33, UR6 ;  /* 0x00000006210e7c20 */ /* 0x000fe20008410000 */
[----:B------:R-:W-:Y:S01]  /*4b00*/  FSEL R63, R74, -INF , P4 ;  /* 0xff8000004a3f7808 */ /* 0x000fe20002000000 */
[----:B------:R-:W-:Y:S01]  /*4b10*/  IMAD.MOV.U32 R74, RZ, RZ, R87 ;  /* 0x000000ffff4a7224 */ /* 0x000fe200078e0057 */
[----:B------:R-:W-:Y:S01]  /*4b20*/  ISETP.GT.AND P4, PT, R48, 0x51, PT ;  /* 0x000000513000780c */ /* 0x000fe20003f84270 */
[----:B------:R-:W0:Y:S01]  /*4b30*/  MUFU.TANH R54, R54 ;  /* 0x0000003600367308 */ /* 0x000e220000002400 */
[----:B------:R-:W-:Y:S01]  /*4b40*/  FSEL R137, R137, -INF , P5 ;  /* 0xff80000089897808 */ /* 0x000fe20002800000 */
[----:B------:R-:W-:-:S02]  /*4b50*/  WARPGROUP.DEPBAR.LE gsb0, 0x0 ;  /* 0x00008000000079c5 */ /* 0x000fc40000010000 */
[----:B------:R-:W-:Y:S01]  /*4b60*/  FMNMX.FTZ R20, R135, R20, !PT ;  /* 0x0000001487147209 */ /* 0x000fe20007810000 */
[----:B------:R-:W-:Y:S01]  /*4b70*/  FMUL.FTZ R24, R24, UR6 ;  /* 0x0000000618187c20 */ /* 0x000fe20008410000 */
[----:B------:R-:W-:Y:S01]  /*4b80*/  FSEL R65, R75, -INF , P2 ;  /* 0xff8000004b417808 */ /* 0x000fe20001000000 */
[----:B------:R-:W-:Y:S01]  /*4b90*/  FMUL.FTZ R28, R28, UR6 ;  /* 0x000000061c1c7c20 */ /* 0x000fe20008410000 */
[----:B------:R-:W-:Y:S01]  /*4ba0*/  ISETP.GT.AND P2, PT, R48, 0x58, PT ;  /* 0x000000583000780c */ /* 0x000fe20003f44270 */
[----:B------:R-:W0:Y:S01]  /*4bb0*/  MUFU.TANH R44, R44 ;  /* 0x0000002c002c7308 */ /* 0x000e220000002400 */
[----:B------:R-:W-:Y:S01]  /*4bc0*/  FSEL R141, R141, -INF , P4 ;  /* 0xff8000008d8d7808 */ /* 0x000fe20002000000 */
[----:B------:R-:W-:Y:S01]  /*4bd0*/  FMUL.FTZ R26, R26, UR6 ;  /* 0x000000061a1a7c20 */ /* 0x000fe20008410000 */
[----:B------:R-:W-:Y:S01]  /*4be0*/  FMNMX.FTZ R20, R137, R20, !PT ;  /* 0x0000001489147209 */ /* 0x000fe20007810000 */
[----:B------:R-:W-:Y:S01]  /*4bf0*/  FMUL.FTZ R30, R30, UR6 ;  /* 0x000000061e1e7c20 */ /* 0x000fe20008410000 */
[----:B------:R-:W-:-:S02]  /*4c00*/  FSEL R71, R114, -INF , P5 ;  /* 0xff80000072477808 */ /* 0x000fc40002800000 */
[----:B------:R-:W-:Y:S01]  /*4c10*/  FSEL R73, R116, -INF , P4 ;  /* 0xff80000074497808 */ /* 0x000fe20002000000 */
[----:B------:R-:W0:Y:S01]  /*4c20*/  MUFU.TANH R130, R130 ;  /* 0x0000008200827308 */ /* 0x000e220000002400 */
[----:B-1----:R-:W-:Y:S01]  /*4c30*/  FSEL R67, R78, -INF , P3 ;  /* 0xff8000004e437808 */ /* 0x002fe20001800000 */
[--C-:B------:R-:W-:Y:S01]  /*4c40*/  IMAD.MOV.U32 R78, RZ, RZ, R87.reuse ;  /* 0x000000ffff4e7224 */ /* 0x100fe200078e0057 */
[C---:B------:R-:W-:Y:S02]  /*4c50*/  ISETP.GT.AND P5, PT, R48.reuse, 0x61, PT ;  /* 0x000000613000780c */ /* 0x040fe40003fa4270 */
[C---:B------:R-:W-:Y:S02]  /*4c60*/  ISETP.GT.AND P4, PT, R48.reuse, 0x68, PT ;  /* 0x000000683000780c */ /* 0x040fe40003f84270 */
[----:B------:R-:W-:Y:S01]  /*4c70*/  ISETP.GT.AND P3, PT, R48, 0x59, PT ;  /* 0x000000593000780c */ /* 0x000fe20003f64270 */
[----:B------:R-:W1:Y:S01]  /*4c80*/  MUFU.TANH R14, R14 ;  /* 0x0000000e000e7308 */ /* 0x000e620000002400 */
[----:B------:R-:W-:Y:S01]  /*4c90*/  FSEL R145, R68, -INF , P2 ;  /* 0xff80000044917808 */ /* 0x000fe20001000000 */
[----:B------:R-:W-:Y:S01]  /*4ca0*/  IMAD.MOV.U32 R68, RZ, RZ, R87 ;  /* 0x000000ffff447224 */ /* 0x000fe200078e0057 */
[----:B------:R-:W-:-:S02]  /*4cb0*/  FMNMX.FTZ R20, R141, R20, !PT ;  /* 0x000000148d147209 */ /* 0x000fc40007810000 */
[----:B--2---:R-:W-:Y:S02]  /*4cc0*/  FSEL R69, R79, -INF , P6 ;  /* 0xff8000004f457808 */ /* 0x004fe40003000000 */
[----:B------:R-:W-:Y:S01]  /*4cd0*/  FSEL R153, R56, -INF , P5 ;  /* 0xff80000038997808 */ /* 0x000fe20002800000 */
[----:B------:R-:W2:Y:S01]  /*4ce0*/  MUFU.TANH R46, R46 ;  /* 0x0000002e002e7308 */ /* 0x000ea20000002400 */
[----:B------:R-:W-:Y:S01]  /*4cf0*/  FSEL R83, R62, -INF , P4 ;  /* 0xff8000003e537808 */ /* 0x000fe20002000000 */
[----:B------:R-:W-:Y:S01]  /*4d00*/  IMAD.MOV.U32 R62, RZ, RZ, R87 ;  /* 0x000000ffff3e7224 */ /* 0x000fe200078e0057 */
[----:B------:R-:W-:Y:S02]  /*4d10*/  FSEL R155, R60, -INF , P4 ;  /* 0xff8000003c9b7808 */ /* 0x000fe40002000000 */
[----:B------:R-:W-:Y:S02]  /*4d20*/  ISETP.GT.AND P6, PT, R48, 0x60, PT ;  /* 0x000000603000780c */ /* 0x000fe40003fc4270 */
[----:B------:R-:W-:Y:S01]  /*4d30*/  FSEL R149, R64, -INF , P3 ;  /* 0xff80000040957808 */ /* 0x000fe20001800000 */
[----:B------:R-:W2:Y:S01]  /*4d40*/  MUFU.TANH R36, R36 ;  /* 0x0000002400247308 */ /* 0x000ea20000002400 */
[----:B------:R-:W-:Y:S01]  /*4d50*/  FMNMX.FTZ R56, R145, R20, !PT ;  /* 0x0000001491387209 */ /* 0x000fe20007810000 */
[----:B------:R-:W-:Y:S01]  /*4d60*/  FMUL.FTZ R20, R35, UR6 ;  /* 0x0000000623147c20 */ /* 0x000fe20008410000 */
[----:B------:R-:W-:-:S02]  /*4d70*/  ISETP.GT.AND P4, PT, R48, 0x79, PT ;  /* 0x000000793000780c */ /* 0x000fc40003f84270 */
[----:B----4-:R-:W-:Y:S01]  /*4d80*/  FSEL R151, R66, -INF , P6 ;  /* 0xff80000042977808 */ /* 0x010fe20003000000 */
[----:B------:R-:W-:Y:S01]  /*4d90*/  IMAD.MOV.U32 R66, RZ, RZ, R87 ;  /* 0x000000ffff427224 */ /* 0x000fe200078e0057 */
[----:B------:R-:W-:Y:S01]  /*4da0*/  FMNMX.FTZ R56, R149, R56, !PT ;  /* 0x0000003895387209 */ /* 0x000fe20007810000 */
[----:B------:R-:W4:Y:S01]  /*4db0*/  MUFU.TANH R132, R132 ;  /* 0x0000008400847308 */ /* 0x000f220000002400 */
[----:B-----5:R-:W-:Y:S02]  /*4dc0*/  FSEL R97, R97, -INF , P4 ;  /* 0xff80000061617808 */ /* 0x020fe40002000000 */
[----:B------:R-:W-:Y:S02]  /*4dd0*/  FSEL R165, R165, -INF , P4 ;  /* 0xff800000a5a57808 */ /* 0x000fe40002000000 */
[----:B------:R-:W-:Y:S02]  /*4de0*/  ISETP.GT.AND P4, PT, R48, 0x90, PT ;  /* 0x000000903000780c */ /* 0x000fe40003f84270 */
[----:B------:R-:W-:Y:S01]  /*4df0*/  FMNMX.FTZ R56, R151, R56, !PT ;  /* 0x0000003897387209 */ /* 0x000fe20007810000 */
[----:B------:R-:W-:Y:S01]  /*4e00*/  MUFU.TANH R34, R34 ;  /* 0x0000002200227308 */ /* 0x000fe20000002400 */
[----:B---3--:R-:W-:-:S02]  /*4e10*/  FSEL R175, R32, -INF , P4 ;  /* 0xff80000020af7808 */ /* 0x008fc40002000000 */
[----:B------:R-:W-:Y:S02]  /*4e20*/  FMNMX.FTZ R32, R11, R12, !PT ;  /* 0x0000000c0b207209 */ /* 0x000fe40007810000 */
[----:B------:R-:W-:Y:S01]  /*4e30*/  FSEL R75, R70, -INF , P2 ;  /* 0xff800000464b7808 */ /* 0x000fe20001000000 */
[----:B------:R-:W-:Y:S01]  /*4e40*/  IMAD.MOV.U32 R70, RZ, RZ, R87 ;  /* 0x000000ffff467224 */ /* 0x000fe200078e0057 */
[----:B------:R-:W-:Y:S01]  /*4e50*/  ISETP.GT.AND P2, PT, R48, 0x69, PT ;  /* 0x000000693000780c */ /* 0x000fe20003f44270 */
[----:B------:R-:W-:Y:S01]  /*4e60*/  MUFU.TANH R24, R24 ;  /* 0x0000001800187308 */ /* 0x000fe20000002400 */
[----:B------:R-:W-:Y:S02]  /*4e70*/  FMNMX.FTZ R56, R153, R56, !PT ;  /* 0x0000003899387209 */ /* 0x000fe40007810000 */
[----:B------:R-:W-:Y:S02]  /*4e80*/  FMNMX.FTZ R32, R13, R32, !PT ;  /* 0x000000200d207209 */ /* 0x000fe40007810000 */
[----:B------:R-:W-:-:S02]  /*4e90*/  FSEL R77, R118, -INF , P3 ;  /* 0xff800000764d7808 */ /* 0x000fc40001800000 */
[----:B------:R-:W-:Y:S01]  /*4ea0*/  ISETP.GT.AND P3, PT, R48, 0x70, PT ;  /* 0x000000703000780c */ /* 0x000fe20003f64270 */
[----:B------:R-:W-:Y:S01]  /*4eb0*/  MUFU.TANH R20, R20 ;  /* 0x0000001400147308 */ /* 0x000fe20000002400 */
[----:B------:R-:W-:Y:S02]  /*4ec0*/  FSEL R157, R58, -INF , P2 ;  /* 0xff8000003a9d7808 */ /* 0x000fe40001000000 */
[----:B------:R-:W-:Y:S02]  /*4ed0*/  FMNMX.FTZ R56, R155, R56, !PT ;  /* 0x000000389b387209 */ /* 0x000fe40007810000 */
[----:B------:R-:W-:Y:S02]  /*4ee0*/  FMNMX.FTZ R32, R15, R32, !PT ;  /* 0x000000200f207209 */ /* 0x000fe40007810000 */
[----:B------:R-:W-:Y:S01]  /*4ef0*/  FSEL R79, R124, -INF , P6 ;  /* 0xff8000007c4f7808 */ /* 0x000fe20003000000 */
[----:B------:R-:W-:Y:S01]  /*4f00*/  MUFU.TANH R38, R38 ;  /* 0x0000002600267308 */ /* 0x000fe20000002400 */
[----:B------:R-:W-:-:S02]  /*4f10*/  ISETP.GT.AND P6, PT, R48, 0x71, PT ;  /* 0x000000713000780c */ /* 0x000fc40003fc4270 */
[----:B------:R-:W-:Y:S02]  /*4f20*/  FSEL R159, R159, -INF , P3 ;  /* 0xff8000009f9f7808 */ /* 0x000fe40001800000 */
[----:B------:R-:W-:Y:S02]  /*4f30*/  FMNMX.FTZ R56, R157, R56, !PT ;  /* 0x000000389d387209 */ /* 0x000fe40007810000 */
[----:B------:R-:W-:Y:S01]  /*4f40*/  FMNMX.FTZ R32, R21, R32, !PT ;  /* 0x0000002015207209 */ /* 0x000fe20007810000 */
[----:B------:R-:W-:Y:S01]  /*4f50*/  MUFU.TANH R28, R28 ;  /* 0x0000001c001c7308 */ /* 0x000fe20000002400 */
[----:B------:R-:W-:Y:S02]  /*4f60*/  FSEL R33, R126, -INF , P5 ;  /* 0xff8000007e217808 */ /* 0x000fe40002800000 */
[----:B------:R-:W-:Y:S02]  /*4f70*/  ISETP.GT.AND P5, PT, R48, 0x78, PT ;  /* 0x000000783000780c */ /* 0x000fe40003fa4270 */
[----:B------:R-:W-:-:S02]  /*4f80*/  FSEL R161, R161, -INF , P6 ;  /* 0xff800000a1a17808 */ /* 0x000fc40003000000 */
[----:B------:R-:W-:Y:S01]  /*4f90*/  FMNMX.FTZ R56, R159, R56, !PT ;  /* 0x000000389f387209 */ /* 0x000fe20007810000 */
[----:B------:R-:W-:Y:S01]  /*4fa0*/  MUFU.TANH R26, R26 ;  /* 0x0000001a001a7308 */ /* 0x000fe20000002400 */
[----:B------:R-:W-:Y:S02]  /*4fb0*/  FMNMX.FTZ R32, R41, R32, !PT ;  /* 0x0000002029207209 */ /* 0x000fe40007810000 */
[----:B0-----:R-:W-:Y:S02]  /*4fc0*/  FSEL R163, R52, -INF , P5 ;  /* 0xff80000034a37808 */ /* 0x001fe40002800000 */
[----:B------:R-:W-:Y:S02]  /*4fd0*/  FMNMX.FTZ R56, R161, R56, !PT ;  /* 0x00000038a1387209 */ /* 0x000fe40007810000 */
[----:B------:R-:W-:Y:S01]  /*4fe0*/  FMNMX.FTZ R32, R43, R32, !PT ;  /* 0x000000202b207209 */ /* 0x000fe20007810000 */
[----:B------:R-:W-:Y:S01]  /*4ff0*/  MUFU.TANH R30, R30 ;  /* 0x0000001e001e7308 */ /* 0x000fe20000002400 */
[----:B------:R-:W-:-:S02]  /*5000*/  FSEL R35, R128, -INF , P2 ;  /* 0xff80000080237808 */ /* 0x000fc40001000000 */
[----:B------:R-:W-:Y:S02]  /*5010*/  ISETP.GT.AND P2, PT, R48, 0x80, PT ;  /* 0x000000803000780c */ /* 0x000fe40003f44270 */
[----:B------:R-:W-:Y:S02]  /*5020*/  FMNMX.FTZ R56, R163, R56, !PT ;  /* 0x00000038a3387209 */ /* 0x000fe40007810000 */
[----:B------:R-:W-:Y:S02]  /*5030*/  FMNMX.FTZ R32, R45, R32, !PT ;  /* 0x000000202d207209 */ /* 0x000fe40007810000 */
[----:B------:R-:W-:Y:S01]  /*5040*/  FSEL R85, R50, -INF , P3 ;  /* 0xff80000032557808 */ /* 0x000fe20001800000 */
[----:B------:R-:W-:Y:S01]  /*5050*/  FMUL.FTZ R50, R37, UR6 ;  /* 0x0000000625327c20 */ /* 0x000fe20008410000 */
[----:B------:R-:W-:Y:S02]  /*5060*/  ISETP.GT.AND P3, PT, R48, 0x81, PT ;  /* 0x000000813000780c */ /* 0x000fe40003f64270 */
[----:B------:R-:W-:-:S02]  /*5070*/  FSEL R167, R167, -INF , P2 ;  /* 0xff800000a7a77808 */ /* 0x000fc40001000000 */
[----:B------:R-:W-:Y:S01]  /*5080*/  FMNMX.FTZ R56, R165, R56, !PT ;  /* 0x00000038a5387209 */ /* 0x000fe20007810000 */
[----:B------:R-:W0:Y:S01]  /*5090*/  MUFU.TANH R50, R50 ;  /* 0x0000003200327308 */ /* 0x000e220000002400 */
[----:B------:R-:W-:Y:S02]  /*50a0*/  FMNMX.FTZ R32, R47, R32, !PT ;  /* 0x000000202f207209 */ /* 0x000fe40007810000 */
[----:B------:R-:W-:Y:S01]  /*50b0*/  FSEL R37, R42, -INF , P6 ;  /* 0xff8000002a257808 */ /* 0x000fe20003000000 */
[----:B------:R-:W-:Y:S01]  /*50c0*/  FMUL.FTZ R42, R25, UR6 ;  /* 0x00000006192a7c20 */ /* 0x000fe20008410000 */
[----:B------:R-:W-:Y:S02]  /*50d0*/  ISETP.GT.AND P6, PT, R48, 0x88, PT ;  /* 0x000000883000780c */ /* 0x000fe40003fc4270 */
[----:B------:R-:W-:Y:S02]  /*50e0*/  FSEL R169, R169, -INF , P3 ;  /* 0xff800000a9a97808 */ /* 0x000fe40001800000 */
[----:B------:R-:W-:Y:S01]  /*50f0*/  FMNMX.FTZ R56, R167, R56, !PT ;  /* 0x00000038a7387209 */ /* 0x000fe20007810000 */
[----:B------:R-:W3:Y:S01]  /*5100*/  MUFU.TANH R42, R42 ;  /* 0x0000002a002a7308 */ /* 0x000ee20000002400 */
[----:B------:R-:W-:-:S02]  /*5110*/  FMNMX.FTZ R32, R49, R32, !PT ;  /* 0x0000002031207209 */ /* 0x000fc40007810000 */
[----:B------:R-:W-:Y:S02]  /*5120*/  FSEL R93, R54, -INF , P5 ;  /* 0xff800000365d7808 */ /* 0x000fe40002800000 */
[----:B------:R-:W-:Y:S02]  /*5130*/  ISETP.GT.AND P5, PT, R48, 0x89, PT ;  /* 0x000000893000780c */ /* 0x000fe40003fa4270 */
[----:B------:R-:W-:Y:S02]  /*5140*/  FSEL R171, R44, -INF , P6 ;  /* 0xff8000002cab7808 */ /* 0x000fe40003000000 */
[----:B------:R-:W-:Y:S02]  /*5150*/  FMNMX.FTZ R56, R169, R56, !PT ;  /* 0x00000038a9387209 */ /* 0x000fe40007810000 */
[----:B------:R-:W-:Y:S02]  /*5160*/  FMNMX.FTZ R32, R51, R32, !PT ;  /* 0x0000002033207209 */ /* 0x000fe40007810000 */
[----:B------:R-:W-:-:S02]  /*5170*/  FSEL R173, R130, -INF , P5 ;  /* 0xff80000082ad7808 */ /* 0x000fc40002800000 */
[----:B------:R-:W-:Y:S02]  /*5180*/  FMNMX.FTZ R56, R171, R56, !PT ;  /* 0x00000038ab387209 */ /* 0x000fe40007810000 */
[----:B------:R-:W-:Y:S02]  /*5190*/  FMNMX.FTZ R32, R53, R32, !PT ;  /* 0x0000002035207209 */ /* 0x000fe40007810000 */
[----:B------:R-:W-:Y:S02]  /*51a0*/  FSEL R109, R109, -INF , P3 ;  /* 0xff8000006d6d7808 */ /* 0x000fe40001800000 */
[----:B------:R-:W-:Y:S02]  /*51b0*/  ISETP.GT.AND P3, PT, R48, 0x91, PT ;  /* 0x000000913000780c */ /* 0x000fe40003f64270 */
[----:B------:R-:W-:Y:S02]  /*51c0*/  FMNMX.FTZ R56, R173, R56, !PT ;  /* 0x00000038ad387209 */ /* 0x000fe40007810000 */
[----:B------:R-:W-:-:S02]  /*51d0*/  FMNMX.FTZ R32, R55, R32, !PT ;  /* 0x0000002037207209 */ /* 0x000fc40007810000 */
[----:B------:R-:W-:Y:S02]  /*51e0*/  FSEL R105, R105, -INF , P2 ;  /* 0xff80000069697808 */ /* 0x000fe40001000000 */
[----:B------:R-:W-:Y:S02]  /*51f0*/  ISETP.GT.AND P2, PT, R48, 0x98, PT ;  /* 0x000000983000780c */ /* 0x000fe40003f44270 */
[----:B-1----:R-:W-:Y:S01]  /*5200*/  FSEL R177, R14, -INF , P3 ;  /* 0xff8000000eb17808 */ /* 0x002fe20001800000 */
[----:B------:R-:W-:Y:S01]  /*5210*/  FMUL.FTZ R14, R29, UR6 ;  /* 0x000000061d0e7c20 */ /* 0x000fe20008410000 */
[----:B------:R-:W-:Y:S02]  /*5220*/  FMNMX.FTZ R56, R175, R56, !PT ;  /* 0x00000038af387209 */ /* 0x000fe40007810000 */
[----:B------:R-:W-:Y:S02]  /*5230*/  FMNMX.FTZ R32, R57, R32, !PT ;  /* 0x0000002039207209 */ /* 0x000fe40007810000 */
[----:B--2---:R-:W-:Y:S01]  /*5240*/  FSEL R25, R46, -INF , P6 ;  /* 0xff8000002e197808 */ /* 0x004fe20003000000 */
[----:B------:R-:W1:Y:S01]  /*5250*/  MUFU.TANH R14, R14 ;  /* 0x0000000e000e7308 */ /* 0x000e620000002400 */
[----:B------:R-:W-:-:S02]  /*5260*/  ISETP.GT.AND P6, PT, R48, 0x99, PT ;  /* 0x000000993000780c */ /* 0x000fc40003fc4270 */
[----:B------:R-:W-:Y:S02]  /*5270*/  FSEL R179, R36, -INF , P2 ;  /* 0xff80000024b37808 */ /* 0x000fe40001000000 */
[----:B------:R-:W-:Y:S02]  /*5280*/  FMNMX.FTZ R56, R177, R56, !PT ;  /* 0x00000038b1387209 */ /* 0x000fe40007810000 */
[----:B------:R-:W-:Y:S02]  /*5290*/  FMNMX.FTZ R32, R59, R32, !PT ;  /* 0x000000203b207209 */ /* 0x000fe40007810000 */
[----:B----4-:R-:W-:Y:S02]  /*52a0*/  FSEL R29, R132, -INF , P5 ;  /* 0xff800000841d7808 */ /* 0x010fe40002800000 */
[----:B------:R-:W-:Y:S02]  /*52b0*/  ISETP.GT.AND P5, PT, R48, 0xa0, PT ;  /* 0x000000a03000780c */ /* 0x000fe40003fa4270 */
[----:B0-----:R-:W-:-:S02]  /*52c0*/  FSEL R181, R50, -INF , P6 ;  /* 0xff80000032b57808 */ /* 0x001fc40003000000 */
[----:B------:R-:W-:Y:S02]  /*52d0*/  FMNMX.FTZ R56, R179, R56, !PT ;  /* 0x00000038b3387209 */ /* 0x000fe40007810000 */
[----:B------:R-:W-:Y:S02]  /*52e0*/  FMNMX.FTZ R32, R61, R32, !PT ;  /* 0x000000203d207209 */ /* 0x000fe40007810000 */
[----:B------:R-:W-:Y:S02]  /*52f0*/  FSEL R139, R34, -INF , P4 ;  /* 0xff800000228b7808 */ /* 0x000fe40002000000 */
[----:B------:R-:W-:Y:S02]  /*5300*/  ISETP.GT.AND P4, PT, R48, 0xa1, PT ;  /* 0x000000a13000780c */ /* 0x000fe40003f84270 */
[----:B------:R-:W-:Y:S02]  /*5310*/  FSEL R183, R24, -INF , P5 ;  /* 0xff80000018b77808 */ /* 0x000fe40002800000 */
[----:B------:R-:W-:-:S02]  /*5320*/  FMNMX.FTZ R56, R181, R56, !PT ;  /* 0x00000038b5387209 */ /* 0x000fc40007810000 */
[----:B------:R-:W-:Y:S02]  /*5330*/  FMNMX.FTZ R32, R63, R32, !PT ;  /* 0x000000203f207209 */ /* 0x000fe40007810000 */
[----:B------:R-:W-:Y:S02]  /*5340*/  FSEL R143, R20, -INF , P3 ;  /* 0xff800000148f7808 */ /* 0x000fe40001800000 */
[----:B------:R-:W-:Y:S01]  /*5350*/  ISETP.GT.AND P3, PT, R48, 0xa8, PT ;  /* 0x000000a83000780c */ /* 0x000fe20003f64270 */
[----:B------:R-:W0:Y:S01]  /*5360*/  MUFU.TANH R20, R39 ;  /* 0x0000002700147308 */ /* 0x000e220000002400 */
[----:B---3--:R-:W-:Y:S02]  /*5370*/  FSEL R185, R42, -INF , P4 ;  /* 0xff8000002ab97808 */ /* 0x008fe40002000000 */
[----:B------:R-:W-:Y:S02]  /*5380*/  FMNMX.FTZ R56, R183, R56, !PT ;  /* 0x00000038b7387209 */ /* 0x000fe40007810000 */
[----:B------:R-:W-:-:S02]  /*5390*/  FMNMX.FTZ R32, R65, R32, !PT ;  /* 0x0000002041207209 */ /* 0x000fc40007810000 */
[----:B------:R-:W-:Y:S02]  /*53a0*/  FSEL R147, R38, -INF , P2 ;  /* 0xff80000026937808 */ /* 0x000fe40001000000 */
[----:B------:R-:W-:Y:S02]  /*53b0*/  ISETP.GT.AND P2, PT, R48, 0xa9, PT ;  /* 0x000000a93000780c */ /* 0x000fe40003f44270 */
[----:B------:R-:W-:Y:S01]  /*53c0*/  FSEL R187, R28, -INF , P3 ;  /* 0xff8000001cbb7808 */ /* 0x000fe20001800000 */
[----:B------:R-:W-:Y:S01]  /*53d0*/  FMUL.FTZ R28, R31, UR6 ;  /* 0x000000061f1c7c20 */ /* 0x000fe20008410000 */
[----:B------:R-:W-:Y:S02]  /*53e0*/  FMNMX.FTZ R56, R185, R56, !PT ;  /* 0x00000038b9387209 */ /* 0x000fe40007810000 */
[----:B------:R-:W-:Y:S02]  /*53f0*/  FMNMX.FTZ R32, R67, R32, !PT ;  /* 0x0000002043207209 */ /* 0x000fe40007810000 */
[----:B-1----:R-:W-:Y:S01]  /*5400*/  FSEL R189, R14, -INF , P2 ;  /* 0xff8000000ebd7808 */ /* 0x002fe20001000000 */
[----:B------:R-:W-:Y:S01]  /*5410*/  MUFU.TANH R28, R28 ;  /* 0x0000001c001c7308 */ /* 0x000fe20000002400 */
[----:B------:R-:W-:-:S02]  /*5420*/  FMNMX.FTZ R56, R187, R56, !PT ;  /* 0x00000038bb387209 */ /* 0x000fc40007810000 */
[----:B------:R-:W-:Y:S02]  /*5430*/  FMNMX.FTZ R32, R69, R32, !PT ;  /* 0x0000002045207209 */ /* 0x000fe40007810000 */
[----:B------:R-:W-:Y:S02]  /*5440*/  FMNMX.FTZ R56, R189, R56, !PT ;  /* 0x00000038bd387209 */ /* 0x000fe40007810000 */
[----:B------:R-:W-:Y:S02]  /*5450*/  FMNMX.FTZ R32, R71, R32, !PT ;  /* 0x0000002047207209 */ /* 0x000fe40007810000 */
[----:B------:R-:W-:Y:S01]  /*5460*/  MOV R64, R87 ;  /* 0x0000005700407202 */ /* 0x000fe20000000f00 */
[----:B------:R-:W1:Y:S01]  /*5470*/  SHFL.BFLY PT, R89, R56, 0x2, 0x1f ;  /* 0x0c401f0038597f89 */ /* 0x000e6200000e0000 */
[----:B------:R-:W-:-:S04]  /*5480*/  FMNMX.FTZ R32, R73, R32, !PT ;  /* 0x0000002049207209 */ /* 0x000fc80007810000 */
[----:B------:R-:W-:-:S04]  /*5490*/  FMNMX.FTZ R32, R75, R32, !PT ;  /* 0x000000204b207209 */ /* 0x000fc80007810000 */
[----:B------:R-:W-:-:S04]  /*54a0*/  FMNMX.FTZ R32, R77, R32, !PT ;  /* 0x000000204d207209 */ /* 0x000fc80007810000 */
[----:B------:R-:W-:-:S04]  /*54b0*/  FMNMX.FTZ R32, R79, R32, !PT ;  /* 0x000000204f207209 */ /* 0x000fc80007810000 */
[----:B------:R-:W-:-:S04]  /*54c0*/  FMNMX.FTZ R32, R33, R32, !PT ;  /* 0x0000002021207209 */ /* 0x000fc80007810000 */
[----:B------:R-:W-:Y:S02]  /*54d0*/  FMNMX.FTZ R32, R83, R32, !PT ;  /* 0x0000002053207209 */ /* 0x000fe40007810000 */
[----:B-1----:R-:W-:Y:S02]  /*54e0*/  FMNMX.FTZ R24, R56, R89, !PT ;  /* 0x0000005938187209 */ /* 0x002fe40007810000 */
[----:B------:R-:W-:-:S03]  /*54f0*/  FMNMX.FTZ R32, R35, R32, !PT ;  /* 0x0000002023207209 */ /* 0x000fc60007810000 */
[----:B------:R-:W1:Y:S01]  /*5500*/  SHFL.BFLY PT, R89, R24, 0x1, 0x1f ;  /* 0x0c201f0018597f89 */ /* 0x000e6200000e0000 */
[----:B------:R-:W-:-:S04]  /*5510*/  FMNMX.FTZ R32, R85, R32, !PT ;  /* 0x0000002055207209 */ /* 0x000fc80007810000 */
[----:B------:R-:W-:-:S04]  /*5520*/  FMNMX.FTZ R32, R37, R32, !PT ;  /* 0x0000002025207209 */ /* 0x000fc80007810000 */
[----:B------:R-:W-:-:S04]  /*5530*/  FMNMX.FTZ R32, R93, R32, !PT ;  /* 0x000000205d207209 */ /* 0x000fc80007810000 */
[----:B------:R-:W-:-:S04]  /*5540*/  FMNMX.FTZ R32, R97, R32, !PT ;  /* 0x0000002061207209 */ /* 0x000fc80007810000 */
[----:B------:R-:W-:-:S04]  /*5550*/  FMNMX.FTZ R32, R105, R32, !PT ;  /* 0x0000002069207209 */ /* 0x000fc80007810000 */
[----:B------:R-:W-:Y:S02]  /*5560*/  FMNMX.FTZ R32, R109, R32, !PT ;  /* 0x000000206d207209 */ /* 0x000fe40007810000 */
[----:B-1----:R-:W-:Y:S01]  /*5570*/  FMNMX.FTZ R89, R24, R89, !PT ;  /* 0x0000005918597209 */ /* 0x002fe20007810000 */
[----:B------:R-:W-:Y:S01]  /*5580*/  FMUL.FTZ R24, R27, UR6 ;  /* 0x000000061b187c20 */ /* 0x000fe20008410000 */
[----:B------:R-:W-:Y:S02]  /*5590*/  FMNMX.FTZ R32, R25, R32, !PT ;  /* 0x0000002019207209 */ /* 0x000fe40007810000 */
[C---:B------:R-:W-:Y:S01]  /*55a0*/  FSETP.NEU.FTZ.AND P0, PT, R89.reuse, -INF , PT ;  /* 0xff8000005900780b */ /* 0x040fe20003f1d000 */
[----:B------:R-:W-:Y:S01]  /*55b0*/  FMUL.FTZ R14, R89, R88 ;  /* 0x00000058590e7220 */ /* 0x000fe20000410000 */
[----:B------:R-:W-:Y:S01]  /*55c0*/  FMNMX.FTZ R32, R29, R32, !PT ;  /* 0x000000201d207209 */ /* 0x000fe20007810000 */
[----:B------:R-:W1:Y:S03]  /*55d0*/  MUFU.TANH R24, R24 ;  /* 0x0000001800187308 */ /* 0x000e660000002400 */
[----:B------:R-:W-:-:S02]  /*55e0*/  FMNMX.FTZ R32, R139, R32, !PT ;  /* 0x000000208b207209 */ /* 0x000fc40007810000 */
[----:B------:R-:W-:Y:S02]  /*55f0*/  FSEL R14, R14, RZ, P0 ;  /* 0x000000ff0e0e7208 */ /* 0x000fe40000000000 */
[----:B------:R-:W-:Y:S02]  /*5600*/  FMNMX.FTZ R32, R143, R32, !PT ;  /* 0x000000208f207209 */ /* 0x000fe40007810000 */
[----:B------:R-:W-:Y:S01]  /*5610*/  ISETP.NE.AND P0, PT, R122, RZ, PT ;  /* 0x000000ff7a00720c */ /* 0x000fe20003f05270 */
[-CC-:B------:R-:W-:Y:S01]  /*5620*/  FFMA.FTZ R190, R125, R88.reuse, -R14.reuse ;  /* 0x000000587dbe7223 */ /* 0x180fe2000001080e */
[----:B0-----:R-:W-:Y:S01]  /*5630*/  FSEL R125, R20, -INF , P6 ;  /* 0xff800000147d7808 */ /* 0x001fe20003000000 */
[--C-:B------:R-:W-:Y:S01]  /*5640*/  FFMA.FTZ R182, R107, R88, -R14.reuse ;  /* 0x000000586bb67223 */ /* 0x100fe2000001080e */
[----:B------:R-:W-:Y:S01]  /*5650*/  FMNMX.FTZ R32, R147, R32, !PT ;  /* 0x0000002093207209 */ /* 0x000fe20007810000 */
[-CC-:B------:R-:W-:Y:S01]  /*5660*/  FFMA.FTZ R107, R127, R88.reuse, -R14.reuse ;  /* 0x000000587f6b7223 */ /* 0x180fe2000001080e */
[----:B------:R-:W-:Y:S01]  /*5670*/  FSEL R127, R26, -INF , P5 ;  /* 0xff8000001a7f7808 */ /* 0x000fe20002800000 */
[--C-:B------:R-:W-:Y:S01]  /*5680*/  FFMA.FTZ R194, R133, R88, -R14.reuse ;  /* 0x0000005885c27223 */ /* 0x100fe2000001080e */
[----:B------:R-:W-:Y:S01]  /*5690*/  FMNMX.FTZ R32, R125, R32, !PT ;  /* 0x000000207d207209 */ /* 0x000fe20007810000 */
[-CC-:B------:R-:W-:Y:S01]  /*56a0*/  FFMA.FTZ R196, R137, R88.reuse, -R14.reuse ;  /* 0x0000005889c47223 */ /* 0x180fe2000001080e */
[----:B-1----:R-:W-:Y:S01]  /*56b0*/  FSEL R133, R24, -INF , P4 ;  /* 0xff80000018857808 */ /* 0x002fe20002000000 */
        /* <DEDUP_REMOVED lines=16> */
[-CC-:B------:R-:W-:Y:S01]  /*57c0*/  FFMA.FTZ R115, R141, R88.reuse, -R14.reuse ;  /* 0x000000588d737223 */ /* 0x180fe2000001080e */
[-CC-:B------:R-:W-:Y:S01]  /*57d0*/  FFMA.FTZ R141, R177, R88.reuse, -R14.reuse ;  /* 0x00000058b18d7223 */ /* 0x180fe2000001080e */
[----:B------:R-:W0:Y:S01]  /*57e0*/  SHFL.BFLY PT, R101, R32, 0x2, 0x1f ;  /* 0x0c401f0020657f89 */ /* 0x000e2200000e0000 */
        /* <DEDUP_REMOVED lines=9> */
[----:B------:R-:W2:Y:S01]  /*5880*/  MUFU.EX2 R178, R178 ;  /* 0x000000b200b27308 */ /* 0x000ea20000000800 */
[-CC-:B------:R-:W-:Y:S01]  /*5890*/  FFMA.FTZ R113, R135, R88.reuse, -R14.reuse ;  /* 0x0000005887717223 */ /* 0x180fe2000001080e */
[-CC-:B------:R-:W-:Y:S01]  /*58a0*/  FFMA.FTZ R198, R145, R88.reuse, -R14.reuse ;  /* 0x0000005891c67223 */ /* 0x180fe2000001080e */
[-CC-:B------:R-:W-:Y:S01]  /*58b0*/  FFMA.FTZ R200, R151, R88.reuse, -R14.reuse ;  /* 0x0000005897c87223 */ /* 0x180fe2000001080e */
[-CC-:B------:R-:W-:Y:S01]  /*58c0*/  FFMA.FTZ R119, R153, R88.reuse, -R14.reuse ;  /* 0x0000005899777223 */ /* 0x180fe2000001080e */
[-CC-:B------:R-:W-:Y:S01]  /*58d0*/  FFMA.FTZ R202, R155, R88.reuse, -R14.reuse ;  /* 0x000000589bca7223 */ /* 0x180fe2000001080e */
[-CC-:B------:R-:W-:Y:S01]  /*58e0*/  FFMA.FTZ R121, R157, R88.reuse, -R14.reuse ;  /* 0x000000589d797223 */ /* 0x180fe2000001080e */
[-CC-:B------:R-:W-:Y:S01]  /*58f0*/  FFMA.FTZ R204, R159, R88.reuse, -R14.reuse ;  /* 0x000000589fcc7223 */ /* 0x180fe2000001080e */
[----:B------:R-:W3:Y:S01]  /*5900*/  MUFU.EX2 R31, R31 ;  /* 0x0000001f001f7308 */ /* 0x000ee20000000800 */
[-CC-:B------:R-:W-:Y:S01]  /*5910*/  FFMA.FTZ R123, R161, R88.reuse, -R14.reuse ;  /* 0x00000058a17b7223 */ /* 0x180fe2000001080e */
[-CC-:B------:R-:W-:Y:S01]  /*5920*/  FFMA.FTZ R206, R163, R88.reuse, -R14.reuse ;  /* 0x00000058a3ce7223 */ /* 0x180fe2000001080e */
[-CC-:B------:R-:W-:Y:S01]  /*5930*/  FFMA.FTZ R129, R165, R88.reuse, -R14.reuse ;  /* 0x00000058a5817223 */ /* 0x180fe2000001080e */
[-CC-:B------:R-:W-:Y:S01]  /*5940*/  FFMA.FTZ R208, R167, R88.reuse, -R14.reuse ;  /* 0x00000058a7d07223 */ /* 0x180fe2000001080e */
[-CC-:B------:R-:W-:Y:S01]  /*5950*/  FFMA.FTZ R131, R169, R88.reuse, -R14.reuse ;  /* 0x00000058a9837223 */ /* 0x180fe2000001080e */
[----:B0-----:R-:W-:Y:S01]  /*5960*/  FMNMX.FTZ R20, R32, R101, !PT ;  /* 0x0000006520147209 */ /* 0x001fe20007810000 */
[-CC-:B------:R-:W-:Y:S01]  /*5970*/  FFMA.FTZ R210, R171, R88.reuse, -R14.reuse ;  /* 0x00000058abd27223 */ /* 0x180fe2000001080e */
[----:B------:R-:W0:Y:S01]  /*5980*/  MUFU.EX2 R180, R180 ;  /* 0x000000b400b47308 */ /* 0x000e220000000800 */
[-CC-:B------:R-:W-:Y:S01]  /*5990*/  FFMA.FTZ R135, R173, R88.reuse, -R14.reuse ;  /* 0x00000058ad877223 */ /* 0x180fe2000001080e */
[-CC-:B------:R-:W-:Y:S01]  /*59a0*/  FFMA.FTZ R212, R175, R88.reuse, -R14.reuse ;  /* 0x00000058afd47223 */ /* 0x180fe2000001080e */
[----:B------:R-:W4:Y:S01]  /*59b0*/  SHFL.BFLY PT, R101, R20, 0x1, 0x1f ;  /* 0x0c201f0014657f89 */ /* 0x000f2200000e0000 */
[-CC-:B------:R-:W-:Y:S01]  /*59c0*/  FFMA.FTZ R145, R181, R88.reuse, -R14.reuse ;  /* 0x00000058b5917223 */ /* 0x180fe2000001080e */
[-CC-:B------:R-:W-:Y:S01]  /*59d0*/  FFMA.FTZ R216, R183, R88.reuse, -R14.reuse ;  /* 0x00000058b7d87223 */ /* 0x180fe2000001080e */
[-CC-:B------:R-:W-:Y:S01]  /*59e0*/  FFMA.FTZ R151, R185, R88.reuse, -R14.reuse ;  /* 0x00000058b9977223 */ /* 0x180fe2000001080e */
[-CC-:B------:R-:W-:Y:S01]  /*59f0*/  FFMA.FTZ R218, R187, R88.reuse, -R14.reuse ;  /* 0x00000058bbda7223 */ /* 0x180fe2000001080e */
[----:B------:R-:W5:Y:S01]  /*5a00*/  MUFU.EX2 R39, R39 ;  /* 0x0000002700277308 */ /* 0x000f620000000800 */
[----:B------:R-:W-:-:S07]  /*5a10*/  FFMA.FTZ R153, R189, R88, -R14 ;  /* 0x00000058bd997223 */ /* 0x000fce000001080e */
[----:B------:R-:W5:Y:S08]  /*5a20*/  MUFU.EX2 R182, R182 ;  /* 0x000000b600b67308 */ /* 0x000f700000000800 */
[----:B------:R-:W5:Y:S01]  /*5a30*/  MUFU.EX2 R91, R91 ;  /* 0x0000005b005b7308 */ /* 0x000f620000000800 */
[----:B----4-:R-:W-:-:S04]  /*5a40*/  FMNMX.FTZ R101, R20, R101, !PT ;  /* 0x0000006514657209 */ /* 0x010fc80007810000 */
[C---:B------:R-:W-:Y:S01]  /*5a50*/  FSETP.NEU.FTZ.AND P2, PT, R101.reuse, -INF , PT ;  /* 0xff8000006500780b */ /* 0x040fe20003f5d000 */
[-C--:B------:R-:W-:Y:S02]  /*5a60*/  FMUL.FTZ R38, R101, R88.reuse ;  /* 0x0000005865267220 */ /* 0x080fe40000410000 */
[----:B------:R-:W4:Y:S03]  /*5a70*/  MUFU.EX2 R184, R184 ;  /* 0x000000b800b87308 */ /* 0x000f260000000800 */
[----:B------:R-:W-:Y:S02]  /*5a80*/  FSEL R38, R38, RZ, P2 ;  /* 0x000000ff26267208 */ /* 0x000fe40001000000 */
[----:B------:R-:W-:Y:S01]  /*5a90*/  ISETP.GE.AND P2, PT, R81, 0xb1, PT ;  /* 0x000000b15100780c */ /* 0x000fe20003f46270 */
[----:B------:R-:W-:Y:S02]  /*5aa0*/  IMAD.MOV.U32 R81, RZ, RZ, R87 ;  /* 0x000000ffff517224 */ /* 0x000fe400078e0057 */
[----:B------:R-:W-:Y:S01]  /*5ab0*/  MUFU.EX2 R95, R95 ;  /* 0x0000005f005f7308 */ /* 0x000fe20000000800 */
[-CC-:B------:R-:W-:Y:S01]  /*5ac0*/  FFMA.FTZ R177, R11, R88.reuse, -R38.reuse ;  /* 0x000000580bb17223 */ /* 0x180fe20000010826 */
[----:B-1----:R-:W-:Y:S01]  /*5ad0*/  FADD.FTZ R11, R176, R27 ;  /* 0x0000001bb00b7221 */ /* 0x002fe20000010000 */
[-CC-:B------:R-:W-:Y:S01]  /*5ae0*/  FFMA.FTZ R12, R12, R88.reuse, -R38.reuse ;  /* 0x000000580c0c7223 */ /* 0x180fe20000010826 */
[-CC-:B------:R-:W-:Y:S01]  /*5af0*/  FFMA.FTZ R179, R13, R88.reuse, -R38.reuse ;  /* 0x000000580db37223 */ /* 0x180fe20000010826 */
[-CC-:B------:R-:W-:Y:S01]  /*5b00*/  FFMA.FTZ R14, R15, R88.reuse, -R38.reuse ;  /* 0x000000580f0e7223 */ /* 0x180fe20000010826 */
[----:B--2---:R-:W-:Y:S01]  /*5b10*/  FADD.FTZ R42, R178, R11 ;  /* 0x0000000bb22a7221 */ /* 0x004fe20000010000 */
[-CC-:B------:R-:W-:Y:S01]  /*5b20*/  FFMA.FTZ R181, R21, R88.reuse, -R38.reuse ;  /* 0x0000005815b57223 */ /* 0x180fe20000010826 */
[----:B------:R-:W-:Y:S01]  /*5b30*/  MUFU.EX2 R177, R177 ;  /* 0x000000b100b17308 */ /* 0x000fe20000000800 */
[-C--:B------:R-:W-:Y:S01]  /*5b40*/  FFMA.FTZ R20, R41, R88.reuse, -R38 ;  /* 0x0000005829147223 */ /* 0x080fe20000010826 */
[----:B---3--:R-:W-:Y:S01]  /*5b50*/  FADD.FTZ R11, R31, R42 ;  /* 0x0000002a1f0b7221 */ /* 0x008fe20000010000 */
[-CC-:B------:R-:W-:Y:S01]  /*5b60*/  FFMA.FTZ R183, R43, R88.reuse, -R38.reuse ;  /* 0x000000582bb77223 */ /* 0x180fe20000010826 */
[-CC-:B------:R-:W-:Y:S01]  /*5b70*/  FFMA.FTZ R24, R45, R88.reuse, -R38.reuse ;  /* 0x000000582d187223 */ /* 0x180fe20000010826 */
[-CC-:B------:R-:W-:Y:S01]  /*5b80*/  FFMA.FTZ R185, R47, R88.reuse, -R38.reuse ;  /* 0x000000582fb97223 */ /* 0x180fe20000010826 */
[----:B0-----:R-:W-:Y:S01]  /*5b90*/  FADD.FTZ R42, R180, R11 ;  /* 0x0000000bb42a7221 */ /* 0x001fe20000010000 */
[-CC-:B------:R-:W-:Y:S01]  /*5ba0*/  FFMA.FTZ R26, R49, R88.reuse, -R38.reuse ;  /* 0x00000058311a7223 */ /* 0x180fe20000010826 */
[----:B------:R-:W0:Y:S01]  /*5bb0*/  MUFU.EX2 R12, R12 ;  /* 0x0000000c000c7308 */ /* 0x000e220000000800 */
[-C--:B------:R-:W-:Y:S01]  /*5bc0*/  FFMA.FTZ R187, R51, R88.reuse, -R38 ;  /* 0x0000005833bb7223 */ /* 0x080fe20000010826 */
[----:B-----5:R-:W-:Y:S01]  /*5bd0*/  FADD.FTZ R11, R39, R42 ;  /* 0x0000002a270b7221 */ /* 0x020fe20000010000 */
[-CC-:B------:R-:W-:Y:S01]  /*5be0*/  FFMA.FTZ R28, R53, R88.reuse, -R38.reuse ;  /* 0x00000058351c7223 */ /* 0x180fe20000010826 */
[-CC-:B------:R-:W-:Y:S01]  /*5bf0*/  FFMA.FTZ R189, R55, R88.reuse, -R38.reuse ;  /* 0x0000005837bd7223 */ /* 0x180fe20000010826 */
[-CC-:B------:R-:W-:Y:S01]  /*5c00*/  FFMA.FTZ R30, R57, R88.reuse, -R38.reuse ;  /* 0x00000058391e7223 */ /* 0x180fe20000010826 */
[----:B------:R-:W-:Y:S01]  /*5c10*/  FADD.FTZ R44, R182, R11 ;  /* 0x0000000bb62c7221 */ /* 0x000fe20000010000 */
[-CC-:B------:R-:W-:Y:S01]  /*5c20*/  FFMA.FTZ R191, R59, R88.reuse, -R38.reuse ;  /* 0x000000583bbf7223 */ /* 0x180fe20000010826 */
[----:B------:R-:W1:Y:S01]  /*5c30*/  MUFU.EX2 R179, R179 ;  /* 0x000000b300b37308 */ /* 0x000e620000000800 */
[-C--:B------:R-:W-:Y:S01]  /*5c40*/  FFMA.FTZ R32, R61, R88.reuse, -R38 ;  /* 0x000000583d207223 */ /* 0x080fe20000010826 */
[----:B------:R-:W-:Y:S01]  /*5c50*/  FADD.FTZ R11, R91, R44 ;  /* 0x0000002c5b0b7221 */ /* 0x000fe20000010000 */
[-CC-:B------:R-:W-:Y:S01]  /*5c60*/  FFMA.FTZ R193, R63, R88.reuse, -R38.reuse ;  /* 0x000000583fc17223 */ /* 0x180fe20000010826 */
[-CC-:B------:R-:W-:Y:S01]  /*5c70*/  FFMA.FTZ R34, R65, R88.reuse, -R38.reuse ;  /* 0x0000005841227223 */ /* 0x180fe20000010826 */
[-CC-:B------:R-:W-:Y:S01]  /*5c80*/  FFMA.FTZ R195, R67, R88.reuse, -R38.reuse ;  /* 0x0000005843c37223 */ /* 0x180fe20000010826 */
[----:B----4-:R-:W-:Y:S01]  /*5c90*/  FADD.FTZ R44, R184, R11 ;  /* 0x0000000bb82c7221 */ /* 0x010fe20000010000 */
[-C--:B------:R-:W-:Y:S01]  /*5ca0*/  FFMA.FTZ R36, R69, R88.reuse, -R38 ;  /* 0x0000005845247223 */ /* 0x080fe20000010826 */
[----:B------:R-:W2:Y:S01]  /*5cb0*/  MUFU.EX2 R186, R186 ;  /* 0x000000ba00ba7308 */ /* 0x000ea20000000800 */
[----:B0-----:R-:W-:Y:S01]  /*5cc0*/  FADD.FTZ R46, R177, R12 ;  /* 0x0000000cb12e7221 */ /* 0x001fe20000010000 */
[----:B------:R-:W-:Y:S01]  /*5cd0*/  FADD.FTZ R13, R95, R44 ;  /* 0x0000002c5f0d7221 */ /* 0x000fe20000010000 */
[-CC-:B------:R-:W-:Y:S01]  /*5ce0*/  FFMA.FTZ R197, R71, R88.reuse, -R38.reuse ;  /* 0x0000005847c57223 */ /* 0x180fe20000010826 */
[-CC-:B------:R-:W-:Y:S01]  /*5cf0*/  FFMA.FTZ R40, R73, R88.reuse, -R38.reuse ;  /* 0x0000005849287223 */ /* 0x180fe20000010826 */
[-CC-:B------:R-:W-:Y:S01]  /*5d00*/  FFMA.FTZ R199, R75, R88.reuse, -R38.reuse ;  /* 0x000000584bc77223 */ /* 0x180fe20000010826 */
[-CC-:B------:R-:W-:Y:S01]  /*5d10*/  FFMA.FTZ R42, R77, R88.reuse, -R38.reuse ;  /* 0x000000584d2a7223 */ /* 0x180fe20000010826 */
[-C--:B------:R-:W-:Y:S01]  /*5d20*/  FFMA.FTZ R201, R79, R88.reuse, -R38 ;  /* 0x000000584fc97223 */ /* 0x080fe20000010826 */
[----:B------:R-:W0:Y:S01]  /*5d30*/  MUFU.EX2 R14, R14 ;  /* 0x0000000e000e7308 */ /* 0x000e220000000800 */
        /* <DEDUP_REMOVED lines=11> */
[-CC-:B------:R-:W-:Y:S01]  /*5df0*/  FFMA.FTZ R25, R25, R88.reuse, -R38.reuse ;  /* 0x0000005819197223 */ /* 0x180fe20000010826 */
[-CC-:B------:R-:W-:Y:S01]  /*5e00*/  FFMA.FTZ R29, R29, R88.reuse, -R38.reuse ;  /* 0x000000581d1d7223 */ /* 0x180fe20000010826 */
[-CC-:B------:R-:W-:Y:S01]  /*5e10*/  FFMA.FTZ R139, R139, R88.reuse, -R38.reuse ;  /* 0x000000588b8b7223 */ /* 0x180fe20000010826 */
[-CC-:B------:R-:W-:Y:S01]  /*5e20*/  FFMA.FTZ R143, R143, R88.reuse, -R38.reuse ;  /* 0x000000588f8f7223 */ /* 0x180fe20000010826 */
[----:B------:R-:W2:Y:S01]  /*5e30*/  MUFU.EX2 R181, R181 ;  /* 0x000000b500b57308 */ /* 0x000ea20000000800 */
[----:B0-----:R-:W-:Y:S01]  /*5e40*/  FADD.FTZ R46, R14, R11 ;  /* 0x0000000b0e2e7221 */ /* 0x001fe20000010000 */
[-CC-:B------:R-:W-:Y:S01]  /*5e50*/  FFMA.FTZ R147, R147, R88.reuse, -R38.reuse ;  /* 0x0000005893937223 */ /* 0x180fe20000010826 */
[-CC-:B------:R-:W-:Y:S01]  /*5e60*/  FFMA.FTZ R125, R125, R88.reuse, -R38.reuse ;  /* 0x000000587d7d7223 */ /* 0x180fe20000010826 */
[-CC-:B------:R-:W-:Y:S01]  /*5e70*/  FFMA.FTZ R127, R127, R88.reuse, -R38.reuse ;  /* 0x000000587f7f7223 */ /* 0x180fe20000010826 */
[-CC-:B------:R-:W-:Y:S01]  /*5e80*/  FFMA.FTZ R133, R133, R88.reuse, -R38.reuse ;  /* 0x0000005885857223 */ /* 0x180fe20000010826 */
[-CC-:B------:R-:W-:Y:S01]  /*5e90*/  FFMA.FTZ R137, R137, R88.reuse, -R38.reuse ;  /* 0x0000005889897223 */ /* 0x180fe20000010826 */
[----:B------:R-:W-:Y:S01]  /*5ea0*/  FFMA.FTZ R149, R149, R88, -R38 ;  /* 0x0000005895957223 */ /* 0x000fe20000010826 */
[----:B------:R-:W0:Y:S01]  /*5eb0*/  MUFU.EX2 R188, R188 ;  /* 0x000000bc00bc7308 */ /* 0x000e220000000800 */
        /* <DEDUP_REMOVED lines=16> */
[----:B0-----:R-:W-:Y:S01]  /*5fc0*/  FADD.FTZ R46, R188, R13 ;  /* 0x0000000dbc2e7221 */ /* 0x001fe20000010000 */
[----:B------:R-:W-:Y:S01]  /*5fd0*/  F2FP.BF16.F32.PACK_AB R184, R95, R184 ;  /* 0x000000b85fb8723e */ /* 0x000fe200000010ff */
[--C-:B------:R-:W-:Y:S01]  /*5fe0*/  IMAD.MOV.U32 R69, RZ, RZ, R87.reuse ;  /* 0x000000ffff457224 */ /* 0x100fe200078e0057 */
[----:B------:R-:W-:Y:S01]  /*5ff0*/  F2FP.BF16.F32.PACK_AB R186, R99, R186 ;  /* 0x000000ba63ba723e */ /* 0x000fe200000010ff */
[--C-:B------:R-:W-:Y:S01]  /*6000*/  IMAD.MOV.U32 R67, RZ, RZ, R87.reuse ;  /* 0x000000ffff437224 */ /* 0x100fe200078e0057 */
[----:B------:R-:W-:Y:S01]  /*6010*/  MOV R73, R87 ;  /* 0x0000005700497202 */ /* 0x000fe20000000f00 */
[----:B------:R-:W-:Y:S01]  /*6020*/  IMAD.MOV.U32 R65, RZ, RZ, R87 ;  /* 0x000000ffff417224 */ /* 0x000fe200078e0057 */
[----:B------:R-:W0:Y:S01]  /*6030*/  MUFU.EX2 R183, R183 ;  /* 0x000000b700b77308 */ /* 0x000e220000000800 */
[C---:B-1----:R-:W-:Y:S01]  /*6040*/  FADD.FTZ R48, R20.reuse, R11 ;  /* 0x0000000b14307221 */ /* 0x042fe20000010000 */
[----:B------:R-:W-:Y:S01]  /*6050*/  F2FP.BF16.F32.PACK_AB R181, R20, R181 ;  /* 0x000000b514b5723e */ /* 0x000fe200000010ff */
[--C-:B------:R-:W-:Y:S01]  /*6060*/  IMAD.MOV.U32 R63, RZ, RZ, R87.reuse ;  /* 0x000000ffff3f7224 */ /* 0x100fe200078e0057 */
[----:B------:R-:W-:Y:S01]  /*6070*/  MOV R55, R87 ;  /* 0x0000005700377202 */ /* 0x000fe20000000f00 */
[----:B------:R-:W-:-:S02]  /*6080*/  IMAD.MOV.U32 R61, RZ, RZ, R87 ;  /* 0x000000ffff3d7224 */ /* 0x000fc400078e0057 */
[--C-:B------:R-:W-:Y:S01]  /*6090*/  IMAD.MOV.U32 R59, RZ, RZ, R87.reuse ;  /* 0x000000ffff3b7224 */ /* 0x100fe200078e0057 */
[----:B------:R-:W1:Y:S01]  /*60a0*/  MUFU.EX2 R190, R190 ;  /* 0x000000be00be7308 */ /* 0x000e620000000800 */
[----:B--2---:R-:W-:Y:S01]  /*60b0*/  FADD.FTZ R13, R103, R46 ;  /* 0x0000002e670d7221 */ /* 0x004fe20000010000 */
[----:B------:R-:W-:Y:S01]  /*60c0*/  FFMA.FTZ R46, R35, R88, -R38 ;  /* 0x00000058232e7223 */ /* 0x000fe20000010826 */
[----:B------:R-:W-:Y:S01]  /*60d0*/  F2FP.BF16.F32.PACK_AB R188, R103, R188 ;  /* 0x000000bc67bc723e */ /* 0x000fe200000010ff */
[--C-:B------:R-:W-:Y:S02]  /*60e0*/  IMAD.MOV.U32 R57, RZ, RZ, R87.reuse ;  /* 0x000000ffff397224 */ /* 0x100fe400078e0057 */
[--C-:B------:R-:W-:Y:S02]  /*60f0*/  IMAD.MOV.U32 R53, RZ, RZ, R87.reuse ;  /* 0x000000ffff357224 */ /* 0x100fe400078e0057 */
[----:B------:R-:W2:Y:S01]  /*6100*/  MUFU.EX2 R24, R24 ;  /* 0x0000001800187308 */ /* 0x000ea20000000800 */
[----:B0-----:R-:W-:Y:S01]  /*6110*/  FADD.FTZ R11, R183, R48 ;  /* 0x00000030b70b7221 */ /* 0x001fe20000010000 */
[----:B------:R-:W-:-:S02]  /*6120*/  IMAD.MOV.U32 R51, RZ, RZ, R87 ;  /* 0x000000ffff337224 */ /* 0x000fc400078e0057 */
[--C-:B------:R-:W-:Y:S02]  /*6130*/  IMAD.MOV.U32 R49, RZ, RZ, R87.reuse ;  /* 0x000000ffff317224 */ /* 0x100fe400078e0057 */
[----:B------:R-:W-:Y:S02]  /*6140*/  IMAD.MOV.U32 R47, RZ, RZ, R87 ;  /* 0x000000ffff2f7224 */ /* 0x000fe400078e0057 */
[----:B------:R-:W0:Y:S01]  /*6150*/  MUFU.EX2 R107, R107 ;  /* 0x0000006b006b7308 */ /* 0x000e220000000800 */
[----:B-1----:R-:W-:Y:S01]  /*6160*/  FADD.FTZ R50, R190, R13 ;  /* 0x0000000dbe327221 */ /* 0x002fe20000010000 */
[--C-:B------:R-:W-:Y:S02]  /*6170*/  IMAD.MOV.U32 R45, RZ, RZ, R87.reuse ;  /* 0x000000ffff2d7224 */ /* 0x100fe400078e0057 */
[--C-:B------:R-:W-:Y:S02]  /*6180*/  IMAD.MOV.U32 R43, RZ, RZ, R87.reuse ;  /* 0x000000ffff2b7224 */ /* 0x100fe400078e0057 */
[----:B------:R-:W-:-:S02]  /*6190*/  IMAD.MOV.U32 R41, RZ, RZ, R87 ;  /* 0x000000ffff297224 */ /* 0x000fc400078e0057 */
[----:B------:R-:W1:Y:S01]  /*61a0*/  MUFU.EX2 R185, R185 ;  /* 0x000000b900b97308 */ /* 0x000e620000000800 */
[C---:B--2---:R-:W-:Y:S01]  /*61b0*/  FADD.FTZ R48, R24.reuse, R11 ;  /* 0x0000000b18307221 */ /* 0x044fe20000010000 */
[----:B------:R-:W-:Y:S01]  /*61c0*/  F2FP.BF16.F32.PACK_AB R183, R24, R183 ;  /* 0x000000b718b7723e */ /* 0x000fe200000010ff */
[--C-:B------:R-:W-:Y:S02]  /*61d0*/  IMAD.MOV.U32 R39, RZ, RZ, R87.reuse ;  /* 0x000000ffff277224 */ /* 0x100fe400078e0057 */
[--C-:B------:R-:W-:Y:S02]  /*61e0*/  IMAD.MOV.U32 R35, RZ, RZ, R87.reuse ;  /* 0x000000ffff237224 */ /* 0x100fe400078e0057 */
[--C-:B------:R-:W-:Y:S01]  /*61f0*/  IMAD.MOV.U32 R33, RZ, RZ, R87.reuse ;  /* 0x000000ffff217224 */ /* 0x100fe200078e0057 */
[----:B------:R-:W2:Y:S01]  /*6200*/  MUFU.EX2 R192, R192 ;  /* 0x000000c000c07308 */ /* 0x000ea20000000800 */
[C---:B0-----:R-:W-:Y:S01]  /*6210*/  FADD.FTZ R13, R107.reuse, R50 ;  /* 0x000000326b0d7221 */ /* 0x041fe20000010000 */
[----:B------:R-:W-:Y:S01]  /*6220*/  F2FP.BF16.F32.PACK_AB R190, R107, R190 ;  /* 0x000000be6bbe723e */ /* 0x000fe200000010ff */
[----:B------:R-:W-:-:S02]  /*6230*/  IMAD.MOV.U32 R31, RZ, RZ, R87 ;  /* 0x000000ffff1f7224 */ /* 0x000fc400078e0057 */
[--C-:B------:R-:W-:Y:S02]  /*6240*/  IMAD.MOV.U32 R27, RZ, RZ, R87.reuse ;  /* 0x000000ffff1b7224 */ /* 0x100fe400078e0057 */
[----:B------:R-:W-:Y:S01]  /*6250*/  IMAD.MOV.U32 R24, RZ, RZ, R87 ;  /* 0x000000ffff187224 */ /* 0x000fe200078e0057 */
[----:B------:R-:W0:Y:S01]  /*6260*/  MUFU.EX2 R26, R26 ;  /* 0x0000001a001a7308 */ /* 0x000e220000000800 */
[----:B-1----:R-:W-:-:S07]  /*6270*/  FADD.FTZ R11, R185, R48 ;  /* 0x00000030b90b7221 */ /* 0x002fce0000010000 */
[----:B------:R-:W1:Y:S01]  /*6280*/  MUFU.EX2 R111, R111 ;  /* 0x0000006f006f7308 */ /* 0x000e620000000800 */
[----:B--2---:R-:W-:-:S07]  /*6290*/  FADD.FTZ R50, R192, R13 ;  /* 0x0000000dc0327221 */ /* 0x004fce0000010000 */
[----:B------:R-:W2:Y:S01]  /*62a0*/  MUFU.EX2 R187, R187 ;  /* 0x000000bb00bb7308 */ /* 0x000ea20000000800 */
[C---:B0-----:R-:W-:Y:S01]  /*62b0*/  FADD.FTZ R48, R26.reuse, R11 ;  /* 0x0000000b1a307221 */ /* 0x041fe20000010000 */
[----:B------:R-:W-:Y:S01]  /*62c0*/  F2FP.BF16.F32.PACK_AB R185, R26, R185 ;  /* 0x000000b91ab9723e */ /* 0x000fe200000010ff */
[----:B------:R-:W-:-:S05]  /*62d0*/  IMAD.MOV.U32 R26, RZ, RZ, R87 ;  /* 0x000000ffff1a7224 */ /* 0x000fca00078e0057 */
[----:B------:R-:W0:Y:S01]  /*62e0*/  MUFU.EX2 R194, R194 ;  /* 0x000000c200c27308 */ /* 0x000e220000000800 */
[C---:B-1----:R-:W-:Y:S01]  /*62f0*/  FADD.FTZ R11, R111.reuse, R50 ;  /* 0x000000326f0b7221 */ /* 0x042fe20000010000 */
[----:B------:R-:W-:-:S06]  /*6300*/  F2FP.BF16.F32.PACK_AB R192, R111, R192 ;  /* 0x000000c06fc0723e */ /* 0x000fcc00000010ff */
[----:B------:R-:W1:Y:S01]  /*6310*/  MUFU.EX2 R28, R28 ;  /* 0x0000001c001c7308 */ /* 0x000e620000000800 */
[----:B--2---:R-:W-:-:S07]  /*6320*/  FADD.FTZ R13, R187, R48 ;  /* 0x00000030bb0d7221 */ /* 0x004fce0000010000 */
[----:B------:R-:W2:Y:S01]  /*6330*/  MUFU.EX2 R189, R189 ;  /* 0x000000bd00bd7308 */ /* 0x000ea20000000800 */
[----:B0-----:R-:W-:Y:S01]  /*6340*/  FADD.FTZ R50, R194, R11 ;  /* 0x0000000bc2327221 */ /* 0x001fe20000010000 */
[----:B------:R-:W-:-:S04]  /*6350*/  @!P1 PRMT R11, RZ, 0x654, R10 ;  /* 0x00000654ff0b9816 */ /* 0x000fc8000000000a */
[----:B------:R2:W-:Y:S02]  /*6360*/  @!P1 SYNCS.ARRIVE.TRANS64.RED.A1T0 RZ, [R11+URZ], RZ ;  /* 0x000000ff0bff99a7 */ /* 0x0005e4000810043f */
[----:B------:R-:W0:Y:S01]  /*6370*/  MUFU.EX2 R113, R113 ;  /* 0x0000007100717308 */ /* 0x000e220000000800 */
[C---:B-1----:R-:W-:Y:S01]  /*6380*/  FADD.FTZ R48, R28.reuse, R13 ;  /* 0x0000000d1c307221 */ /* 0x042fe20000010000 */
[----:B------:R-:W-:Y:S02]  /*6390*/  F2FP.BF16.F32.PACK_AB R187, R28, R187 ;  /* 0x000000bb1cbb723e */ /* 0x000fe400000010ff */
[----:B------:R-:W-:-:S04]  /*63a0*/  MOV R28, R87 ;  /* 0x00000057001c7202 */ /* 0x000fc80000000f00 */
[----:B------:R-:W1:Y:S01]  /*63b0*/  MUFU.EX2 R30, R30 ;  /* 0x0000001e001e7308 */ /* 0x000e620000000800 */
[----:B--2---:R-:W-:-:S07]  /*63c0*/  FADD.FTZ R11, R189, R48 ;  /* 0x00000030bd0b7221 */ /* 0x004fce0000010000 */
[----:B------:R-:W2:Y:S01]  /*63d0*/  MUFU.EX2 R196, R196 ;  /* 0x000000c400c47308 */ /* 0x000ea20000000800 */
[C---:B0-----:R-:W-:Y:S01]  /*63e0*/  FADD.FTZ R13, R113.reuse, R50 ;  /* 0x00000032710d7221 */ /* 0x041fe20000010000 */
[----:B------:R-:W-:-:S06]  /*63f0*/  F2FP.BF16.F32.PACK_AB R194, R113, R194 ;  /* 0x000000c271c2723e */ /* 0x000fcc00000010ff */
[----:B------:R-:W0:Y:S01]  /*6400*/  MUFU.EX2 R191, R191 ;  /* 0x000000bf00bf7308 */ /* 0x000e220000000800 */
[C---:B-1----:R-:W-:Y:S01]  /*6410*/  FADD.FTZ R48, R30.reuse, R11 ;  /* 0x0000000b1e307221 */ /* 0x042fe20000010000 */
[----:B------:R-:W-:Y:S01]  /*6420*/  F2FP.BF16.F32.PACK_AB R189, R30, R189 ;  /* 0x000000bd1ebd723e */ /* 0x000fe200000010ff */
[----:B------:R-:W-:-:S05]  /*6430*/  IMAD.MOV.U32 R30, RZ, RZ, R87 ;  /* 0x000000ffff1e7224 */ /* 0x000fca00078e0057 */
[----:B------:R-:W1:Y:S01]  /*6440*/  MUFU.EX2 R115, R115 ;  /* 0x0000007300737308 */ /* 0x000e620000000800 */
[----:B--2---:R-:W-:-:S07]  /*6450*/  FADD.FTZ R50, R196, R13 ;  /* 0x0000000dc4327221 */ /* 0x004fce0000010000 */
[----:B------:R-:W2:Y:S01]  /*6460*/  MUFU.EX2 R32, R32 ;  /* 0x0000002000207308 */ /* 0x000ea20000000800 */
[----:B0-----:R-:W-:-:S07]  /*6470*/  FADD.FTZ R11, R191, R48 ;  /* 0x00000030bf0b7221 */ /* 0x001fce0000010000 */
[----:B------:R-:W0:Y:S01]  /*6480*/  MUFU.EX2 R198, R198 ;  /* 0x000000c600c67308 */ /* 0x000e220000000800 */
[C---:B-1----:R-:W-:Y:S01]  /*6490*/  FADD.FTZ R13, R115.reuse, R50 ;  /* 0x00000032730d7221 */ /* 0x042fe20000010000 */
[----:B------:R-:W-:-:S06]  /*64a0*/  F2FP.BF16.F32.PACK_AB R196, R115, R196 ;  /* 0x000000c473c4723e */ /* 0x000fcc00000010ff */
[----:B------:R-:W1:Y:S01]  /*64b0*/  MUFU.EX2 R193, R193 ;  /* 0x000000c100c17308 */ /* 0x000e620000000800 */
[C---:B--2---:R-:W-:Y:S01]  /*64c0*/  FADD.FTZ R50, R32.reuse, R11 ;  /* 0x0000000b20327221 */ /* 0x044fe20000010000 */
[----:B------:R-:W-:Y:S01]  /*64d0*/  F2FP.BF16.F32.PACK_AB R191, R32, R191 ;  /* 0x000000bf20bf723e */ /* 0x000fe200000010ff */
[----:B------:R-:W-:-:S05]  /*64e0*/  IMAD.MOV.U32 R32, RZ, RZ, R87 ;  /* 0x000000ffff207224 */ /* 0x000fca00078e0057 */
[----:B------:R-:W2:Y:S01]  /*64f0*/  MUFU.EX2 R117, R117 ;  /* 0x0000007500757308 */ /* 0x000ea20000000800 */
[----:B0-----:R-:W-:-:S07]  /*6500*/  FADD.FTZ R52, R198, R13 ;  /* 0x0000000dc6347221 */ /* 0x001fce0000010000 */
[----:B------:R-:W0:Y:S01]  /*6510*/  MUFU.EX2 R34, R34 ;  /* 0x0000002200227308 */ /* 0x000e220000000800 */
[----:B-1----:R-:W-:-:S07]  /*6520*/  FADD.FTZ R11, R193, R50 ;  /* 0x00000032c10b7221 */ /* 0x002fce0000010000 */
[----:B------:R-:W1:Y:S01]  /*6530*/  MUFU.EX2 R200, R200 ;  /* 0x000000c800c87308 */ /* 0x000e620000000800 */
[C---:B--2---:R-:W-:Y:S01]  /*6540*/  FADD.FTZ R13, R117.reuse, R52 ;  /* 0x00000034750d7221 */ /* 0x044fe20000010000 */
[----:B------:R-:W-:-:S06]  /*6550*/  F2FP.BF16.F32.PACK_AB R198, R117, R198 ;  /* 0x000000c675c6723e */ /* 0x000fcc00000010ff */
[----:B------:R-:W2:Y:S01]  /*6560*/  MUFU.EX2 R195, R195 ;  /* 0x000000c300c37308 */ /* 0x000ea20000000800 */
[C---:B0-----:R-:W-:Y:S01]  /*6570*/  FADD.FTZ R50, R34.reuse, R11 ;  /* 0x0000000b22327221 */ /* 0x041fe20000010000 */
[----:B------:R-:W-:Y:S01]  /*6580*/  F2FP.BF16.F32.PACK_AB R193, R34, R193 ;  /* 0x000000c122c1723e */ /* 0x000fe200000010ff */
[----:B------:R-:W-:-:S05]  /*6590*/  IMAD.MOV.U32 R34, RZ, RZ, R87 ;  /* 0x000000ffff227224 */ /* 0x000fca00078e0057 */
[----:B------:R-:W0:Y:S01]  /*65a0*/  MUFU.EX2 R119, R119 ;  /* 0x0000007700777308 */ /* 0x000e220000000800 */
[----:B-1----:R-:W-:-:S07]  /*65b0*/  FADD.FTZ R52, R200, R13 ;  /* 0x0000000dc8347221 */ /* 0x002fce0000010000 */
        /* <DEDUP_REMOVED lines=51> */
[----:B------:R-:W-:Y:S02]  /*68f0*/  F2FP.BF16.F32.PACK_AB R203, R46, R203 ;  /* 0x000000cb2ecb723e */ /* 0x000fe400000010ff */
[----:B------:R-:W-:-:S04]  /*6900*/  MOV R46, R87 ;  /* 0x00000057002e7202 */ /* 0x000fc80000000f00 */
[----:B------:R-:W2:Y:S01]  /*6910*/  MUFU.EX2 R135, R135 ;  /* 0x0000008700877308 */ /* 0x000ea20000000800 */
[----:B0-----:R-:W-:-:S07]  /*6920*/  FADD.FTZ R56, R210, R13 ;  /* 0x0000000dd2387221 */ /* 0x001fce0000010000 */
[----:B------:R0:W3:Y:S01]  /*6930*/  MUFU.EX2 R10, R37 ;  /* 0x00000025000a7308 */ /* 0x0000e20000000800 */
[----:B-1----:R-:W-:-:S07]  /*6940*/  FADD.FTZ R11, R205, R54 ;  /* 0x00000036cd0b7221 */ /* 0x002fce0000010000 */
[----:B------:R-:W1:Y:S01]  /*6950*/  MUFU.EX2 R212, R212 ;  /* 0x000000d400d47308 */ /* 0x000e620000000800 */
[C---:B--2---:R-:W-:Y:S01]  /*6960*/  FADD.FTZ R13, R135.reuse, R56 ;  /* 0x00000038870d7221 */ /* 0x044fe20000010000 */
[----:B------:R-:W-:Y:S02]  /*6970*/  F2FP.BF16.F32.PACK_AB R210, R135, R210 ;  /* 0x000000d287d2723e */ /* 0x000fe400000010ff */
[----:B0-----:R-:W-:-:S04]  /*6980*/  MOV R37, R87 ;  /* 0x0000005700257202 */ /* 0x001fc80000000f00 */
[----:B------:R-:W0:Y:S01]  /*6990*/  MUFU.EX2 R93, R93 ;  /* 0x0000005d005d7308 */ /* 0x000e220000000800 */
[C---:B---3--:R-:W-:Y:S01]  /*69a0*/  FADD.FTZ R54, R10.reuse, R11 ;  /* 0x0000000b0a367221 */ /* 0x048fe20000010000 */
[----:B------:R-:W-:-:S06]  /*69b0*/  F2FP.BF16.F32.PACK_AB R205, R10, R205 ;  /* 0x000000cd0acd723e */ /* 0x000fcc00000010ff */
[----:B------:R-:W2:Y:S01]  /*69c0*/  MUFU.EX2 R141, R141 ;  /* 0x0000008d008d7308 */ /* 0x000ea20000000800 */
[----:B-1----:R-:W-:-:S07]  /*69d0*/  FADD.FTZ R56, R212, R13 ;  /* 0x0000000dd4387221 */ /* 0x002fce0000010000 */
[----:B------:R-:W1:Y:S01]  /*69e0*/  MUFU.EX2 R48, R97 ;  /* 0x0000006100307308 */ /* 0x000e620000000800 */
[----:B0-----:R-:W-:-:S07]  /*69f0*/  FADD.FTZ R11, R93, R54 ;  /* 0x000000365d0b7221 */ /* 0x001fce0000010000 */
[----:B------:R-:W0:Y:S01]  /*6a00*/  MUFU.EX2 R214, R214 ;  /* 0x000000d600d67308 */ /* 0x000e220000000800 */
[C---:B--2---:R-:W-:Y:S01]  /*6a10*/  FADD.FTZ R13, R141.reuse, R56 ;  /* 0x000000388d0d7221 */ /* 0x044fe20000010000 */
[----:B------:R-:W-:-:S06]  /*6a20*/  F2FP.BF16.F32.PACK_AB R212, R141, R212 ;  /* 0x000000d48dd4723e */ /* 0x000fcc00000010ff */
[----:B------:R-:W2:Y:S01]  /*6a30*/  MUFU.EX2 R105, R105 ;  /* 0x0000006900697308 */ /* 0x000ea20000000800 */
[C---:B-1----:R-:W-:Y:S01]  /*6a40*/  FADD.FTZ R56, R48.reuse, R11 ;  /* 0x0000000b30387221 */ /* 0x042fe20000010000 */
[----:B------:R-:W-:Y:S01]  /*6a50*/  F2FP.BF16.F32.PACK_AB R207, R48, R93 ;  /* 0x0000005d30cf723e */ /* 0x000fe200000010ff */
[----:B------:R-:W-:-:S05]  /*6a60*/  IMAD.MOV.U32 R48, RZ, RZ, R87 ;  /* 0x000000ffff307224 */ /* 0x000fca00078e0057 */
[----:B------:R-:W1:Y:S01]  /*6a70*/  MUFU.EX2 R145, R145 ;  /* 0x0000009100917308 */ /* 0x000e620000000800 */
[----:B0-----:R-:W-:-:S07]  /*6a80*/  FADD.FTZ R58, R214, R13 ;  /* 0x0000000dd63a7221 */ /* 0x001fce0000010000 */
[----:B------:R-:W0:Y:S01]  /*6a90*/  MUFU.EX2 R50, R109 ;  /* 0x0000006d00327308 */ /* 0x000e220000000800 */
[----:B--2---:R-:W-:-:S07]  /*6aa0*/  FADD.FTZ R11, R105, R56 ;  /* 0x00000038690b7221 */ /* 0x004fce0000010000 */
[----:B------:R-:W2:Y:S01]  /*6ab0*/  MUFU.EX2 R216, R216 ;  /* 0x000000d800d87308 */ /* 0x000ea20000000800 */
[C---:B-1----:R-:W-:Y:S01]  /*6ac0*/  FADD.FTZ R13, R145.reuse, R58 ;  /* 0x0000003a910d7221 */ /* 0x042fe20000010000 */
[----:B------:R-:W-:-:S06]  /*6ad0*/  F2FP.BF16.F32.PACK_AB R214, R145, R214 ;  /* 0x000000d691d6723e */ /* 0x000fcc00000010ff */
[----:B------:R-:W1:Y:S01]  /*6ae0*/  MUFU.EX2 R25, R25 ;  /* 0x0000001900197308 */ /* 0x000e620000000800 */
[C---:B0-----:R-:W-:Y:S01]  /*6af0*/  FADD.FTZ R56, R50.reuse, R11 ;  /* 0x0000000b32387221 */ /* 0x041fe20000010000 */
[----:B------:R-:W-:Y:S01]  /*6b00*/  F2FP.BF16.F32.PACK_AB R209, R50, R105 ;  /* 0x0000006932d1723e */ /* 0x000fe200000010ff */
[----:B------:R-:W-:-:S05]  /*6b10*/  IMAD.MOV.U32 R50, RZ, RZ, R87 ;  /* 0x000000ffff327224 */ /* 0x000fca00078e0057 */
[----:B------:R-:W0:Y:S01]  /*6b20*/  MUFU.EX2 R151, R151 ;  /* 0x0000009700977308 */ /* 0x000e220000000800 */
[----:B--2---:R-:W-:-:S07]  /*6b30*/  FADD.FTZ R58, R216, R13 ;  /* 0x0000000dd83a7221 */ /* 0x004fce0000010000 */
[----:B------:R2:W3:Y:S01]  /*6b40*/  MUFU.EX2 R38, R29 ;  /* 0x0000001d00267308 */ /* 0x0004e20000000800 */
[----:B-1----:R-:W-:-:S07]  /*6b50*/  FADD.FTZ R11, R25, R56 ;  /* 0x00000038190b7221 */ /* 0x002fce0000010000 */
[----:B------:R-:W1:Y:S01]  /*6b60*/  MUFU.EX2 R218, R218 ;  /* 0x000000da00da7308 */ /* 0x000e620000000800 */
[C---:B0-----:R-:W-:Y:S01]  /*6b70*/  FADD.FTZ R13, R151.reuse, R58 ;  /* 0x0000003a970d7221 */ /* 0x041fe20000010000 */
[----:B------:R-:W-:Y:S01]  /*6b80*/  F2FP.BF16.F32.PACK_AB R216, R151, R216 ;  /* 0x000000d897d8723e */ /* 0x000fe200000010ff */
[----:B--2---:R-:W-:-:S05]  /*6b90*/  IMAD.MOV.U32 R29, RZ, RZ, R87 ;  /* 0x000000ffff1d7224 */ /* 0x004fca00078e0057 */
[----:B------:R-:W0:Y:S01]  /*6ba0*/  MUFU.EX2 R139, R139 ;  /* 0x0000008b008b7308 */ /* 0x000e220000000800 */
[C---:B---3--:R-:W-:Y:S01]  /*6bb0*/  FADD.FTZ R58, R38.reuse, R11 ;  /* 0x0000000b263a7221 */ /* 0x048fe20000010000 */
[----:B------:R-:W-:Y:S01]  /*6bc0*/  F2FP.BF16.F32.PACK_AB R211, R38, R25 ;  /* 0x0000001926d3723e */ /* 0x000fe200000010ff */
[--C-:B------:R-:W-:Y:S02]  /*6bd0*/  IMAD.MOV.U32 R38, RZ, RZ, R87.reuse ;  /* 0x000000ffff267224 */ /* 0x100fe400078e0057 */
[----:B------:R-:W-:-:S03]  /*6be0*/  IMAD.MOV.U32 R25, RZ, RZ, R87 ;  /* 0x000000ffff197224 */ /* 0x000fc600078e0057 */
[----:B------:R-:W2:Y:S01]  /*6bf0*/  MUFU.EX2 R52, R143 ;  /* 0x0000008f00347308 */ /* 0x000ea20000000800 */
[----:B-1----:R-:W-:-:S07]  /*6c00*/  FADD.FTZ R60, R218, R13 ;  /* 0x0000000dda3c7221 */ /* 0x002fce0000010000 */
[----:B------:R-:W1:Y:S01]  /*6c10*/  MUFU.EX2 R147, R147 ;  /* 0x0000009300937308 */ /* 0x000e620000000800 */
[----:B0-----:R-:W-:Y:S01]  /*6c20*/  FADD.FTZ R13, R139, R58 ;  /* 0x0000003a8b0d7221 */ /* 0x001fe20000010000 */
[----:B------:R-:W-:-:S06]  /*6c30*/  IMAD.MOV.U32 R58, RZ, RZ, R87 ;  /* 0x000000ffff3a7224 */ /* 0x000fcc00078e0057 */
[----:B------:R-:W0:Y:S01]  /*6c40*/  MUFU.EX2 R54, R125 ;  /* 0x0000007d00367308 */ /* 0x000e220000000800 */
[C---:B--2---:R-:W-:Y:S01]  /*6c50*/  FADD.FTZ R12, R52.reuse, R13 ;  /* 0x0000000d340c7221 */ /* 0x044fe20000010000 */
[----:B------:R-:W-:Y:S01]  /*6c60*/  F2FP.BF16.F32.PACK_AB R213, R52, R139 ;  /* 0x0000008b34d5723e */ /* 0x000fe200000010ff */
[----:B------:R-:W-:-:S05]  /*6c70*/  IMAD.MOV.U32 R52, RZ, RZ, R87 ;  /* 0x000000ffff347224 */ /* 0x000fca00078e0057 */
[----:B------:R-:W2:Y:S01]  /*6c80*/  MUFU.EX2 R127, R127 ;  /* 0x0000007f007f7308 */ /* 0x000ea20000000800 */
[----:B-1----:R-:W-:-:S07]  /*6c90*/  FADD.FTZ R13, R147, R12 ;  /* 0x0000000c930d7221 */ /* 0x002fce0000010000 */
[----:B------:R-:W1:Y:S01]  /*6ca0*/  MUFU.EX2 R56, R133 ;  /* 0x0000008500387308 */ /* 0x000e620000000800 */
[C---:B0-----:R-:W-:Y:S01]  /*6cb0*/  FADD.FTZ R14, R54.reuse, R13 ;  /* 0x0000000d360e7221 */ /* 0x041fe20000010000 */
[----:B------:R-:W-:Y:S01]  /*6cc0*/  F2FP.BF16.F32.PACK_AB R215, R54, R147 ;  /* 0x0000009336d7723e */ /* 0x000fe200000010ff */
[----:B------:R-:W-:-:S05]  /*6cd0*/  IMAD.MOV.U32 R54, RZ, RZ, R87 ;  /* 0x000000ffff367224 */ /* 0x000fca00078e0057 */
[----:B------:R-:W0:Y:S01]  /*6ce0*/  MUFU.EX2 R137, R137 ;  /* 0x0000008900897308 */ /* 0x000e220000000800 */
[----:B--2---:R-:W-:-:S07]  /*6cf0*/  FADD.FTZ R13, R127, R14 ;  /* 0x0000000e7f0d7221 */ /* 0x004fce0000010000 */
[----:B------:R-:W2:Y:S01]  /*6d00*/  MUFU.EX2 R153, R153 ;  /* 0x0000009900997308 */ /* 0x000ea20000000800 */
[C---:B-1----:R-:W-:Y:S01]  /*6d10*/  FADD.FTZ R10, R56.reuse, R13 ;  /* 0x0000000d380a7221 */ /* 0x042fe20000010000 */
[----:B------:R-:W-:Y:S01]  /*6d20*/  F2FP.BF16.F32.PACK_AB R217, R56, R127 ;  /* 0x0000007f38d9723e */ /* 0x000fe200000010ff */
[----:B------:R-:W-:-:S05]  /*6d30*/  IMAD.MOV.U32 R56, RZ, RZ, R87 ;  /* 0x000000ffff387224 */ /* 0x000fca00078e0057 */
[----:B------:R-:W1:Y:S01]  /*6d40*/  MUFU.EX2 R12, R149 ;  /* 0x00000095000c7308 */ /* 0x000e620000000800 */
[----:B0-----:R-:W-:Y:S01]  /*6d50*/  FADD.FTZ R13, R137, R10 ;  /* 0x0000000a890d7221 */ /* 0x001fe20000010000 */
[C---:B--2---:R-:W-:Y:S01]  /*6d60*/  FADD.FTZ R11, R153.reuse, R60 ;  /* 0x0000003c990b7221 */ /* 0x044fe20000010000 */
[----:B------:R-:W-:Y:S01]  /*6d70*/  F2FP.BF16.F32.PACK_AB R218, R153, R218 ;  /* 0x000000da99da723e */ /* 0x000fe200000010ff */
[----:B------:R-:W-:Y:S02]  /*6d80*/  IMAD.MOV.U32 R60, RZ, RZ, R87 ;  /* 0x000000ffff3c7224 */ /* 0x000fe400078e0057 */
[C---:B-1----:R-:W-:Y:S01]  /*6d90*/  FADD.FTZ R10, R12.reuse, R13 ;  /* 0x0000000d0c0a7221 */ /* 0x042fe20000010000 */
[----:B------:R-:W-:Y:S01]  /*6da0*/  F2FP.BF16.F32.PACK_AB R219, R12, R137 ;  /* 0x000000890cdb723e */ /* 0x000fe200000010ff */
[----:B------:R-:W-:Y:S06]  /*6db0*/  @!P2 BRA `(.L_x_264) ;  /* 0x000000580040a947 */ /* 0x000fec0003800000 */
[----:B------:R-:W-:Y:S01]  /*6dc0*/  R2UR UR60, R2 ;  /* 0x00000000023c72ca */ /* 0x000fe200000e0000 */
[----:B------:R-:W-:Y:S01]  /*6dd0*/  VIADD R14, R120, 0xfffffffe ;  /* 0xfffffffe780e7836 */ /* 0x000fe20000000000 */
[----:B------:R-:W-:Y:S01]  /*6de0*/  CS2R R86, SRZ ;  /* 0x0000000000567805 */ /* 0x000fe2000001ff00 */
[----:B------:R-:W-:Y:S01]  /*6df0*/  IMAD.MOV.U32 R13, RZ, RZ, R101 ;  /* 0x000000ffff0d7224 */ /* 0x000fe200078e0065 */
[----:B------:R-:W-:Y:S01]  /*6e00*/  CS2R R84, SRZ ;  /* 0x0000000000547805 */ /* 0x000fe2000001ff00 */
[----:B------:R-:W-:Y:S01]  /*6e10*/  IMAD.MOV.U32 R12, RZ, RZ, R89 ;  /* 0x000000ffff0c7224 */ /* 0x000fe200078e0059 */
[----:B------:R-:W-:Y:S01]  /*6e20*/  CS2R R82, SRZ ;  /* 0x0000000000527805 */ /* 0x000fe2000001ff00 */
[----:B------:R-:W-:Y:S01]  /*6e30*/  IMAD.MOV.U32 R15, RZ, RZ, R16 ;  /* 0x000000ffff0f7224 */ /* 0x000fe200078e0010 */
        /* <DEDUP_REMOVED lines=28> */
[----:B------:R-:W-:Y:S01]  /*7000*/  CS2R R24, SRZ ;  /* 0x0000000000187805 */ /* 0x000fe2000001ff00 */
[----:B------:R-:W-:-:S06]  /*7010*/  ULDC UR7, c[0x0][0x9d8] ;  /* 0x0002760000077ab9 */ /* 0x000fcc0000000800 */
.L_x_273:
[----:B------:R-:W-:Y:S01]  /*7020*/  UIADD3 UR6, UR60, 0x1, URZ ;  /* 0x000000013c067890 */ /* 0x000fe2000fffe03f */
[----:B------:R-:W-:-:S03]  /*7030*/  ISETP.NE.AND P3, PT, RZ, UR61, PT ;  /* 0x0000003dff007c0c */ /* 0x000fc6000bf65270 */
[----:B------:R-:W-:-:S04]  /*7040*/  UISETP.NE.AND UP0, UPT, UR6, 0x2, UPT ;  /* 0x000000020600788c */ /* 0x000fc8000bf05270 */
[----:B------:R-:W-:Y:S02]  /*7050*/  USEL UR10, URZ, 0x1, UP0 ;  /* 0x000000013f0a7887 */ /* 0x000fe40008000000 */
[----:B------:R-:W-:-:S04]  /*7060*/  USEL UR6, UR6, URZ, UP0 ;  /* 0x0000003f06067287 */ /* 0x000fc80008000000 */
[----:B------:R-:W-:Y:S02]  /*7070*/  LOP3.LUT R16, R15, UR10, RZ, 0x3c, !PT ;  /* 0x0000000a0f107c12 */ /* 0x000fe4000f8e3cff */
[----:B------:R-:W-:Y:S01]  /*7080*/  MOV R2, UR6 ;  /* 0x0000000600027c02 */ /* 0x000fe20008000f00 */
[----:B------:R-:W-:Y:S06]  /*7090*/  @P3 BRA `(.L_x_265) ;  /* 0x0000000000343947 */ /* 0x000fec0003800000 */
[----:B------:R-:W-:Y:S05]  /*70a0*/  @!P0 BRA `(.L_x_266) ;  /* 0x0000000000048947 */ /* 0x000fea0003800000 */
[----:B------:R-:W-:Y:S01]  /*70b0*/  BPT.TRAP 0x1 ;  /* 0x000000040000795c */ /* 0x000fe20000300000 */
.L_x_266:
[----:B------:R-:W0:Y:S01]  /*70c0*/  S2UR UR10, SR_CgaCtaId ;  /* 0x00000000000a79c3 */ /* 0x000e220000008800 */
[----:B------:R-:W-:Y:S01]  /*70d0*/  UMOV UR6, 0x400 ;  /* 0x0000040000067882 */ /* 0x000fe20000000000 */
[----:B------:R-:W-:Y:S01]  /*70e0*/  SHF.L.U32 R21, R16, 0x1f, RZ ;  /* 0x0000001f10157819 */ /* 0x000fe200000006ff */
[----:B0-----:R-:W-:-:S06]  /*70f0*/  ULEA UR6, UR10, UR6, 0x18 ;  /* 0x000000060a067291 */ /* 0x001fcc000f8ec03f */
[----:B------:R-:W-:-:S04]  /*7100*/  LEA R0, R2, UR6, 0x3 ;  /* 0x0000000602007c11 */ /* 0x000fc8000f8e18ff */
[----:B------:R0:W1:Y:S01]  /*7110*/  SYNCS.PHASECHK.TRANS64.TRYWAIT P2, [R0+URZ+0x34830], R21 ;  /* 0x03483015000075a7 */ /* 0x000062000804017f */
[----:B------:R-:W-:Y:S05]  /*7120*/  @!P0 BRA `(.L_x_267) ;  /* 0x0000000000048947 */ /* 0x000fea0003800000 */
[----:B------:R-:W-:Y:S01]  /*7130*/  BPT.TRAP 0x1 ;  /* 0x000000040000795c */ /* 0x000fe20000300000 */
.L_x_267:
[----:B-1----:R-:W-:Y:S05]  /*7140*/  @P2 BRA `(.L_x_265) ;  /* 0x0000000000082947 */ /* 0x002fea0003800000 */
[----:B------:R-:W1:Y:S02]  /*7150*/  SYNCS.PHASECHK.TRANS64.TRYWAIT P2, [R0+URZ+0x34830], R21 ;  /* 0x03483015000075a7 */ /* 0x000e64000804017f */
[----:B-1----:R-:W-:Y:S05]  /*7160*/  @!P2 BRA `(.L_x_268) ;  /* 0x000000c800d0a947 */ /* 0x002fea0003800000 */
.L_x_265:
[----:B------:R-:W2:Y:S01]  /*7170*/  S2R R20, SR_TID.X ;  /* 0x0000000000147919 */ /* 0x000ea20000002100 */
[----:B01----:R-:W-:Y:S01]  /*7180*/  IMAD R0, R2, 0xb00, R3 ;  /* 0x00000b0002007824 */ /* 0x003fe200078e0203 */
        /* <DEDUP_REMOVED lines=13> */
[----:B------:R-:W-:Y:S01]  /*7260*/  UMOV UR56, UR14 ;  /* 0x0000000e00387c82 */ /* 0x000fe20008000000 */
[----:B------:R-:W-:Y:S01]  /*7270*/  UMOV UR24, UR14 ;  /* 0x0000000e00187c82 */ /* 0x000fe20008000000 */
[----:B------:R-:W-:Y:S01]  /*7280*/  UMOV UR57, UR15 ;  /* 0x0000000f00397c82 */ /* 0x000fe20008000000 */
[----:B------:R-:W-:Y:S01]  /*7290*/  UMOV UR25, UR15 ;  /* 0x0000000f00197c82 */ /* 0x000fe20008000000 */
[----:B------:R-:W-:Y:S01]  /*72a0*/  UMOV UR58, UR6 ;  /* 0x00000006003a7c82 */ /* 0x000fe20008000000 */
[----:B------:R-:W-:Y:S01]  /*72b0*/  UIADD3 UR26, UR6, 0x80, URZ ;  /* 0x00000080061a7890 */ /* 0x000fe2000fffe03f */
[----:B------:R-:W-:Y:S01]  /*72c0*/  R2UR UR19, R7 ;  /* 0x00000000071372ca */ /* 0x000fe200000e0000 */
        /* <DEDUP_REMOVED lines=11> */
[----:B------:R-:W-:Y:S01]  /*7380*/  VIADD R0, R20, 0x8 ;  /* 0x0000000814007836 */ /* 0x000fe20000000000 */
        /* <DEDUP_REMOVED lines=14> */
[----:B------:R-:W-:Y:S01]  /*7470*/  UIADD3 UR22, UR6, 0x586, URZ ;  /* 0x0000058606167890 */ /* 0x000fe2000fffe03f */
        /* <DEDUP_REMOVED lines=563> */
[----:B0-----:R-:W-:Y:S05]  /*97b0*/  @P3 BRA `(.L_x_269) ;  /* 0x0000000000343947 */ /* 0x001fea0003800000 */
[----:B------:R-:W-:Y:S05]  /*97c0*/  @!P0 BRA `(.L_x_270) ;  /* 0x0000000000048947 */ /* 0x000fea0003800000 */
[----:B------:R-:W-:Y:S01]  /*97d0*/  BPT.TRAP 0x1 ;  /* 0x000000040000795c */ /* 0x000fe20000300000 */
.L_x_270:
[----:B------:R-:W0:Y:S01]  /*97e0*/  S2UR UR10, SR_CgaCtaId ;  /* 0x00000000000a79c3 */ /* 0x000e220000008800 */
[----:B------:R-:W-:Y:S01]  /*97f0*/  UMOV UR6, 0x400 ;  /* 0x0000040000067882 */ /* 0x000fe20000000000 */
[----:B------:R-:W-:Y:S01]  /*9800*/  SHF.L.U32 R0, R15, 0x1f, RZ ;  /* 0x0000001f0f007819 */ /* 0x000fe200000006ff */
[----:B0-----:R-:W-:-:S04]  /*9810*/  ULEA UR6, UR10, UR6, 0x18 ;  /* 0x000000060a067291 */ /* 0x001fc8000f8ec03f */
[----:B------:R-:W-:-:S09]  /*9820*/  ULEA UR6, UR60, UR6, 0x3 ;  /* 0x000000063c067291 */ /* 0x000fd2000f8e183f */
[----:B------:R0:W1:Y:S01]  /*9830*/  SYNCS.PHASECHK.TRANS64.TRYWAIT P2, [UR6+0x34850], R0 ;  /* 0x03485000ff0075a7 */ /* 0x0000620008040146 */
[----:B------:R-:W-:Y:S05]  /*9840*/  @!P0 BRA `(.L_x_271) ;  /* 0x0000000000048947 */ /* 0x000fea0003800000 */
[----:B------:R-:W-:Y:S01]  /*9850*/  BPT.TRAP 0x1 ;  /* 0x000000040000795c */ /* 0x000fe20000300000 */
.L_x_271:
[----:B-1----:R-:W-:Y:S05]  /*9860*/  @P2 BRA `(.L_x_269) ;  /* 0x0000000000082947 */ /* 0x002fea0003800000 */
[----:B------:R-:W1:Y:S02]  /*9870*/  SYNCS.PHASECHK.TRANS64.TRYWAIT P2, [UR6+0x34850], R0 ;  /* 0x03485000ff0075a7 */ /* 0x000e640008040146 */
[----:B-1----:R-:W-:Y:S05]  /*9880*/  @!P2 BRA `(.L_x_272) ;  /* 0x000000a4001ca947 */ /* 0x002fea0003800000 */
.L_x_269:
[----:B------:R-:W2:Y:S01]  /*9890*/  S2UR UR10, SR_CgaCtaId ;  /* 0x00000000000a79c3 */ /* 0x000ea20000008800 */
[----:B------:R-:W-:Y:S01]  /*98a0*/  UMOV UR6, 0x400 ;  /* 0x0000040000067882 */ /* 0x000fe20000000000 */
[----:B------:R-:W-:Y:S01]  /*98b0*/  WARPGROUP.ARRIVE ;  /* 0x00000000000079c5 */ /* 0x000fe20000000000 */
[----:B------:R-:W-:Y:S01]  /*98c0*/  UMOV UR11, 0x40000040 ;  /* 0x40000040000b7882 */ /* 0x000fe20000000000 */
[----:B-1----:R-:W-:Y:S01]  /*98d0*/  FMUL.FTZ R15, R168, UR7 ;  /* 0x00000007a80f7c20 */ /* 0x002fe20008410000 */
[----:B------:R-:W-:Y:S01]  /*98e0*/  FMUL.FTZ R20, R169, UR7 ;  /* 0x00000007a9147c20 */ /* 0x000fe20008410000 */
[----:B------:R-:W-:Y:S01]  /*98f0*/  FMUL.FTZ R169, R172, UR7 ;  /* 0x00000007aca97c20 */ /* 0x000fe20008410000 */
[----:B------:R-:W-:Y:S01]  /*9900*/  FMUL.FTZ R168, R170, UR7 ;  /* 0x00000007aaa87c20 */ /* 0x000fe20008410000 */
[----:B------:R-:W-:Y:S01]  /*9910*/  FMUL.FTZ R170, R173, UR7 ;  /* 0x00000007adaa7c20 */ /* 0x000fe20008410000 */
[----:B------:R-:W-:Y:S01]  /*9920*/  FMUL.FTZ R160, R160, UR7 ;  /* 0x00000007a0a07c20 */ /* 0x000fe20008410000 */
        /* <DEDUP_REMOVED lines=14> */
[----:B--2---:R-:W-:Y:S01]  /*9a10*/  ULEA UR6, UR10, UR6, 0x18 ;  /* 0x000000060a067291 */ /* 0x004fe2000f8ec03f */
[----:B------:R-:W-:Y:S01]  /*9a20*/  FMUL.FTZ R149, R149, UR7 ;  /* 0x0000000795957c20 */ /* 0x000fe20008410000 */
[----:B------:R-:W2:Y:S01]  /*9a30*/  MUFU.TANH R169, R169 ;  /* 0x000000a900a97308 */ /* 0x000ea20000002400 */
[----:B-1----:R-:W-:Y:S01]  /*9a40*/  FMNMX.FTZ R173, R15, R12, !PT ;  /* 0x0000000c0fad7209 */ /* 0x002fe20007810000 */
[----:B------:R-:W-:Y:S01]  /*9a50*/  FMUL.FTZ R136, R136, UR7 ;  /* 0x0000000788887c20 */ /* 0x000fe20008410000 */
[----:B------:R-:W-:Y:S01]  /*9a60*/  FMUL.FTZ R137, R137, UR7 ;  /* 0x0000000789897c20 */ /* 0x000fe20008410000 */
[----:B0-----:R-:W-:-:S02]  /*9a70*/  IMAD.U32 R0, RZ, RZ, UR6 ;  /* 0x00000006ff007e24 */ /* 0x001fc4000f8e00ff */
[----:B------:R-:W-:Y:S01]  /*9a80*/  FMUL.FTZ R140, R140, UR7 ;  /* 0x000000078c8c7c20 */ /* 0x000fe20008410000 */
[----:B------:R-:W-:Y:S01]  /*9a90*/  FMUL.FTZ R172, R175, UR7 ;  /* 0x00000007afac7c20 */ /* 0x000fe20008410000 */
[----:B------:R-:W-:Y:S01]  /*9aa0*/  FMUL.FTZ R141, R141, UR7 ;  /* 0x000000078d8d7c20 */ /* 0x000fe20008410000 */
[----:B------:R-:W0:Y:S01]  /*9ab0*/  MUFU.TANH R170, R170 ;  /* 0x000000aa00aa7308 */ /* 0x000e220000002400 */
[----:B------:R-:W-:Y:S01]  /*9ac0*/  R2UR UR6, R0 ;  /* 0x00000000000672ca */ /* 0x000fe200000e0000 */
[----:B------:R-:W-:Y:S01]  /*9ad0*/  FMUL.FTZ R128, R128, UR7 ;  /* 0x0000000780807c20 */ /* 0x000fe20008410000 */
[----:B---3--:R-:W-:Y:S01]  /*9ae0*/  FMNMX.FTZ R174, R20, R173, !PT ;  /* 0x000000ad14ae7209 */ /* 0x008fe20007810000 */
        /* <DEDUP_REMOVED lines=10> */
[----:B------:R-:W-:Y:S01]  /*9b90*/  UIADD3 UR6, UR6, 0x400, URZ ;  /* 0x0000040006067890 */ /* 0x000fe2000fffe03f */
[----:B------:R-:W-:Y:S01]  /*9ba0*/  FMUL.FTZ R113, R113, UR7 ;  /* 0x0000000771717c20 */ /* 0x000fe20008410000 */
[----:B------:R-:W2:Y:S01]  /*9bb0*/  MUFU.TANH R161, R161 ;  /* 0x000000a100a17308 */ /* 0x000ea20000002400 */
[----:B0-----:R-:W-:Y:S01]  /*9bc0*/  FMNMX.FTZ R173, R170, R173, !PT ;  /* 0x000000adaaad7209 */ /* 0x001fe20007810000 */
[----:B------:R-:W-:Y:S01]  /*9bd0*/  USHF.R.U32.HI UR6, URZ, 0x4, UR6 ;  /* 0x000000043f067899 */ /* 0x000fe20008011606 */
[----:B------:R-:W-:Y:S01]  /*9be0*/  FMUL.FTZ R116, R116, UR7 ;  /* 0x0000000774747c20 */ /* 0x000fe20008410000 */
[----:B------:R-:W-:Y:S01]  /*9bf0*/  FMUL.FTZ R117, R117, UR7 ;  /* 0x0000000775757c20 */ /* 0x000fe20008410000 */
[----:B------:R-:W-:Y:S01]  /*9c00*/  FMUL.FTZ R105, R105, UR7 ;  /* 0x0000000769697c20 */ /* 0x000fe20008410000 */
[----:B------:R-:W-:Y:S01]  /*9c10*/  ULOP3.LUT UR6, UR6, 0x3fff, URZ, 0xc0, !UPT ;  /* 0x00003fff06067892 */ /* 0x000fe2000f8ec03f */
[----:B------:R-:W-:Y:S01]  /*9c20*/  FMUL.FTZ R109, R109, UR7 ;  /* 0x000000076d6d7c20 */ /* 0x000fe20008410000 */
[----:B------:R-:W0:Y:S01]  /*9c30*/  MUFU.TANH R164, R164 ;  /* 0x000000a400a47308 */ /* 0x000e220000002400 */
[----:B-1----:R-:W-:Y:S01]  /*9c40*/  FMNMX.FTZ R174, R160, R173, !PT ;  /* 0x000000ada0ae7209 */ /* 0x002fe20007810000 */
[----:B------:R-:W-:Y:S01]  /*9c50*/  ULOP3.LUT UR6, UR6, 0x5800000, URZ, 0xfc, !UPT ;  /* 0x0580000006067892 */ /* 0x000fe2000f8efc3f */
[----:B------:R-:W-:Y:S01]  /*9c60*/  FMUL.FTZ R97, R97, UR7 ;  /* 0x0000000761617c20 */ /* 0x000fe20008410000 */
[----:B------:R-:W-:Y:S01]  /*9c70*/  FMUL.FTZ R101, R101, UR7 ;  /* 0x0000000765657c20 */ /* 0x000fe20008410000 */
[----:B------:R-:W-:Y:S01]  /*9c80*/  FMUL.FTZ R93, R93, UR7 ;  /* 0x000000075d5d7c20 */ /* 0x000fe20008410000 */
[----:B------:R-:W-:Y:S01]  /*9c90*/  UIMAD UR6, UR60, 0xb00, UR6 ;  /* 0x00000b003c0678a4 */ /* 0x000fe2000f8e0206 */
[----:B------:R-:W-:Y:S01]  /*9ca0*/  FMUL.FTZ R162, R162, UR7 ;  /* 0x00000007a2a27c20 */ /* 0x000fe20008410000 */
[----:B------:R-:W1:Y:S01]  /*9cb0*/  MUFU.TANH R165, R165 ;  /* 0x000000a500a57308 */ /* 0x000e620000002400 */
[----:B--2---:R-:W-:Y:S01]  /*9cc0*/  FMNMX.FTZ R173, R161, R174, !PT ;  /* 0x000000aea1ad7209 */ /* 0x004fe20007810000 */
[----:B------:R-:W-:Y:S01]  /*9cd0*/  FMUL.FTZ R163, R163, UR7 ;  /* 0x00000007a3a37c20 */ /* 0x000fe20008410000 */
[----:B------:R-:W-:Y:S01]  /*9ce0*/  FMUL.FTZ R166, R166, UR7 ;  /* 0x00000007a6a67c20 */ /* 0x000fe20008410000 */
[----:B------:R-:W-:Y:S01]  /*9cf0*/  FMUL.FTZ R167, R167, UR7 ;  /* 0x00000007a7a77c20 */ /* 0x000fe20008410000 */
[----:B------:R-:W-:Y:S01]  /*9d00*/  UMOV UR10, UR6 ;  /* 0x00000006000a7c82 */ /* 0x000fe20008000000 */
[----:B------:R-:W-:Y:S01]  /*9d10*/  FMUL.FTZ R154, R154, UR7 ;  /* 0x000000079a9a7c20 */ /* 0x000fe20008410000 */
[----:B------:R-:W-:Y:S01]  /*9d20*/  HGMMA.64x128x16.F32.BF16 R24, R176, gdesc[UR8].tnspB, R24, gsb0 ;  /* 0x41e00008b0187df0 */ /* 0x000fe20008001818 */
[----:B------:R-:W-:Y:S01]  /*9d30*/  UIADD3 UR10, UR6, 0x80, URZ ;  /* 0x00000080060a7890 */ /* 0x000fe2000fffe03f */
[----:B------:R-:W2:Y:S01]  /*9d40*/  MUFU.TANH R152, R152 ;  /* 0x0000009800987308 */ /* 0x000ea20000002400 */
[----:B------:R-:W-:Y:S01]  /*9d50*/  UMOV UR11, 0x40000040 ;  /* 0x40000040000b7882 */ /* 0x000fe20000000000 */
[----:B0-----:R-:W-:Y:S01]  /*9d60*/  FMNMX.FTZ R174, R164, R173, !PT ;  /* 0x000000ada4ae7209 */ /* 0x001fe20007810000 */
[----:B------:R-:W-:Y:S01]  /*9d70*/  FMUL.FTZ R155, R155, UR7 ;  /* 0x000000079b9b7c20 */ /* 0x000fe20008410000 */
[----:B------:R-:W-:Y:S01]  /*9d80*/  FMUL.FTZ R158, R158, UR7 ;  /* 0x000000079e9e7c20 */ /* 0x000fe20008410000 */
[----:B------:R-:W-:Y:S01]  /*9d90*/  FMUL.FTZ R159, R159, UR7 ;  /* 0x000000079f9f7c20 */ /* 0x000fe20008410000 */
[----:B------:R-:W-:Y:S01]  /*9da0*/  FMUL.FTZ R146, R146, UR7 ;  /* 0x0000000792927c20 */ /* 0x000fe20008410000 */
[----:B------:R-:W-:Y:S01]  /*9db0*/  FMUL.FTZ R147, R147, UR7 ;  /* 0x0000000793937c20 */ /* 0x000fe20008410000 */
[----:B------:R-:W0:Y:S01]  /*9dc0*/  MUFU.TANH R153, R153 ;  /* 0x0000009900997308 */ /* 0x000e220000002400 */
        /* <DEDUP_REMOVED lines=16> */
[----:B0-----:R-:W-:Y:S01]  /*9ed0*/  FMNMX.FTZ R173, R153, R174, !PT ;  /* 0x000000ae99ad7209 */ /* 0x001fe20007810000 */
[----:B------:R-:W-:Y:S01]  /*9ee0*/  FMUL.FTZ R126, R126, UR7 ;  /* 0x000000077e7e7c20 */ /* 0x000fe20008410000 */
        /* <DEDUP_REMOVED lines=12> */
[----:B------:R-:W1:Y:S01]  /*9fb0*/  S2R R230, SR_TID.X ;  /* 0x0000000000e67919 */ /* 0x000e620000002100 */
[----:B------:R-:W3:Y:S01]  /*9fc0*/  MUFU.TANH R145, R145 ;  /* 0x0000009100917308 */ /* 0x000ee20000002400 */
[----:B--2---:R-:W-:-:S02]  /*9fd0*/  FMNMX.FTZ R173, R157, R174, !PT ;  /* 0x000000ae9dad7209 */ /* 0x004fc40007810000 */
[C---:B------:R-:W-:Y:S01]  /*9fe0*/  ISETP.GT.AND P2, PT, R14.reuse, RZ, PT ;  /* 0x000000ff0e00720c */ /* 0x040fe20003f44270 */
[----:B------:R-:W-:-:S04]  /*9ff0*/  VIADD R14, R14, 0xffffffff ;  /* 0xffffffff0e0e7836 */ /* 0x000fc80000000000 */
[----:B------:R-:W2:Y:S01]  /*a000*/  MUFU.TANH R148, R148 ;  /* 0x0000009400947308 */ /* 0x000ea20000002400 */
[----:B0-----:R-:W-:Y:S01]  /*a010*/  FMNMX.FTZ R174, R144, R173, !PT ;  /* 0x000000ad90ae7209 */ /* 0x001fe20007810000 */
[----:B------:R-:W-:-:S06]  /*a020*/  FMUL.FTZ R173, R118, UR7 ;  /* 0x0000000776ad7c20 */ /* 0x000fcc0008410000 */
[----:B------:R-:W0:Y:S01]  /*a030*/  MUFU.TANH R149, R149 ;  /* 0x0000009500957308 */ /* 0x000e220000002400 */
[----:B---3--:R-:W-:-:S07]  /*a040*/  FMNMX.FTZ R175, R145, R174, !PT ;  /* 0x000000ae91af7209 */ /* 0x008fce0007810000 */
[----:B------:R-:W3:Y:S01]  /*a050*/  MUFU.TANH R136, R136 ;  /* 0x0000008800887308 */ /* 0x000ee20000002400 */
[----:B--2---:R-:W-:Y:S01]  /*a060*/  FMNMX.FTZ R118, R148, R175, !PT ;  /* 0x000000af94767209 */ /* 0x004fe20007810000 */
[----:B------:R-:W-:Y:S01]  /*a070*/  FMUL.FTZ R175, R104, UR7 ;  /* 0x0000000768af7c20 */ /* 0x000fe20008410000 */
[----:B-1----:R-:W-:-:S05]  /*a080*/  SHF.R.U32.HI R230, RZ, 0x7, R230 ;  /* 0x00000007ffe67819 */ /* 0x002fca00000116e6 */
[----:B------:R-:W1:Y:S08]  /*a090*/  MUFU.TANH R137, R137 ;  /* 0x0000008900897308 */ /* 0x000e700000002400 */
[----:B------:R-:W2:Y:S08]  /*a0a0*/  MUFU.TANH R140, R140 ;  /* 0x0000008c008c7308 */ /* 0x000eb00000002400 */
[----:B------:R-:W4:Y:S08]  /*a0b0*/  MUFU.TANH R141, R141 ;  /* 0x0000008d008d7308 */ /* 0x000f300000002400 */
        /* <DEDUP_REMOVED lines=8> */
[----:B0-----:R-:W-:-:S04]  /*a140*/  FMNMX.FTZ R177, R149, R118, !PT ;  /* 0x0000007695b17209 */ /* 0x001fc80007810000 */
[----:B------:R-:W0:Y:S01]  /*a150*/  MUFU.TANH R124, R124 ;  /* 0x0000007c007c7308 */ /* 0x000e220000002400 */
[----:B---3--:R-:W-:Y:S01]  /*a160*/  FMNMX.FTZ R104, R136, R177, !PT ;  /* 0x000000b188687209 */ /* 0x008fe20007810000 */
[----:B------:R-:W-:Y:S01]  /*a170*/  HGMMA.64x128x16.F32.BF16 R24, R180, gdesc[UR8].tnspB, R24, gsb0 ;  /* 0x41e00008b4187df0 */ /* 0x000fe20008001818 */
[----:B------:R-:W-:Y:S01]  /*a180*/  UIADD3 UR10, UR6, 0x100, URZ ;  /* 0x00000100060a7890 */ /* 0x000fe2000fffe03f */
[----:B------:R-:W-:Y:S01]  /*a190*/  UMOV UR11, 0x40000040 ;  /* 0x40000040000b7882 */ /* 0x000fe20000000000 */
[----:B-1----:R-:W-:-:S03]  /*a1a0*/  FMNMX.FTZ R177, R137, R104, !PT ;  /* 0x0000006889b17209 */ /* 0x002fc60007810000 */
[----:B------:R-:W1:Y:S01]  /*a1b0*/  MUFU.TANH R125, R125 ;  /* 0x0000007d007d7308 */ /* 0x000e620000002400 */
[----:B--2---:R-:W-:Y:S01]  /*a1c0*/  FMNMX.FTZ R104, R140, R177, !PT ;  /* 0x000000b18c687209 */ /* 0x004fe20007810000 */
[----:B------:R-:W-:-:S03]  /*a1d0*/  FMUL.FTZ R177, R108, UR7 ;  /* 0x000000076cb17c20 */ /* 0x000fc60008410000 */
[----:B----4-:R-:W-:-:S03]  /*a1e0*/  FMNMX.FTZ R179, R141, R104, !PT ;  /* 0x000000688db37209 */ /* 0x010fc60007810000 */
[----:B------:R-:W2:Y:S01]  /*a1f0*/  MUFU.TANH R112, R112 ;  /* 0x0000007000707308 */ /* 0x000ea20000002400 */
[----:B-----5:R-:W-:-:S04]  /*a200*/  FMNMX.FTZ R104, R128, R179, !PT ;  /* 0x000000b380687209 */ /* 0x020fc80007810000 */
[----:B------:R-:W-:-:S03]  /*a210*/  FMNMX.FTZ R179, R129, R104, !PT ;  /* 0x0000006881b37209 */ /* 0x000fc60007810000 */
[----:B------:R-:W3:Y:S01]  /*a220*/  MUFU.TANH R113, R113 ;  /* 0x0000007100717308 */ /* 0x000ee20000002400 */
[----:B------:R-:W-:Y:S01]  /*a230*/  FMNMX.FTZ R104, R132, R179, !PT ;  /* 0x000000b384687209 */ /* 0x000fe20007810000 */
[----:B------:R-:W-:-:S06]  /*a240*/  FMUL.FTZ R179, R96, UR7 ;  /* 0x0000000760b37c20 */ /* 0x000fcc0008410000 */
        /* <DEDUP_REMOVED lines=17> */
[----:B------:R-:W-:-:S04]  /*a360*/  FMNMX.FTZ R181, R133, R104, !PT ;  /* 0x0000006885b57209 */ /* 0x000fc80007810000 */
[----:B------:R-:W-:Y:S01]  /*a370*/  FMNMX.FTZ R96, R120, R181, !PT ;  /* 0x000000b578607209 */ /* 0x000fe20007810000 */
[----:B------:R-:W-:Y:S01]  /*a380*/  HGMMA.64x128x16.F32.BF16 R24, R184, gdesc[UR8].tnspB, R24, gsb0 ;  /* 0x41e00008b8187df0 */ /* 0x000fe20008001818 */
[----:B------:R-:W-:Y:S01]  /*a390*/  UIADD3 UR10, UR6, 0x180, URZ ;  /* 0x00000180060a7890 */ /* 0x000fe2000fffe03f */
[----:B------:R-:W-:Y:S01]  /*a3a0*/  MUFU.TANH R163, R163 ;  /* 0x000000a300a37308 */ /* 0x000fe20000002400 */
[----:B------:R-:W-:Y:S01]  /*a3b0*/  UMOV UR11, 0x40000040 ;  /* 0x40000040000b7882 */ /* 0x000fe20000000000 */
[----:B------:R-:W-:-:S04]  /*a3c0*/  FMNMX.FTZ R181, R121, R96, !PT ;  /* 0x0000006079b57209 */ /* 0x000fc80007810000 */
[----:B0-----:R-:W-:Y:S01]  /*a3d0*/  FMNMX.FTZ R96, R124, R181, !PT ;  /* 0x000000b57c607209 */ /* 0x001fe20007810000 */
[----:B------:R-:W-:Y:S01]  /*a3e0*/  FMUL.FTZ R181, R100, UR7 ;  /* 0x0000000764b57c20 */ /* 0x000fe20008410000 */
[----:B------:R-:W-:Y:S02]  /*a3f0*/  MUFU.TANH R166, R166 ;  /* 0x000000a600a67308 */ /* 0x000fe40000002400 */
[----:B-1----:R-:W-:-:S04]  /*a400*/  FMNMX.FTZ R183, R125, R96, !PT ;  /* 0x000000607db77209 */ /* 0x002fc80007810000 */
[----:B--2---:R-:W-:Y:S02]  /*a410*/  FMNMX.FTZ R96, R112, R183, !PT ;  /* 0x000000b770607209 */ /* 0x004fe40007810000 */
[----:B------:R-:W0:Y:S02]  /*a420*/  MUFU.TANH R181, R181 ;  /* 0x000000b500b57308 */ /* 0x000e240000002400 */
[----:B---3--:R-:W-:-:S04]  /*a430*/  FMNMX.FTZ R183, R113, R96, !PT ;  /* 0x0000006071b77209 */ /* 0x008fc80007810000 */
[----:B----4-:R-:W-:Y:S01]  /*a440*/  FMNMX.FTZ R96, R116, R183, !PT ;  /* 0x000000b774607209 */ /* 0x010fe20007810000 */
[----:B------:R-:W-:Y:S01]  /*a450*/  FMUL.FTZ R183, R88, UR7 ;  /* 0x0000000758b77c20 */ /* 0x000fe20008410000 */
[----:B------:R-:W-:Y:S01]  /*a460*/  MUFU.TANH R167, R167 ;  /* 0x000000a700a77308 */ /* 0x000fe20000002400 */
[----:B------:R-:W1:Y:S01]  /*a470*/  LDC R88, c[0x0][0x988] ;  /* 0x00026200ff587b82 */ /* 0x000e620000000800 */
[----:B-----5:R-:W-:-:S04]  /*a480*/  FMNMX.FTZ R96, R117, R96, !PT ;  /* 0x0000006075607209 */ /* 0x020fc80007810000 */
[----:B------:R-:W-:Y:S02]  /*a490*/  FMNMX.FTZ R96, R175, R96, !PT ;  /* 0x00000060af607209 */ /* 0x000fe40007810000 */
[----:B------:R-:W2:Y:S02]  /*a4a0*/  MUFU.TANH R183, R183 ;  /* 0x000000b700b77308 */ /* 0x000ea40000002400 */
[----:B------:R-:W-:-:S04]  /*a4b0*/  FMNMX.FTZ R96, R105, R96, !PT ;  /* 0x0000006069607209 */ /* 0x000fc80007810000 */
[----:B------:R-:W-:Y:S02]  /*a4c0*/  FMNMX.FTZ R96, R177, R96, !PT ;  /* 0x00000060b1607209 */ /* 0x000fe40007810000 */
[----:B------:R-:W-:Y:S02]  /*a4d0*/  MUFU.TANH R154, R154 ;  /* 0x0000009a009a7308 */ /* 0x000fe40000002400 */
[----:B------:R-:W-:-:S04]  /*a4e0*/  FMNMX.FTZ R96, R109, R96, !PT ;  /* 0x000000606d607209 */ /* 0x000fc80007810000 */
[----:B------:R-:W-:Y:S02]  /*a4f0*/  FMNMX.FTZ R96, R179, R96, !PT ;  /* 0x00000060b3607209 */ /* 0x000fe40007810000 */
[----:B------:R-:W-:Y:S02]  /*a500*/  MUFU.TANH R155, R155 ;  /* 0x0000009b009b7308 */ /* 0x000fe40000002400 */
[----:B------:R-:W-:-:S04]  /*a510*/  FMNMX.FTZ R96, R97, R96, !PT ;  /* 0x0000006061607209 */ /* 0x000fc80007810000 */
[----:B0-----:R-:W-:Y:S02]  /*a520*/  FMNMX.FTZ R96, R181, R96, !PT ;  /* 0x00000060b5607209 */ /* 0x001fe40007810000 */
[----:B------:R-:W-:Y:S02]  /*a530*/  MUFU.TANH R158, R158 ;  /* 0x0000009e009e7308 */ /* 0x000fe40000002400 */
[----:B------:R-:W-:-:S04]  /*a540*/  FMNMX.FTZ R96, R101, R96, !PT ;  /* 0x0000006065607209 */ /* 0x000fc80007810000 */
[----:B--2---:R-:W-:Y:S02]  /*a550*/  FMNMX.FTZ R96, R183, R96, !PT ;  /* 0x00000060b7607209 */ /* 0x004fe40007810000 */
        /* <DEDUP_REMOVED lines=18> */
[----:B------:R-:W0:Y:S08]  /*a680*/  MUFU.TANH R185, R185 ;  /* 0x000000b900b97308 */ /* 0x000e300000002400 */
[----:B------:R-:W2:Y:S08]  /*a690*/  MUFU.TANH R187, R187 ;  /* 0x000000bb00bb7308 */ /* 0x000eb00000002400 */
[----:B------:R-:W-:Y:S01]  /*a6a0*/  MUFU.TANH R134, R134 ;  /* 0x0000008600867308 */ /* 0x000fe20000002400 */
[----:B0-----:R-:W-:-:S07]  /*a6b0*/  FMNMX.FTZ R96, R185, R96, !PT ;  /* 0x00000060b9607209 */ /* 0x001fce0007810000 */
[----:B------:R-:W-:Y:S01]  /*a6c0*/  MUFU.TANH R135, R135 ;  /* 0x0000008700877308 */ /* 0x000fe20000002400 */
[----:B--2---:R-:W-:-:S04]  /*a6d0*/  FMNMX.FTZ R96, R187, R96, !PT ;  /* 0x00000060bb607209 */ /* 0x004fc80007810000 */
[----:B------:R-:W-:-:S03]  /*a6e0*/  FMNMX.FTZ R96, R93, R96, !PT ;  /* 0x000000605d607209 */ /* 0x000fc60007810000 */
[----:B------:R-:W-:Y:S02]  /*a6f0*/  MUFU.TANH R122, R122 ;  /* 0x0000007a007a7308 */ /* 0x000fe40000002400 */
[----:B------:R-:W0:Y:S06]  /*a700*/  SHFL.BFLY PT, R89, R96, 0x2, 0x1f ;  /* 0x0c401f0060597f89 */ /* 0x000e2c00000e0000 */
[----:B------:R-:W-:Y:S08]  /*a710*/  MUFU.TANH R123, R123 ;  /* 0x0000007b007b7308 */ /* 0x000ff00000002400 */
[----:B------:R-:W-:Y:S08]  /*a720*/  MUFU.TANH R126, R126 ;  /* 0x0000007e007e7308 */ /* 0x000ff00000002400 */
[----:B------:R-:W-:Y:S01]  /*a730*/  MUFU.TANH R127, R127 ;  /* 0x0000007f007f7308 */ /* 0x000fe20000002400 */
[----:B0-----:R-:W-:-:S05]  /*a740*/  FMNMX.FTZ R89, R96, R89, !PT ;  /* 0x0000005960597209 */ /* 0x001fca0007810000 */
[----:B------:R-:W0:Y:S02]  /*a750*/  SHFL.BFLY PT, R92, R89, 0x1, 0x1f ;  /* 0x0c201f00595c7f89 */ /* 0x000e2400000e0000 */
[----:B------:R-:W-:Y:S08]  /*a760*/  MUFU.TANH R114, R114 ;  /* 0x0000007200727308 */ /* 0x000ff00000002400 */
[----:B------:R-:W-:Y:S08]  /*a770*/  MUFU.TANH R115, R115 ;  /* 0x0000007300737308 */ /* 0x000ff00000002400 */
[----:B------:R-:W-:Y:S01]  /*a780*/  MUFU.TANH R173, R173 ;  /* 0x000000ad00ad7308 */ /* 0x000fe20000002400 */
[----:B0-----:R-:W-:-:S07]  /*a790*/  FMNMX.FTZ R89, R89, R92, !PT ;  /* 0x0000005c59597209 */ /* 0x001fce0007810000 */
[----:B------:R-:W-:Y:S01]  /*a7a0*/  MUFU.TANH R119, R119 ;  /* 0x0000007700777308 */ /* 0x000fe20000002400 */
[----:B------:R-:W-:-:S04]  /*a7b0*/  FADD.FTZ R231, -R89, R12 ;  /* 0x0000000c59e77221 */ /* 0x000fc80000010100 */
[-C--:B-1----:R-:W-:Y:S01]  /*a7c0*/  FMUL.FTZ R12, R231, R88.reuse ;  /* 0x00000058e70c7220 */ /* 0x082fe20000410000 */
[-C--:B------:R-:W-:Y:S02]  /*a7d0*/  FMUL.FTZ R231, R89, R88.reuse ;  /* 0x0000005859e77220 */ /* 0x080fe40000410000 */
[----:B------:R-:W-:Y:S02]  /*a7e0*/  MUFU.TANH R107, R107 ;  /* 0x0000006b006b7308 */ /* 0x000fe40000002400 */
[-CC-:B------:R-:W-:Y:S01]  /*a7f0*/  FFMA.FTZ R176, R20, R88.reuse, -R231.reuse ;  /* 0x0000005814b07223 */ /* 0x180fe200000108e7 */
[----:B------:R-:W-:Y:S01]  /*a800*/  FMNMX.FTZ R20, R168, R13, !PT ;  /* 0x0000000da8147209 */ /* 0x000fe20007810000 */
[-CC-:B------:R-:W-:Y:S01]  /*a810*/  FFMA.FTZ R178, R169, R88.reuse, -R231.reuse ;  /* 0x00000058a9b27223 */ /* 0x180fe200000108e7 */
[-CC-:B------:R-:W-:Y:S01]  /*a820*/  FFMA.FTZ R15, R15, R88.reuse, -R231.reuse ;  /* 0x000000580f0f7223 */ /* 0x180fe200000108e7 */
[--C-:B------:R-:W-:Y:S01]  /*a830*/  FFMA.FTZ R169, R170, R88, -R231.reuse ;  /* 0x00000058aaa97223 */ /* 0x100fe200000108e7 */
[----:B------:R-:W-:Y:S01]  /*a840*/  FMNMX.FTZ R20, R21, R20, !PT ;  /* 0x0000001415147209 */ /* 0x000fe20007810000 */
[----:B------:R-:W-:Y:S01]  /*a850*/  MUFU.TANH R111, R111 ;  /* 0x0000006f006f7308 */ /* 0x000fe20000002400 */
[-CC-:B------:R-:W-:Y:S01]  /*a860*/  FFMA.FTZ R180, R160, R88.reuse, -R231.reuse ;  /* 0x00000058a0b47223 */ /* 0x180fe200000108e7 */
[-CC-:B------:R-:W-:Y:S01]  /*a870*/  FFMA.FTZ R182, R164, R88.reuse, -R231.reuse ;  /* 0x00000058a4b67223 */ /* 0x180fe200000108e7 */
[-CC-:B------:R-:W-:Y:S01]  /*a880*/  FFMA.FTZ R184, R152, R88.reuse, -R231.reuse ;  /* 0x0000005898b87223 */ /* 0x180fe200000108e7 */
[-CC-:B------:R-:W-:Y:S01]  /*a890*/  FFMA.FTZ R186, R156, R88.reuse, -R231.reuse ;  /* 0x000000589cba7223 */ /* 0x180fe200000108e7 */
[-CC-:B------:R-:W-:Y:S01]  /*a8a0*/  FFMA.FTZ R145, R145, R88.reuse, -R231.reuse ;  /* 0x0000005891917223 */ /* 0x180fe200000108e7 */
[-CC-:B------:R-:W-:Y:S01]  /*a8b0*/  FFMA.FTZ R149, R149, R88.reuse, -R231.reuse ;  /* 0x0000005895957223 */ /* 0x180fe200000108e7 */
[-CC-:B------:R-:W-:Y:S01]  /*a8c0*/  FFMA.FTZ R137, R137, R88.reuse, -R231.reuse ;  /* 0x0000005889897223 */ /* 0x180fe200000108e7 */
        /* <DEDUP_REMOVED lines=11> */
[----:B------:R-:W-:-:S05]  /*a980*/  FFMA.FTZ R187, R187, R88, -R231 ;  /* 0x00000058bbbb7223 */ /* 0x000fca00000108e7 */
[----:B------:R-:W-:Y:S01]  /*a990*/  MUFU.TANH R91, R91 ;  /* 0x0000005b005b7308 */ /* 0x000fe20000002400 */
[----:B------:R-:W-:Y:S02]  /*a9a0*/  WARPGROUP.DEPBAR.LE gsb0, 0x0 ;  /* 0x00008000000079c5 */ /* 0x000fe40000010000 */
[----:B------:R-:W-:Y:S01]  /*a9b0*/  WARPGROUP.ARRIVE ;  /* 0x00000000000079c5 */ /* 0x000fe20000000000 */
[----:B------:R-:W-:Y:S01]  /*a9c0*/  FMUL.FTZ R189, R106, UR7 ;  /* 0x000000076abd7c20 */ /* 0x000fe20008410000 */
[----:B------:R-:W-:-:S03]  /*a9d0*/  FMUL.FTZ R191, R110, UR7 ;  /* 0x000000076ebf7c20 */ /* 0x000fc60008410000 */
[----:B------:R-:W-:Y:S01]  /*a9e0*/  MUFU.TANH R95, R95 ;  /* 0x0000005f005f7308 */ /* 0x000fe20000002400 */
[-CC-:B------:R-:W-:Y:S01]  /*a9f0*/  FFMA.FTZ R188, R144, R88.reuse, -R231.reuse ;  /* 0x0000005890bc7223 */ /* 0x180fe200000108e7 */
[----:B------:R-:W-:Y:S01]  /*aa00*/  FFMA.FTZ R190, R148, R88, -R231 ;  /* 0x0000005894be7223 */ /* 0x000fe200000108e7 */
[----:B------:R-:W-:Y:S01]  /*aa10*/  HGMMA.64x128x16.F32.BF16 R24, R192, gdesc[UR8].tnspB, R24, gsb0 ;  /* 0x41e00008c0187df0 */ /* 0x000fe20008001818 */
[----:B------:R-:W-:Y:S01]  /*aa20*/  UIADD3 UR10, UR6, 0x280, URZ ;  /* 0x00000280060a7890 */ /* 0x000fe2000fffe03f */
[----:B------:R-:W-:-:S03]  /*aa30*/  UMOV UR11, 0x40000040 ;  /* 0x40000040000b7882 */ /* 0x000fc60000000000 */
[----:B------:R-:W-:Y:S08]  /*aa40*/  MUFU.TANH R189, R189 ;  /* 0x000000bd00bd7308 */ /* 0x000ff00000002400 */
[----:B------:R-:W-:Y:S08]  /*aa50*/  MUFU.TANH R191, R191 ;  /* 0x000000bf00bf7308 */ /* 0x000ff00000002400 */
[----:B------:R-:W-:Y:S08]  /*aa60*/  MUFU.EX2 R12, R12 ;  /* 0x0000000c000c7308 */ /* 0x000ff00000000800 */
[----:B------:R-:W0:Y:S08]  /*aa70*/  MUFU.EX2 R15, R15 ;  /* 0x0000000f000f7308 */ /* 0x000e300000000800 */
[----:B------:R-:W1:Y:S08]  /*aa80*/  MUFU.EX2 R176, R176 ;  /* 0x000000b000b07308 */ /* 0x000e700000000800 */
[----:B------:R-:W-:Y:S01]  /*aa90*/  MUFU.EX2 R178, R178 ;  /* 0x000000b200b27308 */ /* 0x000fe20000000800 */
[----:B0-----:R-:W-:-:S07]  /*aaa0*/  FFMA.FTZ R11, R12, R11, R15 ;  /* 0x0000000b0c0b7223 */ /* 0x001fce000001000f */
[----:B------:R-:W-:Y:S01]  /*aab0*/  MUFU.EX2 R169, R169 ;  /* 0x000000a900a97308 */ /* 0x000fe20000000800 */
[C---:B-1----:R-:W-:Y:S01]  /*aac0*/  FADD.FTZ R11, R176.reuse, R11 ;  /* 0x0000000bb00b7221 */ /* 0x042fe20000010000 */
[----:B------:R-:W-:-:S06]  /*aad0*/  F2FP.BF16.F32.PACK_AB R176, R176, R15 ;  /* 0x0000000fb0b0723e */ /* 0x000fcc00000010ff */
        /* <DEDUP_REMOVED lines=13> */
[----:B------:R-:W-:Y:S01]  /*abb0*/  FMUL.FTZ R193, R98, UR7 ;  /* 0x0000000762c17c20 */ /* 0x000fe20008410000 */
[----:B------:R-:W-:Y:S01]  /*abc0*/  FMUL.FTZ R195, R102, UR7 ;  /* 0x0000000766c37c20 */ /* 0x000fe20008410000 */
[-CC-:B------:R-:W-:Y:S01]  /*abd0*/  FFMA.FTZ R192, R136, R88.reuse, -R231.reuse ;  /* 0x0000005888c07223 */ /* 0x180fe200000108e7 */
[----:B------:R-:W-:Y:S01]  /*abe0*/  FFMA.FTZ R194, R140, R88, -R231 ;  /* 0x000000588cc27223 */ /* 0x000fe200000108e7 */
[----:B------:R-:W-:Y:S01]  /*abf0*/  MUFU.EX2 R125, R125 ;  /* 0x0000007d007d7308 */ /* 0x000fe20000000800 */
[----:B------:R-:W-:Y:S01]  /*ac00*/  HGMMA.64x128x16.F32.BF16 R24, R196, gdesc[UR8].tnspB, R24, gsb0 ;  /* 0x41e00008c4187df0 */ /* 0x000fe20008001818 */
[----:B------:R-:W-:Y:S01]  /*ac10*/  UIADD3 UR10, UR6, 0x300, URZ ;  /* 0x00000300060a7890 */ /* 0x000fe2000fffe03f */
[----:B------:R-:W-:-:S05]  /*ac20*/  UMOV UR11, 0x40000040 ;  /* 0x40000040000b7882 */ /* 0x000fca0000000000 */
[----:B------:R-:W0:Y:S08]  /*ac30*/  MUFU.TANH R193, R193 ;  /* 0x000000c100c17308 */ /* 0x000e300000002400 */
[----:B------:R-:W1:Y:S08]  /*ac40*/  MUFU.TANH R195, R195 ;  /* 0x000000c300c37308 */ /* 0x000e700000002400 */
        /* <DEDUP_REMOVED lines=11> */
[-CC-:B------:R-:W-:Y:S01]  /*ad00*/  FFMA.FTZ R90, R157, R88.reuse, -R231.reuse ;  /* 0x000000589d5a7223 */ /* 0x180fe200000108e7 */
[----:B------:R-:W-:Y:S01]  /*ad10*/  FMUL.FTZ R199, R94, UR7 ;  /* 0x000000075ec77c20 */ /* 0x000fe20008410000 */
[-CC-:B------:R-:W-:Y:S01]  /*ad20*/  FFMA.FTZ R196, R128, R88.reuse, -R231.reuse ;  /* 0x0000005880c47223 */ /* 0x180fe200000108e7 */
[----:B------:R-:W-:Y:S01]  /*ad30*/  FFMA.FTZ R198, R132, R88, -R231 ;  /* 0x0000005884c67223 */ /* 0x000fe200000108e7 */
[----:B------:R-:W-:Y:S01]  /*ad40*/  HGMMA.64x128x16.F32.BF16 R24, R200, gdesc[UR8].tnspB, R24, gsb0 ;  /* 0x41e00008c8187df0 */ /* 0x000fe20008001818 */
[----:B------:R-:W-:Y:S01]  /*ad50*/  UIADD3 UR10, UR6, 0x380, URZ ;  /* 0x00000380060a7890 */ /* 0x000fe2000fffe03f */
[----:B------:R-:W2:Y:S01]  /*ad60*/  MUFU.TANH R197, R197 ;  /* 0x000000c500c57308 */ /* 0x000ea20000002400 */
[----:B------:R-:W-:-:S07]  /*ad70*/  UMOV UR11, 0x40000040 ;  /* 0x40000040000b7882 */ /* 0x000fce0000000000 */
[----:B------:R-:W3:Y:S08]  /*ad80*/  MUFU.TANH R199, R199 ;  /* 0x000000c700c77308 */ /* 0x000ef00000002400 */
[----:B------:R-:W-:Y:S08]  /*ad90*/  MUFU.EX2 R196, R196 ;  /* 0x000000c400c47308 */ /* 0x000ff00000000800 */
[----:B------:R-:W-:Y:S01]  /*ada0*/  MUFU.EX2 R198, R198 ;  /* 0x000000c600c67308 */ /* 0x000fe20000000800 */
[----:B------:R-:W-:-:S02]  /*adb0*/  WARPGROUP.DEPBAR.LE gsb0, 0x0 ;  /* 0x00008000000079c5 */ /* 0x000fc40000010000 */
[----:B------:R-:W-:Y:S01]  /*adc0*/  WARPGROUP.ARRIVE ;  /* 0x00000000000079c5 */ /* 0x000fe20000000000 */
[-CC-:B------:R-:W-:Y:S01]  /*add0*/  FFMA.FTZ R201, R161, R88.reuse, -R231.reuse ;  /* 0x00000058a1c97223 */ /* 0x180fe200000108e7 */
[-CC-:B------:R-:W-:Y:S01]  /*ade0*/  FFMA.FTZ R161, R165, R88.reuse, -R231.reuse ;  /* 0x00000058a5a17223 */ /* 0x180fe200000108e7 */
[--C-:B------:R-:W-:Y:S01]  /*adf0*/  FFMA.FTZ R165, R153, R88, -R231.reuse ;  /* 0x0000005899a57223 */ /* 0x100fe200000108e7 */
[----:B------:R-:W-:Y:S01]  /*ae00*/  FMNMX.FTZ R153, R171, R20, !PT ;  /* 0x00000014ab997209 */ /* 0x000fe20007810000 */
[-CC-:B------:R-:W-:Y:S01]  /*ae10*/  FFMA.FTZ R200, R120, R88.reuse, -R231.reuse ;  /* 0x0000005878c87223 */ /* 0x180fe200000108e7 */
[----:B------:R-:W-:Y:S01]  /*ae20*/  HGMMA.64x128x16.F32.BF16 R24, R204, gdesc[UR8].tnspB, R24, gsb0 ;  /* 0x41e00008cc187df0 */ /* 0x000fe20008001818 */
[----:B------:R-:W-:Y:S01]  /*ae30*/  UIADD3 UR10, UR6, 0x400, URZ ;  /* 0x00000400060a7890 */ /* 0x000fe2000fffe03f */
[----:B------:R-:W-:Y:S01]  /*ae40*/  FMNMX.FTZ R157, R172, R153, !PT ;  /* 0x00000099ac9d7209 */ /* 0x000fe20007810000 */
[----:B------:R-:W-:Y:S01]  /*ae50*/  UMOV UR11, 0x40000040 ;  /* 0x40000040000b7882 */ /* 0x000fe20000000000 */
[----:B------:R4:W-:Y:S01]  /*ae60*/  MUFU.EX2 R153, R90 ;  /* 0x0000005a00997308 */ /* 0x0009e20000000800 */
[----:B------:R-:W-:Y:S01]  /*ae70*/  FFMA.FTZ R202, R124, R88, -R231 ;  /* 0x000000587cca7223 */ /* 0x000fe200000108e7 */
[----:B------:R-:W-:Y:S01]  /*ae80*/  FMNMX.FTZ R20, R162, R157, !PT ;  /* 0x0000009da2147209 */ /* 0x000fe20007810000 */
[----:B------:R-:W-:Y:S01]  /*ae90*/  @!P1 IMAD R120, R2, 0x8, R0 ;  /* 0x0000000802789824 */ /* 0x000fe200078e0200 */
[----:B------:R-:W-:-:S02]  /*aea0*/  IADD3 R124, -R230, 0xb, RZ ;  /* 0x0000000be67c7810 */ /* 0x000fc40007ffe1ff */
[----:B------:R-:W-:Y:S01]  /*aeb0*/  FMNMX.FTZ R157, R163, R20, !PT ;  /* 0x00000014a39d7209 */ /* 0x000fe20007810000 */
[----:B------:R-:W-:Y:S01]  /*aec0*/  @!P1 VIADD R120, R120, 0x34840 ;  /* 0x0003484078789836 */ /* 0x000fe20000000000 */
[----:B------:R-:W-:Y:S02]  /*aed0*/  MUFU.EX2 R201, R201 ;  /* 0x000000c900c97308 */ /* 0x000fe40000000800 */
[----:B------:R-:W-:Y:S02]  /*aee0*/  FMNMX.FTZ R20, R166, R157, !PT ;  /* 0x0000009da6147209 */ /* 0x000fe40007810000 */
[----:B------:R-:W-:Y:S02]  /*aef0*/  @!P1 PRMT R128, RZ, 0x654, R120 ;  /* 0x00000654ff809816 */ /* 0x000fe40000000078 */
[----:B------:R-:W-:Y:S02]  /*af00*/  FMNMX.FTZ R157, R167, R20, !PT ;  /* 0x00000014a79d7209 */ /* 0x000fe40007810000 */
        /* <DEDUP_REMOVED lines=11> */
[----:B------:R-:W-:-:S04]  /*afc0*/  FMNMX.FTZ R157, R151, R20, !PT ;  /* 0x00000014979d7209 */ /* 0x000fc80007810000 */
[----:B------:R-:W-:-:S04]  /*afd0*/  FMNMX.FTZ R20, R138, R157, !PT ;  /* 0x0000009d8a147209 */ /* 0x000fc80007810000 */
[----:B------:R-:W-:-:S04]  /*afe0*/  FMNMX.FTZ R157, R139, R20, !PT ;  /* 0x000000148b9d7209 */ /* 0x000fc80007810000 */
[----:B------:R-:W-:-:S04]  /*aff0*/  FMNMX.FTZ R20, R142, R157, !PT ;  /* 0x0000009d8e147209 */ /* 0x000fc80007810000 */
[----:B------:R-:W-:-:S04]  /*b000*/  FMNMX.FTZ R157, R143, R20, !PT ;  /* 0x000000148f9d7209 */ /* 0x000fc80007810000 */
[----:B------:R-:W-:-:S04]  /*b010*/  FMNMX.FTZ R20, R130, R157, !PT ;  /* 0x0000009d82147209 */ /* 0x000fc80007810000 */
[----:B------:R-:W-:-:S04]  /*b020*/  FMNMX.FTZ R157, R131, R20, !PT ;  /* 0x00000014839d7209 */ /* 0x000fc80007810000 */
[----:B------:R-:W-:Y:S01]  /*b030*/  FMNMX.FTZ R20, R134, R157, !PT ;  /* 0x0000009d86147209 */ /* 0x000fe20007810000 */
[----:B------:R-:W-:-:S03]  /*b040*/  FFMA.FTZ R157, R129, R88, -R231 ;  /* 0x00000058819d7223 */ /* 0x000fc600000108e7 */
[----:B------:R-:W-:-:S03]  /*b050*/  FMNMX.FTZ R129, R135, R20, !PT ;  /* 0x0000001487817209 */ /* 0x000fc60007810000 */
[----:B------:R-:W-:Y:S01]  /*b060*/  MUFU.EX2 R157, R157 ;  /* 0x0000009d009d7308 */ /* 0x000fe20000000800 */
        /* <DEDUP_REMOVED lines=14> */
[----:B0-----:R-:W-:-:S04]  /*b150*/  FMNMX.FTZ R20, R193, R20, !PT ;  /* 0x00000014c1147209 */ /* 0x001fc80007810000 */
[----:B------:R-:W-:Y:S01]  /*b160*/  FMNMX.FTZ R20, R99, R20, !PT ;  /* 0x0000001463147209 */ /* 0x000fe20007810000 */
[----:B------:R-:W-:Y:S02]  /*b170*/  WARPGROUP.DEPBAR.LE gsb0, 0x0 ;  /* 0x00008000000079c5 */ /* 0x000fe40000010000 */
[----:B------:R-:W-:Y:S01]  /*b180*/  WARPGROUP.ARRIVE ;  /* 0x00000000000079c5 */ /* 0x000fe20000000000 */
[----:B-1----:R-:W-:Y:S01]  /*b190*/  FMNMX.FTZ R20, R195, R20, !PT ;  /* 0x00000014c3147209 */ /* 0x002fe20007810000 */
[-CC-:B------:R-:W-:Y:S01]  /*b1a0*/  FFMA.FTZ R204, R112, R88.reuse, -R231.reuse ;  /* 0x0000005870cc7223 */ /* 0x180fe200000108e7 */
[----:B------:R-:W-:Y:S02]  /*b1b0*/  FFMA.FTZ R206, R116, R88, -R231 ;  /* 0x0000005874ce7223 */ /* 0x000fe400000108e7 */
[----:B------:R-:W-:Y:S01]  /*b1c0*/  FMNMX.FTZ R20, R103, R20, !PT ;  /* 0x0000001467147209 */ /* 0x000fe20007810000 */
[----:B------:R-:W-:Y:S01]  /*b1d0*/  HGMMA.64x128x16.F32.BF16 R24, R208, gdesc[UR8].tnspB, R24, gsb0 ;  /* 0x41e00008d0187df0 */ /* 0x000fe20008001818 */
[----:B------:R-:W-:Y:S01]  /*b1e0*/  UIADD3 UR10, UR6, 0x480, URZ ;  /* 0x00000480060a7890 */ /* 0x000fe2000fffe03f */
[----:B------:R-:W-:Y:S01]  /*b1f0*/  MUFU.EX2 R204, R204 ;  /* 0x000000cc00cc7308 */ /* 0x000fe20000000800 */
[----:B------:R-:W-:Y:S01]  /*b200*/  UMOV UR11, 0x40000040 ;  /* 0x40000040000b7882 */ /* 0x000fe20000000000 */
[----:B------:R-:W-:Y:S01]  /*b210*/  UIADD3 UR6, UR6, 0x500, URZ ;  /* 0x0000050006067890 */ /* 0x000fe2000fffe03f */
[----:B--2---:R-:W-:-:S04]  /*b220*/  FMNMX.FTZ R20, R197, R20, !PT ;  /* 0x00000014c5147209 */ /* 0x004fc80007810000 */
[----:B------:R-:W-:Y:S01]  /*b230*/  FMNMX.FTZ R20, R91, R20, !PT ;  /* 0x000000145b147209 */ /* 0x000fe20007810000 */
[----:B------:R-:W-:Y:S03]  /*b240*/  MUFU.EX2 R206, R206 ;  /* 0x000000ce00ce7308 */ /* 0x000fe60000000800 */
[----:B---3--:R-:W-:-:S04]  /*b250*/  FMNMX.FTZ R20, R199, R20, !PT ;  /* 0x00000014c7147209 */ /* 0x008fc80007810000 */
[----:B----4-:R-:W-:Y:S01]  /*b260*/  FMNMX.FTZ R90, R95, R20, !PT ;  /* 0x000000145f5a7209 */ /* 0x010fe20007810000 */
[----:B------:R-:W-:-:S04]  /*b270*/  FFMA.FTZ R20, R179, R88, -R231 ;  /* 0x00000058b3147223 */ /* 0x000fc800000108e7 */
[----:B------:R-:W0:Y:S02]  /*b280*/  SHFL.BFLY PT, R133, R90, 0x2, 0x1f ;  /* 0x0c401f005a857f89 */ /* 0x000e2400000e0000 */
[----:B------:R-:W1:Y:S01]  /*b290*/  MUFU.EX2 R20, R20 ;  /* 0x0000001400147308 */ /* 0x000e620000000800 */
[----:B0-----:R-:W-:Y:S01]  /*b2a0*/  FMNMX.FTZ R94, R90, R133, !PT ;  /* 0x000000855a5e7209 */ /* 0x001fe20007810000 */
[-CC-:B------:R-:W-:Y:S01]  /*b2b0*/  FFMA.FTZ R133, R101, R88.reuse, -R231.reuse ;  /* 0x0000005865857223 */ /* 0x180fe200000108e7 */
[----:B------:R-:W-:-:S05]  /*b2c0*/  FFMA.FTZ R90, R181, R88, -R231 ;  /* 0x00000058b55a7223 */ /* 0x000fca00000108e7 */
[----:B------:R-:W-:Y:S08]  /*b2d0*/  MUFU.EX2 R133, R133 ;  /* 0x0000008500857308 */ /* 0x000ff00000000800 */
[----:B------:R-:W0:Y:S01]  /*b2e0*/  MUFU.EX2 R90, R90 ;  /* 0x0000005a005a7308 */ /* 0x000e220000000800 */
[----:B------:R-:W-:Y:S02]  /*b2f0*/  WARPGROUP.DEPBAR.LE gsb0, 0x0 ;  /* 0x00008000000079c5 */ /* 0x000fe40000010000 */
[----:B------:R-:W-:Y:S01]  /*b300*/  WARPGROUP.ARRIVE ;  /* 0x00000000000079c5 */ /* 0x000fe20000000000 */
[-CC-:B------:R-:W-:Y:S01]  /*b310*/  FFMA.FTZ R210, R177, R88.reuse, -R231.reuse ;  /* 0x00000058b1d27223 */ /* 0x180fe200000108e7 */
[-CC-:B------:R-:W-:Y:S01]  /*b320*/  FFMA.FTZ R208, R175, R88.reuse, -R231.reuse ;  /* 0x00000058afd07223 */ /* 0x180fe200000108e7 */
[----:B------:R-:W2:Y:S01]  /*b330*/  SHFL.BFLY PT, R177, R94, 0x1, 0x1f ;  /* 0x0c201f005eb17f89 */ /* 0x000ea200000e0000 */
[-CC-:B------:R-:W-:Y:S01]  /*b340*/  FFMA.FTZ R175, R185, R88.reuse, -R231.reuse ;  /* 0x00000058b9af7223 */ /* 0x180fe200000108e7 */
[----:B------:R-:W-:Y:S01]  /*b350*/  FFMA.FTZ R231, R93, R88, -R231 ;  /* 0x000000585de77223 */ /* 0x000fe200000108e7 */
[----:B------:R-:W-:Y:S01]  /*b360*/  HGMMA.64x128x16.F32.BF16 R24, R212, gdesc[UR8].tnspB, R24, gsb0 ;  /* 0x41e00008d4187df0 */ /* 0x000fe20008001818 */
[----:B------:R-:W-:Y:S01]  /*b370*/  UMOV UR10, UR6 ;  /* 0x00000006000a7c82 */ /* 0x000fe20008000000 */
[----:B------:R-:W-:Y:S01]  /*b380*/  UMOV UR11, 0x40000040 ;  /* 0x40000040000b7882 */ /* 0x000fe20000000000 */
[----:B------:R-:W-:Y:S08]  /*b390*/  MUFU.EX2 R208, R208 ;  /* 0x000000d000d07308 */ /* 0x000ff00000000800 */
[----:B------:R-:W-:Y:S08]  /*b3a0*/  MUFU.EX2 R210, R210 ;  /* 0x000000d200d27308 */ /* 0x000ff00000000800 */
[----:B------:R-:W-:Y:S01]  /*b3b0*/  MUFU.EX2 R175, R175 ;  /* 0x000000af00af7308 */ /* 0x000fe20000000800 */
[----:B--2---:R-:W-:-:S05]  /*b3c0*/  FMNMX.FTZ R101, R94, R177, !PT ;  /* 0x000000b15e657209 */ /* 0x004fca0007810000 */
[C---:B------:R-:W-:Y:S01]  /*b3d0*/  FADD.FTZ R93, -R101.reuse, R13 ;  /* 0x0000000d655d7221 */ /* 0x040fe20000010100 */
[-C--:B------:R-:W-:Y:S01]  /*b3e0*/  FMUL.FTZ R181, R101, R88.reuse ;  /* 0x0000005865b57220 */ /* 0x080fe20000410000 */
[----:B------:R2:W-:Y:S02]  /*b3f0*/  MUFU.EX2 R94, R187 ;  /* 0x000000bb005e7308 */ /* 0x0005e40000000800 */
[-C--:B------:R-:W-:Y:S01]  /*b400*/  FMUL.FTZ R93, R93, R88.reuse ;  /* 0x000000585d5d7220 */ /* 0x080fe20000410000 */
[-CC-:B------:R-:W-:Y:S01]  /*b410*/  FFMA.FTZ R96, R168, R88.reuse, -R181.reuse ;  /* 0x00000058a8607223 */ /* 0x180fe200000108b5 */
[-CC-:B------:R-:W-:Y:S01]  /*b420*/  FFMA.FTZ R177, R21, R88.reuse, -R181.reuse ;  /* 0x0000005815b17223 */ /* 0x180fe200000108b5 */
[-CC-:B------:R-:W-:Y:S01]  /*b430*/  FFMA.FTZ R179, R171, R88.reuse, -R181.reuse ;  /* 0x00000058abb37223 */ /* 0x180fe200000108b5 */
[-CC-:B------:R-:W-:Y:S01]  /*b440*/  FFMA.FTZ R116, R172, R88.reuse, -R181.reuse ;  /* 0x00000058ac747223 */ /* 0x180fe200000108b5 */
[-CC-:B------:R-:W-:Y:S01]  /*b450*/  FFMA.FTZ R112, R162, R88.reuse, -R181.reuse ;  /* 0x00000058a2707223 */ /* 0x180fe200000108b5 */
[----:B------:R-:W-:Y:S01]  /*b460*/  MUFU.EX2 R93, R93 ;  /* 0x0000005d005d7308 */ /* 0x000fe20000000800 */
[-CC-:B------:R-:W-:Y:S01]  /*b470*/  FFMA.FTZ R163, R163, R88.reuse, -R181.reuse ;  /* 0x00000058a3a37223 */ /* 0x180fe200000108b5 */
[-CC-:B------:R-:W-:Y:S01]  /*b480*/  FFMA.FTZ R183, R166, R88.reuse, -R181.reuse ;  /* 0x00000058a6b77223 */ /* 0x180fe200000108b5 */
[-CC-:B------:R-:W-:Y:S01]  /*b490*/  FFMA.FTZ R108, R131, R88.reuse, -R181.reuse ;  /* 0x00000058836c7223 */ /* 0x180fe200000108b5 */
[-CC-:B------:R-:W-:Y:S01]  /*b4a0*/  FFMA.FTZ R118, R167, R88.reuse, -R181.reuse ;  /* 0x00000058a7767223 */ /* 0x180fe200000108b5 */
[----:B------:R-:W-:Y:S01]  /*b4b0*/  FFMA.FTZ R131, R135, R88, -R181 ;  /* 0x0000005887837223 */ /* 0x000fe200000108b5 */
[----:B------:R-:W-:-:S02]  /*b4c0*/  IMAD.U32 R135, RZ, RZ, UR60 ;  /* 0x0000003cff877e24 */ /* 0x000fc4000f8e00ff */
[-CC-:B------:R-:W-:Y:S01]  /*b4d0*/  FFMA.FTZ R185, R154, R88.reuse, -R181.reuse ;  /* 0x000000589ab97223 */ /* 0x180fe200000108b5 */
[----:B------:R-:W-:Y:S01]  /*b4e0*/  MUFU.EX2 R96, R96 ;  /* 0x0000006000607308 */ /* 0x000fe20000000800 */
[-CC-:B------:R-:W-:Y:S01]  /*b4f0*/  FFMA.FTZ R21, R130, R88.reuse, -R181.reuse ;  /* 0x0000005882157223 */ /* 0x180fe200000108b5 */
[-CC-:B------:R-:W-:Y:S01]  /*b500*/  FFMA.FTZ R122, R122, R88.reuse, -R181.reuse ;  /* 0x000000587a7a7223 */ /* 0x180fe200000108b5 */
[----:B------:R-:W-:Y:S02]  /*b510*/  @!P1 IMAD R130, R135, 0x8, R0 ;  /* 0x0000000887829824 */ /* 0x000fe400078e0200 */
[-CC-:B------:R-:W-:Y:S01]  /*b520*/  FFMA.FTZ R110, R155, R88.reuse, -R181.reuse ;  /* 0x000000589b6e7223 */ /* 0x180fe200000108b5 */
[-CC-:B--2---:R-:W-:Y:S01]  /*b530*/  FFMA.FTZ R187, R158, R88.reuse, -R181.reuse ;  /* 0x000000589ebb7223 */ /* 0x184fe200000108b5 */
[-CC-:B------:R-:W-:Y:S01]  /*b540*/  FFMA.FTZ R106, R159, R88.reuse, -R181.reuse ;  /* 0x000000589f6a7223 */ /* 0x180fe200000108b5 */
[-CC-:B------:R-:W-:Y:S01]  /*b550*/  FFMA.FTZ R205, R114, R88.reuse, -R181.reuse ;  /* 0x0000005872cd7223 */ /* 0x180fe200000108b5 */
[----:B------:R-:W-:Y:S01]  /*b560*/  MUFU.EX2 R177, R177 ;  /* 0x000000b100b17308 */ /* 0x000fe20000000800 */
[-CC-:B------:R-:W-:Y:S01]  /*b570*/  FFMA.FTZ R104, R146, R88.reuse, -R181.reuse ;  /* 0x0000005892687223 */ /* 0x180fe200000108b5 */
[-CC-:B------:R-:W-:Y:S01]  /*b580*/  FFMA.FTZ R203, R126, R88.reuse, -R181.reuse ;  /* 0x000000587ecb7223 */ /* 0x180fe200000108b5 */
[----:B------:R-:W-:Y:S01]  /*b590*/  FFMA.FTZ R155, R147, R88, -R181 ;  /* 0x00000058939b7223 */ /* 0x000fe200000108b5 */
[----:B------:R-:W-:-:S02]  /*b5a0*/  @!P1 VIADD R130, R130, 0x34860 ;  /* 0x0003486082829836 */ /* 0x000fc40000000000 */
[-CC-:B------:R-:W-:Y:S01]  /*b5b0*/  FFMA.FTZ R102, R150, R88.reuse, -R181.reuse ;  /* 0x0000005896667223 */ /* 0x180fe200000108b5 */
[-CC-:B------:R-:W-:Y:S01]  /*b5c0*/  FFMA.FTZ R147, R151, R88.reuse, -R181.reuse ;  /* 0x0000005897937223 */ /* 0x180fe200000108b5 */
[-CC-:B------:R-:W-:Y:S01]  /*b5d0*/  FFMA.FTZ R127, R127, R88.reuse, -R181.reuse ;  /* 0x000000587f7f7223 */ /* 0x180fe200000108b5 */
[----:B------:R-:W-:Y:S01]  /*b5e0*/  MUFU.EX2 R179, R179 ;  /* 0x000000b300b37308 */ /* 0x000fe20000000800 */
[----:B------:R-:W-:Y:S01]  /*b5f0*/  @!P1 PRMT R130, RZ, 0x654, R130 ;  /* 0x00000654ff829816 */ /* 0x000fe20000000082 */
[-CC-:B------:R-:W-:Y:S01]  /*b600*/  FFMA.FTZ R100, R138, R88.reuse, -R181.reuse ;  /* 0x000000588a647223 */ /* 0x180fe200000108b5 */
        /* <DEDUP_REMOVED lines=9> */
[----:B------:R-:W-:Y:S01]  /*b6a0*/  FFMA.FTZ R95, R95, R88, -R181 ;  /* 0x000000585f5f7223 */ /* 0x000fe200000108b5 */
[----:B------:R-:W-:-:S03]  /*b6b0*/  R2UR UR60, R2 ;  /* 0x00000000023c72ca */ /* 0x000fc600000e0000 */
        /* <DEDUP_REMOVED lines=11> */
[----:B-1----:R-:W-:Y:S02]  /*b770*/  F2FP.BF16.F32.PACK_AB R212, R97, R20 ;  /* 0x0000001461d4723e */ /* 0x002fe400000010ff */
[----:B0-----:R-:W-:Y:S02]  /*b780*/  F2FP.BF16.F32.PACK_AB R214, R133, R90 ;  /* 0x0000005a85d6723e */ /* 0x001fe400000010ff */
[----:B------:R-:W0:Y:S01]  /*b790*/  MUFU.EX2 R155, R155 ;  /* 0x0000009b009b7308 */ /* 0x000e220000000800 */
[----:B------:R-:W-:Y:S07]  /*b7a0*/  HGMMA.64x128x16.F32.BF16 R24, R216, gdesc[UR8].tnspB, R24, gsb0 ;  /* 0x41e00008d8187df0 */ /* 0x000fee0008001818 */
[----:B------:R-:W-:Y:S08]  /*b7b0*/  MUFU.EX2 R102, R102 ;  /* 0x0000006600667308 */ /* 0x000ff00000000800 */
[----:B------:R-:W1:Y:S01]  /*b7c0*/  MUFU.EX2 R147, R147 ;  /* 0x0000009300937308 */ /* 0x000e620000000800 */
[----:B0-----:R-:W-:-:S07]  /*b7d0*/  F2FP.BF16.F32.PACK_AB R189, R155, R104 ;  /* 0x000000689bbd723e */ /* 0x001fce00000010ff */
[----:B------:R-:W-:Y:S08]  /*b7e0*/  MUFU.EX2 R100, R100 ;  /* 0x0000006400647308 */ /* 0x000ff00000000800 */
        /* <DEDUP_REMOVED lines=14> */
[----:B------:R-:W0:Y:S01]  /*b8d0*/  MUFU.EX2 R13, R231 ;  /* 0x000000e7000d7308 */ /* 0x000e220000000800 */
[----:B------:R-:W-:-:S02]  /*b8e0*/  WARPGROUP.DEPBAR.LE gsb0, 0x0 ;  /* 0x00008000000079c5 */ /* 0x000fc40000010000 */
[----:B------:R1:W-:Y:S06]  /*b8f0*/  BAR.ARV R124, 0x100 ;  /* 0x0004007c0000751d */ /* 0x0003ec0000002000 */
[----:B------:R2:W-:Y:S01]  /*b900*/  @!P1 SYNCS.ARRIVE.TRANS64.RED.A1T0 RZ, [R128+URZ], RZ ;  /* 0x000000ff80ff99a7 */ /* 0x0005e2000810043f */
[----:B------:R-:W-:Y:S01]  /*b910*/  MUFU.EX2 R95, R95 ;  /* 0x0000005f005f7308 */ /* 0x000fe20000000800 */
[----:B-1----:R-:W-:Y:S01]  /*b920*/  FADD.FTZ R124, R178, R11 ;  /* 0x0000000bb27c7221 */ /* 0x002fe20000010000 */
[----:B------:R-:W-:Y:S01]  /*b930*/  FFMA.FTZ R11, R123, R88, -R181 ;  /* 0x000000587b0b7223 */ /* 0x000fe200000108b5 */
[----:B0-----:R-:W-:Y:S01]  /*b940*/  F2FP.BF16.F32.PACK_AB R218, R13, R94 ;  /* 0x0000005e0dda723e */ /* 0x001fe200000010ff */
[-C--:B------:R-:W-:Y:S01]  /*b950*/  FMUL.FTZ R24, R24, R12.reuse ;  /* 0x0000000c18187220 */ /* 0x080fe20000410000 */
[----:B------:R-:W-:Y:S01]  /*b960*/  FADD.FTZ R135, R169, R124 ;  /* 0x0000007ca9877221 */ /* 0x000fe20000010000 */
[----:B------:R-:W-:Y:S01]  /*b970*/  FMUL.FTZ R25, R25, R12 ;  /* 0x0000000c19197220 */ /* 0x000fe20000410000 */
[----:B--2---:R-:W-:Y:S01]  /*b980*/  FFMA.FTZ R128, R93, R10, R96 ;  /* 0x0000000a5d807223 */ /* 0x004fe20000010060 */
[----:B------:R0:W-:Y:S01]  /*b990*/  @!P1 SYNCS.ARRIVE.TRANS64.RED.A1T0 RZ, [R130+URZ], RZ ;  /* 0x000000ff82ff99a7 */ /* 0x0001e2000810043f */
[----:B------:R1:W-:Y:S01]  /*b9a0*/  MUFU.EX2 R10, R122 ;  /* 0x0000007a000a7308 */ /* 0x0003e20000000800 */
[----:B------:R-:W-:Y:S01]  /*b9b0*/  FMUL.FTZ R28, R28, R12 ;  /* 0x0000000c1c1c7220 */ /* 0x000fe20000410000 */
[C---:B------:R-:W-:Y:S01]  /*b9c0*/  FADD.FTZ R128, R177.reuse, R128 ;  /* 0x00000080b1807221 */ /* 0x040fe20000010000 */
[----:B------:R-:W-:Y:S01]  /*b9d0*/  F2FP.BF16.F32.PACK_AB R177, R177, R96 ;  /* 0x00000060b1b1723e */ /* 0x000fe200000010ff */
[-C--:B------:R-:W-:Y:S01]  /*b9e0*/  FMUL.FTZ R29, R29, R12.reuse ;  /* 0x0000000c1d1d7220 */ /* 0x080fe20000410000 */
[----:B------:R-:W-:Y:S01]  /*b9f0*/  FMUL.FTZ R32, R32, R12 ;  /* 0x0000000c20207220 */ /* 0x000fe20000410000 */
[----:B------:R-:W-:Y:S01]  /*ba00*/  FADD.FTZ R123, R179, R128 ;  /* 0x00000080b37b7221 */ /* 0x000fe20000010000 */
[----:B------:R-:W-:Y:S01]  /*ba10*/  F2FP.BF16.F32.PACK_AB R179, R116, R179 ;  /* 0x000000b374b3723e */ /* 0x000fe200000010ff */
[----:B------:R-:W2:Y:S01]  /*ba20*/  MUFU.EX2 R11, R11 ;  /* 0x0000000b000b7308 */ /* 0x000ea20000000800 */
[----:B-1----:R-:W-:Y:S01]  /*ba30*/  FADD.FTZ R122, R180, R135 ;  /* 0x00000087b47a7221 */ /* 0x002fe20000010000 */
[----:B------:R-:W-:Y:S01]  /*ba40*/  FADD.FTZ R123, R116, R123 ;  /* 0x0000007b747b7221 */ /* 0x000fe20000010000 */
[----:B------:R-:W-:Y:S01]  /*ba50*/  F2FP.BF16.F32.PACK_AB R180, R201, R180 ;  /* 0x000000b4c9b4723e */ /* 0x000fe200000010ff */
[-C--:B------:R-:W-:Y:S01]  /*ba60*/  FMUL.FTZ R33, R33, R12.reuse ;  /* 0x0000000c21217220 */ /* 0x080fe20000410000 */
[----:B------:R-:W-:Y:S01]  /*ba70*/  FMUL.FTZ R36, R36, R12 ;  /* 0x0000000c24247220 */ /* 0x000fe20000410000 */
[----:B------:R-:W-:Y:S01]  /*ba80*/  FADD.FTZ R124, R112, R123 ;  /* 0x0000007b707c7221 */ /* 0x000fe20000010000 */
[----:B------:R-:W-:Y:S01]  /*ba90*/  FADD.FTZ R123, R201, R122 ;  /* 0x0000007ac97b7221 */ /* 0x000fe20000010000 */
[----:B------:R-:W-:Y:S01]  /*baa0*/  FFMA.FTZ R122, R115, R88, -R181 ;  /* 0x00000058737a7223 */ /* 0x000fe200000108b5 */
[-C--:B------:R-:W-:Y:S01]  /*bab0*/  FMUL.FTZ R37, R37, R12.reuse ;  /* 0x0000000c25257220 */ /* 0x080fe20000410000 */
[----:B------:R-:W-:Y:S01]  /*bac0*/  FADD.FTZ R124, R163, R124 ;  /* 0x0000007ca37c7221 */ /* 0x000fe20000010000 */
[----:B------:R-:W-:Y:S01]  /*bad0*/  FADD.FTZ R114, R182, R123 ;  /* 0x0000007bb6727221 */ /* 0x000fe20000010000 */
[-C--:B------:R-:W-:Y:S01]  /*bae0*/  FMUL.FTZ R40, R40, R12.reuse ;  /* 0x0000000c28287220 */ /* 0x080fe20000410000 */
[----:B------:R-:W-:Y:S01]  /*baf0*/  FMUL.FTZ R41, R41, R12 ;  /* 0x0000000c29297220 */ /* 0x000fe20000410000 */
[----:B------:R-:W-:Y:S01]  /*bb00*/  FADD.FTZ R115, R183, R124 ;  /* 0x0000007cb7737221 */ /* 0x000fe20000010000 */
[----:B------:R-:W-:Y:S01]  /*bb10*/  FADD.FTZ R123, R161, R114 ;  /* 0x00000072a17b7221 */ /* 0x000fe20000010000 */
[-C--:B------:R-:W-:Y:S01]  /*bb20*/  FFMA.FTZ R124, R119, R88.reuse, -R181 ;  /* 0x00000058777c7223 */ /* 0x080fe200000108b5 */
[----:B------:R1:W3:Y:S01]  /*bb30*/  MUFU.EX2 R114, R127 ;  /* 0x0000007f00727308 */ /* 0x0002e20000000800 */
[----:B------:R-:W-:Y:S01]  /*bb40*/  FADD.FTZ R126, R118, R115 ;  /* 0x00000073767e7221 */ /* 0x000fe20000010000 */
[----:B------:R-:W-:Y:S01]  /*bb50*/  FADD.FTZ R128, R184, R123 ;  /* 0x0000007bb8807221 */ /* 0x000fe20000010000 */
[-CC-:B------:R-:W-:Y:S01]  /*bb60*/  FFMA.FTZ R123, R111, R88.reuse, -R181.reuse ;  /* 0x000000586f7b7223 */ /* 0x180fe200000108b5 */
[-CC-:B------:R-:W-:Y:S01]  /*bb70*/  FFMA.FTZ R119, R99, R88.reuse, -R181.reuse ;  /* 0x0000005863777223 */ /* 0x180fe200000108b5 */
[----:B------:R-:W-:Y:S01]  /*bb80*/  FADD.FTZ R115, R185, R126 ;  /* 0x0000007eb9737221 */ /* 0x000fe20000010000 */
[-C--:B------:R-:W-:Y:S01]  /*bb90*/  FFMA.FTZ R126, R107, R88.reuse, -R181 ;  /* 0x000000586b7e7223 */ /* 0x080fe200000108b5 */
[----:B------:R-:W-:Y:S01]  /*bba0*/  FADD.FTZ R107, R165, R128 ;  /* 0x00000080a56b7221 */ /* 0x000fe20000010000 */
[----:B------:R-:W4:Y:S01]  /*bbb0*/  MUFU.EX2 R122, R122 ;  /* 0x0000007a007a7308 */ /* 0x000f220000000800 */
[C---:B------:R-:W-:Y:S01]  /*bbc0*/  FADD.FTZ R128, R110.reuse, R115 ;  /* 0x000000736e807221 */ /* 0x040fe20000010000 */
[----:B------:R-:W-:Y:S01]  /*bbd0*/  F2FP.BF16.F32.PACK_AB R185, R110, R185 ;  /* 0x000000b96eb9723e */ /* 0x000fe200000010ff */
[----:B0-----:R-:W-:Y:S01]  /*bbe0*/  FADD.FTZ R130, R186, R107 ;  /* 0x0000006bba827221 */ /* 0x001fe20000010000 */
[-C--:B------:R-:W-:Y:S01]  /*bbf0*/  FFMA.FTZ R107, R193, R88.reuse, -R181 ;  /* 0x00000058c16b7223 */ /* 0x080fe200000108b5 */
[----:B------:R-:W-:Y:S01]  /*bc00*/  FADD.FTZ R111, R187, R128 ;  /* 0x00000080bb6f7221 */ /* 0x000fe20000010000 */
[C---:B------:R-:W-:Y:S01]  /*bc10*/  F2FP.BF16.F32.PACK_AB R187, R106.reuse, R187 ;  /* 0x000000bb6abb723e */ /* 0x040fe200000010ff */
[----:B------:R-:W-:Y:S01]  /*bc20*/  FADD.FTZ R115, R153, R130 ;  /* 0x0000008299737221 */ /* 0x000fe20000010000 */
[----:B------:R0:W-:Y:S01]  /*bc30*/  MUFU.EX2 R110, R123 ;  /* 0x0000007b006e7308 */ /* 0x0001e20000000800 */
[----:B-1----:R-:W-:Y:S01]  /*bc40*/  FADD.FTZ R127, R106, R111 ;  /* 0x0000006f6a7f7221 */ /* 0x002fe20000010000 */
[-C--:B------:R-:W-:Y:S01]  /*bc50*/  FFMA.FTZ R111, R195, R88.reuse, -R181 ;  /* 0x00000058c36f7223 */ /* 0x080fe200000108b5 */
[----:B------:R-:W-:Y:S01]  /*bc60*/  FADD.FTZ R128, R188, R115 ;  /* 0x00000073bc807221 */ /* 0x000fe20000010000 */
[----:B------:R-:W-:Y:S01]  /*bc70*/  FFMA.FTZ R115, R197, R88, -R181 ;  /* 0x00000058c5737223 */ /* 0x000fe200000108b5 */
[----:B------:R-:W-:Y:S01]  /*bc80*/  FADD.FTZ R130, R104, R127 ;  /* 0x0000007f68827221 */ /* 0x000fe20000010000 */
[----:B------:R-:W-:Y:S01]  /*bc90*/  F2FP.BF16.F32.PACK_AB R193, R139, R100 ;  /* 0x000000648bc1723e */ /* 0x000fe200000010ff */
[----:B------:R-:W-:Y:S01]  /*bca0*/  FADD.FTZ R99, R145, R128 ;  /* 0x0000008091637221 */ /* 0x000fe20000010000 */
[----:B------:R-:W1:Y:S01]  /*bcb0*/  MUFU.EX2 R124, R124 ;  /* 0x0000007c007c7308 */ /* 0x000e620000000800 */
[----:B------:R-:W-:Y:S01]  /*bcc0*/  FADD.FTZ R127, R155, R130 ;  /* 0x000000829b7f7221 */ /* 0x000fe20000010000 */
[----:B------:R-:W-:Y:S01]  /*bcd0*/  F2FP.BF16.F32.PACK_AB R195, R143, R98 ;  /* 0x000000628fc3723e */ /* 0x000fe200000010ff */
[----:B------:R-:W-:Y:S01]  /*bce0*/  FADD.FTZ R128, R190, R99 ;  /* 0x00000063be807221 */ /* 0x000fe20000010000 */
[-C--:B------:R-:W-:Y:S01]  /*bcf0*/  FFMA.FTZ R99, R91, R88.reuse, -R181 ;  /* 0x000000585b637223 */ /* 0x080fe200000108b5 */
[----:B------:R-:W-:Y:S01]  /*bd00*/  FADD.FTZ R130, R102, R127 ;  /* 0x0000007f66827221 */ /* 0x000fe20000010000 */
[----:B------:R-:W-:Y:S01]  /*bd10*/  FFMA.FTZ R91, R199, R88, -R181 ;  /* 0x00000058c75b7223 */ /* 0x000fe200000108b5 */
[----:B------:R-:W-:Y:S01]  /*bd20*/  FADD.FTZ R127, R149, R128 ;  /* 0x00000080957f7221 */ /* 0x000fe20000010000 */
[----:B------:R-:W-:Y:S01]  /*bd30*/  F2FP.BF16.F32.PACK_AB R181, R163, R112 ;  /* 0x00000070a3b5723e */ /* 0x000fe200000010ff */
[----:B------:R-:W-:Y:S01]  /*bd40*/  FADD.FTZ R135, R147, R130 ;  /* 0x0000008293877221 */ /* 0x000fe20000010000 */
[----:B------:R-:W5:Y:S01]  /*bd50*/  MUFU.EX2 R96, R126 ;  /* 0x0000007e00607308 */ /* 0x000f620000000800 */
[----:B------:R-:W-:Y:S01]  /*bd60*/  FADD.FTZ R128, R192, R127 ;  /* 0x0000007fc0807221 */ /* 0x000fe20000010000 */
[----:B------:R-:W-:Y:S01]  /*bd70*/  F2FP.BF16.F32.PACK_AB R197, R108, R21 ;  /* 0x000000156cc5723e */ /* 0x000fe200000010ff */
[----:B------:R-:W-:Y:S01]  /*bd80*/  FADD.FTZ R130, R100, R135 ;  /* 0x0000008764827221 */ /* 0x000fe20000010000 */
[----:B--2---:R-:W-:Y:S01]  /*bd90*/  F2FP.BF16.F32.PACK_AB R201, R11, R10 ;  /* 0x0000000a0bc9723e */ /* 0x004fe200000010ff */
        /* <DEDUP_REMOVED lines=35> */
[----:B------:R2:W5:Y:S01]  /*bfd0*/  MUFU.EX2 R106, R107 ;  /* 0x0000006b006a7308 */ /* 0x0005620000000800 */
[----:B------:R-:W-:Y:S01]  /*bfe0*/  FADD.FTZ R104, R202, R15 ;  /* 0x0000000fca687221 */ /* 0x000fe20000010000 */
[-C--:B------:R-:W-:Y:S01]  /*bff0*/  FMUL.FTZ R73, R73, R12.reuse ;  /* 0x0000000c49497220 */ /* 0x080fe20000410000 */
[----:B------:R-:W-:Y:S01]  /*c000*/  FADD.FTZ R15, R203, R112 ;  /* 0x00000070cb0f7221 */ /* 0x000fe20000010000 */
[-C--:B------:R-:W-:Y:S01]  /*c010*/  FMUL.FTZ R76, R76, R12.reuse ;  /* 0x0000000c4c4c7220 */ /* 0x080fe20000410000 */
[----:B0-----:R-:W-:Y:S01]  /*c020*/  FADD.FTZ R123, R125, R104 ;  /* 0x000000687d7b7221 */ /* 0x001fe20000010000 */
[-C--:B------:R-:W-:Y:S01]  /*c030*/  FMUL.FTZ R77, R77, R12.reuse ;  /* 0x0000000c4d4d7220 */ /* 0x080fe20000410000 */
[----:B---3--:R-:W-:Y:S01]  /*c040*/  FADD.FTZ R102, R114, R15 ;  /* 0x0000000f72667221 */ /* 0x008fe20000010000 */
[-C--:B------:R-:W-:Y:S01]  /*c050*/  FMUL.FTZ R80, R80, R12.reuse ;  /* 0x0000000c50507220 */ /* 0x080fe20000410000 */
[----:B------:R-:W-:Y:S01]  /*c060*/  FADD.FTZ R100, R204, R123 ;  /* 0x0000007bcc647221 */ /* 0x000fe20000010000 */
[-C--:B------:R-:W-:Y:S01]  /*c070*/  FMUL.FTZ R81, R81, R12.reuse ;  /* 0x0000000c51517220 */ /* 0x080fe20000410000 */
[----:B------:R-:W-:Y:S01]  /*c080*/  FADD.FTZ R15, R205, R102 ;  /* 0x00000066cd0f7221 */ /* 0x000fe20000010000 */
[-C--:B------:R-:W-:Y:S01]  /*c090*/  FMUL.FTZ R84, R84, R12.reuse ;  /* 0x0000000c54547220 */ /* 0x080fe20000410000 */
[----:B--2---:R-:W-:Y:S01]  /*c0a0*/  FADD.FTZ R107, R113, R100 ;  /* 0x00000064716b7221 */ /* 0x004fe20000010000 */
[----:B------:R-:W0:Y:S01]  /*c0b0*/  MUFU.EX2 R102, R111 ;  /* 0x0000006f00667308 */ /* 0x000e220000000800 */
[----:B----4-:R-:W-:Y:S01]  /*c0c0*/  FADD.FTZ R98, R122, R15 ;  /* 0x0000000f7a627221 */ /* 0x010fe20000010000 */
[----:B------:R-:W-:Y:S01]  /*c0d0*/  FMUL.FTZ R85, R85, R12 ;  /* 0x0000000c55557220 */ /* 0x000fe20000410000 */
[----:B------:R-:W-:Y:S01]  /*c0e0*/  FADD.FTZ R100, R206, R107 ;  /* 0x0000006bce647221 */ /* 0x000fe20000010000 */
[----:B------:R-:W-:Y:S01]  /*c0f0*/  F2FP.BF16.F32.PACK_AB R178, R169, R178 ;  /* 0x000000b2a9b2723e */ /* 0x000fe200000010ff */
[----:B------:R-:W-:Y:S01]  /*c100*/  FADD.FTZ R15, R207, R98 ;  /* 0x00000062cf0f7221 */ /* 0x000fe20000010000 */
[----:B------:R-:W-:Y:S01]  /*c110*/  F2FP.BF16.F32.PACK_AB R182, R161, R182 ;  /* 0x000000b6a1b6723e */ /* 0x000fe200000010ff */
[----:B------:R-:W-:Y:S01]  /*c120*/  FADD.FTZ R21, R117, R100 ;  /* 0x0000006475157221 */ /* 0x000fe20000010000 */
[----:B------:R-:W-:Y:S01]  /*c130*/  F2FP.BF16.F32.PACK_AB R183, R118, R183 ;  /* 0x000000b776b7723e */ /* 0x000fe200000010ff */
[----:B-1----:R-:W-:Y:S01]  /*c140*/  FADD.FTZ R98, R124, R15 ;  /* 0x0000000f7c627221 */ /* 0x002fe20000010000 */
[----:B------:R-:W-:Y:S01]  /*c150*/  F2FP.BF16.F32.PACK_AB R184, R165, R184 ;  /* 0x000000b8a5b8723e */ /* 0x000fe200000010ff */
[----:B------:R-:W-:Y:S01]  /*c160*/  FADD.FTZ R100, R208, R21 ;  /* 0x00000015d0647221 */ /* 0x000fe20000010000 */
[----:B------:R-:W-:Y:S01]  /*c170*/  F2FP.BF16.F32.PACK_AB R186, R153, R186 ;  /* 0x000000ba99ba723e */ /* 0x000fe200000010ff */
[----:B------:R-:W-:Y:S01]  /*c180*/  FADD.FTZ R15, R209, R98 ;  /* 0x00000062d10f7221 */ /* 0x000fe20000010000 */
[----:B------:R-:W-:Y:S01]  /*c190*/  F2FP.BF16.F32.PACK_AB R188, R145, R188 ;  /* 0x000000bc91bc723e */ /* 0x000fe200000010ff */
[----:B------:R-:W-:Y:S01]  /*c1a0*/  FADD.FTZ R11, R105, R100 ;  /* 0x00000064690b7221 */ /* 0x000fe20000010000 */
[----:B------:R-:W-:Y:S01]  /*c1b0*/  F2FP.BF16.F32.PACK_AB R190, R149, R190 ;  /* 0x000000be95be723e */ /* 0x000fe200000010ff */
[----:B-----5:R-:W-:Y:S01]  /*c1c0*/  FADD.FTZ R10, R96, R15 ;  /* 0x0000000f600a7221 */ /* 0x020fe20000010000 */
[----:B------:R-:W1:Y:S01]  /*c1d0*/  MUFU.EX2 R100, R115 ;  /* 0x0000007300647308 */ /* 0x000e620000000800 */
[----:B------:R-:W-:Y:S01]  /*c1e0*/  FADD.FTZ R98, R210, R11 ;  /* 0x0000000bd2627221 */ /* 0x000fe20000010000 */
[----:B------:R-:W-:Y:S01]  /*c1f0*/  F2FP.BF16.F32.PACK_AB R192, R137, R192 ;  /* 0x000000c089c0723e */ /* 0x000fe200000010ff */
[----:B------:R-:W-:Y:S01]  /*c200*/  FADD.FTZ R11, R211, R10 ;  /* 0x0000000ad30b7221 */ /* 0x000fe20000010000 */
[----:B------:R-:W-:Y:S01]  /*c210*/  F2FP.BF16.F32.PACK_AB R194, R141, R194 ;  /* 0x000000c28dc2723e */ /* 0x000fe200000010ff */
[----:B------:R-:W-:Y:S01]  /*c220*/  FADD.FTZ R15, R109, R98 ;  /* 0x000000626d0f7221 */ /* 0x000fe20000010000 */
[----:B------:R-:W-:Y:S01]  /*c230*/  F2FP.BF16.F32.PACK_AB R196, R157, R196 ;  /* 0x000000c49dc4723e */ /* 0x000fe200000010ff */
[----:B------:R-:W-:Y:S01]  /*c240*/  FADD.FTZ R11, R110, R11 ;  /* 0x0000000b6e0b7221 */ /* 0x000fe20000010000 */
[----:B------:R-:W2:Y:S01]  /*c250*/  MUFU.EX2 R98, R91 ;  /* 0x0000005b00627308 */ /* 0x000ea20000000800 */
[----:B------:R-:W-:Y:S01]  /*c260*/  FADD.FTZ R10, R20, R15 ;  /* 0x0000000f140a7221 */ /* 0x000fe20000010000 */
[----:B------:R-:W-:Y:S01]  /*c270*/  F2FP.BF16.F32.PACK_AB R198, R129, R198 ;  /* 0x000000c681c6723e */ /* 0x000fe200000010ff */
        /* <DEDUP_REMOVED lines=8> */
[----:B0-----:R-:W-:Y:S01]  /*c300*/  FADD.FTZ R11, R102, R11 ;  /* 0x0000000b660b7221 */ /* 0x001fe20000010000 */
[----:B------:R-:W-:Y:S01]  /*c310*/  F2FP.BF16.F32.PACK_AB R204, R113, R204 ;  /* 0x000000cc71cc723e */ /* 0x000fe200000010ff */
        /* <DEDUP_REMOVED lines=14> */
[----:B--2---:R-:W-:Y:S01]  /*c400*/  FADD.FTZ R15, R98, R11 ;  /* 0x0000000b620f7221 */ /* 0x004fe20000010000 */
[----:B------:R-:W-:Y:S01]  /*c410*/  F2FP.BF16.F32.PACK_AB R213, R119, R106 ;  /* 0x0000006a77d5723e */ /* 0x000fe200000010ff */
[----:B------:R-:W-:Y:S01]  /*c420*/  FADD.FTZ R11, R13, R10 ;  /* 0x0000000a0d0b7221 */ /* 0x000fe20000010000 */
[----:B------:R-:W-:Y:S01]  /*c430*/  F2FP.BF16.F32.PACK_AB R215, R103, R102 ;  /* 0x0000006667d7723e */ /* 0x000fe200000010ff */
[----:B------:R-:W-:Y:S01]  /*c440*/  FADD.FTZ R10, R95, R15 ;  /* 0x0000000f5f0a7221 */ /* 0x000fe20000010000 */
        /* <DEDUP_REMOVED lines=35> */
[----:B------:R-:W-:Y:S01]  /*c680*/  MOV R15, R16 ;  /* 0x00000010000f7202 */ /* 0x000fe20000000f00 */
[----:B------:R-:W-:-:S02]  /*c690*/  IMAD.MOV.U32 R13, RZ, RZ, R101 ;  /* 0x000000ffff0d7224 */ /* 0x000fc400078e0065 */
[----:B------:R-:W-:Y:S01]  /*c6a0*/  IMAD.MOV.U32 R12, RZ, RZ, R89 ;  /* 0x000000ffff0c7224 */ /* 0x000fe200078e0059 */
[----:B------:R-:W-:Y:S06]  /*c6b0*/  @P2 BRA `(.L_x_273) ;  /* 0xffffffa800582947 */ /* 0x000fec000383ffff */
.L_x_264:
[----:B------:R-:W-:Y:S06]  /*c6c0*/  BAR.ARV 0x8, 0x120 ;  /* 0x0204800000007b1d */ /* 0x000fec0000002000 */
[----:B------:R-:W-:Y:S05]  /*c6d0*/  @!P0 BRA `(.L_x_274) ;  /* 0x0000000000048947 */ /* 0x000fea0003800000 */
[----:B------:R-:W-:Y:S01]  /*c6e0*/  BPT.TRAP 0x1 ;  /* 0x000000040000795c */ /* 0x000fe20000300000 */
.L_x_274:
[----:B------:R-:W-:Y:S01]  /*c6f0*/  IMAD R8, R2, 0x8, R0 ;  /* 0x0000000802087824 */ /* 0x000fe200078e0200 */
[----:B------:R-:W-:-:S04]  /*c700*/  SHF.L.U32 R3, R16, 0x1f, RZ ;  /* 0x0000001f10037819 */ /* 0x000fc800000006ff */
[----:B------:R0:W1:Y:S01]  /*c710*/  SYNCS.PHASECHK.TRANS64.TRYWAIT P2, [R8+URZ+0x34850], R3 ;  /* 0x03485003080075a7 */ /* 0x000062000804017f */
[----:B------:R-:W-:Y:S05]  /*c720*/  @!P0 BRA `(.L_x_275) ;  /* 0x0000000000048947 */ /* 0x000fea0003800000 */
[----:B------:R-:W-:Y:S01]  /*c730*/  BPT.TRAP 0x1 ;  /* 0x000000040000795c */ /* 0x000fe20000300000 */
.L_x_275:
[----:B-1----:R-:W-:Y:S05]  /*c740*/  @P2 BRA `(.L_x_276) ;  /* 0x0000000000082947 */ /* 0x002fea0003800000 */
[----:B------:R-:W1:Y:S02]  /*c750*/  SYNCS.PHASECHK.TRANS64.TRYWAIT P0, [R8+URZ+0x34850], R3 ;  /* 0x03485003080075a7 */ /* 0x000e64000800017f */
[----:B-1----:R-:W-:Y:S05]  /*c760*/  @!P0 BRA `(.L_x_277) ;  /* 0x00000074007c8947 */ /* 0x002fea0003800000 */
.L_x_276:
[----:B------:R-:W-:Y:S05]  /*c770*/  WARPSYNC.ALL ;  /* 0x0000000000007948 */ /* 0x000fea0003800000 */
[----:B------:R-:W-:Y:S01]  /*c780*/  VIADD R0, R0, 0x400 ;  /* 0x0000040000007836 */ /* 0x000fe20000000000 */
[----:B------:R-:W-:Y:S01]  /*c790*/  WARPGROUP.ARRIVE ;  /* 0x00000000000079c5 */ /* 0x000fe20000000000 */
[----:B------:R-:W-:Y:S01]  /*c7a0*/  IMAD.MOV.U32 R7, RZ, RZ, 0x40000040 ;  /* 0x40000040ff077424 */ /* 0x000fe200078e00ff */
[----:B01----:R-:W-:Y:S01]  /*c7b0*/  SHFL.BFLY PT, R3, R10, 0x2, 0x1f ;  /* 0x0c401f000a037f89 */ /* 0x003fe200000e0000 */
[----:B------:R-:W-:Y:S01]  /*c7c0*/  IMAD.MOV.U32 R9, RZ, RZ, RZ ;  /* 0x000000ffff097224 */ /* 0x000fe200078e00ff */
[----:B------:R-:W-:Y:S01]  /*c7d0*/  SHF.R.U32.HI R0, RZ, 0x4, R0 ;  /* 0x00000004ff007819 */ /* 0x000fe20000011600 */
[----:B------:R-:W-:-:S03]  /*c7e0*/  VIADD R223, R223, 0x1 ;  /* 0x00000001dfdf7836 */ /* 0x000fc60000000000 */
[----:B------:R-:W-:-:S04]  /*c7f0*/  LOP3.LUT R0, R0, 0x3fff, RZ, 0xc0, !PT ;  /* 0x00003fff00007812 */ /* 0x000fc800078ec0ff */
[----:B------:R-:W-:Y:S02]  /*c800*/  LOP3.LUT R5, R0, 0x5800000, RZ, 0xfc, !PT ;  /* 0x0580000000057812 */ /* 0x000fe400078efcff */
[----:B------:R-:W0:Y:S03]  /*c810*/  SHFL.BFLY PT, R0, R11, 0x2, 0x1f ;  /* 0x0c401f000b007f89 */ /* 0x000e2600000e0000 */
[----:B------:R-:W-:Y:S02]  /*c820*/  IMAD R4, R2, 0xb00, R5 ;  /* 0x00000b0002047824 */ /* 0x000fe400078e0205 */
[----:B------:R-:W-:Y:S02]  /*c830*/  IMAD.MOV.U32 R5, RZ, RZ, 0x40000040 ;  /* 0x40000040ff057424 */ /* 0x000fe400078e00ff */
[C---:B------:R-:W-:Y:S01]  /*c840*/  VIADD R6, R4.reuse, 0x80 ;  /* 0x0000008004067836 */ /* 0x040fe20000000000 */
[----:B------:R-:W-:-:S02]  /*c850*/  R2UR UR6, R4 ;  /* 0x00000000040672ca */ /* 0x000fc400000e0000 */
[----:B------:R-:W-:Y:S01]  /*c860*/  R2UR UR7, R5 ;  /* 0x00000000050772ca */ /* 0x000fe200000e0000 */
[----:B------:R-:W-:-:S12]  /*c870*/  IMAD.MOV.U32 R5, RZ, RZ, 0x40000040 ;  /* 0x40000040ff057424 */ /* 0x000fd800078e00ff */
[----:B------:R-:W-:Y:S01]  /*c880*/  HGMMA.64x128x16.F32.BF16 R24, R176, gdesc[UR4].tnspB, R24, gsb0 ;  /* 0x41e00004b0187df0 */ /* 0x000fe20008001818 */
[----:B------:R-:W-:Y:S01]  /*c890*/  R2UR UR6, R6 ;  /* 0x00000000060672ca */ /* 0x000fe200000e0000 */
[----:B------:R-:W-:Y:S01]  /*c8a0*/  VIADD R6, R4, 0x100 ;  /* 0x0000010004067836 */ /* 0x000fe20000000000 */
[----:B------:R-:W-:Y:S01]  /*c8b0*/  R2UR UR7, R7 ;  /* 0x00000000070772ca */ /* 0x000fe200000e0000 */
[----:B0-----:R-:W-:Y:S01]  /*c8c0*/  FADD.FTZ R0, R0, R11 ;  /* 0x0000000b00007221 */ /* 0x001fe20000010000 */
[----:B------:R-:W-:Y:S01]  /*c8d0*/  MOV R7, 0x40000040 ;  /* 0x4000004000077802 */ /* 0x000fe20000000f00 */
[----:B------:R-:W-:Y:S01]  /*c8e0*/  VIADD R11, R2, 0x1 ;  /* 0x00000001020b7836 */ /* 0x000fe20000000000 */
[----:B------:R-:W-:-:S04]  /*c8f0*/  MOV R2, RZ ;  /* 0x000000ff00027202 */ /* 0x000fc80000000f00 */
[----:B------:R-:W-:Y:S01]  /*c900*/  ISETP.NE.AND P2, PT, R11, 0x2, PT ;  /* 0x000000020b00780c */ /* 0x000fe20003f45270 */
[----:B------:R-:W-:Y:S02]  /*c910*/  WARPGROUP.DEPBAR.LE gsb0, 0x0 ;  /* 0x00008000000079c5 */ /* 0x000fe40000010000 */
[----:B------:R-:W-:-:S06]  /*c920*/  WARPGROUP.ARRIVE ;  /* 0x00000000000079c5 */ /* 0x000fcc0000000000 */
[----:B------:R-:W-:Y:S01]  /*c930*/  HGMMA.64x128x16.F32.BF16 R24, R180, gdesc[UR4].tnspB, R24, gsb0 ;  /* 0x41e00004b4187df0 */ /* 0x000fe20008001818 */
[----:B------:R-:W-:Y:S01]  /*c940*/  R2UR UR6, R6 ;  /* 0x00000000060672ca */ /* 0x000fe200000e0000 */
[----:B------:R-:W-:Y:S01]  /*c950*/  VIADD R6, R4, 0x180 ;  /* 0x0000018004067836 */ /* 0x000fe20000000000 */
[----:B------:R-:W-:Y:S01]  /*c960*/  R2UR UR7, R7 ;  /* 0x00000000070772ca */ /* 0x000fe200000e0000 */
[----:B------:R-:W-:Y:S01]  /*c970*/  IMAD.MOV.U32 R7, RZ, RZ, 0x40000040 ;  /* 0x40000040ff077424 */ /* 0x000fe200078e00ff */
[----:B------:R-:W-:Y:S02]  /*c980*/  WARPGROUP.DEPBAR.LE gsb0, 0x0 ;  /* 0x00008000000079c5 */ /* 0x000fe40000010000 */
[----:B------:R-:W-:-:S09]  /*c990*/  WARPGROUP.ARRIVE ;  /* 0x00000000000079c5 */ /* 0x000fd20000000000 */
        /* <DEDUP_REMOVED lines=22> */
[----:B------:R-:W-:Y:S02]  /*cb00*/  R2UR UR6, R6 ;  /* 0x00000000060672ca */ /* 0x000fe400000e0000 */
[----:B------:R-:W-:Y:S01]  /*cb10*/  R2UR UR7, R7 ;  /* 0x00000000070772ca */ /* 0x000fe200000e0000 */
[----:B------:R-:W-:Y:S01]  /*cb20*/  IMAD.MOV.U32 R7, RZ, RZ, 0x40000040 ;  /* 0x40000040ff077424 */ /* 0x000fe200078e00ff */
[----:B------:R-:W-:Y:S01]  /*cb30*/  IADD3 R6, R4, 0x380, RZ ;  /* 0x0000038004067810 */ /* 0x000fe20007ffe0ff */
[----:B------:R-:W-:Y:S02]  /*cb40*/  WARPGROUP.DEPBAR.LE gsb0, 0x0 ;  /* 0x00008000000079c5 */ /* 0x000fe40000010000 */
[----:B------:R-:W-:-:S08]  /*cb50*/  WARPGROUP.ARRIVE ;  /* 0x00000000000079c5 */ /* 0x000fd00000000000 */
        /* <DEDUP_REMOVED lines=9> */
[C---:B------:R-:W-:Y:S01]  /*cbf0*/  VIADD R6, R4.reuse, 0x480 ;  /* 0x0000048004067836 */ /* 0x040fe20000000000 */
[----:B------:R-:W-:Y:S01]  /*cc00*/  R2UR UR7, R7 ;  /* 0x00000000070772ca */ /* 0x000fe200000e0000 */
[----:B------:R-:W-:Y:S02]  /*cc10*/  IMAD.MOV.U32 R7, RZ, RZ, 0x40000040 ;  /* 0x40000040ff077424 */ /* 0x000fe400078e00ff */
[----:B------:R-:W-:Y:S01]  /*cc20*/  VIADD R4, R4, 0x500 ;  /* 0x0000050004047836 */ /* 0x000fe20000000000 */
[----:B------:R-:W-:Y:S02]  /*cc30*/  WARPGROUP.DEPBAR.LE gsb0, 0x0 ;  /* 0x00008000000079c5 */ /* 0x000fe40000010000 */
[----:B------:R-:W-:-:S07]  /*cc40*/  WARPGROUP.ARRIVE ;  /* 0x00000000000079c5 */ /* 0x000fce0000000000 */
[----:B------:R-:W-:Y:S01]  /*cc50*/  HGMMA.64x128x16.F32.BF16 R24, R208, gdesc[UR4].tnspB, R24, gsb0 ;  /* 0x41e00004d0187df0 */ /* 0x000fe20008001818 */
[----:B------:R-:W-:Y:S02]  /*cc60*/  R2UR UR6, R6 ;  /* 0x00000000060672ca */ /* 0x000fe400000e0000 */
[----:B------:R-:W-:Y:S01]  /*cc70*/  R2UR UR7, R7 ;  /* 0x00000000070772ca */ /* 0x000fe200000e0000 */
[----:B------:R-:W-:-:S05]  /*cc80*/  @!P1 VIADD R7, R8, 0x34860 ;  /* 0x0003486008079836 */ /* 0x000fca0000000000 */
[----:B------:R-:W-:Y:S01]  /*cc90*/  @!P1 PRMT R7, RZ, 0x654, R7 ;  /* 0x00000654ff079816 */ /* 0x000fe20000000007 */
[----:B------:R-:W-:Y:S02]  /*cca0*/  WARPGROUP.DEPBAR.LE gsb0, 0x0 ;  /* 0x00008000000079c5 */ /* 0x000fe40000010000 */
[----:B------:R-:W-:-:S06]  /*ccb0*/  WARPGROUP.ARRIVE ;  /* 0x00000000000079c5 */ /* 0x000fcc0000000000 */
[----:B------:R-:W-:Y:S01]  /*ccc0*/  HGMMA.64x128x16.F32.BF16 R24, R212, gdesc[UR4].tnspB, R24, gsb0 ;  /* 0x41e00004d4187df0 */ /* 0x000fe20008001818 */
[----:B------:R-:W-:Y:S01]  /*ccd0*/  R2UR UR6, R4 ;  /* 0x00000000040672ca */ /* 0x000fe200000e0000 */
[----:B------:R-:W-:Y:S01]  /*cce0*/  FADD.FTZ R4, R3, R10 ;  /* 0x0000000a03047221 */ /* 0x000fe20000010000 */
[----:B------:R-:W-:Y:S01]  /*ccf0*/  R2UR UR7, R5 ;  /* 0x00000000050772ca */ /* 0x000fe200000e0000 */
[----:B------:R-:W0:Y:S04]  /*cd00*/  SHFL.BFLY PT, R3, R0, 0x1, 0x1f ;  /* 0x0c201f0000037f89 */ /* 0x000e2800000e0000 */
[----:B------:R-:W1:Y:S01]  /*cd10*/  SHFL.BFLY PT, R5, R4, 0x1, 0x1f ;  /* 0x0c201f0004057f89 */ /* 0x000e6200000e0000 */
[----:B0-----:R-:W-:Y:S01]  /*cd20*/  FADD.FTZ R12, R0, R3 ;  /* 0x00000003000c7221 */ /* 0x001fe20000010000 */
[----:B------:R-:W-:Y:S01]  /*cd30*/  SEL R3, RZ, 0x1, P2 ;  /* 0x00000001ff037807 */ /* 0x000fe20001000000 */
[----:B------:R-:W-:-:S02]  /*cd40*/  IMAD.MOV.U32 R0, RZ, RZ, -0x800000 ;  /* 0xff800000ff007424 */ /* 0x000fc400078e00ff */
[----:B-1----:R-:W-:Y:S01]  /*cd50*/  FADD.FTZ R13, R4, R5 ;  /* 0x00000005040d7221 */ /* 0x002fe20000010000 */
[----:B------:R-:W-:Y:S02]  /*cd60*/  FSETP.NE.FTZ.AND P0, PT, R12, RZ, PT ;  /* 0x000000ff0c00720b */ /* 0x000fe40003f15000 */
[----:B------:R-:W-:Y:S01]  /*cd70*/  LOP3.LUT R16, R16, R3, RZ, 0x3c, !PT ;  /* 0x0000000310107212 */ /* 0x000fe200078e3cff */
[----:B------:R-:W-:Y:S01]  /*cd80*/  IMAD.MOV.U32 R3, RZ, RZ, -0x800000 ;  /* 0xff800000ff037424 */ /* 0x000fe200078e00ff */
[----:B------:R-:W-:-:S09]  /*cd90*/  FSETP.NE.FTZ.AND P3, PT, R13, RZ, PT ;  /* 0x000000ff0d00720b */ /* 0x000fd20003f75000 */
[----:B------:R-:W0:Y:S01]  /*cda0*/  @P0 MUFU.LG2 R5, R12 ;  /* 0x0000000c00050308 */ /* 0x000e220000000c00 */
[----:B------:R-:W-:-:S03]  /*cdb0*/  @P0 FMUL.FTZ R4, R88, 0.69314718246459960938 ;  /* 0x3f31721858040820 */ /* 0x000fc60000410000 */
[----:B------:R-:W-:-:S04]  /*cdc0*/  @P3 FMUL.FTZ R15, R88, 0.69314718246459960938 ;  /* 0x3f317218580f3820 */ /* 0x000fc80000410000 */
[----:B------:R-:W1:Y:S08]  /*cdd0*/  @P3 MUFU.LG2 R6, R13 ;  /* 0x0000000d00063308 */ /* 0x000e700000000c00 */
[----:B------:R-:W2:Y:S01]  /*cde0*/  @P0 MUFU.RCP R2, R12 ;  /* 0x0000000c00020308 */ /* 0x000ea20000001000 */
[----:B0-----:R-:W-:-:S04]  /*cdf0*/  @P0 FMUL.FTZ R5, R5, 0.69314718246459960938 ;  /* 0x3f31721805050820 */ /* 0x001fc80000410000 */
[----:B------:R-:W-:Y:S01]  /*ce00*/  @P0 FFMA.FTZ R0, R4, R89, R5 ;  /* 0x0000005904000223 */ /* 0x000fe20000010005 */
[----:B------:R-:W-:Y:S02]  /*ce10*/  PLOP3.LUT P0, PT, PT, PT, PT, 0x8, 0x0 ;  /* 0x000000000000781c */ /* 0x000fe40003f0e170 */
[----:B------:R-:W0:Y:S01]  /*ce20*/  @P3 MUFU.RCP R9, R13 ;  /* 0x0000000d00093308 */ /* 0x000e220000001000 */
[----:B-1----:R-:W-:-:S04]  /*ce30*/  @P3 FMUL.FTZ R6, R6, 0.69314718246459960938 ;  /* 0x3f31721806063820 */ /* 0x002fc80000410000 */
[----:B------:R-:W-:Y:S01]  /*ce40*/  @P3 FFMA.FTZ R3, R15, R101, R6 ;  /* 0x000000650f033223 */ /* 0x000fe20000010006 */
[----:B------:R-:W-:Y:S02]  /*ce50*/  WARPGROUP.DEPBAR.LE gsb0, 0x0 ;  /* 0x00008000000079c5 */ /* 0x000fe40000010000 */
[----:B------:R-:W-:-:S06]  /*ce60*/  WARPGROUP.ARRIVE ;  /* 0x00000000000079c5 */ /* 0x000fcc0000000000 */
[----:B------:R-:W-:Y:S03]  /*ce70*/  HGMMA.64x128x16.F32.BF16 R24, R216, gdesc[UR4].tnspB, R24, gsb0 ;  /* 0x41e00004d8187df0 */ /* 0x000fe60008001818 */
[----:B------:R-:W-:Y:S02]  /*ce80*/  WARPGROUP.DEPBAR.LE gsb0, 0x0 ;  /* 0x00008000000079c5 */ /* 0x000fe40000010000 */
[-C--:B--2---:R-:W-:Y:S01]  /*ce90*/  FMUL.FTZ R6, R29, R2.reuse ;  /* 0x000000021d067220 */ /* 0x084fe20000410000 */
        /* <DEDUP_REMOVED lines=20> */
[----:B------:R1:W-:Y:S01]  /*cfe0*/  @!P1 SYNCS.ARRIVE.TRANS64.RED.A1T0 RZ, [R7+URZ], RZ ;  /* 0x000000ff07ff99a7 */ /* 0x0003e2000810043f */
        /* <DEDUP_REMOVED lines=11> */
[-C--:B0-----:R-:W-:Y:S01]  /*d0a0*/  FMUL.FTZ R102, R34, R9.reuse ;  /* 0x0000000922667220 */ /* 0x081fe20000410000 */
        /* <DEDUP_REMOVED lines=13> */
[-C--:B-1----:R-:W-:Y:S01]  /*d180*/  FMUL.FTZ R7, R31, R9.reuse ;  /* 0x000000091f077220 */ /* 0x082fe20000410000 */
        /* <DEDUP_REMOVED lines=17> */
[----:B------:R-:W-:-:S07]  /*d2a0*/  SEL R2, R11, RZ, P2 ;  /* 0x000000ff0b027207 */ /* 0x000fce0001000000 */
.L_x_256:
[----:B------:R-:W0:Y:S01]  /*d2b0*/  S2R R5, SR_CgaCtaId ;  /* 0x0000000000057919 */ /* 0x000e220000008800 */
[----:B------:R-:W-:Y:S01]  /*d2c0*/  MOV R28, 0x400 ;  /* 0x00000400001c7802 */ /* 0x000fe20000000f00 */
[----:B------:R-:W-:Y:S01]  /*d2d0*/  BSSY B0, `(.L_x_278) ;  /* 0x00001e6000007945 */ /* 0x000fe20003800000 */
[----:B------:R-:W-:Y:S02]  /*d2e0*/  BAR.SYNC.DEFER_BLOCKING 0x5, 0x120 ;  /* 0x0144800000007b1d */ /* 0x000fe40000010000 */
[----:B0-----:R-:W-:-:S05]  /*d2f0*/  LEA R28, R5, R28, 0x18 ;  /* 0x0000001c051c7211 */ /* 0x001fca00078ec0ff */
[----:B------:R0:W1:Y:S01]  /*d300*/  LDS.128 R48, [R28+0x348d0] ;  /* 0x0348d0001c307984 */ /* 0x0000620000000c00 */
[----:B------:R-:W-:Y:S06]  /*d310*/  BAR.ARV 0x4, 0x120 ;  /* 0x0104800000007b1d */ /* 0x000fec0000002000 */
[----:B------:R-:W-:Y:S05]  /*d320*/  @P0 BRA `(.L_x_279) ;  /* 0x0000001000e40947 */ /* 0x000fea0003800000 */
[----:B------:R-:W2:Y:S01]  /*d330*/  S2R R5, SR_SWINHI ;  /* 0x0000000000057919 */ /* 0x000ea20000002f00 */
[----:B------:R-:W-:Y:S01]  /*d340*/  F2FP.BF16.F32.PACK_AB R7, R7, R8 ;  /* 0x000000080707723e */ /* 0x000fe200000010ff */
[----:B------:R-:W-:Y:S01]  /*d350*/  ULDC.64 UR4, c[0x0][0xbe0] ;  /* 0x0002f80000047ab9 */ /* 0x000fe20000000a00 */
[----:B------:R-:W-:Y:S01]  /*d360*/  F2FP.BF16.F32.PACK_AB R6, R6, R105 ;  /* 0x000000690606723e */ /* 0x000fe200000010ff */
[----:B------:R-:W-:Y:S01]  /*d370*/  ULDC.64 UR6, c[0x0][0x208] ;  /* 0x0000820000067ab9 */ /* 0x000fe20000000a00 */
[----:B------:R-:W-:Y:S02]  /*d380*/  F2FP.BF16.F32.PACK_AB R60, R57, R60 ;  /* 0x0000003c393c723e */ /* 0x000fe400000010ff */
[----:B------:R-:W-:Y:S02]  /*d390*/  F2FP.BF16.F32.PACK_AB R52, R45, R52 ;  /* 0x000000342d34723e */ /* 0x000fe400000010ff */
[----:B------:R-:W-:Y:S02]  /*d3a0*/  F2FP.BF16.F32.PACK_AB R40, R37, R40 ;  /* 0x000000282528723e */ /* 0x000fe400000010ff */
[----:B------:R-:W-:-:S02]  /*d3b0*/  MOV R20, R28 ;  /* 0x0000001c00147202 */ /* 0x000fc40000000f00 */
[----:B--2---:R-:W-:-:S03]  /*d3c0*/  MOV R21, R5 ;  /* 0x0000000500157202 */ /* 0x004fc60000000f00 */
[----:B------:R-:W-:-:S03]  /*d3d0*/  IMAD.WIDE R4, R228, 0x2, R20 ;  /* 0x00000002e4047825 */ /* 0x000fc600078e0214 */
[C---:B------:R-:W-:Y:S02]  /*d3e0*/  LOP3.LUT R9, R4.reuse, 0x380, RZ, 0xc0, !PT ;  /* 0x0000038004097812 */ /* 0x040fe400078ec0ff */
[C---:B------:R-:W-:Y:S02]  /*d3f0*/  IADD3 R63, P6, R4.reuse, 0x20, RZ ;  /* 0x00000020043f7810 */ /* 0x040fe40007fde0ff */
[----:B------:R-:W-:Y:S02]  /*d400*/  SHF.R.U64 R9, R9, 0x3, RZ ;  /* 0x0000000309097819 */ /* 0x000fe400000012ff */
[C---:B------:R-:W-:Y:S01]  /*d410*/  IADD3 R67, P5, R4.reuse, 0x40, RZ ;  /* 0x0000004004437810 */ /* 0x040fe20007fbe0ff */
[--C-:B------:R-:W-:Y:S01]  /*d420*/  IMAD.X R27, RZ, RZ, R5.reuse, P6 ;  /* 0x000000ffff1b7224 */ /* 0x100fe200030e0605 */
[C---:B------:R-:W-:Y:S02]  /*d430*/  IADD3 R71, P4, R4.reuse, 0x60, RZ ;  /* 0x0000006004477810 */ /* 0x040fe40007f9e0ff */
[C---:B------:R-:W-:Y:S01]  /*d440*/  IADD3 R75, P3, R4.reuse, 0x4000, RZ ;  /* 0x00004000044b7810 */ /* 0x040fe20007f7e0ff */
[--C-:B------:R-:W-:Y:S01]  /*d450*/  IMAD.X R25, RZ, RZ, R5.reuse, P5 ;  /* 0x000000ffff197224 */ /* 0x100fe200028e0605 */
[C---:B------:R-:W-:Y:S01]  /*d460*/  IADD3 R79, P2, R4.reuse, 0x4020, RZ ;  /* 0x00004020044f7810 */ /* 0x040fe20007f5e0ff */
[--C-:B------:R-:W-:Y:S01]  /*d470*/  IMAD.X R15, RZ, RZ, R5.reuse, P4 ;  /* 0x000000ffff0f7224 */ /* 0x100fe200020e0605 */
[C---:B------:R-:W-:Y:S01]  /*d480*/  IADD3 R81, P1, R4.reuse, 0x4040, RZ ;  /* 0x0000404004517810 */ /* 0x040fe20007f3e0ff */
[----:B------:R-:W-:Y:S01]  /*d490*/  BAR.SYNC.DEFER_BLOCKING 0x1, 0x100 ;  /* 0x0044000000007b1d */ /* 0x000fe20000010000 */
[----:B------:R-:W-:Y:S01]  /*d4a0*/  IADD3 R83, P0, R4, 0x4060, RZ ;  /* 0x0000406004537810 */ /* 0x000fe20007f1e0ff */
[--C-:B------:R-:W-:Y:S01]  /*d4b0*/  IMAD.X R11, RZ, RZ, R5.reuse, P2 ;  /* 0x000000ffff0b7224 */ /* 0x100fe200010e0605 */
[----:B------:R-:W-:Y:S01]  /*d4c0*/  LOP3.LUT R4, R9, R4, RZ, 0x3c, !PT ;  /* 0x0000000409047212 */ /* 0x000fe200078e3cff */
[--C-:B------:R-:W-:Y:S01]  /*d4d0*/  IMAD.X R9, RZ, RZ, R5.reuse, P1 ;  /* 0x000000ffff097224 */ /* 0x100fe200008e0605 */
[----:B------:R-:W-:Y:S01]  /*d4e0*/  IADD3.X R13, RZ, R5, RZ, P3, !PT ;  /* 0x00000005ff0d7210 */ /* 0x000fe20001ffe4ff */
[----:B------:R-:W-:Y:S01]  /*d4f0*/  IMAD.X R31, RZ, RZ, R5, P0 ;  /* 0x000000ffff1f7224 */ /* 0x000fe200000e0605 */
[----:B------:R-:W-:-:S02]  /*d500*/  LOP3.LUT R14, R67, 0x380, RZ, 0xc0, !PT ;  /* 0x00000380430e7812 */ /* 0x000fc400078ec0ff */
[----:B------:R-:W-:Y:S02]  /*d510*/  MOV R62, R4 ;  /* 0x00000004003e7202 */ /* 0x000fe40000000f00 */
[----:B------:R-:W-:Y:S02]  /*d520*/  LOP3.LUT R30, R71, 0x380, RZ, 0xc0, !PT ;  /* 0x00000380471e7812 */ /* 0x000fe400078ec0ff */
[----:B------:R-:W-:Y:S02]  /*d530*/  F2FP.BF16.F32.PACK_AB R5, R10, R107 ;  /* 0x0000006b0a05723e */ /* 0x000fe400000010ff */
[----:B------:R-:W-:Y:S02]  /*d540*/  LOP3.LUT R10, R79, 0x380, RZ, 0xc0, !PT ;  /* 0x000003804f0a7812 */ /* 0x000fe400078ec0ff */
[----:B------:R-:W-:Y:S02]  /*d550*/  SHF.R.U64 R14, R14, 0x3, RZ ;  /* 0x000000030e0e7819 */ /* 0x000fe400000012ff */
[----:B------:R-:W-:-:S02]  /*d560*/  SHF.R.U64 R30, R30, 0x3, RZ ;  /* 0x000000031e1e7819 */ /* 0x000fc400000012ff */
[----:B------:R-:W-:Y:S02]  /*d570*/  SHF.R.U64 R10, R10, 0x3, RZ ;  /* 0x000000030a0a7819 */ /* 0x000fe400000012ff */
[----:B------:R-:W-:Y:S02]  /*d580*/  LOP3.LUT R24, R14, R67, RZ, 0x3c, !PT ;  /* 0x000000430e187212 */ /* 0x000fe400078e3cff */
[----:B------:R-:W-:Y:S02]  /*d590*/  LOP3.LUT R14, R30, R71, RZ, 0x3c, !PT ;  /* 0x000000471e0e7212 */ /* 0x000fe400078e3cff */
[----:B------:R-:W-:Y:S02]  /*d5a0*/  LOP3.LUT R30, R81, 0x380, RZ, 0xc0, !PT ;  /* 0x00000380511e7812 */ /* 0x000fe400078ec0ff */
[----:B------:R-:W-:Y:S02]  /*d5b0*/  LOP3.LUT R10, R10, R79, RZ, 0x3c, !PT ;  /* 0x0000004f0a0a7212 */ /* 0x000fe400078e3cff */
[----:B------:R-:W-:Y:S01]  /*d5c0*/  LOP3.LUT R12, R63, 0x380, RZ, 0xc0, !PT ;  /* 0x000003803f0c7812 */ /* 0x000fe200078ec0ff */
[----:B------:R-:W2:Y:S01]  /*d5d0*/  LDC.64 R78, c[0x0][0xbd8] ;  /* 0x0002f600ff4e7b82 */ /* 0x000ea20000000a00 */
[----:B-1----:R-:W-:-:S02]  /*d5e0*/  LOP3.LUT R48, R75, 0x380, RZ, 0xc0, !PT ;  /* 0x000003804b307812 */ /* 0x002fc400078ec0ff */
[----:B------:R-:W-:Y:S02]  /*d5f0*/  SHF.R.U64 R30, R30, 0x3, RZ ;  /* 0x000000031e1e7819 */ /* 0x000fe400000012ff */
[----:B------:R-:W-:Y:S02]  /*d600*/  SHF.R.U64 R12, R12, 0x3, RZ ;  /* 0x000000030c0c7819 */ /* 0x000fe400000012ff */
[----:B------:R-:W-:Y:S02]  /*d610*/  SHF.R.U64 R48, R48, 0x3, RZ ;  /* 0x0000000330307819 */ /* 0x000fe400000012ff */
[----:B------:R-:W-:Y:S02]  /*d620*/  F2FP.BF16.F32.PACK_AB R4, R106, R109 ;  /* 0x0000006d6a04723e */ /* 0x000fe400000010ff */
[----:B------:R-:W-:Y:S02]  /*d630*/  LOP3.LUT R8, R30, R81, RZ, 0x3c, !PT ;  /* 0x000000511e087212 */ /* 0x000fe400078e3cff */
[----:B------:R-:W-:Y:S01]  /*d640*/  LOP3.LUT R26, R12, R63, RZ, 0x3c, !PT ;  /* 0x0000003f0c1a7212 */ /* 0x000fe200078e3cff */
[----:B------:R1:W-:Y:S01]  /*d650*/  STSM.16.M88.4 [R62], R4 ;  /* 0x000000043e007844 */ /* 0x0003e20000000200 */
[----:B------:R-:W-:-:S02]  /*d660*/  LOP3.LUT R12, R48, R75, RZ, 0x3c, !PT ;  /* 0x0000004b300c7212 */ /* 0x000fc400078e3cff */
[----:B------:R-:W-:Y:S02]  /*d670*/  MOV R67, R10 ;  /* 0x0000000a00437202 */ /* 0x000fe40000000f00 */
[----:B------:R-:W-:Y:S02]  /*d680*/  MOV R66, R8 ;  /* 0x0000000800427202 */ /* 0x000fe40000000f00 */
[----:B------:R-:W-:Y:S02]  /*d690*/  LOP3.LUT R48, R83, 0x380, RZ, 0xc0, !PT ;  /* 0x0000038053307812 */ /* 0x000fe400078ec0ff */
[----:B------:R-:W-:Y:S02]  /*d6a0*/  MOV R74, R26 ;  /* 0x0000001a004a7202 */ /* 0x000fe40000000f00 */
[----:B------:R-:W-:Y:S02]  /*d6b0*/  F2FP.BF16.F32.PACK_AB R8, R103, R104 ;  /* 0x000000686708723e */ /* 0x000fe400000010ff */
[----:B------:R-:W-:-:S02]  /*d6c0*/  F2FP.BF16.F32.PACK_AB R9, R101, R102 ;  /* 0x000000666509723e */ /* 0x000fc400000010ff */
[----:B------:R-:W-:Y:S02]  /*d6d0*/  F2FP.BF16.F32.PACK_AB R10, R99, R100 ;  /* 0x00000064630a723e */ /* 0x000fe400000010ff */
[----:B------:R-:W-:Y:S02]  /*d6e0*/  F2FP.BF16.F32.PACK_AB R11, R84, R85 ;  /* 0x00000055540b723e */ /* 0x000fe400000010ff */
[----:B------:R-:W-:Y:S02]  /*d6f0*/  MOV R71, R24 ;  /* 0x0000001800477202 */ /* 0x000fe40000000f00 */
[----:B-1----:R-:W-:Y:S01]  /*d700*/  F2FP.BF16.F32.PACK_AB R4, R97, R98 ;  /* 0x000000626104723e */ /* 0x002fe200000010ff */
[----:B------:R-:W-:Y:S01]  /*d710*/  STSM.16.M88.4 [R74], R8 ;  /* 0x000000084a007844 */ /* 0x000fe20000000200 */
[----:B------:R-:W-:Y:S02]  /*d720*/  F2FP.BF16.F32.PACK_AB R5, R77, R80 ;  /* 0x000000504d05723e */ /* 0x000fe400000010ff */
[----:B------:R-:W-:-:S02]  /*d730*/  F2FP.BF16.F32.PACK_AB R6, R95, R96 ;  /* 0x000000605f06723e */ /* 0x000fc400000010ff */
[----:B------:R-:W-:Y:S02]  /*d740*/  F2FP.BF16.F32.PACK_AB R7, R73, R76 ;  /* 0x0000004c4907723e */ /* 0x000fe400000010ff */
[----:B------:R-:W-:Y:S02]  /*d750*/  SHF.R.U64 R48, R48, 0x3, RZ ;  /* 0x0000000330307819 */ /* 0x000fe400000012ff */
[----:B------:R-:W-:Y:S01]  /*d760*/  MOV R70, R14 ;  /* 0x0000000e00467202 */ /* 0x000fe20000000f00 */
[----:B------:R1:W-:Y:S01]  /*d770*/  STSM.16.M88.4 [R71], R4 ;  /* 0x0000000447007844 */ /* 0x0003e20000000200 */
[----:B------:R-:W-:Y:S02]  /*d780*/  LOP3.LUT R30, R48, R83, RZ, 0x3c, !PT ;  /* 0x00000053301e7212 */ /* 0x000fe400078e3cff */
[----:B------:R-:W-:Y:S02]  /*d790*/  MOV R48, R12 ;  /* 0x0000000c00307202 */ /* 0x000fe40000000f00 */
[----:B------:R-:W-:-:S02]  /*d7a0*/  F2FP.BF16.F32.PACK_AB R12, R93, R94 ;  /* 0x0000005e5d0c723e */ /* 0x000fc400000010ff */
[----:B------:R-:W-:Y:S02]  /*d7b0*/  F2FP.BF16.F32.PACK_AB R13, R69, R72 ;  /* 0x00000048450d723e */ /* 0x000fe400000010ff */
[----:B------:R-:W-:Y:S02]  /*d7c0*/  F2FP.BF16.F32.PACK_AB R14, R91, R92 ;  /* 0x0000005c5b0e723e */ /* 0x000fe400000010ff */
[----:B------:R-:W-:Y:S02]  /*d7d0*/  F2FP.BF16.F32.PACK_AB R15, R65, R68 ;  /* 0x00000044410f723e */ /* 0x000fe400000010ff */
[----:B------:R-:W-:Y:S02]  /*d7e0*/  F2FP.BF16.F32.PACK_AB R24, R89, R90 ;  /* 0x0000005a5918723e */ /* 0x000fe400000010ff */
[----:B------:R-:W-:Y:S01]  /*d7f0*/  F2FP.BF16.F32.PACK_AB R25, R59, R64 ;  /* 0x000000403b19723e */ /* 0x000fe200000010ff */
[----:B-1----:R-:W-:Y:S01]  /*d800*/  IMAD.SHL.U32 R5, R23, 0x4, RZ ;  /* 0x0000000417057824 */ /* 0x002fe200078e00ff */
[----:B------:R-:W-:Y:S01]  /*d810*/  F2FP.BF16.F32.PACK_AB R26, R61, R88 ;  /* 0x000000583d1a723e */ /* 0x000fe200000010ff */
[----:B------:R-:W-:Y:S01]  /*d820*/  STSM.16.M88.4 [R70], R12 ;  /* 0x0000000c46007844 */ /* 0x000fe20000000200 */
[----:B------:R-:W-:-:S02]  /*d830*/  F2FP.BF16.F32.PACK_AB R27, R55, R58 ;  /* 0x0000003a371b723e */ /* 0x000fc400000010ff */
[----:B------:R-:W-:Y:S02]  /*d840*/  F2FP.BF16.F32.PACK_AB R61, R47, R54 ;  /* 0x000000362f3d723e */ /* 0x000fe400000010ff */
[----:B------:R-:W-:Y:S01]  /*d850*/  F2FP.BF16.F32.PACK_AB R62, R53, R56 ;  /* 0x00000038353e723e */ /* 0x000fe200000010ff */
[----:B------:R1:W-:Y:S01]  /*d860*/  STSM.16.M88.4 [R48], R24 ;  /* 0x0000001830007844 */ /* 0x0003e20000000200 */
[----:B------:R-:W-:Y:S02]  /*d870*/  F2FP.BF16.F32.PACK_AB R63, R43, R46 ;  /* 0x0000002e2b3f723e */ /* 0x000fe400000010ff */
[----:B------:R-:W-:Y:S02]  /*d880*/  SHF.L.U64.HI R8, R23, 0x2, R222 ;  /* 0x0000000217087819 */ /* 0x000fe400000102de */
[----:B--2---:R-:W-:Y:S01]  /*d890*/  IADD3 R6, P1, R5, R78, RZ ;  /* 0x0000004e05067210 */ /* 0x004fe20007f3e0ff */
[----:B------:R2:W-:Y:S01]  /*d8a0*/  STSM.16.M88.4 [R67], R60 ;  /* 0x0000003c43007844 */ /* 0x0005e20000000200 */
[----:B------:R-:W-:-:S02]  /*d8b0*/  F2FP.BF16.F32.PACK_AB R53, R39, R42 ;  /* 0x0000002a2735723e */ /* 0x000fc400000010ff */
[----:B------:R-:W-:Y:S01]  /*d8c0*/  F2FP.BF16.F32.PACK_AB R54, R41, R44 ;  /* 0x0000002c2936723e */ /* 0x000fe200000010ff */
[----:B------:R-:W-:Y:S01]  /*d8d0*/  IMAD.X R7, R8, 0x1, R79, P1 ;  /* 0x0000000108077824 */ /* 0x000fe200008e064f */
[----:B------:R-:W-:Y:S02]  /*d8e0*/  F2FP.BF16.F32.PACK_AB R55, R35, R38 ;  /* 0x000000262337723e */ /* 0x000fe400000010ff */
[----:B------:R-:W-:Y:S01]  /*d8f0*/  MOV R31, R30 ;  /* 0x0000001e001f7202 */ /* 0x000fe20000000f00 */
[----:B------:R-:W-:Y:S01]  /*d900*/  IMAD.MOV.U32 R30, RZ, RZ, RZ ;  /* 0x000000ffff1e7224 */ /* 0x000fe200078e00ff */
[----:B------:R-:W-:Y:S01]  /*d910*/  F2FP.BF16.F32.PACK_AB R41, R33, R34 ;  /* 0x000000222129723e */ /* 0x000fe200000010ff */
[----:B------:R2:W-:Y:S01]  /*d920*/  STSM.16.M88.4 [R66], R52 ;  /* 0x0000003442007844 */ /* 0x0005e20000000200 */
[----:B------:R-:W-:Y:S02]  /*d930*/  F2FP.BF16.F32.PACK_AB R42, R29, R36 ;  /* 0x000000241d2a723e */ /* 0x000fe400000010ff */
[----:B------:R-:W-:-:S02]  /*d940*/  F2FP.BF16.F32.PACK_AB R43, R87, R32 ;  /* 0x00000020572b723e */ /* 0x000fc400000010ff */
[----:B------:R-:W-:Y:S01]  /*d950*/  ISETP.NE.U32.AND P1, PT, RZ, UR4, PT ;  /* 0x00000004ff007c0c */ /* 0x000fe2000bf25070 */
[----:B-1----:R-:W1:Y:S01]  /*d960*/  LDC R48, c[0x0][0xa88] ;  /* 0x0002a200ff307b82 */ /* 0x002e620000000800 */
[----:B------:R-:W-:Y:S01]  /*d970*/  ISETP.NE.U32.AND P0, PT, R78, RZ, PT ;  /* 0x000000ff4e00720c */ /* 0x000fe20003f05070 */
[----:B------:R2:W-:Y:S06]  /*d980*/  STSM.16.M88.4 [R31], R40 ;  /* 0x000000281f007844 */ /* 0x0005ec0000000200 */
[----:B------:R-:W-:Y:S01]  /*d990*/  BAR.SYNC.DEFER_BLOCKING 0x1, 0x100 ;  /* 0x0044000000007b1d */ /* 0x000fe20000010000 */
[----:B------:R-:W-:-:S02]  /*d9a0*/  ISETP.NE.AND.EX P1, PT, RZ, UR5, PT, P1 ;  /* 0x00000005ff007c0c */ /* 0x000fc4000bf25310 */
[----:B------:R-:W-:Y:S01]  /*d9b0*/  ISETP.NE.AND.EX P0, PT, R79, RZ, PT, P0 ;  /* 0x000000ff4f00720c */ /* 0x000fe20003f05300 */
[----:B------:R-:W-:-:S10]  /*d9c0*/  IMAD R9, R18, 0x40, R17 ;  /* 0x0000004012097824 */ /* 0x000fd400078e0211 */
[----:B------:R-:W-:-:S04]  /*d9d0*/  @P1 IADD3 R4, P2, R5, UR4, RZ ;  /* 0x0000000405041c10 */ /* 0x000fc8000ff5e0ff */
[----:B------:R-:W-:Y:S01]  /*d9e0*/  @P1 IADD3.X R5, R8, UR5, RZ, P2, !PT ;  /* 0x0000000508051c10 */ /* 0x000fe200097fe4ff */
[----:B------:R-:W-:Y:S01]  /*d9f0*/  IMAD.WIDE R20, R9, 0x2, R20 ;  /* 0x0000000209147825 */ /* 0x000fe200078e0214 */
[----:B------:R2:W5:Y:S04]  /*da00*/  @P0 LDG.E R30, desc[UR6][R6.64] ;  /* 0x00000006061e0981 */ /* 0x000568000c1e1900 */
[----:B-1----:R2:W5:Y:S01]  /*da10*/  @P1 LDG.E R48, desc[UR6][R4.64] ;  /* 0x0000000604301981 */ /* 0x002562000c1e1900 */
[----:B------:R-:W-:Y:S05]  /*da20*/  @P1 BRA `(.L_x_280) ;  /* 0x0000000000141947 */ /* 0x000fea0003800000 */
[----:B------:R-:W-:Y:S05]  /*da30*/  @!P0 BRA `(.L_x_280) ;  /* 0x0000000000108947 */ /* 0x000fea0003800000 */
[----:B------:R-:W-:Y:S02]  /*da40*/  ULDC.64 UR4, c[0x0][0x208] ;  /* 0x0000820000047ab9 */ /* 0x000fe40000000a00 */
[----:B--2---:R-:W2:Y:S04]  /*da50*/  LDG.E R5, desc[UR4][R6.64] ;  /* 0x0000000406057981 */ /* 0x004ea8000c1e1900 */
[----:B-----5:R-:W2:Y:S02]  /*da60*/  LDG.E R48, desc[UR4][R6.64+0x4] ;  /* 0x0000040406307981 */ /* 0x020ea4000c1e1900 */
[----:B--2---:R-:W-:-:S07]  /*da70*/  IMAD.IADD R48, R48, 0x1, -R5 ;  /* 0x0000000130307824 */ /* 0x004fce00078e0a05 */
.L_x_280:
[----:B------:R-:W-:Y:S01]  /*da80*/  SHF.R.S32.HI R19, RZ, 0x1f, R220 ;  /* 0x0000001fff137819 */ /* 0x000fe200000114dc */
[----:B------:R-:W-:Y:S01]  /*da90*/  ULDC.64 UR4, c[0x0][0xb70] ;  /* 0x0002dc0000047ab9 */ /* 0x000fe20000000a00 */
[--C-:B--2--5:R-:W-:Y:S01]  /*daa0*/  SHF.R.S32.HI R31, RZ, 0x1f, R30.reuse ;  /* 0x0000001fff1f7819 */ /* 0x124fe2000001141e */
[----:B------:R-:W-:Y:S01]  /*dab0*/  IMAD R11, R221, 0x80, R227 ;  /* 0x00000080dd0b7824 */ /* 0x000fe200078e02e3 */
[----:B------:R-:W-:Y:S01]  /*dac0*/  SEL R222, R222, RZ, !P0 ;  /* 0x000000ffdede7207 */ /* 0x000fe20004000000 */
[----:B------:R-:W-:Y:S01]  /*dad0*/  IMAD R5, R19, UR4, RZ ;  /* 0x0000000413057c24 */ /* 0x000fe2000f8e02ff */
[----:B------:R-:W-:Y:S01]  /*dae0*/  SEL R29, R23, RZ, !P0 ;  /* 0x000000ff171d7207 */ /* 0x000fe20004000000 */
[----:B------:R-:W-:Y:S01]  /*daf0*/  ULDC.64 UR6, c[0x0][0x208] ;  /* 0x0000820000067ab9 */ /* 0x000fe20000000a00 */
[----:B------:R-:W-:Y:S01]  /*db00*/  IADD3 R13, P2, R20, 0x2000, RZ ;  /* 0x00002000140d7810 */ /* 0x000fe20007f5e0ff */
[----:B------:R-:W-:Y:S01]  /*db10*/  IMAD R7, R220, UR5, R5 ;  /* 0x00000005dc077c24 */ /* 0x000fe2000f8e0205 */
[----:B------:R-:W-:Y:S01]  /*db20*/  IADD3 R33, P3, R20, 0x1000, RZ ;  /* 0x0000100014217810 */ /* 0x000fe20007f7e0ff */
[----:B------:R-:W-:Y:S01]  /*db30*/  IMAD.WIDE.U32 R4, R220, UR4, R30 ;  /* 0x00000004dc047c25 */ /* 0x000fe2000f8e001e */
[----:B------:R-:W-:Y:S01]  /*db40*/  ULDC.64 UR4, c[0x0][0xb78] ;  /* 0x0002de0000047ab9 */ /* 0x000fe20000000a00 */
[----:B------:R-:W-:-:S02]  /*db50*/  LOP3.LUT R12, R13, 0x380, RZ, 0xc0, !PT ;  /* 0x000003800d0c7812 */ /* 0x000fc400078ec0ff */
[----:B------:R-:W-:Y:S02]  /*db60*/  IADD3 R9, P1, R20, 0x3000, RZ ;  /* 0x0000300014097810 */ /* 0x000fe40007f3e0ff */
[----:B------:R-:W-:Y:S01]  /*db70*/  IADD3 R5, R5, R7, RZ ;  /* 0x0000000705057210 */ /* 0x000fe20007ffe0ff */
[----:B------:R-:W-:Y:S01]  /*db80*/  IMAD R7, R222, UR4, RZ ;  /* 0x00000004de077c24 */ /* 0x000fe2000f8e02ff */
[----:B------:R-:W-:Y:S02]  /*db90*/  LOP3.LUT R32, R33, 0x380, RZ, 0xc0, !PT ;  /* 0x0000038021207812 */ /* 0x000fe400078ec0ff */
[----:B------:R-:W-:Y:S01]  /*dba0*/  SHF.R.U64 R12, R12, 0x3, RZ ;  /* 0x000000030c0c7819 */ /* 0x000fe200000012ff */
[----:B------:R-:W-:Y:S01]  /*dbb0*/  IMAD.WIDE.U32 R4, R29, UR4, R4 ;  /* 0x000000041d047c25 */ /* 0x000fe2000f8e0004 */
[----:B------:R-:W-:Y:S02]  /*dbc0*/  LOP3.LUT R6, R9, 0x380, RZ, 0xc0, !PT ;  /* 0x0000038009067812 */ /* 0x000fe400078ec0ff */
[----:B------:R-:W-:Y:S01]  /*dbd0*/  SHF.R.U64 R32, R32, 0x3, RZ ;  /* 0x0000000320207819 */ /* 0x000fe200000012ff */
[----:B------:R-:W-:Y:S01]  /*dbe0*/  IMAD R10, R29, UR5, R7 ;  /* 0x000000051d0a7c24 */ /* 0x000fe2000f8e0207 */
[----:B------:R-:W-:Y:S01]  /*dbf0*/  SHF.R.S32.HI R7, RZ, 0x1f, R11 ;  /* 0x0000001fff077819 */ /* 0x000fe2000001140b */
[----:B------:R-:W-:Y:S01]  /*dc00*/  ULDC.64 UR4, c[0x0][0xb40] ;  /* 0x0002d00000047ab9 */ /* 0x000fe20000000a00 */
[----:B------:R-:W-:-:S02]  /*dc10*/  IADD3 R8, P0, R11, R4, RZ ;  /* 0x000000040b087210 */ /* 0x000fc40007f1e0ff */
[----:B------:R-:W-:Y:S01]  /*dc20*/  LOP3.LUT R12, R12, R13, RZ, 0x3c, !PT ;  /* 0x0000000d0c0c7212 */ /* 0x000fe200078e3cff */
[----:B------:R-:W-:Y:S01]  /*dc30*/  IMAD.X R13, RZ, RZ, R21, P2 ;  /* 0x000000ffff0d7224 */ /* 0x000fe200010e0615 */
[----:B------:R-:W-:Y:S01]  /*dc40*/  IADD3.X R7, R7, R5, R10, P0, !PT ;  /* 0x0000000507077210 */ /* 0x000fe200007fe40a */
[----:B------:R-:W-:Y:S01]  /*dc50*/  VIADD R5, R11, 0x8 ;  /* 0x000000080b057836 */ /* 0x000fe20000000000 */
[----:B------:R-:W-:Y:S02]  /*dc60*/  LEA R54, P0, R8, UR4, 0x2 ;  /* 0x0000000408367c11 */ /* 0x000fe4000f8010ff */
[----:B------:R-:W-:Y:S02]  /*dc70*/  SHF.R.U64 R6, R6, 0x3, RZ ;  /* 0x0000000306067819 */ /* 0x000fe400000012ff */
[----:B------:R-:W-:Y:S01]  /*dc80*/  LEA.HI.X R55, R8, UR5, R7, 0x2, P0 ;  /* 0x0000000508377c11 */ /* 0x000fe200080f1407 */
[----:B------:R-:W-:Y:S01]  /*dc90*/  ULDC.64 UR4, c[0x0][0xaa0] ;  /* 0x0002a80000047ab9 */ /* 0x000fe20000000a00 */
[----:B------:R-:W-:-:S02]  /*dca0*/  IADD3 R45, P6, R20, 0x4000, RZ ;  /* 0x00004000142d7810 */ /* 0x000fc40007fde0ff */
[C---:B------:R-:W-:Y:S02]  /*dcb0*/  IADD3 R37, P5, R20.reuse, 0x5000, RZ ;  /* 0x0000500014257810 */ /* 0x040fe40007fbe0ff */
[----:B------:R-:W-:Y:S02]  /*dcc0*/  IADD3 R25, P4, R20, 0x6000, RZ ;  /* 0x0000600014197810 */ /* 0x000fe40007f9e0ff */
[----:B------:R-:W-:Y:S02]  /*dcd0*/  LOP3.LUT P0, RZ, R224, 0x3, RZ, 0xc0, !PT ;  /* 0x00000003e0ff7812 */ /* 0x000fe4000780c0ff */
[----:B------:R-:W-:Y:S02]  /*dce0*/  IADD3 R7, P2, R20, 0x7000, RZ ;  /* 0x0000700014077810 */ /* 0x000fe40007f5e0ff */
[----:B------:R-:W-:Y:S01]  /*dcf0*/  LOP3.LUT R32, R32, R33, RZ, 0x3c, !PT ;  /* 0x0000002120207212 */ /* 0x000fe200078e3cff */
[----:B------:R-:W-:Y:S01]  /*dd00*/  IMAD.X R33, RZ, RZ, R21, P3 ;  /* 0x000000ffff217224 */ /* 0x000fe200018e0615 */
[----:B------:R-:W-:-:S02]  /*dd10*/  LOP3.LUT R4, R6, R9, RZ, 0x3c, !PT ;  /* 0x0000000906047212 */ /* 0x000fc400078e3cff */
[----:B------:R-:W-:Y:S02]  /*dd20*/  LOP3.LUT R44, R45, 0x380, RZ, 0xc0, !PT ;  /* 0x000003802d2c7812 */ /* 0x000fe400078ec0ff */
[----:B------:R-:W-:Y:S02]  /*dd30*/  LOP3.LUT R36, R37, 0x380, RZ, 0xc0, !PT ;  /* 0x0000038025247812 */ /* 0x000fe400078ec0ff */
[----:B------:R-:W-:Y:S02]  /*dd40*/  LOP3.LUT R24, R25, 0x380, RZ, 0xc0, !PT ;  /* 0x0000038019187812 */ /* 0x000fe400078ec0ff */
[-C--:B------:R-:W-:Y:S02]  /*dd50*/  ISETP.GE.OR P3, PT, R11, R48.reuse, P0 ;  /* 0x000000300b00720c */ /* 0x080fe40000766670 */
[----:B------:R-:W-:Y:S02]  /*dd60*/  LOP3.LUT R9, R20, 0x380, RZ, 0xc0, !PT ;  /* 0x0000038014097812 */ /* 0x000fe400078ec0ff */
[----:B------:R-:W-:Y:S01]  /*dd70*/  ISETP.GE.OR P0, PT, R5, R48, P0 ;  /* 0x000000300500720c */ /* 0x000fe20000706670 */
[----:B------:R-:W-:Y:S01]  /*dd80*/  IMAD.X R5, RZ, RZ, R21, P1 ;  /* 0x000000ffff057224 */ /* 0x000fe200008e0615 */
[----:B------:R-:W-:-:S02]  /*dd90*/  LOP3.LUT R6, R7, 0x380, RZ, 0xc0, !PT ;  /* 0x0000038007067812 */ /* 0x000fc400078ec0ff */
[----:B------:R-:W-:Y:S02]  /*dda0*/  SHF.R.U64 R44, R44, 0x3, RZ ;  /* 0x000000032c2c7819 */ /* 0x000fe400000012ff */
[----:B------:R-:W-:Y:S02]  /*ddb0*/  SHF.R.U64 R36, R36, 0x3, RZ ;  /* 0x0000000324247819 */ /* 0x000fe400000012ff */
[----:B------:R-:W-:Y:S01]  /*ddc0*/  SHF.R.U64 R24, R24, 0x3, RZ ;  /* 0x0000000318187819 */ /* 0x000fe200000012ff */
[----:B------:R-:W-:Y:S01]  /*ddd0*/  @!P3 STG.E desc[UR6][R54.64], R0 ;  /* 0x000000003600b986 */ /* 0x000fe2000c101906 */
[----:B------:R-:W-:Y:S02]  /*dde0*/  SHF.R.U64 R9, R9, 0x3, RZ ;  /* 0x0000000309097819 */ /* 0x000fe400000012ff */
[----:B------:R-:W-:Y:S01]  /*ddf0*/  SHF.R.U64 R6, R6, 0x3, RZ ;  /* 0x0000000306067819 */ /* 0x000fe200000012ff */
[----:B------:R1:W-:Y:S01]  /*de00*/  @!P0 STG.E desc[UR6][R54.64+0x20], R3 ;  /* 0x0000200336008986 */ /* 0x0003e2000c101906 */
[----:B------:R-:W-:Y:S01]  /*de10*/  LOP3.LUT R44, R44, R45, RZ, 0x3c, !PT ;  /* 0x0000002d2c2c7212 */ /* 0x000fe200078e3cff */
[--C-:B------:R-:W-:Y:S01]  /*de20*/  IMAD.X R45, RZ, RZ, R21.reuse, P6 ;  /* 0x000000ffff2d7224 */ /* 0x100fe200030e0615 */
[----:B------:R-:W-:Y:S01]  /*de30*/  LOP3.LUT R36, R36, R37, RZ, 0x3c, !PT ;  /* 0x0000002524247212 */ /* 0x000fe200078e3cff */
[--C-:B------:R-:W-:Y:S01]  /*de40*/  IMAD.X R37, RZ, RZ, R21.reuse, P5 ;  /* 0x000000ffff257224 */ /* 0x100fe200028e0615 */
[----:B------:R-:W-:Y:S01]  /*de50*/  LOP3.LUT R24, R24, R25, RZ, 0x3c, !PT ;  /* 0x0000001918187212 */ /* 0x000fe200078e3cff */
[----:B------:R-:W-:Y:S01]  /*de60*/  IMAD.X R25, RZ, RZ, R21, P4 ;  /* 0x000000ffff197224 */ /* 0x000fe200020e0615 */
[----:B------:R-:W-:Y:S01]  /*de70*/  LOP3.LUT R20, R9, R20, RZ, 0x3c, !PT ;  /* 0x0000001409147212 */ /* 0x000fe200078e3cff */
[----:B------:R-:W5:Y:S01]  /*de80*/  LD.E.128 R32, desc[UR6][R32.64] ;  /* 0x0000000620207980 */ /* 0x000f62000c101d00 */
[----:B------:R-:W-:-:S02]  /*de90*/  IADD3.X R9, RZ, R21, RZ, P2, !PT ;  /* 0x00000015ff097210 */ /* 0x000fc400017fe4ff */
[----:B------:R-:W-:Y:S01]  /*dea0*/  LOP3.LUT R8, R6, R7, RZ, 0x3c, !PT ;  /* 0x0000000706087212 */ /* 0x000fe200078e3cff */
[----:B------:R2:W5:Y:S01]  /*deb0*/  LD.E.128 R40, desc[UR6][R20.64] ;  /* 0x0000000614287980 */ /* 0x000562000c101d00 */
[--C-:B------:R-:W-:Y:S01]  /*dec0*/  SHF.R.S32.HI R53, RZ, 0x1f, R17.reuse ;  /* 0x0000001fff357819 */ /* 0x100fe20000011411 */
[----:B-1----:R-:W-:Y:S02]  /*ded0*/  IMAD R3, R31, UR4, RZ ;  /* 0x000000041f037c24 */ /* 0x002fe4000f8e02ff */
[----:B------:R-:W5:Y:S01]  /*dee0*/  LD.E.128 R12, desc[UR6][R12.64] ;  /* 0x000000060c0c7980 */ /* 0x000f62000c101d00 */
[----:B------:R-:W-:-:S03]  /*def0*/  IMAD.MOV.U32 R52, RZ, RZ, R17 ;  /* 0x000000ffff347224 */ /* 0x000fc600078e0011 */
[----:B------:R-:W5:Y:S04]  /*df00*/  LD.E.128 R4, desc[UR6][R4.64] ;  /* 0x0000000604047980 */ /* 0x000f68000c101d00 */
[----:B------:R-:W5:Y:S04]  /*df10*/  LD.E.128 R44, desc[UR6][R44.64] ;  /* 0x000000062c2c7980 */ /* 0x000f68000c101d00 */
[----:B------:R-:W5:Y:S04]  /*df20*/  LD.E.128 R36, desc[UR6][R36.64] ;  /* 0x0000000624247980 */ /* 0x000f68000c101d00 */
[----:B------:R-:W5:Y:S04]  /*df30*/  LD.E.128 R24, desc[UR6][R24.64] ;  /* 0x0000000618187980 */ /* 0x000f68000c101d00 */
[----:B------:R-:W5:Y:S01]  /*df40*/  LD.E.128 R8, desc[UR6][R8.64] ;  /* 0x0000000608087980 */ /* 0x000f62000c101d00 */
[----:B------:R-:W-:Y:S01]  /*df50*/  @!PT LDS RZ, [RZ] ;  /* 0x00000000fffff984 */ /* 0x000fe20000000800 */
[----:B------:R-:W-:Y:S01]  /*df60*/  @!PT LDS RZ, [RZ] ;  /* 0x00000000fffff984 */ /* 0x000fe20000000800 */
[----:B------:R-:W-:Y:S01]  /*df70*/  @!PT LDS RZ, [RZ] ;  /* 0x00000000fffff984 */ /* 0x000fe20000000800 */
[----:B------:R-:W-:Y:S01]  /*df80*/  @!PT LDS RZ, [RZ] ;  /* 0x00000000fffff984 */ /* 0x000fe20000000800 */
[----:B------:R1:W-:Y:S06]  /*df90*/  MEMBAR.ALL.CTA ;  /* 0x0000000000007992 */ /* 0x0003ec0000008000 */
[----:B-1----:R-:W1:Y:S01]  /*dfa0*/  FENCE.VIEW.ASYNC.S ;  /* 0x00000000000073c6 */ /* 0x002e620000000000 */
[----:B--2---:R-:W-:-:S04]  /*dfb0*/  IMAD.WIDE.U32 R20, R30, UR4, R52 ;  /* 0x000000041e147c25 */ /* 0x004fc8000f8e0034 */
[----:B------:R-:W-:Y:S01]  /*dfc0*/  IMAD R3, R30, UR5, R3 ;  /* 0x000000051e037c24 */ /* 0x000fe2000f8e0203 */
[----:B------:R-:W-:Y:S01]  /*dfd0*/  ULDC.64 UR4, c[0x0][0xae0] ;  /* 0x0002b80000047ab9 */ /* 0x000fe20000000a00 */
[----:B------:R-:W-:Y:S02]  /*dfe0*/  IMAD R48, R221, -0x80, R48 ;  /* 0xffffff80dd307824 */ /* 0x000fe400078e0230 */
[----:B------:R-:W-:Y:S02]  /*dff0*/  IMAD.IADD R21, R21, 0x1, R3 ;  /* 0x0000000115157824 */ /* 0x000fe400078e0203 */
[----:B------:R-:W-:Y:S02]  /*e000*/  IMAD R23, R19, UR4, RZ ;  /* 0x0000000413177c24 */ /* 0x000fe4000f8e02ff */
[C---:B------:R-:W-:Y:S01]  /*e010*/  VIADD R0, R18.reuse, 0x20 ;  /* 0x0000002012007836 */ /* 0x040fe20000000000 */
[----:B------:R-:W-:Y:S01]  /*e020*/  ISETP.GE.AND P2, PT, R18, R48, PT ;  /* 0x000000301200720c */ /* 0x000fe20003f46270 */
[----:B------:R-:W-:-:S02]  /*e030*/  IMAD R23, R220, UR5, R23 ;  /* 0x00000005dc177c24 */ /* 0x000fc4000f8e0217 */
[----:B------:R-:W-:Y:S01]  /*e040*/  IMAD.WIDE.U32 R20, R220, UR4, R20 ;  /* 0x00000004dc147c25 */ /* 0x000fe2000f8e0014 */
[----:B------:R-:W-:Y:S01]  /*e050*/  ULDC.64 UR4, c[0x0][0xae8] ;  /* 0x0002ba0000047ab9 */ /* 0x000fe20000000a00 */
[-C--:B------:R-:W-:Y:S02]  /*e060*/  ISETP.GE.AND P4, PT, R0, R48.reuse, PT ;  /* 0x000000300000720c */ /* 0x080fe40003f86270 */
[----:B------:R-:W-:Y:S02]  /*e070*/  VIADD R3, R18, 0x40 ;  /* 0x0000004012037836 */ /* 0x000fe40000000000 */
[----:B------:R-:W-:Y:S02]  /*e080*/  IMAD R0, R222, UR4, RZ ;  /* 0x00000004de007c24 */ /* 0x000fe4000f8e02ff */
[----:B0-----:R-:W-:Y:S02]  /*e090*/  VIADD R28, R28, 0x34820 ;  /* 0x000348201c1c7836 */ /* 0x001fe40000000000 */
[----:B------:R-:W-:Y:S01]  /*e0a0*/  VIADD R19, R18, 0x60 ;  /* 0x0000006012137836 */ /* 0x000fe20000000000 */
[----:B------:R-:W-:Y:S01]  /*e0b0*/  ISETP.GE.AND P0, PT, R3, R48, PT ;  /* 0x000000300300720c */ /* 0x000fe20003f06270 */
[----:B------:R-:W-:-:S02]  /*e0c0*/  IMAD.IADD R21, R21, 0x1, R23 ;  /* 0x0000000115157824 */ /* 0x000fc400078e0217 */
[----:B------:R-:W-:Y:S01]  /*e0d0*/  IMAD R3, R29, UR5, R0 ;  /* 0x000000051d037c24 */ /* 0x000fe2000f8e0200 */
[----:B------:R-:W-:Y:S02]  /*e0e0*/  PRMT R0, RZ, 0x654, R28 ;  /* 0x00000654ff007816 */ /* 0x000fe4000000001c */
[----:B------:R-:W-:Y:S01]  /*e0f0*/  ISETP.GE.AND P1, PT, R19, R48, PT ;  /* 0x000000301300720c */ /* 0x000fe20003f26270 */
[----:B------:R-:W-:Y:S01]  /*e100*/  IMAD.WIDE.U32 R30, R29, UR4, R20 ;  /* 0x000000041d1e7c25 */ /* 0x000fe2000f8e0014 */
[--C-:B------:R-:W-:Y:S01]  /*e110*/  SHF.R.S32.HI R19, RZ, 0x1f, R18.reuse ;  /* 0x0000001fff137819 */ /* 0x100fe20000011412 */
[----:B-1----:R0:W-:Y:S01]  /*e120*/  SYNCS.ARRIVE.TRANS64.RED.A1T0 RZ, [R0+URZ], RZ ;  /* 0x000000ff00ff79a7 */ /* 0x0021e2000810043f */
[----:B------:R-:W-:Y:S01]  /*e130*/  BSSY B1, `(.L_x_281) ;  /* 0x0000015000017945 */ /* 0x000fe20003800000 */
[----:B------:R-:W-:Y:S02]  /*e140*/  IMAD.IADD R23, R31, 0x1, R3 ;  /* 0x000000011f177824 */ /* 0x000fe400078e0203 */
[----:B------:R-:W-:Y:S01]  /*e150*/  IMAD.WIDE R28, R221, 0x80, R18 ;  /* 0x00000080dd1c7825 */ /* 0x000fe200078e0212 */
[----:B------:R-:W-:Y:S06]  /*e160*/  @P2 BRA `(.L_x_282) ;  /* 0x0000000000442947 */ /* 0x000fec0003800000 */
[----:B------:R-:W-:Y:S01]  /*e170*/  ULDC.64 UR4, c[0x0][0xad8] ;  /* 0x0002b60000047ab9 */ /* 0x000fe20000000a00 */
[----:B------:R-:W-:Y:S01]  /*e180*/  IMAD.MOV.U32 R20, RZ, RZ, R30 ;  /* 0x000000ffff147224 */ /* 0x000fe200078e001e */
[----:B0-----:R-:W-:Y:S01]  /*e190*/  IADD3 R0, R17, 0x40, RZ ;  /* 0x0000004011007810 */ /* 0x001fe20007ffe0ff */
[----:B------:R-:W-:Y:S01]  /*e1a0*/  IMAD.MOV.U32 R21, RZ, RZ, R23 ;  /* 0x000000ffff157224 */ /* 0x000fe200078e0017 */
[----:B------:R-:W-:Y:S01]  /*e1b0*/  ULDC.64 UR6, c[0x0][0xa80] ;  /* 0x0002a00000067ab9 */ /* 0x000fe20000000a00 */
[----:B------:R-:W-:Y:S01]  /*e1c0*/  IMAD R3, R29, UR4, RZ ;  /* 0x000000041d037c24 */ /* 0x000fe2000f8e02ff */
[----:B------:R-:W-:Y:S01]  /*e1d0*/  ULDC.64 UR8, c[0x0][0x208] ;  /* 0x0000820000087ab9 */ /* 0x000fe20000000a00 */
[C---:B------:R-:W-:Y:S01]  /*e1e0*/  IMAD.WIDE.U32 R20, R28.reuse, UR4, R20 ;  /* 0x000000041c147c25 */ /* 0x040fe2000f8e0014 */
[----:B------:R-:W-:Y:S02]  /*e1f0*/  ULDC UR4, c[0x0][0xa8c] ;  /* 0x0002a30000047ab9 */ /* 0x000fe40000000800 */
[----:B------:R-:W-:Y:S01]  /*e200*/  ISETP.GE.AND P2, PT, R17, UR4, PT ;  /* 0x0000000411007c0c */ /* 0x000fe2000bf46270 */
[----:B------:R-:W-:Y:S01]  /*e210*/  IMAD R3, R28, UR5, R3 ;  /* 0x000000051c037c24 */ /* 0x000fe2000f8e0203 */
[----:B------:R-:W-:-:S02]  /*e220*/  ISETP.GE.AND P3, PT, R0, UR4, PT ;  /* 0x0000000400007c0c */ /* 0x000fc4000bf66270 */
[----:B------:R-:W-:Y:S01]  /*e230*/  LEA R52, P5, R20, UR6, 0x1 ;  /* 0x0000000614347c11 */ /* 0x000fe2000f8a08ff */
[----:B------:R-:W-:-:S05]  /*e240*/  IMAD.IADD R3, R21, 0x1, R3 ;  /* 0x0000000115037824 */ /* 0x000fca00078e0203 */
[----:B------:R-:W-:-:S05]  /*e250*/  LEA.HI.X R53, R20, UR7, R3, 0x1, P5 ;  /* 0x0000000714357c11 */ /* 0x000fca000a8f0c03 */
[----:B-----5:R1:W-:Y:S04]  /*e260*/  @!P2 STG.E.128 desc[UR8][R52.64], R40 ;  /* 0x000000283400a986 */ /* 0x0203e8000c101d08 */
[----:B------:R1:W-:Y:S02]  /*e270*/  @!P3 STG.E.128 desc[UR8][R52.64+0x80], R44 ;  /* 0x0000802c3400b986 */ /* 0x0003e4000c101d08 */
.L_x_282:
[----:B------:R-:W-:Y:S05]  /*e280*/  BSYNC B1 ;  /* 0x0000000000017941 */ /* 0x000fea0003800000 */
.L_x_281:
[----:B------:R-:W-:Y:S04]  /*e290*/  BSSY B1, `(.L_x_283) ;  /* 0x0000015000017945 */ /* 0x000fe80003800000 */
[----:B------:R-:W-:Y:S05]  /*e2a0*/  @P4 BRA `(.L_x_284) ;  /* 0x00000000004c4947 */ /* 0x000fea0003800000 */
[----:B------:R-:W-:Y:S01]  /*e2b0*/  IADD3 R3, P2, R28, 0x20, RZ ;  /* 0x000000201c037810 */ /* 0x000fe20007f5e0ff */
[----:B------:R-:W-:Y:S01]  /*e2c0*/  ULDC.64 UR4, c[0x0][0xad8] ;  /* 0x0002b60000047ab9 */ /* 0x000fe20000000a00 */
[----:B------:R-:W-:Y:S01]  /*e2d0*/  IMAD.MOV.U32 R20, RZ, RZ, R30 ;  /* 0x000000ffff147224 */ /* 0x000fe200078e001e */
[----:B------:R-:W-:Y:S01]  /*e2e0*/  ULDC.64 UR6, c[0x0][0xa80] ;  /* 0x0002a00000067ab9 */ /* 0x000fe20000000a00 */
[----:B------:R-:W-:Y:S01]  /*e2f0*/  IMAD.MOV.U32 R21, RZ, RZ, R23 ;  /* 0x000000ffff157224 */ /* 0x000fe200078e0017 */
[----:B------:R-:W-:Y:S01]  /*e300*/  ULDC.64 UR8, c[0x0][0x208] ;  /* 0x0000820000087ab9 */ /* 0x000fe20000000a00 */
[----:B0-----:R-:W-:Y:S02]  /*e310*/  IMAD.X R0, RZ, RZ, R29, P2 ;  /* 0x000000ffff007224 */ /* 0x001fe400010e061d */
[----:B-1---5:R-:W-:Y:S02]  /*e320*/  VIADD R40, R17, 0x40 ;  /* 0x0000004011287836 */ /* 0x022fe40000000000 */
[----:B------:R-:W-:-:S02]  /*e330*/  IMAD R0, R0, UR4, RZ ;  /* 0x0000000400007c24 */ /* 0x000fc4000f8e02ff */
[----:B------:R-:W-:Y:S01]  /*e340*/  IMAD.WIDE.U32 R20, R3, UR4, R20 ;  /* 0x0000000403147c25 */ /* 0x000fe2000f8e0014 */
[----:B------:R-:W-:Y:S02]  /*e350*/  ULDC UR4, c[0x0][0xa8c] ;  /* 0x0002a30000047ab9 */ /* 0x000fe40000000800 */
[----:B------:R-:W-:Y:S01]  /*e360*/  ISETP.GE.AND P3, PT, R17, UR4, PT ;  /* 0x0000000411007c0c */ /* 0x000fe2000bf66270 */
[----:B------:R-:W-:Y:S01]  /*e370*/  IMAD R3, R3, UR5, R0 ;  /* 0x0000000503037c24 */ /* 0x000fe2000f8e0200 */
[----:B------:R-:W-:Y:S02]  /*e380*/  ISETP.GE.AND P4, PT, R40, UR4, PT ;  /* 0x0000000428007c0c */ /* 0x000fe4000bf86270 */
[----:B------:R-:W-:Y:S01]  /*e390*/  LEA R40, P2, R20, UR6, 0x1 ;  /* 0x0000000614287c11 */ /* 0x000fe2000f8408ff */
[----:B------:R-:W-:-:S05]  /*e3a0*/  IMAD.IADD R3, R21, 0x1, R3 ;  /* 0x0000000115037824 */ /* 0x000fca00078e0203 */
[----:B------:R-:W-:-:S05]  /*e3b0*/  LEA.HI.X R41, R20, UR7, R3, 0x1, P2 ;  /* 0x0000000714297c11 */ /* 0x000fca00090f0c03 */
[----:B------:R2:W-:Y:S04]  /*e3c0*/  @!P3 STG.E.128 desc[UR8][R40.64], R32 ;  /* 0x000000202800b986 */ /* 0x0005e8000c101d08 */
[----:B------:R2:W-:Y:S02]  /*e3d0*/  @!P4 STG.E.128 desc[UR8][R40.64+0x80], R36 ;  /* 0x000080242800c986 */ /* 0x0005e4000c101d08 */
.L_x_284:
[----:B------:R-:W-:Y:S05]  /*e3e0*/  BSYNC B1 ;  /* 0x0000000000017941 */ /* 0x000fea0003800000 */
.L_x_283:
[----:B------:R-:W-:Y:S04]  /*e3f0*/  BSSY B1, `(.L_x_285) ;  /* 0x0000015000017945 */ /* 0x000fe80003800000 */
[----:B------:R-:W-:Y:S05]  /*e400*/  @P0 BRA `(.L_x_286) ;  /* 0x00000000004c0947 */ /* 0x000fea0003800000 */
[----:B------:R-:W-:Y:S01]  /*e410*/  IADD3 R3, P0, R28, 0x40, RZ ;  /* 0x000000401c037810 */ /* 0x000fe20007f1e0ff */
[----:B------:R-:W-:Y:S01]  /*e420*/  ULDC.64 UR4, c[0x0][0xad8] ;  /* 0x0002b60000047ab9 */ /* 0x000fe20000000a00 */
[----:B------:R-:W-:Y:S01]  /*e430*/  IMAD.MOV.U32 R20, RZ, RZ, R30 ;  /* 0x000000ffff147224 */ /* 0x000fe200078e001e */
[----:B------:R-:W-:Y:S01]  /*e440*/  ULDC.64 UR6, c[0x0][0xa80] ;  /* 0x0002a00000067ab9 */ /* 0x000fe20000000a00 */
[----:B0-----:R-:W-:Y:S01]  /*e450*/  IADD3.X R0, RZ, R29, RZ, P0, !PT ;  /* 0x0000001dff007210 */ /* 0x001fe200007fe4ff */
[----:B------:R-:W-:Y:S01]  /*e460*/  IMAD.MOV.U32 R21, RZ, RZ, R23 ;  /* 0x000000ffff157224 */ /* 0x000fe200078e0017 */
[----:B------:R-:W-:Y:S01]  /*e470*/  ULDC.64 UR8, c[0x0][0x208] ;  /* 0x0000820000087ab9 */ /* 0x000fe20000000a00 */
[----:B--2--5:R-:W-:Y:S02]  /*e480*/  VIADD R32, R17, 0x40 ;  /* 0x0000004011207836 */ /* 0x024fe40000000000 */
[----:B------:R-:W-:Y:S02]  /*e490*/  IMAD R0, R0, UR4, RZ ;  /* 0x0000000400007c24 */ /* 0x000fe4000f8e02ff */
[----:B------:R-:W-:Y:S01]  /*e4a0*/  IMAD.WIDE.U32 R20, R3, UR4, R20 ;  /* 0x0000000403147c25 */ /* 0x000fe2000f8e0014 */
[----:B------:R-:W-:-:S02]  /*e4b0*/  ULDC UR4, c[0x0][0xa8c] ;  /* 0x0002a30000047ab9 */ /* 0x000fc40000000800 */
        /* <DEDUP_REMOVED lines=8> */
.L_x_286:
[----:B------:R-:W-:Y:S05]  /*e540*/  BSYNC B1 ;  /* 0x0000000000017941 */ /* 0x000fea0003800000 */
.L_x_285:
[----:B------:R-:W-:Y:S05]  /*e550*/  @P1 BRA `(.L_x_287) ;  /* 0x0000000800f41947 */ /* 0x000fea0003800000 */
[----:B------:R-:W-:Y:S01]  /*e560*/  IADD3 R3, P0, R28, 0x60, RZ ;  /* 0x000000601c037810 */ /* 0x000fe20007f1e0ff */
[----:B------:R-:W-:Y:S01]  /*e570*/  ULDC.64 UR6, c[0x0][0xad8] ;  /* 0x0002b60000067ab9 */ /* 0x000fe20000000a00 */
[----:B---3-5:R-:W-:Y:S01]  /*e580*/  IMAD.MOV.U32 R12, RZ, RZ, R30 ;  /* 0x000000ffff0c7224 */ /* 0x028fe200078e001e */
[C---:B0-----:R-:W-:Y:S01]  /*e590*/  IADD3 R0, R17.reuse, 0x40, RZ ;  /* 0x0000004011007810 */ /* 0x041fe20007ffe0ff */
[----:B------:R-:W-:Y:S01]  /*e5a0*/  IMAD.MOV.U32 R13, RZ, RZ, R23 ;  /* 0x000000ffff0d7224 */ /* 0x000fe200078e0017 */
[----:B------:R-:W-:Y:S01]  /*e5b0*/  ULDC UR4, c[0x0][0xa8c] ;  /* 0x0002a30000047ab9 */ /* 0x000fe20000000800 */
[----:B------:R-:W-:Y:S01]  /*e5c0*/  IMAD.X R28, RZ, RZ, R29, P0 ;  /* 0x000000ffff1c7224 */ /* 0x000fe200000e061d */
[----:B------:R-:W-:Y:S01]  /*e5d0*/  ISETP.GE.AND P1, PT, R17, UR4, PT ;  /* 0x0000000411007c0c */ /* 0x000fe2000bf26270 */
[----:B------:R-:W-:Y:S01]  /*e5e0*/  IMAD.WIDE.U32 R12, R3, UR6, R12 ;  /* 0x00000006030c7c25 */ /* 0x000fe2000f8e000c */
[----:B------:R-:W-:-:S03]  /*e5f0*/  ULDC.64 UR8, c[0x0][0x208] ;  /* 0x0000820000087ab9 */ /* 0x000fc60000000a00 */
[----:B------:R-:W-:-:S04]  /*e600*/  IMAD R28, R28, UR6, RZ ;  /* 0x000000061c1c7c24 */ /* 0x000fc8000f8e02ff */
[----:B------:R-:W-:Y:S01]  /*e610*/  IMAD R3, R3, UR7, R28 ;  /* 0x0000000703037c24 */ /* 0x000fe2000f8e021c */
[----:B------:R-:W-:Y:S02]  /*e620*/  ULDC.64 UR6, c[0x0][0xa80] ;  /* 0x0002a00000067ab9 */ /* 0x000fe40000000a00 */
[----:B------:R-:W-:Y:S01]  /*e630*/  LEA R14, P0, R12, UR6, 0x1 ;  /* 0x000000060c0e7c11 */ /* 0x000fe2000f8008ff */
[----:B------:R-:W-:-:S05]  /*e640*/  IMAD.IADD R3, R13, 0x1, R3 ;  /* 0x000000010d037824 */ /* 0x000fca00078e0203 */
[----:B------:R-:W-:Y:S02]  /*e650*/  LEA.HI.X R15, R12, UR7, R3, 0x1, P0 ;  /* 0x000000070c0f7c11 */ /* 0x000fe400080f0c03 */
[----:B------:R-:W-:-:S03]  /*e660*/  ISETP.GE.AND P0, PT, R0, UR4, PT ;  /* 0x0000000400007c0c */ /* 0x000fc6000bf06270 */
[----:B------:R4:W-:Y:S10]  /*e670*/  @!P1 STG.E.128 desc[UR8][R14.64], R4 ;  /* 0x000000040e009986 */ /* 0x0009f4000c101d08 */
[----:B------:R-:W-:Y:S05]  /*e680*/  @P0 BRA `(.L_x_287) ;  /* 0x0000000800a80947 */ /* 0x000fea0003800000 */
[----:B------:R-:W-:Y:S02]  /*e690*/  ULDC.64 UR4, c[0x0][0x208] ;  /* 0x0000820000047ab9 */ /* 0x000fe40000000a00 */
[----:B------:R0:W-:Y:S01]  /*e6a0*/  STG.E.128 desc[UR4][R14.64+0x80], R8 ;  /* 0x000080080e007986 */ /* 0x0001e2000c101d04 */
[----:B------:R-:W-:Y:S05]  /*e6b0*/  BRA `(.L_x_287) ;  /* 0x00000008009c7947 */ /* 0x000fea0003800000 */
.L_x_279:
[----:B------:R-:W2:Y:S01]  /*e6c0*/  LDC.64 R6, c[0x0][0xbd8] ;  /* 0x0002f600ff067b82 */ /* 0x000ea20000000a00 */
[C---:B------:R-:W-:Y:S01]  /*e6d0*/  IMAD.SHL.U32 R5, R23.reuse, 0x4, RZ ;  /* 0x0000000417057824 */ /* 0x040fe200078e00ff */
[----:B------:R-:W-:Y:S01]  /*e6e0*/  SHF.L.U64.HI R8, R23, 0x2, R222 ;  /* 0x0000000217087819 */ /* 0x000fe200000102de */
[----:B------:R-:W-:Y:S01]  /*e6f0*/  ULDC.64 UR4, c[0x0][0xbe0] ;  /* 0x0002f80000047ab9 */ /* 0x000fe20000000a00 */
[----:B------:R-:W-:Y:S01]  /*e700*/  IMAD.MOV.U32 R3, RZ, RZ, RZ ;  /* 0x000000ffff037224 */ /* 0x000fe200078e00ff */
[----:B------:R-:W-:-:S03]  /*e710*/  ULDC.64 UR6, c[0x0][0x208] ;  /* 0x0000820000067ab9 */ /* 0x000fc60000000a00 */
[----:B------:R-:W3:Y:S01]  /*e720*/  LDC R0, c[0x0][0xa88] ;  /* 0x0002a200ff007b82 */ /* 0x000ee20000000800 */
[----:B--2---:R-:W-:Y:S02]  /*e730*/  ISETP.NE.U32.AND P0, PT, R6, RZ, PT ;  /* 0x000000ff0600720c */ /* 0x004fe40003f05070 */
[----:B------:R-:W-:Y:S02]  /*e740*/  IADD3 R6, P1, R5, R6, RZ ;  /* 0x0000000605067210 */ /* 0x000fe40007f3e0ff */
[----:B------:R-:W-:-:S03]  /*e750*/  ISETP.NE.AND.EX P0, PT, R7, RZ, PT, P0 ;  /* 0x000000ff0700720c */ /* 0x000fc60003f05300 */
[----:B------:R-:W-:Y:S01]  /*e760*/  IMAD.X R7, R8, 0x1, R7, P1 ;  /* 0x0000000108077824 */ /* 0x000fe200008e0607 */
[----:B------:R-:W-:-:S04]  /*e770*/  ISETP.NE.U32.AND P1, PT, RZ, UR4, PT ;  /* 0x00000004ff007c0c */ /* 0x000fc8000bf25070 */
[----:B------:R-:W-:-:S05]  /*e780*/  ISETP.NE.AND.EX P1, PT, RZ, UR5, PT, P1 ;  /* 0x00000005ff007c0c */ /* 0x000fca000bf25310 */
[----:B------:R2:W5:Y:S08]  /*e790*/  @P0 LDG.E R3, desc[UR6][R6.64] ;  /* 0x0000000606030981 */ /* 0x000570000c1e1900 */
[----:B------:R-:W-:-:S04]  /*e7a0*/  @P1 IADD3 R4, P2, R5, UR4, RZ ;  /* 0x0000000405041c10 */ /* 0x000fc8000ff5e0ff */
[----:B------:R-:W-:Y:S02]  /*e7b0*/  @P1 IADD3.X R5, R8, UR5, RZ, P2, !PT ;  /* 0x0000000508051c10 */ /* 0x000fe400097fe4ff */
[----:B------:R-:W-:-:S03]  /*e7c0*/  ISETP.GE.AND P2, PT, R229, 0x80, PT ;  /* 0x00000080e500780c */ /* 0x000fc60003f46270 */
[----:B---3--:R2:W5:Y:S01]  /*e7d0*/  @P1 LDG.E R0, desc[UR6][R4.64] ;  /* 0x0000000604001981 */ /* 0x008562000c1e1900 */
[----:B------:R-:W-:Y:S09]  /*e7e0*/  @P1 BRA `(.L_x_288) ;  /* 0x0000000000141947 */ /* 0x000ff20003800000 */
[----:B------:R-:W-:Y:S05]  /*e7f0*/  @!P0 BRA `(.L_x_288) ;  /* 0x0000000000108947 */ /* 0x000fea0003800000 */
[----:B------:R-:W-:Y:S02]  /*e800*/  ULDC.64 UR4, c[0x0][0x208] ;  /* 0x0000820000047ab9 */ /* 0x000fe40000000a00 */
[----:B--2---:R-:W2:Y:S04]  /*e810*/  LDG.E R5, desc[UR4][R6.64] ;  /* 0x0000000406057981 */ /* 0x004ea8000c1e1900 */
[----:B-----5:R-:W2:Y:S02]  /*e820*/  LDG.E R0, desc[UR4][R6.64+0x4] ;  /* 0x0000040406007981 */ /* 0x020ea4000c1e1900 */
[----:B--2---:R-:W-:-:S07]  /*e830*/  IMAD.IADD R0, R0, 0x1, -R5 ;  /* 0x0000000100007824 */ /* 0x004fce00078e0a05 */
.L_x_288:
[----:B------:R-:W-:Y:S01]  /*e840*/  BSSY B1, `(.L_x_289) ;  /* 0x000001e000017945 */ /* 0x000fe20003800000 */
[----:B------:R-:W-:Y:S02]  /*e850*/  SHF.R.S32.HI R9, RZ, 0x1f, R220 ;  /* 0x0000001fff097819 */ /* 0x000fe400000114dc */
[----:B------:R-:W-:Y:S02]  /*e860*/  SHF.R.S32.HI R10, RZ, 0x1f, R17 ;  /* 0x0000001fff0a7819 */ /* 0x000fe40000011411 */
[----:B------:R-:W-:Y:S02]  /*e870*/  SEL R23, R23, RZ, !P0 ;  /* 0x000000ff17177207 */ /* 0x000fe40004000000 */
[----:B------:R-:W-:Y:S02]  /*e880*/  SEL R222, R222, RZ, !P0 ;  /* 0x000000ffdede7207 */ /* 0x000fe40004000000 */
[----:B-----5:R-:W-:Y:S01]  /*e890*/  SHF.R.S32.HI R8, RZ, 0x1f, R3 ;  /* 0x0000001fff087819 */ /* 0x020fe20000011403 */
[----:B------:R-:W-:Y:S06]  /*e8a0*/  @P2 BRA `(.L_x_290) ;  /* 0x00000000005c2947 */ /* 0x000fec0003800000 */
[----:B--2---:R-:W2:Y:S02]  /*e8b0*/  S2R R4, SR_TID.X ;  /* 0x0000000000047919 */ /* 0x004ea40000002100 */
[----:B--2---:R-:W-:-:S04]  /*e8c0*/  IMAD R4, R221, 0x80, R4 ;  /* 0x00000080dd047824 */ /* 0x004fc800078e0204 */
[----:B------:R-:W-:-:S05]  /*e8d0*/  VIADD R5, R4, 0xffffff80 ;  /* 0xffffff8004057836 */ /* 0x000fca0000000000 */
[----:B------:R-:W-:-:S13]  /*e8e0*/  ISETP.GE.AND P0, PT, R5, R0, PT ;  /* 0x000000000500720c */ /* 0x000fda0003f06270 */
[----:B------:R-:W-:Y:S05]  /*e8f0*/  @P0 BRA `(.L_x_290) ;  /* 0x0000000000480947 */ /* 0x000fea0003800000 */
[----:B------:R-:W-:Y:S01]  /*e900*/  IADD3 R4, P0, R5, R3, RZ ;  /* 0x0000000305047210 */ /* 0x000fe20007f1e0ff */
[----:B------:R-:W-:Y:S01]  /*e910*/  ULDC.64 UR4, c[0x0][0xb70] ;  /* 0x0002dc0000047ab9 */ /* 0x000fe20000000a00 */
[----:B------:R-:W-:Y:S01]  /*e920*/  ULDC.64 UR6, c[0x0][0x208] ;  /* 0x0000820000067ab9 */ /* 0x000fe20000000a00 */
[----:B------:R-:W-:Y:S01]  /*e930*/  IMAD R7, R9, UR4, RZ ;  /* 0x0000000409077c24 */ /* 0x000fe2000f8e02ff */
[----:B------:R-:W-:-:S03]  /*e940*/  LEA.HI.X.SX32 R5, R5, R8, 0x1, P0 ;  /* 0x0000000805057211 */ /* 0x000fc600000f0eff */
[C---:B------:R-:W-:Y:S02]  /*e950*/  IMAD R7, R220.reuse, UR5, R7 ;  /* 0x00000005dc077c24 */ /* 0x040fe4000f8e0207 */
[----:B------:R-:W-:Y:S01]  /*e960*/  IMAD.WIDE.U32 R4, R220, UR4, R4 ;  /* 0x00000004dc047c25 */ /* 0x000fe2000f8e0004 */
[----:B------:R-:W-:-:S03]  /*e970*/  ULDC.64 UR4, c[0x0][0xb78] ;  /* 0x0002de0000047ab9 */ /* 0x000fc60000000a00 */
[----:B------:R-:W-:Y:S02]  /*e980*/  IMAD R6, R222, UR4, RZ ;  /* 0x00000004de067c24 */ /* 0x000fe4000f8e02ff */
[----:B------:R-:W-:Y:S02]  /*e990*/  IMAD.IADD R5, R5, 0x1, R7 ;  /* 0x0000000105057824 */ /* 0x000fe400078e0207 */
[C---:B------:R-:W-:Y:S02]  /*e9a0*/  IMAD R7, R23.reuse, UR5, R6 ;  /* 0x0000000517077c24 */ /* 0x040fe4000f8e0206 */
[----:B------:R-:W-:Y:S01]  /*e9b0*/  IMAD.WIDE.U32 R4, R23, UR4, R4 ;  /* 0x0000000417047c25 */ /* 0x000fe2000f8e0004 */
[----:B------:R-:W-:-:S03]  /*e9c0*/  ULDC.64 UR4, c[0x0][0xb40] ;  /* 0x0002d00000047ab9 */ /* 0x000fc60000000a00 */
[----:B------:R-:W-:Y:S01]  /*e9d0*/  IMAD.IADD R5, R5, 0x1, R7 ;  /* 0x0000000105057824 */ /* 0x000fe200078e0207 */
[----:B------:R-:W-:-:S04]  /*e9e0*/  LEA R6, P0, R4, UR4, 0x2 ;  /* 0x0000000404067c11 */ /* 0x000fc8000f8010ff */
[----:B------:R-:W-:Y:S02]  /*e9f0*/  LEA.HI.X R7, R4, UR5, R5, 0x2, P0 ;  /* 0x0000000504077c11 */ /* 0x000fe400080f1405 */
[----:B------:R-:W-:-:S05]  /*ea00*/  MOV R5, 0xff800000 ;  /* 0xff80000000057802 */ /* 0x000fca0000000f00 */
[----:B------:R3:W-:Y:S02]  /*ea10*/  STG.E desc[UR6][R6.64], R5 ;  /* 0x0000000506007986 */ /* 0x0007e4000c101906 */
.L_x_290:
[----:B------:R-:W-:Y:S05]  /*ea20*/  BSYNC B1 ;  /* 0x0000000000017941 */ /* 0x000fea0003800000 */
.L_x_289:
[----:B------:R-:W-:Y:S01]  /*ea30*/  ULDC.64 UR4, c[0x0][0xaa0] ;  /* 0x0002a80000047ab9 */ /* 0x000fe20000000a00 */
[----:B--2---:R-:W-:Y:S01]  /*ea40*/  IMAD.MOV.U32 R4, RZ, RZ, R17 ;  /* 0x000000ffff047224 */ /* 0x004fe200078e0011 */
[----:B------:R-:W-:Y:S01]  /*ea50*/  BSSY B1, `(.L_x_291) ;  /* 0x000002d000017945 */ /* 0x000fe20003800000 */
[----:B---3--:R-:W-:Y:S02]  /*ea60*/  IMAD.MOV.U32 R5, RZ, RZ, R10 ;  /* 0x000000ffff057224 */ /* 0x008fe400078e000a */
[----:B------:R-:W-:Y:S02]  /*ea70*/  IMAD R6, R8, UR4, RZ ;  /* 0x0000000408067c24 */ /* 0x000fe4000f8e02ff */
[----:B------:R-:W-:-:S04]  /*ea80*/  IMAD.WIDE.U32 R4, R3, UR4, R4 ;  /* 0x0000000403047c25 */ /* 0x000fc8000f8e0004 */
[----:B------:R-:W-:Y:S01]  /*ea90*/  IMAD R3, R3, UR5, R6 ;  /* 0x0000000503037c24 */ /* 0x000fe2000f8e0206 */
[----:B------:R-:W-:Y:S01]  /*eaa0*/  ULDC.64 UR4, c[0x0][0xae0] ;  /* 0x0002b80000047ab9 */ /* 0x000fe20000000a00 */
[----:B------:R-:W-:Y:S02]  /*eab0*/  IMAD R7, R221, -0x80, R0 ;  /* 0xffffff80dd077824 */ /* 0x000fe400078e0200 */
[----:B------:R-:W-:Y:S02]  /*eac0*/  IMAD.IADD R5, R5, 0x1, R3 ;  /* 0x0000000105057824 */ /* 0x000fe400078e0203 */
[----:B------:R-:W-:Y:S01]  /*ead0*/  IMAD R3, R9, UR4, RZ ;  /* 0x0000000409037c24 */ /* 0x000fe2000f8e02ff */
[C---:B------:R-:W-:Y:S01]  /*eae0*/  ISETP.GE.AND P2, PT, R18.reuse, R7, PT ;  /* 0x000000071200720c */ /* 0x040fe20003f46270 */
[C---:B------:R-:W-:Y:S01]  /*eaf0*/  VIADD R6, R18.reuse, 0x20 ;  /* 0x0000002012067836 */ /* 0x040fe20000000000 */
[----:B------:R-:W-:Y:S01]  /*eb00*/  SHF.R.S32.HI R9, RZ, 0x1f, R18 ;  /* 0x0000001fff097819 */ /* 0x000fe20000011412 */
[----:B------:R-:W-:-:S02]  /*eb10*/  VIADD R0, R18, 0x40 ;  /* 0x0000004012007836 */ /* 0x000fc40000000000 */
[----:B------:R-:W-:Y:S01]  /*eb20*/  IMAD R3, R220, UR5, R3 ;  /* 0x00000005dc037c24 */ /* 0x000fe2000f8e0203 */
[-C--:B------:R-:W-:Y:S01]  /*eb30*/  ISETP.GE.AND P3, PT, R6, R7.reuse, PT ;  /* 0x000000070600720c */ /* 0x080fe20003f66270 */
[----:B------:R-:W-:Y:S01]  /*eb40*/  IMAD.WIDE.U32 R4, R220, UR4, R4 ;  /* 0x00000004dc047c25 */ /* 0x000fe2000f8e0004 */
[----:B------:R-:W-:Y:S01]  /*eb50*/  ULDC.64 UR4, c[0x0][0xae8] ;  /* 0x0002ba0000047ab9 */ /* 0x000fe20000000a00 */
[-C--:B------:R-:W-:Y:S02]  /*eb60*/  ISETP.GE.AND P1, PT, R0, R7.reuse, PT ;  /* 0x000000070000720c */ /* 0x080fe40003f26270 */
[----:B------:R-:W-:Y:S02]  /*eb70*/  VIADD R6, R18, 0x60 ;  /* 0x0000006012067836 */ /* 0x000fe40000000000 */
[----:B------:R-:W-:Y:S02]  /*eb80*/  IMAD.IADD R5, R5, 0x1, R3 ;  /* 0x0000000105057824 */ /* 0x000fe400078e0203 */
[----:B------:R-:W-:Y:S01]  /*eb90*/  IMAD R0, R222, UR4, RZ ;  /* 0x00000004de007c24 */ /* 0x000fe2000f8e02ff */
[----:B------:R-:W-:Y:S01]  /*eba0*/  ISETP.GE.AND P0, PT, R6, R7, PT ;  /* 0x000000070600720c */ /* 0x000fe20003f06270 */
[----:B------:R-:W-:-:S04]  /*ebb0*/  IMAD.WIDE.U32 R6, R23, UR4, R4 ;  /* 0x0000000417067c25 */ /* 0x000fc8000f8e0004 */
[----:B------:R-:W-:Y:S02]  /*ebc0*/  IMAD R3, R23, UR5, R0 ;  /* 0x0000000517037c24 */ /* 0x000fe4000f8e0200 */
[----:B------:R-:W-:-:S03]  /*ebd0*/  IMAD.MOV.U32 R8, RZ, RZ, R18 ;  /* 0x000000ffff087224 */ /* 0x000fc600078e0012 */
[----:B------:R-:W-:Y:S01]  /*ebe0*/  IADD3 R11, R7, R3, RZ ;  /* 0x00000003070b7210 */ /* 0x000fe20007ffe0ff */
[----:B------:R-:W-:Y:S01]  /*ebf0*/  IMAD.WIDE R8, R221, 0x80, R8 ;  /* 0x00000080dd087825 */ /* 0x000fe200078e0208 */
[----:B------:R-:W-:Y:S06]  /*ec00*/  @P2 BRA `(.L_x_292) ;  /* 0x0000000000442947 */ /* 0x000fec0003800000 */
[----:B------:R-:W-:Y:S01]  /*ec10*/  ULDC.64 UR4, c[0x0][0xad8] ;  /* 0x0002b60000047ab9 */ /* 0x000fe20000000a00 */
[----:B------:R-:W-:Y:S01]  /*ec20*/  IMAD.MOV.U32 R4, RZ, RZ, R6 ;  /* 0x000000ffff047224 */ /* 0x000fe200078e0006 */
[----:B------:R-:W-:Y:S01]  /*ec30*/  ULDC.64 UR6, c[0x0][0xa80] ;  /* 0x0002a00000067ab9 */ /* 0x000fe20000000a00 */
[----:B------:R-:W-:Y:S01]  /*ec40*/  IMAD.MOV.U32 R5, RZ, RZ, R11 ;  /* 0x000000ffff057224 */ /* 0x000fe200078e000b */
[----:B------:R-:W-:Y:S01]  /*ec50*/  ULDC.64 UR8, c[0x0][0x208] ;  /* 0x0000820000087ab9 */ /* 0x000fe20000000a00 */
[----:B------:R-:W-:Y:S02]  /*ec60*/  IMAD R3, R9, UR4, RZ ;  /* 0x0000000409037c24 */ /* 0x000fe4000f8e02ff */
[----:B------:R-:W-:Y:S02]  /*ec70*/  VIADD R0, R17, 0x40 ;  /* 0x0000004011007836 */ /* 0x000fe40000000000 */
        /* <DEDUP_REMOVED lines=8> */
[----:B------:R2:W-:Y:S04]  /*ed00*/  @!P4 STG.E.128 desc[UR8][R12.64], RZ ;  /* 0x000000ff0c00c986 */ /* 0x0005e8000c101d08 */
[----:B------:R2:W-:Y:S02]  /*ed10*/  @!P5 STG.E.128 desc[UR8][R12.64+0x80], RZ ;  /* 0x000080ff0c00d986 */ /* 0x0005e4000c101d08 */
.L_x_292:
[----:B------:R-:W-:Y:S05]  /*ed20*/  BSYNC B1 ;  /* 0x0000000000017941 */ /* 0x000fea0003800000 */
.L_x_291:
        /* <DEDUP_REMOVED lines=8> */
[----:B------:R-:W-:Y:S02]  /*edb0*/  IMAD.X R0, RZ, RZ, R9, P2 ;  /* 0x000000ffff007224 */ /* 0x000fe400010e0609 */
[----:B------:R-:W-:Y:S02]  /*edc0*/  VIADD R10, R17, 0x40 ;  /* 0x00000040110a7836 */ /* 0x000fe40000000000 */
[----:B------:R-:W-:-:S02]  /*edd0*/  IMAD R0, R0, UR4, RZ ;  /* 0x0000000400007c24 */ /* 0x000fc4000f8e02ff */
[----:B------:R-:W-:Y:S01]  /*ede0*/  IMAD.WIDE.U32 R4, R3, UR4, R4 ;  /* 0x0000000403047c25 */ /* 0x000fe2000f8e0004 */
[----:B------:R-:W-:Y:S02]  /*edf0*/  ULDC UR4, c[0x0][0xa8c] ;  /* 0x0002a30000047ab9 */ /* 0x000fe40000000800 */
[----:B------:R-:W-:Y:S01]  /*ee00*/  ISETP.GE.AND P3, PT, R17, UR4, PT ;  /* 0x0000000411007c0c */ /* 0x000fe2000bf66270 */
[----:B------:R-:W-:Y:S01]  /*ee10*/  IMAD R3, R3, UR5, R0 ;  /* 0x0000000503037c24 */ /* 0x000fe2000f8e0200 */
[----:B------:R-:W-:Y:S02]  /*ee20*/  ISETP.GE.AND P4, PT, R10, UR4, PT ;  /* 0x000000040a007c0c */ /* 0x000fe4000bf86270 */
[----:B--2---:R-:W-:Y:S02]  /*ee30*/  LEA R12, P2, R4, UR6, 0x1 ;  /* 0x00000006040c7c11 */ /* 0x004fe4000f8408ff */
[----:B------:R-:W-:-:S04]  /*ee40*/  IADD3 R3, R5, R3, RZ ;  /* 0x0000000305037210 */ /* 0x000fc80007ffe0ff */
[----:B------:R-:W-:-:S05]  /*ee50*/  LEA.HI.X R13, R4, UR7, R3, 0x1, P2 ;  /* 0x00000007040d7c11 */ /* 0x000fca00090f0c03 */
[----:B------:R3:W-:Y:S04]  /*ee60*/  @!P3 STG.E.128 desc[UR8][R12.64], RZ ;  /* 0x000000ff0c00b986 */ /* 0x0007e8000c101d08 */
[----:B------:R3:W-:Y:S02]  /*ee70*/  @!P4 STG.E.128 desc[UR8][R12.64+0x80], RZ ;  /* 0x000080ff0c00c986 */ /* 0x0007e4000c101d08 */
.L_x_294:
[----:B------:R-:W-:Y:S05]  /*ee80*/  BSYNC B1 ;  /* 0x0000000000017941 */ /* 0x000fea0003800000 */
.L_x_293:
        /* <DEDUP_REMOVED lines=16> */
[----:B--23--:R-:W-:Y:S01]  /*ef90*/  LEA R12, P1, R4, UR6, 0x1 ;  /* 0x00000006040c7c11 */ /* 0x00cfe2000f8208ff */
[----:B------:R-:W-:-:S05]  /*efa0*/  IMAD.IADD R3, R5, 0x1, R3 ;  /* 0x0000000105037824 */ /* 0x000fca00078e0203 */
[----:B------:R-:W-:-:S05]  /*efb0*/  LEA.HI.X R13, R4, UR7, R3, 0x1, P1 ;  /* 0x00000007040d7c11 */ /* 0x000fca00088f0c03 */
[----:B------:R4:W-:Y:S04]  /*efc0*/  @!P2 STG.E.128 desc[UR8][R12.64], RZ ;  /* 0x000000ff0c00a986 */ /* 0x0009e8000c101d08 */
[----:B------:R4:W-:Y:S02]  /*efd0*/  @!P3 STG.E.128 desc[UR8][R12.64+0x80], RZ ;  /* 0x000080ff0c00b986 */ /* 0x0009e4000c101d08 */
.L_x_296:
[----:B------:R-:W-:Y:S05]  /*efe0*/  BSYNC B1 ;  /* 0x0000000000017941 */ /* 0x000fea0003800000 */
.L_x_295:
[----:B------:R-:W-:Y:S05]  /*eff0*/  @P0 BRA `(.L_x_287) ;  /* 0x00000000004c0947 */ /* 0x000fea0003800000 */
[----:B------:R-:W-:Y:S01]  /*f000*/  IADD3 R3, P0, R8, 0x60, RZ ;  /* 0x0000006008037810 */ /* 0x000fe20007f1e0ff */
[----:B------:R-:W-:Y:S01]  /*f010*/  ULDC.64 UR4, c[0x0][0xad8] ;  /* 0x0002b60000047ab9 */ /* 0x000fe20000000a00 */
[----:B------:R-:W-:Y:S01]  /*f020*/  IMAD.MOV.U32 R4, RZ, RZ, R6 ;  /* 0x000000ffff047224 */ /* 0x000fe200078e0006 */
[----:B------:R-:W-:Y:S01]  /*f030*/  IADD3 R0, R17, 0x40, RZ ;  /* 0x0000004011007810 */ /* 0x000fe20007ffe0ff */
[----:B------:R-:W-:Y:S01]  /*f040*/  IMAD.MOV.U32 R5, RZ, RZ, R11 ;  /* 0x000000ffff057224 */ /* 0x000fe200078e000b */
[----:B------:R-:W-:Y:S01]  /*f050*/  ULDC.64 UR6, c[0x0][0xa80] ;  /* 0x0002a00000067ab9 */ /* 0x000fe20000000a00 */
[----:B------:R-:W-:Y:S01]  /*f060*/  IMAD.X R8, RZ, RZ, R9, P0 ;  /* 0x000000ffff087224 */ /* 0x000fe200000e0609 */
[----:B------:R-:W-:Y:S01]  /*f070*/  ULDC.64 UR8, c[0x0][0x208] ;  /* 0x0000820000087ab9 */ /* 0x000fe20000000a00 */
[----:B------:R-:W-:-:S04]  /*f080*/  IMAD.WIDE.U32 R4, R3, UR4, R4 ;  /* 0x0000000403047c25 */ /* 0x000fc8000f8e0004 */
[----:B------:R-:W-:Y:S01]  /*f090*/  IMAD R8, R8, UR4, RZ ;  /* 0x0000000408087c24 */ /* 0x000fe2000f8e02ff */
[----:B------:R-:W-:Y:S01]  /*f0a0*/  ULDC UR4, c[0x0][0xa8c] ;  /* 0x0002a30000047ab9 */ /* 0x000fe20000000800 */
[----:B------:R-:W-:Y:S02]  /*f0b0*/  LEA R6, P0, R4, UR6, 0x1 ;  /* 0x0000000604067c11 */ /* 0x000fe4000f8008ff */
[----:B------:R-:W-:Y:S01]  /*f0c0*/  IMAD R3, R3, UR5, R8 ;  /* 0x0000000503037c24 */ /* 0x000fe2000f8e0208 */
[----:B------:R-:W-:Y:S02]  /*f0d0*/  ISETP.GE.AND P1, PT, R17, UR4, PT ;  /* 0x0000000411007c0c */ /* 0x000fe4000bf26270 */
[----:B------:R-:W-:Y:S01]  /*f0e0*/  ISETP.GE.AND P2, PT, R0, UR4, PT ;  /* 0x0000000400007c0c */ /* 0x000fe2000bf46270 */
[----:B------:R-:W-:-:S05]  /*f0f0*/  IMAD.IADD R3, R5, 0x1, R3 ;  /* 0x0000000105037824 */ /* 0x000fca00078e0203 */
[----:B------:R-:W-:-:S05]  /*f100*/  LEA.HI.X R7, R4, UR7, R3, 0x1, P0 ;  /* 0x0000000704077c11 */ /* 0x000fca00080f0c03 */
[----:B------:R0:W-:Y:S04]  /*f110*/  @!P1 STG.E.128 desc[UR8][R6.64], RZ ;  /* 0x000000ff06009986 */ /* 0x0001e8000c101d08 */
[----:B------:R0:W-:Y:S02]  /*f120*/  @!P2 STG.E.128 desc[UR8][R6.64+0x80], RZ ;  /* 0x000080ff0600a986 */ /* 0x0001e4000c101d08 */
.L_x_287:
[----:B------:R-:W-:Y:S05]  /*f130*/  BSYNC B0 ;  /* 0x0000000000007941 */ /* 0x000fea0003800000 */
.L_x_278:
[----:B------:R-:W-:Y:S02]  /*f140*/  ULDC UR4, c[0x0][0xc14] ;  /* 0x0003050000047ab9 */ /* 0x000fe40000000800 */
[----:B-1----:R-:W-:-:S13]  /*f150*/  ISETP.GE.AND P0, PT, R51, UR4, PT ;  /* 0x0000000433007c0c */ /* 0x002fda000bf06270 */
[----:B------:R-:W-:Y:S05]  /*f160*/  @!P0 BRA `(.L_x_297) ;  /* 0xffffff1c00048947 */ /* 0x000fea000383ffff */
[----:B------:R-:W-:Y:S05]  /*f170*/  EXIT ;  /* 0x000000000000794d */ /* 0x000fea0003800000 */
.L_x_253:
[----:B------:R-:W-:-:S08]  /*f180*/  NOP ;  /* 0x0000000000007918 */ /* 0x000fd00000000000 */
[----:B--2---:R-:W0:-:S00]  /*f190*/  USETMAXREG.DEALLOC.CTAPOOL 0x18 ;  /* 0x00000018000079c8 */ /* 0x004e0000080e0500 */
[----:B0-----:R-:W-:-:S06]  /*f1a0*/  LOP3.LUT R0, R0, 0x3, RZ, 0xc0, !PT ;  /* 0x0000000300007812 */ /* 0x001fcc00078ec0ff */
[----:B------:R-:W0:Y:S02]  /*f1b0*/  SHFL.IDX PT, R0, R0, RZ, 0x1f ;  /* 0x00001fff00007589 */ /* 0x000e2400000e0000 */
[----:B0-----:R-:W-:-:S13]  /*f1c0*/  ISETP.NE.AND P0, PT, R0, RZ, PT ;  /* 0x000000ff0000720c */ /* 0x001fda0003f05270 */
[----:B------:R-:W-:Y:S05]  /*f1d0*/  @P0 EXIT ;  /* 0x000000000000094d */ /* 0x000fea0003800000 */
[----:B------:R-:W0:Y:S01]  /*f1e0*/  S2R R2, SR_TID.X ;  /* 0x0000000000027919 */ /* 0x000e220000002100 */
[----:B------:R-:W-:Y:S01]  /*f1f0*/  LOP3.LUT R4, R4, 0xffffffdf, RZ, 0xc0, !PT ;  /* 0xffffffdf04047812 */ /* 0x000fe200078ec0ff */
[----:B------:R-:W-:Y:S01]  /*f200*/  ULDC UR5, c[0x0][0xc14] ;  /* 0x0003050000057ab9 */ /* 0x000fe20000000800 */
[----:B------:R-:W-:Y:S01]  /*f210*/  IMAD.MOV.U32 R0, RZ, RZ, RZ ;  /* 0x000000ffff007224 */ /* 0x000fe200078e00ff */
[----:B------:R-:W-:Y:S01]  /*f220*/  ULDC.64 UR6, c[0x0][0x208] ;  /* 0x0000820000067ab9 */ /* 0x000fe20000000a00 */
[----:B------:R-:W-:Y:S01]  /*f230*/  ULDC UR4, c[0x0][0xc10] ;  /* 0x0003040000047ab9 */ /* 0x000fe20000000800 */
[----:B0-----:R-:W-:-:S04]  /*f240*/  LOP3.LUT R8, R2, 0x1f, RZ, 0xc0, !PT ;  /* 0x0000001f02087812 */ /* 0x001fc800078ec0ff */
[----:B------:R-:W-:-:S13]  /*f250*/  ISETP.NE.AND P0, PT, R8, 0x1f, PT ;  /* 0x0000001f0800780c */ /* 0x000fda0003f05270 */
[----:B------:R-:W-:Y:S02]  /*f260*/  @P0 LOP3.LUT R4, R4, 0x20, RZ, 0xfc, !PT ;  /* 0x0000002004040812 */ /* 0x000fe400078efcff */
[----:B------:R-:W-:-:S13]  /*f270*/  ISETP.GE.OR P0, PT, R8, UR5, !P0 ;  /* 0x0000000508007c0c */ /* 0x000fda000c706670 */
[----:B------:R-:W0:Y:S02]  /*f280*/  @!P0 LDC.64 R2, c[0x0][0xc58] ;  /* 0x00031600ff028b82 */ /* 0x000e240000000a00 */
[----:B0-----:R-:W-:-:S05]  /*f290*/  @!P0 IMAD.WIDE.U32 R2, R8, 0x4, R2 ;  /* 0x0000000408028825 */ /* 0x001fca00078e0002 */
[----:B------:R-:W2:Y:S01]  /*f2a0*/  @!P0 LDG.E R0, desc[UR6][R2.64] ;  /* 0x0000000602008981 */ /* 0x000ea2000c1e1900 */
[C---:B------:R-:W-:Y:S01]  /*f2b0*/  ISETP.NE.AND P1, PT, R8.reuse, RZ, PT ;  /* 0x000000ff0800720c */ /* 0x040fe20003f25270 */
[----:B------:R-:W0:Y:S01]  /*f2c0*/  S2UR UR6, SR_CTAID.X ;  /* 0x00000000000679c3 */ /* 0x000e220000002500 */
[----:B------:R-:W-:Y:S01]  /*f2d0*/  ISETP.GE.U32.AND P0, PT, R8, 0x2, PT ;  /* 0x000000020800780c */ /* 0x000fe20003f06070 */
[----:B------:R-:W-:Y:S01]  /*f2e0*/  IMAD.MOV.U32 R16, RZ, RZ, RZ ;  /* 0x000000ffff107224 */ /* 0x000fe200078e00ff */
[----:B------:R-:W-:Y:S02]  /*f2f0*/  LOP3.LUT R4, R4, 0xfffffffe, RZ, 0xc0, !PT ;  /* 0xfffffffe04047812 */ /* 0x000fe400078ec0ff */
[----:B------:R-:W-:-:S07]  /*f300*/  MOV R19, RZ ;  /* 0x000000ff00137202 */ /* 0x000fce0000000f00 */
[----:B------:R-:W-:-:S04]  /*f310*/  @P1 LOP3.LUT R4, R4, 0x1, RZ, 0xfc, !PT ;  /* 0x0000000104041812 */ /* 0x000fc800078efcff */
[----:B------:R-:W-:-:S04]  /*f320*/  LOP3.LUT R4, R4, 0xffffffef, RZ, 0xc0, !PT ;  /* 0xffffffef04047812 */ /* 0x000fc800078ec0ff */
[----:B------:R-:W-:-:S04]  /*f330*/  @P0 LOP3.LUT R4, R4, 0x10, RZ, 0xfc, !PT ;  /* 0x0000001004040812 */ /* 0x000fc800078efcff */
[----:B------:R-:W-:Y:S01]  /*f340*/  LOP3.LUT R4, R4, 0xfffffff7, RZ, 0xc0, !PT ;  /* 0xfffffff704047812 */ /* 0x000fe200078ec0ff */
[----:B--2---:R-:W1:Y:S02]  /*f350*/  SHFL.UP PT, R5, R0, 0x1, RZ ;  /* 0x0420000000057989 */ /* 0x004e6400000e00ff */
[----:B-1----:R-:W-:-:S05]  /*f360*/  SEL R5, R5, RZ, P1 ;  /* 0x000000ff05057207 */ /* 0x002fca0000800000 */
[----:B------:R-:W-:-:S05]  /*f370*/  IMAD.IADD R5, R0, 0x1, R5 ;  /* 0x0000000100057824 */ /* 0x000fca00078e0205 */
[----:B------:R-:W1:Y:S02]  /*f380*/  SHFL.UP PT, R6, R5, 0x2, RZ ;  /* 0x0440000005067989 */ /* 0x000e6400000e00ff */
[----:B-1----:R-:W-:Y:S02]  /*f390*/  SEL R6, R6, RZ, P0 ;  /* 0x000000ff06067207 */ /* 0x002fe40000000000 */
[----:B------:R-:W-:-:S03]  /*f3a0*/  ISETP.GE.U32.AND P0, PT, R8, 0x4, PT ;  /* 0x000000040800780c */ /* 0x000fc60003f06070 */
[----:B------:R-:W-:-:S05]  /*f3b0*/  IMAD.IADD R6, R5, 0x1, R6 ;  /* 0x0000000105067824 */ /* 0x000fca00078e0206 */
[----:B------:R-:W1:Y:S05]  /*f3c0*/  SHFL.UP PT, R7, R6, 0x4, RZ ;  /* 0x0480000006077989 */ /* 0x000e6a00000e00ff */
[----:B------:R-:W-:-:S04]  /*f3d0*/  @P0 LOP3.LUT R4, R4, 0x8, RZ, 0xfc, !PT ;  /* 0x0000000804040812 */ /* 0x000fc800078efcff */
[----:B------:R-:W-:Y:S02]  /*f3e0*/  LOP3.LUT R4, R4, 0xfffffffb, RZ, 0xc0, !PT ;  /* 0xfffffffb04047812 */ /* 0x000fe400078ec0ff */
        /* <DEDUP_REMOVED lines=10> */
[----:B------:R-:W-:Y:S02]  /*f490*/  @P0 LOP3.LUT R4, R4, 0x2, RZ, 0xfc, !PT ;  /* 0x0000000204040812 */ /* 0x000fe400078efcff */
[----:B-1----:R-:W-:-:S05]  /*f4a0*/  SEL R2, R2, RZ, P0 ;  /* 0x000000ff02027207 */ /* 0x002fca0000000000 */
[----:B------:R-:W-:-:S05]  /*f4b0*/  IMAD.IADD R2, R3, 0x1, R2 ;  /* 0x0000000103027824 */ /* 0x000fca00078e0202 */
[----:B------:R-:W1:Y:S02]  /*f4c0*/  SHFL.IDX PT, R5, R2, 0x1f, 0x1f ;  /* 0x03e01f0002057f89 */ /* 0x000e6400000e0000 */
[----:B-1----:R-:W-:-:S04]  /*f4d0*/  IMAD R5, R5, UR4, RZ ;  /* 0x0000000405057c24 */ /* 0x002fc8000f8e02ff */
[----:B------:R-:W-:Y:S01]  /*f4e0*/  IMAD.MOV.U32 R6, RZ, RZ, R5 ;  /* 0x000000ffff067224 */ /* 0x000fe200078e0005 */
[----:B0-----:R-:W-:-:S13]  /*f4f0*/  ISETP.GT.AND P0, PT, R5, UR6, PT ;  /* 0x0000000605007c0c */ /* 0x001fda000bf04270 */
[----:B------:R-:W-:Y:S05]  /*f500*/  @P0 BRA `(.L_x_298) ;  /* 0x0000000000c40947 */ /* 0x000fea0003800000 */
[----:B------:R-:W-:Y:S01]  /*f510*/  IMAD.MOV.U32 R5, RZ, RZ, R6 ;  /* 0x000000ffff057224 */ /* 0x000fe200078e0006 */
[----:B------:R-:W-:Y:S01]  /*f520*/  ULDC UR5, c[0x0][0xc14] ;  /* 0x0003050000057ab9 */ /* 0x000fe20000000800 */
[----:B------:R-:W-:Y:S01]  /*f530*/  IMAD.MOV.U32 R19, RZ, RZ, RZ ;  /* 0x000000ffff137224 */ /* 0x000fe200078e00ff */
[----:B------:R-:W-:Y:S01]  /*f540*/  ULDC UR7, c[0x0][0xc14] ;  /* 0x0003050000077ab9 */ /* 0x000fe20000000800 */
[----:B------:R-:W-:-:S05]  /*f550*/  ULDC UR4, c[0x0][0xc10] ;  /* 0x0003040000047ab9 */ /* 0x000fca0000000800 */
.L_x_302:
[----:B------:R-:W-:Y:S02]  /*f560*/  VIADD R0, R19, 0x1f ;  /* 0x0000001f13007836 */ /* 0x000fe40000000000 */
[----:B------:R-:W-:-:S03]  /*f570*/  IMAD.U32 R19, RZ, RZ, UR7 ;  /* 0x00000007ff137e24 */ /* 0x000fc6000f8e00ff */
[----:B------:R-:W-:-:S13]  /*f580*/  ISETP.GE.AND P0, PT, R0, UR5, PT ;  /* 0x0000000500007c0c */ /* 0x000fda000bf06270 */
[----:B------:R-:W-:Y:S05]  /*f590*/  @P0 BRA `(.L_x_299) ;  /* 0x0000000400440947 */ /* 0x000fea0003800000 */
[----:B------:R-:W0:Y:S01]  /*f5a0*/  S2R R2, SR_TID.X ;  /* 0x0000000000027919 */ /* 0x000e220000002100 */
[----:B------:R-:W-:Y:S01]  /*f5b0*/  IMAD.MOV.U32 R19, RZ, RZ, R0 ;  /* 0x000000ffff137224 */ /* 0x000fe200078e0000 */
[----:B------:R-:W-:Y:S01]  /*f5c0*/  BSSY B0, `(.L_x_300) ;  /* 0x000000b000007945 */ /* 0x000fe20003800000 */
[----:B------:R-:W-:Y:S01]  /*f5d0*/  IMAD.MOV.U32 R0, RZ, RZ, RZ ;  /* 0x000000ffff007224 */ /* 0x000fe200078e00ff */
[----:B0-----:R-:W-:-:S04]  /*f5e0*/  LOP3.LUT R8, R2, 0x1f, RZ, 0xc0, !PT ;  /* 0x0000001f02087812 */ /* 0x001fc800078ec0ff */
[C---:B------:R-:W-:Y:S01]  /*f5f0*/  ISETP.NE.AND P1, PT, R8.reuse, 0x1f, PT ;  /* 0x0000001f0800780c */ /* 0x040fe20003f25270 */
[----:B------:R-:W-:-:S05]  /*f600*/  IMAD.IADD R7, R8, 0x1, R19 ;  /* 0x0000000108077824 */ /* 0x000fca00078e0213 */
[----:B------:R-:W-:-:S13]  /*f610*/  ISETP.GE.OR P0, PT, R7, UR5, !P1 ;  /* 0x0000000507007c0c */ /* 0x000fda000cf06670 */
[----:B------:R-:W-:Y:S05]  /*f620*/  @P0 BRA `(.L_x_301) ;  /* 0x0000000000100947 */ /* 0x000fea0003800000 */
[----:B------:R-:W0:Y:S01]  /*f630*/  LDC.64 R2, c[0x0][0xc58] ;  /* 0x00031600ff027b82 */ /* 0x000e220000000a00 */
[----:B------:R-:W-:Y:S01]  /*f640*/  ULDC.64 UR8, c[0x0][0x208] ;  /* 0x0000820000087ab9 */ /* 0x000fe20000000a00 */
[----:B0-----:R-:W-:-:S05]  /*f650*/  IMAD.WIDE R2, R7, 0x4, R2 ;  /* 0x0000000407027825 */ /* 0x001fca00078e0202 */
[----:B------:R0:W5:Y:S02]  /*f660*/  LDG.E R0, desc[UR8][R2.64] ;  /* 0x0000000802007981 */ /* 0x000164000c1e1900 */
.L_x_301:
[----:B------:R-:W-:Y:S05]  /*f670*/  BSYNC B0 ;  /* 0x0000000000007941 */ /* 0x000fea0003800000 */
.L_x_300:
[----:B0----5:R-:W0:Y:S01]  /*f680*/  SHFL.UP PT, R2, R0, 0x1, RZ ;  /* 0x0420000000027989 */ /* 0x021e2200000e00ff */
[C---:B------:R-:W-:Y:S02]  /*f690*/  ISETP.NE.AND P0, PT, R8.reuse, RZ, PT ;  /* 0x000000ff0800720c */ /* 0x040fe40003f05270 */
[----:B------:R-:W-:Y:S02]  /*f6a0*/  ISETP.GE.U32.AND P1, PT, R8, 0x2, PT ;  /* 0x000000020800780c */ /* 0x000fe40003f26070 */
[----:B0-----:R-:W-:Y:S02]  /*f6b0*/  SEL R3, R2, RZ, P0 ;  /* 0x000000ff02037207 */ /* 0x001fe40000000000 */
[----:B------:R-:W-:Y:S02]  /*f6c0*/  ISETP.GE.U32.AND P0, PT, R8, 0x4, PT ;  /* 0x000000040800780c */ /* 0x000fe40003f06070 */
[----:B------:R-:W-:-:S05]  /*f6d0*/  IADD3 R3, R0, R3, RZ ;  /* 0x0000000300037210 */ /* 0x000fca0007ffe0ff */
[----:B------:R-:W0:Y:S02]  /*f6e0*/  SHFL.UP PT, R2, R3, 0x2, RZ ;  /* 0x0440000003027989 */ /* 0x000e2400000e00ff */
[----:B0-----:R-:W-:Y:S02]  /*f6f0*/  SEL R2, R2, RZ, P1 ;  /* 0x000000ff02027207 */ /* 0x001fe40000800000 */
[----:B------:R-:W-:-:S03]  /*f700*/  ISETP.GE.U32.AND P1, PT, R8, 0x8, PT ;  /* 0x000000080800780c */ /* 0x000fc60003f26070 */
[----:B------:R-:W-:-:S05]  /*f710*/  IMAD.IADD R2, R3, 0x1, R2 ;  /* 0x0000000103027824 */ /* 0x000fca00078e0202 */
[----:B------:R-:W0:Y:S02]  /*f720*/  SHFL.UP PT, R6, R2, 0x4, RZ ;  /* 0x0480000002067989 */ /* 0x000e2400000e00ff */
[----:B0-----:R-:W-:Y:S02]  /*f730*/  SEL R7, R6, RZ, P0 ;  /* 0x000000ff06077207 */ /* 0x001fe40000000000 */
[----:B------:R-:W-:-:S03]  /*f740*/  ISETP.GE.U32.AND P0, PT, R8, 0x10, PT ;  /* 0x000000100800780c */ /* 0x000fc60003f06070 */
[----:B------:R-:W-:-:S05]  /*f750*/  IMAD.IADD R7, R2, 0x1, R7 ;  /* 0x0000000102077824 */ /* 0x000fca00078e0207 */
[----:B------:R-:W0:Y:S02]  /*f760*/  SHFL.UP PT, R6, R7, 0x8, RZ ;  /* 0x0500000007067989 */ /* 0x000e2400000e00ff */
[----:B0-----:R-:W-:-:S05]  /*f770*/  SEL R6, R6, RZ, P1 ;  /* 0x000000ff06067207 */ /* 0x001fca0000800000 */
[----:B------:R-:W-:-:S05]  /*f780*/  IMAD.IADD R6, R7, 0x1, R6 ;  /* 0x0000000107067824 */ /* 0x000fca00078e0206 */
[----:B------:R-:W0:Y:S02]  /*f790*/  SHFL.UP PT, R8, R6, 0x10, RZ ;  /* 0x0600000006087989 */ /* 0x000e2400000e00ff */
[----:B0-----:R-:W-:-:S05]  /*f7a0*/  SEL R9, R8, RZ, P0 ;  /* 0x000000ff08097207 */ /* 0x001fca0000000000 */
[----:B------:R-:W-:-:S05]  /*f7b0*/  IMAD.IADD R9, R6, 0x1, R9 ;  /* 0x0000000106097824 */ /* 0x000fca00078e0209 */
[----:B------:R-:W0:Y:S02]  /*f7c0*/  SHFL.IDX PT, R3, R9, 0x1f, 0x1f ;  /* 0x03e01f0009037f89 */ /* 0x000e2400000e0000 */
[----:B0-----:R-:W-:-:S04]  /*f7d0*/  IMAD R6, R3, UR4, RZ ;  /* 0x0000000403067c24 */ /* 0x001fc8000f8e02ff */
[----:B------:R-:W-:-:S05]  /*f7e0*/  IMAD.IADD R5, R6, 0x1, R5 ;  /* 0x0000000106057824 */ /* 0x000fca00078e0205 */
[----:B------:R-:W-:-:S13]  /*f7f0*/  ISETP.GT.AND P0, PT, R5, UR6, PT ;  /* 0x0000000605007c0c */ /* 0x000fda000bf04270 */
[----:B------:R-:W-:Y:S05]  /*f800*/  @!P0 BRA `(.L_x_302) ;  /* 0xfffffffc00548947 */ /* 0x000fea000383ffff */
[----:B------:R-:W-:-:S07]  /*f810*/  IMAD.MOV.U32 R2, RZ, RZ, R9 ;  /* 0x000000ffff027224 */ /* 0x000fce00078e0009 */
.L_x_298:
[----:B------:R-:W-:-:S04]  /*f820*/  IMAD.IADD R7, R5, 0x1, -R6 ;  /* 0x0000000105077824 */ /* 0x000fc800078e0a06 */
[----:B------:R-:W-:-:S05]  /*f830*/  IMAD R3, R2, UR4, R7 ;  /* 0x0000000402037c24 */ /* 0x000fca000f8e0207 */
[----:B------:R-:W-:-:S13]  /*f840*/  ISETP.GT.AND P0, PT, R3, UR6, PT ;  /* 0x0000000603007c0c */ /* 0x000fda000bf04270 */
[----:B------:R-:W-:-:S04]  /*f850*/  VOTE.ANY R8, PT, !P0 ;  /* 0x0000000000087806 */ /* 0x000fc800040e0100 */
[----:B------:R-:W0:Y:S01]  /*f860*/  POPC R5, R8 ;  /* 0x0000000800057309 */ /* 0x000e220000000000 */
[----:B------:R-:W-:Y:S01]  /*f870*/  ISETP.NE.AND P0, PT, R8, RZ, PT ;  /* 0x000000ff0800720c */ /* 0x000fe20003f05270 */
[----:B0-----:R-:W0:Y:S02]  /*f880*/  SHFL.IDX PT, R0, R0, R5, 0x1f ;  /* 0x00001f0500007589 */ /* 0x001e2400000e0000 */
[----:B0-----:R-:W-:-:S04]  /*f890*/  IABS R6, R0 ;  /* 0x0000000000067213 */ /* 0x001fc80000000000 */
[----:B------:R-:W0:Y:S08]  /*f8a0*/  I2F.RP R9, R6 ;  /* 0x0000000600097306 */ /* 0x000e300000209400 */
[----:B0-----:R-:W0:Y:S02]  /*f8b0*/  MUFU.RCP R9, R9 ;  /* 0x0000000900097308 */ /* 0x001e240000001000 */
[----:B0-----:R-:W-:-:S06]  /*f8c0*/  VIADD R3, R9, 0xffffffe ;  /* 0x0ffffffe09037836 */ /* 0x001fcc0000000000 */
[----:B------:R-:W0:Y:S02]  /*f8d0*/  F2I.FTZ.U32.TRUNC.NTZ R3, R3 ;  /* 0x0000000300037305 */ /* 0x000e24000021f000 */
[----:B0-----:R-:W-:Y:S01]  /*f8e0*/  IADD3 R11, RZ, -R3, RZ ;  /* 0x80000003ff0b7210 */ /* 0x001fe20007ffe0ff */
[----:B------:R-:W-:Y:S06]  /*f8f0*/  @!P0 BRA `(.L_x_303) ;  /* 0x0000000000088947 */ /* 0x000fec0003800000 */
[----:B------:R-:W-:-:S05]  /*f900*/  VIADD R9, R5, 0xffffffff ;  /* 0xffffffff05097836 */ /* 0x000fca0000000000 */
[----:B------:R0:W1:Y:S02]  /*f910*/  SHFL.IDX PT, R16, R2, R9, 0x1f ;  /* 0x00001f0902107589 */ /* 0x00006400000e0000 */
.L_x_303:
[----:B-1----:R-:W-:Y:S01]  /*f920*/  IMAD R16, R16, UR4, R7 ;  /* 0x0000000410107c24 */ /* 0x002fe2000f8e0207 */
[----:B------:R-:W-:Y:S01]  /*f930*/  IADD3 R19, R5, R19, RZ ;  /* 0x0000001305137210 */ /* 0x000fe20007ffe0ff */
[----:B------:R-:W-:Y:S02]  /*f940*/  IMAD R7, R11, R6, RZ ;  /* 0x000000060b077224 */ /* 0x000fe400078e02ff */
[----:B0-----:R-:W-:Y:S01]  /*f950*/  IMAD.MOV.U32 R2, RZ, RZ, RZ ;  /* 0x000000ffff027224 */ /* 0x001fe200078e00ff */
[----:B------:R-:W-:-:S03]  /*f960*/  IADD3 R17, -R16, UR6, RZ ;  /* 0x0000000610117c10 */ /* 0x000fc6000fffe1ff */
[----:B------:R-:W-:Y:S01]  /*f970*/  IMAD.HI.U32 R2, R3, R7, R2 ;  /* 0x0000000703027227 */ /* 0x000fe200078e0002 */
[----:B------:R-:W-:Y:S02]  /*f980*/  IABS R7, R0 ;  /* 0x0000000000077213 */ /* 0x000fe40000000000 */
[----:B------:R-:W-:-:S03]  /*f990*/  IABS R3, R17 ;  /* 0x0000001100037213 */ /* 0x000fc60000000000 */
[----:B------:R-:W-:Y:S02]  /*f9a0*/  IMAD.MOV R7, RZ, RZ, -R7 ;  /* 0x000000ffff077224 */ /* 0x000fe400078e0a07 */
[----:B------:R-:W-:-:S04]  /*f9b0*/  IMAD.HI.U32 R2, R2, R3, RZ ;  /* 0x0000000302027227 */ /* 0x000fc800078e00ff */
[----:B------:R-:W-:-:S05]  /*f9c0*/  IMAD R3, R2, R7, R3 ;  /* 0x0000000702037224 */ /* 0x000fca00078e0203 */
[----:B------:R-:W-:-:S13]  /*f9d0*/  ISETP.GT.U32.AND P0, PT, R6, R3, PT ;  /* 0x000000030600720c */ /* 0x000fda0003f04070 */
[----:B------:R-:W-:Y:S02]  /*f9e0*/  @!P0 IMAD.IADD R3, R3, 0x1, -R6 ;  /* 0x0000000103038824 */ /* 0x000fe400078e0a06 */
[----:B------:R-:W-:-:S03]  /*f9f0*/  @!P0 VIADD R2, R2, 0x1 ;  /* 0x0000000102028836 */ /* 0x000fc60000000000 */
[----:B------:R-:W-:Y:S02]  /*fa00*/  ISETP.GE.U32.AND P0, PT, R3, R6, PT ;  /* 0x000000060300720c */ /* 0x000fe40003f06070 */
[----:B------:R-:W-:-:S11]  /*fa10*/  LOP3.LUT R3, R17, R0, RZ, 0x3c, !PT ;  /* 0x0000000011037212 */ /* 0x000fd600078e3cff */
[----:B------:R-:W-:Y:S01]  /*fa20*/  @P0 VIADD R2, R2, 0x1 ;  /* 0x0000000102020836 */ /* 0x000fe20000000000 */
[----:B------:R-:W-:-:S13]  /*fa30*/  ISETP.GE.AND P0, PT, R3, RZ, PT ;  /* 0x000000ff0300720c */ /* 0x000fda0003f06270 */
[----:B------:R-:W-:Y:S01]  /*fa40*/  @!P0 IMAD.MOV R2, RZ, RZ, -R2 ;  /* 0x000000ffff028224 */ /* 0x000fe200078e0a02 */
[----:B------:R-:W-:-:S13]  /*fa50*/  ISETP.NE.AND P0, PT, R0, RZ, PT ;  /* 0x000000ff0000720c */ /* 0x000fda0003f05270 */
[----:B------:R-:W-:-:S05]  /*fa60*/  @!P0 LOP3.LUT R2, RZ, R0, RZ, 0x33, !PT ;  /* 0x00000000ff028212 */ /* 0x000fca00078e33ff */
[--C-:B------:R-:W-:Y:S02]  /*fa70*/  IMAD.MOV R3, RZ, RZ, -R2.reuse ;  /* 0x000000ffff037224 */ /* 0x100fe400078e0a02 */
[----:B------:R-:W-:Y:S02]  /*fa80*/  IMAD.MOV.U32 R18, RZ, RZ, R2 ;  /* 0x000000ffff127224 */ /* 0x000fe400078e0002 */
[----:B------:R-:W-:Y:S01]  /*fa90*/  IMAD R17, R0, R3, R17 ;  /* 0x0000000300117224 */ /* 0x000fe200078e0211 */
[----:B------:R-:W-:Y:S06]  /*faa0*/  BRA `(.L_x_304) ;  /* 0x00000000000c7947 */ /* 0x000fec0003800000 */
.L_x_299:
[----:B------:R-:W-:Y:S02]  /*fab0*/  IMAD.MOV.U32 R17, RZ, RZ, RZ ;  /* 0x000000ffff117224 */ /* 0x000fe400078e00ff */
[----:B------:R-:W-:Y:S02]  /*fac0*/  IMAD.U32 R16, RZ, RZ, UR6 ;  /* 0x00000006ff107e24 */ /* 0x000fe4000f8e00ff */
[----:B------:R-:W-:-:S07]  /*fad0*/  IMAD.MOV.U32 R18, RZ, RZ, RZ ;  /* 0x000000ffff127224 */ /* 0x000fce00078e00ff */
.L_x_304:
[----:B------:R-:W0:Y:S01]  /*fae0*/  S2R R0, SR_TID.X ;  /* 0x0000000000007919 */ /* 0x000e220000002100 */
[----:B------:R-:W-:Y:S01]  /*faf0*/  STL [R1+0x28], RZ ;  /* 0x000028ff01007387 */ /* 0x000fe20000100800 */
[----:B0-----:R-:W-:-:S04]  /*fb00*/  LOP3.LUT R0, R0, 0x1f, RZ, 0xc0, !PT ;  /* 0x0000001f00007812 */ /* 0x001fc800078ec0ff */
[----:B------:R-:W-:-:S13]  /*fb10*/  ISETP.NE.AND P0, PT, R0, RZ, PT ;  /* 0x000000ff0000720c */ /* 0x000fda0003f05270 */
[----:B------:R-:W0:Y:S01]  /*fb20*/  @!P0 S2R R3, SR_CgaCtaId ;  /* 0x0000000000038919 */ /* 0x000e220000008800 */
[----:B------:R-:W-:-:S04]  /*fb30*/  @!P0 MOV R0, 0x400 ;  /* 0x0000040000008802 */ /* 0x000fc80000000f00 */
[----:B0-----:R-:W-:-:S05]  /*fb40*/  @!P0 LEA R0, R3, R0, 0x18 ;  /* 0x0000000003008211 */ /* 0x001fca00078ec0ff */
[----:B------:R0:W-:Y:S01]  /*fb50*/  @!P0 STS.128 [R0+0x348d0], R16 ;  /* 0x0348d01000008388 */ /* 0x0001e20000000c00 */
[----:B------:R-:W-:Y:S06]  /*fb60*/  BAR.ARV 0x5, 0x120 ;  /* 0x0144800000007b1d */ /* 0x000fec0000002000 */
[----:B------:R-:W-:Y:S01]  /*fb70*/  ISETP.GE.AND P0, PT, R19, UR5, PT ;  /* 0x0000000513007c0c */ /* 0x000fe2000bf06270 */
[----:B0-----:R-:W-:-:S05]  /*fb80*/  IMAD.MOV.U32 R0, RZ, RZ, 0x1 ;  /* 0x00000001ff007424 */ /* 0x001fca00078e00ff */
[----:B------:R0:W-:Y:S04]  /*fb90*/  STL [R1+0x8], R0 ;  /* 0x0000080001007387 */ /* 0x0001e80000100800 */
[----:B------:R0:W-:Y:S03]  /*fba0*/  STL [R1], RZ ;  /* 0x000000ff01007387 */ /* 0x0001e60000100800 */
[----:B------:R-:W-:Y:S05]  /*fbb0*/  @P0 BRA `(.L_x_305) ;  /* 0x0000003c00200947 */ /* 0x000fea0003800000 */
[----:B0-----:R-:W-:Y:S01]  /*fbc0*/  IMAD.MOV.U32 R0, RZ, RZ, 0x1 ;  /* 0x00000001ff007424 */ /* 0x001fe200078e00ff */
[----:B------:R0:W-:Y:S01]  /*fbd0*/  STL [R1], RZ ;  /* 0x000000ff01007387 */ /* 0x0001e20000100800 */
[----:B------:R-:W-:Y:S01]  /*fbe0*/  ULDC UR38, c[0x0][0xc] ;  /* 0x0000030000267ab9 */ /* 0x000fe20000000800 */
[----:B------:R-:W-:Y:S02]  /*fbf0*/  ULDC.64 UR36, c[0x0][0x198] ;  /* 0x0000660000247ab9 */ /* 0x000fe40000000a00 */
[----:B------:R0:W-:Y:S04]  /*fc00*/  STL [R1+0x8], R0 ;  /* 0x0000080001007387 */ /* 0x0001e80000100800 */
[----:B------:R0:W-:Y:S02]  /*fc10*/  STL [R1+0x28], RZ ;  /* 0x000028ff01007387 */ /* 0x0001e40000100800 */
.L_x_369:
[----:B-1----:R-:W1:Y:S01]  /*fc20*/  LDC.64 R2, c[0x0][0xc60] ;  /* 0x00031800ff027b82 */ /* 0x002e620000000a00 */
[----:B------:R-:W-:Y:S01]  /*fc30*/  ULDC.64 UR4, c[0x0][0x208] ;  /* 0x0000820000047ab9 */ /* 0x000fe20000000a00 */
[----:B-1----:R-:W-:-:S05]  /*fc40*/  IMAD.WIDE R2, R19, 0x4, R2 ;  /* 0x0000000413027825 */ /* 0x002fca00078e0202 */
[----:B------:R-:W2:Y:S01]  /*fc50*/  LDG.E R5, desc[UR4][R2.64] ;  /* 0x0000000402057981 */ /* 0x000ea2000c1e1900 */
[----:B------:R-:W-:Y:S05]  /*fc60*/  YIELD ;  /* 0x0000000000007946 */ /* 0x000fea0003800000 */
[----:B------:R-:W-:Y:S01]  /*fc70*/  ULDC.64 UR4, c[0x0][0xa28] ;  /* 0x00028a0000047ab9 */ /* 0x000fe20000000a00 */
[----:B0-----:R-:W-:Y:S01]  /*fc80*/  IMAD.MOV.U32 R0, RZ, RZ, RZ ;  /* 0x000000ffff007224 */ /* 0x001fe200078e00ff */
[----:B------:R-:W-:Y:S01]  /*fc90*/  ISETP.NE.U32.AND P0, PT, RZ, UR4, PT ;  /* 0x00000004ff007c0c */ /* 0x000fe2000bf05070 */
[----:B------:R-:W-:-:S03]  /*fca0*/  ULDC.64 UR6, c[0x0][0x208] ;  /* 0x0000820000067ab9 */ /* 0x000fc60000000a00 */
[----:B------:R-:W-:Y:S01]  /*fcb0*/  ISETP.NE.AND.EX P0, PT, RZ, UR5, PT, P0 ;  /* 0x00000005ff007c0c */ /* 0x000fe2000bf05300 */
[----:B------:R-:W-:Y:S01]  /*fcc0*/  IMAD.MOV.U32 R6, RZ, RZ, RZ ;  /* 0x000000ffff067224 */ /* 0x000fe200078e00ff */
[----:B--2---:R-:W-:Y:S01]  /*fcd0*/  SHF.R.S32.HI R4, RZ, 0x1f, R5 ;  /* 0x0000001fff047819 */ /* 0x004fe20000011405 */
[----:B------:R-:W-:Y:S10]  /*fce0*/  STL [R1+0x14], R5 ;  /* 0x0000140501007387 */ /* 0x000ff40000100800 */
[----:B------:R-:W-:-:S04]  /*fcf0*/  @P0 LEA R2, P1, R5, UR4, 0x2 ;  /* 0x0000000405020c11 */ /* 0x000fc8000f8210ff */
[----:B------:R-:W-:Y:S01]  /*fd00*/  @P0 LEA.HI.X R3, R5, UR5, R4, 0x2, P1 ;  /* 0x0000000505030c11 */ /* 0x000fe200088f1404 */
[----:B------:R-:W-:-:S04]  /*fd10*/  ULDC.64 UR4, c[0x0][0xa00] ;  /* 0x0002800000047ab9 */ /* 0x000fc80000000a00 */
[----:B------:R0:W5:Y:S01]  /*fd20*/  @P0 LDG.E R0, desc[UR6][R2.64] ;  /* 0x0000000602000981 */ /* 0x000162000c1e1900 */
[----:B------:R-:W-:-:S04]  /*fd30*/  ISETP.NE.U32.AND P0, PT, RZ, UR4, PT ;  /* 0x00000004ff007c0c */ /* 0x000fc8000bf05070 */
[----:B------:R-:W-:-:S13]  /*fd40*/  ISETP.NE.AND.EX P0, PT, RZ, UR5, PT, P0 ;  /* 0x00000005ff007c0c */ /* 0x000fda000bf05300 */
[----:B0-----:R-:W-:-:S04]  /*fd50*/  @P0 LEA R2, P1, R5, UR4, 0x2 ;  /* 0x0000000405020c11 */ /* 0x001fc8000f8210ff */
[----:B------:R-:W-:Y:S01]  /*fd60*/  @P0 LEA.HI.X R3, R5, UR5, R4, 0x2, P1 ;  /* 0x0000000505030c11 */ /* 0x000fe200088f1404 */
[----:B------:R-:W-:-:S04]  /*fd70*/  ULDC.64 UR4, c[0x0][0xa20] ;  /* 0x0002880000047ab9 */ /* 0x000fc80000000a00 */
[----:B------:R-:W2:Y:S01]  /*fd80*/  @P0 LDG.E R6, desc[UR6][R2.64] ;  /* 0x0000000602060981 */ /* 0x000ea2000c1e1900 */
[----:B------:R-:W-:Y:S02]  /*fd90*/  ISETP.NE.U32.AND P0, PT, RZ, UR4, PT ;  /* 0x00000004ff007c0c */ /* 0x000fe4000bf05070 */
[C---:B------:R-:W-:Y:S02]  /*fda0*/  SHF.L.U32 R7, R5.reuse, 0x2, RZ ;  /* 0x0000000205077819 */ /* 0x040fe400000006ff */
[----:B------:R-:W-:Y:S01]  /*fdb0*/  ISETP.NE.AND.EX P0, PT, RZ, UR5, PT, P0 ;  /* 0x00000005ff007c0c */ /* 0x000fe2000bf05300 */
[----:B--2---:R0:W-:Y:S04]  /*fdc0*/  STL [R1+0x2c], R6 ;  /* 0x00002c0601007387 */ /* 0x0041e80000100800 */
[----:B------:R1:W-:Y:S01]  /*fdd0*/  STL [R1+0x1c], R7 ;  /* 0x00001c0701007387 */ /* 0x0003e20000100800 */
[----:B0-----:R-:W-:-:S07]  /*fde0*/  SHF.L.U64.HI R6, R5, 0x2, R4 ;  /* 0x0000000205067819 */ /* 0x001fce0000010204 */
[C---:B------:R-:W-:Y:S01]  /*fdf0*/  @P0 IADD3 R4, P1, R7.reuse, UR4, RZ ;  /* 0x0000000407040c10 */ /* 0x040fe2000ff3e0ff */
[----:B------:R0:W-:Y:S03]  /*fe00*/  STL [R1+0x20], R6 ;  /* 0x0000200601007387 */ /* 0x0001e60000100800 */
[----:B------:R-:W-:Y:S01]  /*fe10*/  @P0 IADD3.X R5, R6, UR5, RZ, P1, !PT ;  /* 0x0000000506050c10 */ /* 0x000fe20008ffe4ff */
[----:B------:R-:W-:Y:S02]  /*fe20*/  ULDC.64 UR4, c[0x0][0xa08] ;  /* 0x0002820000047ab9 */ /* 0x000fe40000000a00 */
[----:B------:R-:W-:Y:S01]  /*fe30*/  IADD3 R2, P1, R7, UR4, RZ ;  /* 0x0000000407027c10 */ /* 0x000fe2000ff3e0ff */
[----:B-1----:R-:W-:-:S03]  /*fe40*/  IMAD.MOV.U32 R7, RZ, RZ, RZ ;  /* 0x000000ffff077224 */ /* 0x002fc600078e00ff */
[----:B------:R-:W-:Y:S02]  /*fe50*/  IADD3.X R3, R6, UR5, RZ, P1, !PT ;  /* 0x0000000506037c10 */ /* 0x000fe40008ffe4ff */
[----:B------:R-:W-:-:S04]  /*fe60*/  ISETP.NE.U32.AND P1, PT, RZ, UR4, PT ;  /* 0x00000004ff007c0c */ /* 0x000fc8000bf25070 */
[----:B------:R-:W-:Y:S01]  /*fe70*/  ISETP.NE.AND.EX P1, PT, RZ, UR5, PT, P1 ;  /* 0x00000005ff007c0c */ /* 0x000fe2000bf25310 */
[----:B------:R-:W-:Y:S02]  /*fe80*/  ULDC.64 UR4, c[0x0][0x3f8] ;  /* 0x0000fe0000047ab9 */ /* 0x000fe40000000a00 */
[----:B------:R-:W-:-:S03]  /*fe90*/  UISETP.NE.U32.AND UP0, UPT, UR4, URZ, UPT ;  /* 0x0000003f0400728c */ /* 0x000fc6000bf05070 */
[----:B------:R-:W-:Y:S01]  /*fea0*/  ULDC UR4, c[0x0][0x404] ;  /* 0x0001010000047ab9 */ /* 0x000fe20000000800 */
[----:B------:R-:W-:-:S03]  /*feb0*/  UISETP.NE.AND.EX UP0, UPT, UR5, URZ, UPT, UP0 ;  /* 0x0000003f0500728c */ /* 0x000fc6000bf05300 */
[----:B------:R-:W-:Y:S01]  /*fec0*/  ULDC UR5, c[0x0][0x2e0] ;  /* 0x0000b80000057ab9 */ /* 0x000fe20000000800 */
[----:B------:R-:W-:Y:S02]  /*fed0*/  USEL UR4, UR4, 0x1, UP0 ;  /* 0x0000000104047887 */ /* 0x000fe40008000000 */
[----:B------:R1:W5:Y:S02]  /*fee0*/  @P1 LDG.E R7, desc[UR6][R2.64] ;  /* 0x0000000602071981 */ /* 0x000364000c1e1900 */
[----:B------:R-:W-:-:S06]  /*fef0*/  UIMAD UR4, UR4, UR5, URZ ;  /* 0x00000005040472a4 */ /* 0x000fcc000f8e023f */
[----:B0-----:R-:W-:-:S06]  /*ff00*/  IMAD.U32 R6, RZ, RZ, UR4 ;  /* 0x00000004ff067e24 */ /* 0x001fcc000f8e00ff */
[----:B------:R1:W5:Y:S01]  /*ff10*/  @P0 LDG.E R6, desc[UR6][R4.64] ;  /* 0x0000000604060981 */ /* 0x000362000c1e1900 */
[----:B------:R-:W-:Y:S05]  /*ff20*/  @P0 BRA `(.L_x_306) ;  /* 0x0000000000140947 */ /* 0x000fea0003800000 */
[----:B------:R-:W-:Y:S05]  /*ff30*/  @!P1 BRA `(.L_x_306) ;  /* 0x0000000000109947 */ /* 0x000fea0003800000 */
[----:B------:R-:W-:Y:S02]  /*ff40*/  ULDC.64 UR4, c[0x0][0x208] ;  /* 0x0000820000047ab9 */ /* 0x000fe40000000a00 */
[----:B-----5:R-:W2:Y:S04]  /*ff50*/  LDG.E R6, desc[UR4][R2.64] ;  /* 0x0000000402067981 */ /* 0x020ea8000c1e1900 */
[----:B-1----:R-:W2:Y:S02]  /*ff60*/  LDG.E R5, desc[UR4][R2.64+0x4] ;  /* 0x0000040402057981 */ /* 0x002ea4000c1e1900 */
[----:B--2---:R-:W-:-:S07]  /*ff70*/  IMAD.IADD R6, R5, 0x1, -R6 ;  /* 0x0000000105067824 */ /* 0x004fce00078e0a06 */
.L_x_306:
[--C-:B-1---5:R-:W-:Y:S01]  /*ff80*/  IMAD.IADD R2, R6, 0x1, -R0.reuse ;  /* 0x0000000106027824 */ /* 0x122fe200078e0a00 */
[----:B------:R-:W-:Y:S01]  /*ff90*/  BSSY B6, `(.L_x_307) ;  /* 0x00002eb000067945 */ /* 0x000fe20003800000 */
[----:B------:R-:W-:Y:S02]  /*ffa0*/  IMAD.IADD R3, R7, 0x1, R0 ;  /* 0x0000000107037824 */ /* 0x000fe400078e0200 */
[C---:B------:R-:W-:Y:S01]  /*ffb0*/  VIADD R0, R2.reuse, 0xaf ;  /* 0x000000af02007836 */ /* 0x040fe20000000000 */
[----:B------:R-:W-:Y:S01]  /*ffc0*/  STL [R1+0x24], R2 ;  /* 0x0000240201007387 */ /* 0x000fe20000100800 */
[----:B------:R-:W-:Y:S02]  /*ffd0*/  ISETP.GT.AND P0, PT, R2, RZ, PT ;  /* 0x000000ff0200720c */ /* 0x000fe40003f04270 */
[----:B------:R-:W-:Y:S01]  /*ffe0*/  IMAD.HI R0, R0, 0x2e8ba2e9, RZ ;  /* 0x2e8ba2e900007827 */ /* 0x000fe200078e02ff */
[----:B------:R0:W-:Y:S04]  /*fff0*/  STL [R1+0x4], R3 ;  /* 0x0000040301007387 */ /* 0x0001e80000100800 */
[----:B0-----:R-:W-:-:S04]  /*10000*/  SHF.R.U32.HI R3, RZ, 0x1f, R0 ;  /* 0x0000001fff037819 */ /* 0x001fc80000011600 */
[----:B------:R-:W-:-:S05]  /*10010*/  LEA.HI.SX32 R0, R0, R3, 0x1b ;  /* 0x0000000300007211 */ /* 0x000fca00078fdaff */
[----:B------:R0:W-:Y:S01]  /*10020*/  STL [R1+0x18], R0 ;  /* 0x0000180001007387 */ /* 0x0001e20000100800 */
[----:B------:R-:W-:Y:S05]  /*10030*/  @P0 BRA `(.L_x_308) ;  /* 0x0000000000480947 */ /* 0x000fea0003800000 */
[----:B------:R-:W1:Y:S02]  /*10040*/  S2R R2, SR_TID.X ;  /* 0x0000000000027919 */ /* 0x000e640000002100 */
[----:B-1----:R-:W-:-:S04]  /*10050*/  LOP3.LUT R2, R2, 0x1f, RZ, 0xc0, !PT ;  /* 0x0000001f02027812 */ /* 0x002fc800078ec0ff */
[----:B------:R-:W-:-:S13]  /*10060*/  ISETP.NE.AND P1, PT, R2, RZ, PT ;  /* 0x000000ff0200720c */ /* 0x000fda0003f25270 */
[----:B------:R-:W-:Y:S05]  /*10070*/  @P1 BRA `(.L_x_309) ;  /* 0x0000002c00701947 */ /* 0x000fea0003800000 */
[----:B------:R-:W1:Y:S01]  /*10080*/  S2R R7, SR_LANEID ;  /* 0x0000000000077919 */ /* 0x000e620000000000 */
[----:B------:R-:W-:Y:S01]  /*10090*/  VOTEU.ANY UR4, UPT, PT ;  /* 0x0000000000047886 */ /* 0x000fe200038e0100 */
[----:B------:R-:W2:Y:S01]  /*100a0*/  LDC.64 R2, c[0x0][0xc38] ;  /* 0x00030e00ff027b82 */ /* 0x000ea20000000a00 */
[----:B0-----:R-:W1:Y:S01]  /*100b0*/  FLO.U32 R0, UR4 ;  /* 0x0000000400007d00 */ /* 0x001e6200080e0000 */
[----:B------:R-:W-:-:S07]  /*100c0*/  ULDC.64 UR6, c[0x0][0x208] ;  /* 0x0000820000067ab9 */ /* 0x000fce0000000a00 */
[----:B------:R-:W2:Y:S01]  /*100d0*/  POPC R5, UR4 ;  /* 0x0000000400057d09 */ /* 0x000ea20008000000 */
[----:B-1----:R-:W-:-:S13]  /*100e0*/  ISETP.EQ.U32.AND P0, PT, R0, R7, PT ;  /* 0x000000070000720c */ /* 0x002fda0003f02070 */
[----:B--2---:R-:W2:Y:S01]  /*100f0*/  @P0 ATOMG.E.ADD.STRONG.GPU PT, R3, desc[UR6][R2.64], R5 ;  /* 0x00000005020309a8 */ /* 0x004ea200081ee1c6 */
[----:B------:R-:W0:Y:S02]  /*10100*/  S2R R4, SR_LTMASK ;  /* 0x0000000000047919 */ /* 0x000e240000003900 */
[----:B0-----:R-:W-:-:S04]  /*10110*/  LOP3.LUT R4, R4, UR4, RZ, 0xc0, !PT ;  /* 0x0000000404047c12 */ /* 0x001fc8000f8ec0ff */
[----:B------:R-:W0:Y:S01]  /*10120*/  POPC R7, R4 ;  /* 0x0000000400077309 */ /* 0x000e220000000000 */
[----:B--2---:R-:W0:Y:S02]  /*10130*/  SHFL.IDX PT, R0, R3, R0, 0x1f ;  /* 0x00001f0003007589 */ /* 0x004e2400000e0000 */
[----:B0-----:R-:W-:Y:S01]  /*10140*/  IADD3 R16, R0, UR38, R7 ;  /* 0x0000002600107c10 */ /* 0x001fe2000fffe007 */
[----:B------:R-:W-:Y:S06]  /*10150*/  BRA `(.L_x_309) ;  /* 0x0000002c00387947 */ /* 0x000fec0003800000 */
.L_x_308:
[----:B------:R-:W1:Y:S01]  /*10160*/  S2R R3, SR_CgaCtaId ;  /* 0x0000000000037919 */ /* 0x000e620000008800 */
[----:B0-----:R-:W-:-:S04]  /*10170*/  MOV R0, 0x400 ;  /* 0x0000040000007802 */ /* 0x001fc80000000f00 */
[----:B-1----:R-:W-:-:S05]  /*10180*/  LEA R2, R3, R0, 0x18 ;  /* 0x0000000003027211 */ /* 0x002fca00078ec0ff */
[----:B------:R0:W-:Y:S01]  /*10190*/  STL [R1+0x10], R2 ;  /* 0x0000100201007387 */ /* 0x0001e20000100800 */
[----:B------:R-:W-:-:S05]  /*101a0*/  VIADD R0, R2, 0x1e400 ;  /* 0x0001e40002007836 */ /* 0x000fca0000000000 */
[----:B------:R-:W-:-:S13]  /*101b0*/  LOP3.LUT P0, RZ, R0, 0x3ff, RZ, 0xc0, !PT ;  /* 0x000003ff00ff7812 */ /* 0x000fda000780c0ff */
[----:B0-----:R-:W-:Y:S05]  /*101c0*/  @!P0 BRA `(.L_x_310) ;  /* 0x0000000000408947 */ /* 0x001fea0003800000 */
[----:B------:R-:W-:Y:S01]  /*101d0*/  MOV R2, 0x0 ;  /* 0x0000000000027802 */ /* 0x000fe20000000f00 */
[----:B------:R-:W-:Y:S01]  /*101e0*/  ULDC.64 UR6, c[0x4][0xa0] ;  /* 0x0100280000067ab9 */ /* 0x000fe20000000a00 */
[----:B------:R-:W-:Y:S01]  /*101f0*/  ULDC.64 UR8, c[0x4][0xa8] ;  /* 0x01002a0000087ab9 */ /* 0x000fe20000000a00 */
[----:B------:R-:W-:Y:S01]  /*10200*/  ULDC.64 UR4, c[0x4][0x28] ;  /* 0x01000a0000047ab9 */ /* 0x000fe20000000a00 */
[----:B------:R-:W-:Y:S01]  /*10210*/  IMAD.U32 R4, RZ, RZ, UR6 ;  /* 0x00000006ff047e24 */ /* 0x000fe2000f8e00ff */
[----:B------:R-:W-:Y:S01]  /*10220*/  MOV R5, UR7 ;  /* 0x0000000700057c02 */ /* 0x000fe20008000f00 */
[----:B------:R-:W0:Y:S01]  /*10230*/  LDC.64 R2, c[0x4][R2] ;  /* 0x0100000002027b82 */ /* 0x000e220000000a00 */
        /* <DEDUP_REMOVED lines=8> */
[----:B0-----:R-:W-:Y:S05]  /*102c0*/  CALL.ABS.NOINC R2 ;  /* 0x0000000002007343 */ /* 0x001fea0003c00000 */
.L_x_310:
        /* <DEDUP_REMOVED lines=8> */
[----:B------:R0:W1:Y:S01]  /*10350*/  LDC.64 R2, c[0x4][R0] ;  /* 0x0100000000027b82 */ /* 0x0000620000000a00 */
[----:B------:R-:W-:Y:S01]  /*10360*/  MOV R4, UR6 ;  /* 0x0000000600047c02 */ /* 0x000fe20008000f00 */
[----:B------:R-:W-:Y:S02]  /*10370*/  IMAD.U32 R5, RZ, RZ, UR7 ;  /* 0x00000007ff057e24 */ /* 0x000fe4000f8e00ff */
[----:B------:R-:W-:Y:S02]  /*10380*/  IMAD.U32 R6, RZ, RZ, UR8 ;  /* 0x00000008ff067e24 */ /* 0x000fe4000f8e00ff */
[----:B------:R-:W-:-:S02]  /*10390*/  IMAD.U32 R7, RZ, RZ, UR9 ;  /* 0x00000009ff077e24 */ /* 0x000fc4000f8e00ff */
[----:B------:R-:W-:Y:S02]  /*103a0*/  IMAD.U32 R10, RZ, RZ, UR4 ;  /* 0x00000004ff0a7e24 */ /* 0x000fe4000f8e00ff */
[----:B------:R-:W-:Y:S02]  /*103b0*/  IMAD.U32 R11, RZ, RZ, UR5 ;  /* 0x00000005ff0b7e24 */ /* 0x000fe4000f8e00ff */
[----:B------:R-:W-:Y:S02]  /*103c0*/  IMAD.MOV.U32 R8, RZ, RZ, 0x70 ;  /* 0x00000070ff087424 */ /* 0x000fe400078e00ff */
[----:B------:R-:W-:Y:S02]  /*103d0*/  IMAD.MOV.U32 R12, RZ, RZ, 0x1 ;  /* 0x00000001ff0c7424 */ /* 0x000fe400078e00ff */
[----:B0-----:R-:W-:-:S07]  /*103e0*/  IMAD.MOV.U32 R13, RZ, RZ, RZ ;  /* 0x000000ffff0d7224 */ /* 0x001fce00078e00ff */
[----:B------:R-:W-:-:S07]  /*103f0*/  LEPC R20, `(.L_x_312) ;  /* 0x000000001014794e */ /* 0x000fce0000000000 */
[----:B-1----:R-:W-:Y:S05]  /*10400*/  CALL.ABS.NOINC R2 ;  /* 0x0000000002007343 */ /* 0x002fea0003c00000 */
.L_x_312:
[----:B------:R-:W-:Y:S01]  /*10410*/  MOV R2, 0x0 ;  /* 0x0000000000027802 */ /* 0x000fe20000000f00 */
[----:B------:R-:W-:Y:S01]  /*10420*/  ULDC.64 UR6, c[0x4][0xa0] ;  /* 0x0100280000067ab9 */ /* 0x000fe20000000a00 */
[----:B------:R-:W-:Y:S01]  /*10430*/  ULDC.64 UR8, c[0x4][0xa8] ;  /* 0x01002a0000087ab9 */ /* 0x000fe20000000a00 */
[----:B------:R-:W-:Y:S01]  /*10440*/  ULDC.64 UR4, c[0x4][0x38] ;  /* 0x01000e0000047ab9 */ /* 0x000fe20000000a00 */
[----:B------:R-:W-:Y:S01]  /*10450*/  MOV R4, UR6 ;  /* 0x0000000600047c02 */ /* 0x000fe20008000f00 */
[----:B------:R-:W-:Y:S01]  /*10460*/  IMAD.U32 R5, RZ, RZ, UR7 ;  /* 0x00000007ff057e24 */ /* 0x000fe2000f8e00ff */
        /* <DEDUP_REMOVED lines=10> */
.L_x_311:
[----:B------:R-:W2:Y:S01]  /*10510*/  LDL.LU R2, [R1+0x1c] ;  /* 0x00001c0001027983 */ /* 0x000ea20000300800 */
[----:B------:R-:W-:-:S03]  /*10520*/  ULDC.64 UR4, c[0x0][0x9f8] ;  /* 0x00027e0000047ab9 */ /* 0x000fc60000000a00 */
[----:B------:R-:W3:Y:S04]  /*10530*/  LDL.LU R0, [R1+0x20] ;  /* 0x0000200001007983 */ /* 0x000ee80000300800 */
[----:B------:R-:W4:Y:S04]  /*10540*/  LDL.LU R4, [R1+0x2c] ;  /* 0x00002c0001047983 */ /* 0x000f280000300800 */
[----:B------:R-:W4:Y:S01]  /*10550*/  LDL.LU R8, [R1+0x14] ;  /* 0x0000140001087983 */ /* 0x000f220000300800 */
[----:B------:R-:W-:Y:S01]  /*10560*/  ISETP.NE.U32.AND P0, PT, RZ, UR4, PT ;  /* 0x00000004ff007c0c */ /* 0x000fe2000bf05070 */
[----:B------:R-:W-:-:S03]  /*10570*/  ULDC.64 UR6, c[0x0][0x208] ;  /* 0x0000820000067ab9 */ /* 0x000fc60000000a00 */
[----:B------:R-:W-:Y:S01]  /*10580*/  ISETP.NE.AND.EX P0, PT, RZ, UR5, PT, P0 ;  /* 0x00000005ff007c0c */ /* 0x000fe2000bf05300 */
[----:B------:R-:W0:Y:S02]  /*10590*/  S2R R9, SR_TID.X ;  /* 0x0000000000097919 */ /* 0x000e240000002100 */
[----:B0-----:R-:W-:-:S04]  /*105a0*/  LOP3.LUT R9, R9, 0x1f, RZ, 0xc0, !PT ;  /* 0x0000001f09097812 */ /* 0x001fc800078ec0ff */
[----:B------:R-:W-:-:S13]  /*105b0*/  ISETP.NE.AND P6, PT, R9, RZ, PT ;  /* 0x000000ff0900720c */ /* 0x000fda0003fc5270 */
[----:B------:R-:W-:-:S05]  /*105c0*/  VOTEU.ALL UP1, P6 ;  /* 0x00000000003f7886 */ /* 0x000fca0003020000 */
[----:B------:R-:W-:-:S04]  /*105d0*/  @!UP1 UIADD3 UR8, UP0, UR36, 0x270, URZ ;  /* 0x0000027024089890 */ /* 0x000fc8000ff1e03f */
[----:B------:R-:W-:-:S03]  /*105e0*/  @!UP1 UIADD3.X UR9, URZ, UR37, URZ, UP0, !UPT ;  /* 0x000000253f099290 */ /* 0x000fc600087fe43f */
[----:B------:R-:W-:Y:S01]  /*105f0*/  VOTEU.ALL UP0, P6 ;  /* 0x00000000003f7886 */ /* 0x000fe20003000000 */
[----:B--2---:R-:W-:-:S04]  /*10600*/  @P0 IADD3 R2, P1, R2, UR4, RZ ;  /* 0x0000000402020c10 */ /* 0x004fc8000ff3e0ff */
[----:B---3--:R-:W-:Y:S01]  /*10610*/  @P0 IADD3.X R3, R0, UR5, RZ, P1, !PT ;  /* 0x0000000500030c10 */ /* 0x008fe20008ffe4ff */
[----:B------:R-:W-:Y:S01]  /*10620*/  ULDC.64 UR4, c[0x0][0xa00] ;  /* 0x0002800000047ab9 */ /* 0x000fe20000000a00 */
[----:B----4-:R-:W-:Y:S02]  /*10630*/  IMAD R17, R17, 0x80, R4 ;  /* 0x0000008011117824 */ /* 0x010fe400078e0204 */
[----:B------:R-:W0:Y:S01]  /*10640*/  LDC R4, c[0x0][0x428] ;  /* 0x00010a00ff047b82 */ /* 0x000e220000000800 */
[----:B------:R-:W-:-:S06]  /*10650*/  MOV R0, R8 ;  /* 0x0000000800007202 */ /* 0x000fcc0000000f00 */
[----:B------:R1:W5:Y:S01]  /*10660*/  @P0 LDG.E R0, desc[UR6][R2.64] ;  /* 0x0000000602000981 */ /* 0x000362000c1e1900 */
[----:B------:R-:W-:Y:S02]  /*10670*/  PLOP3.LUT P1, PT, P6, PT, PT, 0x8, 0x0 ;  /* 0x000000000000781c */ /* 0x000fe4000372e170 */
[----:B0-----:R-:W-:Y:S01]  /*10680*/  ISETP.NE.AND P0, PT, R4, 0x1, PT ;  /* 0x000000010400780c */ /* 0x001fe20003f05270 */
[----:B------:R-:W-:-:S12]  /*10690*/  IMAD.MOV.U32 R4, RZ, RZ, R18 ;  /* 0x000000ffff047224 */ /* 0x000fd800078e0012 */
[----:B------:R-:W0:Y:S08]  /*106a0*/  @P0 LDC R7, c[0x0][0x42c] ;  /* 0x00010b00ff070b82 */ /* 0x000e300000000800 */
[----:B------:R-:W2:Y:S01]  /*106b0*/  @P0 LDC R5, c[0x0][0x430] ;  /* 0x00010c00ff050b82 */ /* 0x000ea20000000800 */
[----:B0-----:R-:W-:-:S05]  /*106c0*/  @P0 IMAD.HI.U32 R6, R18, R7, RZ ;  /* 0x0000000712060227 */ /* 0x001fca00078e00ff */
[----:B--2---:R-:W-:Y:S02]  /*106d0*/  @P0 SHF.R.U32.HI R4, RZ, R5, R6 ;  /* 0x00000005ff040219 */ /* 0x004fe40000011606 */
[----:B------:R-:W-:-:S04]  /*106e0*/  ISETP.NE.U32.AND P0, PT, RZ, UR4, PT ;  /* 0x00000004ff007c0c */ /* 0x000fc8000bf05070 */
[----:B------:R-:W-:-:S04]  /*106f0*/  ISETP.NE.AND.EX P0, PT, RZ, UR5, PT, P0 ;  /* 0x00000005ff007c0c */ /* 0x000fc8000bf05300 */
[----:B-1----:R-:W-:-:S09]  /*10700*/  SEL R6, R8, RZ, !P0 ;  /* 0x000000ff08067207 */ /* 0x002fd20004000000 */
.L_x_313:
[----:B------:R-:W-:Y:S02]  /*10710*/  PLOP3.LUT P0, PT, P0, P1, PT, 0xa2, 0x0 ;  /* 0x000000000000781c */ /* 0x000fe40000703472 */
[----:B------:R-:W-:Y:S01]  /*10720*/  @P1 R2UR P0, UR7, R6 ;  /* 0x00000000060712ca */ /* 0x000fe20000000000 */
[----:B------:R-:W-:-:S07]  /*10730*/  UMOV UR4, URZ ;  /* 0x0000003f00047c82 */ /* 0x000fce0008000000 */
[----:B------:R-:W-:Y:S02]  /*10740*/  PLOP3.LUT P0, PT, P0, P1, PT, 0xa2, 0x0 ;  /* 0x000000000000781c */ /* 0x000fe40000703472 */
[----:B------:R-:W-:-:S08]  /*10750*/  @P1 R2UR.OR P0, UR6, R18 ;  /* 0x00000000120612ca */ /* 0x000fd00000100000 */
[----:B------:R-:W-:Y:S02]  /*10760*/  PLOP3.LUT P0, PT, P0, P1, PT, 0xa2, 0x0 ;  /* 0x000000000000781c */ /* 0x000fe40000703472 */
[----:B------:R-:W-:-:S08]  /*10770*/  @P1 R2UR.OR P0, UR5, R17 ;  /* 0x00000000110512ca */ /* 0x000fd00000100000 */
[----:B------:R-:W-:-:S05]  /*10780*/  @P1 PLOP3.LUT P1, PT, P0, PT, PT, 0x80, 0x0 ;  /* 0x000000000000181c */ /* 0x000fca000072f070 */
[----:B------:R0:W-:Y:S08]  /*10790*/  @!UP0 UTMAPF.L2.4D [UR4], [UR8] ;  /* 0x00000004080085b8 */ /* 0x0001f00008018000 */
[----:B0-----:R-:W-:Y:S05]  /*107a0*/  @P1 BRA.U.ANY `(.L_x_313) ;  /* 0xfffffffd00d81947 */ /* 0x001fea000393ffff */
[----:B------:R-:W0:Y:S01]  /*107b0*/  S2R R2, SR_TID.X ;  /* 0x0000000000027919 */ /* 0x000e220000002100 */
[----:B------:R-:W-:Y:S01]  /*107c0*/  UMOV UR4, 0x40 ;  /* 0x0000004000047882 */ /* 0x000fe20000000000 */
[----:B0-----:R-:W-:-:S04]  /*107d0*/  LOP3.LUT R2, R2, 0x1f, RZ, 0xc0, !PT ;  /* 0x0000001f02027812 */ /* 0x001fc800078ec0ff */
[----:B------:R-:W-:-:S04]  /*107e0*/  ISETP.NE.AND P2, PT, R2, RZ, PT ;  /* 0x000000ff0200720c */ /* 0x000fc80003f45270 */
[----:B------:R-:W-:-:S09]  /*107f0*/  PLOP3.LUT P1, PT, P2, PT, PT, 0x8, 0x0 ;  /* 0x000000000000781c */ /* 0x000fd2000172e170 */
[----:B------:R-:W-:-:S05]  /*10800*/  VOTEU.ALL UP0, P2 ;  /* 0x00000000003f7886 */ /* 0x000fca0001000000 */
.L_x_314:
[----:B------:R-:W-:Y:S02]  /*10810*/  PLOP3.LUT P0, PT, P0, P1, PT, 0xa2, 0x0 ;  /* 0x000000000000781c */ /* 0x000fe40000703472 */
[----:B------:R-:W-:-:S08]  /*10820*/  @P1 R2UR P0, UR7, R6 ;  /* 0x00000000060712ca */ /* 0x000fd00000000000 */
[----:B------:R-:W-:Y:S02]  /*10830*/  PLOP3.LUT P0, PT, P0, P1, PT, 0xa2, 0x0 ;  /* 0x000000000000781c */ /* 0x000fe40000703472 */
[----:B------:R-:W-:-:S08]  /*10840*/  @P1 R2UR.OR P0, UR6, R18 ;  /* 0x00000000120612ca */ /* 0x000fd00000100000 */
[----:B------:R-:W-:Y:S02]  /*10850*/  PLOP3.LUT P0, PT, P0, P1, PT, 0xa2, 0x0 ;  /* 0x000000000000781c */ /* 0x000fe40000703472 */
[----:B------:R-:W-:-:S08]  /*10860*/  @P1 R2UR.OR P0, UR5, R17 ;  /* 0x00000000110512ca */ /* 0x000fd00000100000 */
[----:B------:R-:W-:-:S05]  /*10870*/  @P1 PLOP3.LUT P1, PT, P0, PT, PT, 0x80, 0x0 ;  /* 0x000000000000181c */ /* 0x000fca000072f070 */
[----:B------:R0:W-:Y:S08]  /*10880*/  @!UP0 UTMAPF.L2.4D [UR4], [UR8] ;  /* 0x00000004080085b8 */ /* 0x0001f00008018000 */
[----:B0-----:R-:W-:Y:S05]  /*10890*/  @P1 BRA.U.ANY `(.L_x_314) ;  /* 0xfffffffd00dc1947 */ /* 0x001fea000393ffff */
[----:B------:R-:W0:Y:S01]  /*108a0*/  LDC.64 R2, c[0x0][0x3f8] ;  /* 0x0000fe00ff027b82 */ /* 0x000e220000000a00 */
[----:B------:R-:W-:Y:S02]  /*108b0*/  ULDC.64 UR4, c[0x0][0xa08] ;  /* 0x0002820000047ab9 */ /* 0x000fe40000000a00 */
[----:B0-----:R-:W-:Y:S01]  /*108c0*/  LOP3.LUT P0, RZ, R2, UR4, RZ, 0xfc, !PT ;  /* 0x0000000402ff7c12 */ /* 0x001fe2000f80fcff */
[----:B------:R-:W-:-:S03]  /*108d0*/  UMOV UR4, 0xffffffff ;  /* 0xffffffff00047882 */ /* 0x000fc60000000000 */
[----:B------:R-:W-:-:S04]  /*108e0*/  LOP3.LUT P0, RZ, R3, UR5, RZ, 0xfc, P0 ;  /* 0x0000000503ff7c12 */ /* 0x000fc8000800fcff */
[----:B-----5:R-:W-:Y:S01]  /*108f0*/  SEL R5, R0, RZ, !P0 ;  /* 0x000000ff00057207 */ /* 0x020fe20004000000 */
[----:B------:R-:W-:Y:S08]  /*10900*/  BRA.DIV UR4, `(.L_x_315) ;  /* 0x0000003604287947 */ /* 0x000ff0000b800000 */
.L_x_385:
[----:B------:R-:W2:Y:S01]  /*10910*/  LDL R7, [R1+0x18] ;  /* 0x0000180001077983 */ /* 0x000ea20000100800 */
[----:B------:R-:W-:Y:S01]  /*10920*/  UMOV UR4, 0xffffffff ;  /* 0xffffffff00047882 */ /* 0x000fe20000000000 */
[----:B------:R-:W-:Y:S01]  /*10930*/  SHF.R.S32.HI R12, RZ, 0x1f, R0 ;  /* 0x0000001fff0c7819 */ /* 0x000fe20000011400 */
[----:B--2---:R-:W-:Y:S01]  /*10940*/  VIADD R7, R7, 0xffffffff ;  /* 0xffffffff07077836 */ /* 0x004fe20000000000 */
[----:B------:R-:W-:Y:S06]  /*10950*/  BRA.DIV UR4, `(.L_x_316) ;  /* 0x0000003604487947 */ /* 0x000fec000b800000 */
[----:B------:R-:W-:-:S13]  /*10960*/  ELECT P6, URZ, PT ;  /* 0x00000000003f782f */ /* 0x000fda00038c0000 */
.L_x_388:
[----:B------:R-:W-:Y:S05]  /*10970*/  @!P6 BRA `(.L_x_317) ;  /* 0x000000040020e947 */ /* 0x000fea0003800000 */
[----:B------:R0:W-:Y:S01]  /*10980*/  STL [R1+0xc], R7 ;  /* 0x00000c0701007387 */ /* 0x0001e20000100800 */
[----:B------:R-:W-:-:S04]  /*10990*/  ISETP.NE.U32.AND P0, PT, R2, RZ, PT ;  /* 0x000000ff0200720c */ /* 0x000fc80003f05070 */
[----:B------:R-:W-:-:S13]  /*109a0*/  ISETP.NE.AND.EX P0, PT, R3, RZ, PT, P0 ;  /* 0x000000ff0300720c */ /* 0x000fda0003f05300 */
[----:B0-----:R-:W-:Y:S05]  /*109b0*/  @!P0 BRA `(.L_x_318) ;  /* 0x0000000000508947 */ /* 0x001fea0003800000 */
[----:B------:R-:W0:Y:S01]  /*109c0*/  LDC R10, c[0x0][0x41c] ;  /* 0x00010700ff0a7b82 */ /* 0x000e220000000800 */
[----:B------:R-:W-:Y:S01]  /*109d0*/  IMAD.MOV.U32 R5, RZ, RZ, R7 ;  /* 0x000000ffff057224 */ /* 0x000fe200078e0007 */
[----:B------:R-:W-:Y:S01]  /*109e0*/  ULDC.64 UR4, c[0x0][0x408] ;  /* 0x0001020000047ab9 */ /* 0x000fe20000000a00 */
[----:B------:R-:W-:Y:S01]  /*109f0*/  ULDC.64 UR6, c[0x0][0x208] ;  /* 0x0000820000067ab9 */ /* 0x000fe20000000a00 */
[----:B0-----:R-:W-:-:S13]  /*10a00*/  ISETP.NE.AND P0, PT, R10, 0x1, PT ;  /* 0x000000010a00780c */ /* 0x001fda0003f05270 */
[----:B------:R-:W0:Y:S02]  /*10a10*/  @P0 LDC.64 R8, c[0x0][0x420] ;  /* 0x00010800ff080b82 */ /* 0x000e240000000a00 */
[----:B0-----:R-:W-:-:S05]  /*10a20*/  @P0 IMAD.HI.U32 R8, R7, R8, RZ ;  /* 0x0000000807080227 */ /* 0x001fca00078e00ff */
[----:B------:R-:W-:-:S05]  /*10a30*/  @P0 SHF.R.U32.HI R5, RZ, R9, R8 ;  /* 0x00000009ff050219 */ /* 0x000fca0000011608 */
[----:B------:R-:W-:-:S04]  /*10a40*/  IMAD.MOV R8, RZ, RZ, -R5 ;  /* 0x000000ffff087224 */ /* 0x000fc800078e0a05 */
[----:B------:R-:W-:Y:S02]  /*10a50*/  IMAD R9, R10, R8, R7 ;  /* 0x000000080a097224 */ /* 0x000fe400078e0207 */
[----:B------:R-:W-:-:S03]  /*10a60*/  IMAD R8, R12, UR4, RZ ;  /* 0x000000040c087c24 */ /* 0x000fc6000f8e02ff */
[----:B------:R0:W-:Y:S01]  /*10a70*/  STL [R1+0xc], R9 ;  /* 0x00000c0901007387 */ /* 0x0001e20000100800 */
[----:B------:R-:W-:Y:S02]  /*10a80*/  IMAD R10, R0, UR5, R8 ;  /* 0x00000005000a7c24 */ /* 0x000fe4000f8e0208 */
[--C-:B------:R-:W-:Y:S01]  /*10a90*/  IMAD.MOV.U32 R8, RZ, RZ, R5.reuse ;  /* 0x000000ffff087224 */ /* 0x100fe200078e0005 */
[----:B0-----:R-:W-:-:S03]  /*10aa0*/  SHF.R.S32.HI R9, RZ, 0x1f, R5 ;  /* 0x0000001fff097819 */ /* 0x001fc60000011405 */
[----:B------:R-:W-:-:S04]  /*10ab0*/  IMAD.WIDE.U32 R8, R0, UR4, R8 ;  /* 0x0000000400087c25 */ /* 0x000fc8000f8e0008 */
[----:B------:R-:W-:Y:S01]  /*10ac0*/  IMAD.IADD R5, R9, 0x1, R10 ;  /* 0x0000000109057824 */ /* 0x000fe200078e020a */
[----:B------:R-:W-:-:S04]  /*10ad0*/  LEA R10, P0, R8, R2, 0x2 ;  /* 0x00000002080a7211 */ /* 0x000fc800078010ff */
[----:B------:R-:W-:-:S05]  /*10ae0*/  LEA.HI.X R11, R8, R3, R5, 0x2, P0 ;  /* 0x00000003080b7211 */ /* 0x000fca00000f1405 */
[----:B------:R0:W5:Y:S04]  /*10af0*/  LDG.E R5, desc[UR6][R10.64] ;  /* 0x000000060a057981 */ /* 0x000168000c1e1900 */
.L_x_318:
[----:B------:R-:W2:Y:S01]  /*10b00*/  LDL R8, [R1] ;  /* 0x0000000001087983 */ /* 0x000ea20000100800 */
[----:B0-----:R-:W-:-:S03]  /*10b10*/  MOV R10, 0x400 ;  /* 0x00000400000a7802 */ /* 0x001fc60000000f00 */
[----:B------:R-:W3:Y:S01]  /*10b20*/  LDL R9, [R1+0x8] ;  /* 0x0000080001097983 */ /* 0x000ee20000100800 */
[----:B------:R-:W0:Y:S02]  /*10b30*/  S2R R11, SR_CgaCtaId ;  /* 0x00000000000b7919 */ /* 0x000e240000008800 */
[----:B0-----:R-:W-:-:S05]  /*10b40*/  LEA R10, R11, R10, 0x18 ;  /* 0x0000000a0b0a7211 */ /* 0x001fca00078ec0ff */
[----:B--2---:R-:W-:Y:S01]  /*10b50*/  IMAD R8, R8, 0x8, R10 ;  /* 0x0000000808087824 */ /* 0x004fe200078e020a */
[----:B---3--:R-:W-:-:S04]  /*10b60*/  SHF.L.U32 R9, R9, 0x1f, RZ ;  /* 0x0000001f09097819 */ /* 0x008fc800000006ff */
[----:B------:R-:W0:Y:S02]  /*10b70*/  SYNCS.PHASECHK.TRANS64.TRYWAIT P0, [R8+URZ+0x34840], R9 ;  /* 0x03484009080075a7 */ /* 0x000e24000800017f */
[----:B0-----:R-:W-:Y:S05]  /*10b80*/  @!P0 BRA `(.L_x_319) ;  /* 0x0000003000dc8947 */ /* 0x001fea0003800000 */
.L_x_389:
[----:B------:R-:W1:Y:S02]  /*10b90*/  S2R R10, SR_TID.X ;  /* 0x00000000000a7919 */ /* 0x000e640000002100 */
[----:B-1----:R-:W-:-:S04]  /*10ba0*/  LOP3.LUT R10, R10, 0x7f, RZ, 0xc0, !PT ;  /* 0x0000007f0a0a7812 */ /* 0x002fc800078ec0ff */
[----:B------:R-:W-:-:S13]  /*10bb0*/  ISETP.NE.AND P0, PT, R10, RZ, PT ;  /* 0x000000ff0a00720c */ /* 0x000fda0003f05270 */
[----:B------:R-:W-:Y:S05]  /*10bc0*/  @P0 BRA `(.L_x_320) ;  /* 0x00000000001c0947 */ /* 0x000fea0003800000 */
[----:B------:R-:W1:Y:S01]  /*10bd0*/  S2R R10, SR_TID.X ;  /* 0x00000000000a7919 */ /* 0x000e620000002100 */
[----:B0-----:R-:W-:-:S04]  /*10be0*/  MOV R9, 0xb000 ;  /* 0x0000b00000097802 */ /* 0x001fc80000000f00 */
[----:B------:R2:W-:Y:S01]  /*10bf0*/  SYNCS.ARRIVE.TRANS64 RZ, [R8+URZ+0x34830], R9 ;  /* 0x0348300908ff79a7 */ /* 0x0005e2000800003f */
[----:B-1----:R-:W-:-:S04]  /*10c00*/  LOP3.LUT R10, R10, 0x1f, RZ, 0xc0, !PT ;  /* 0x0000001f0a0a7812 */ /* 0x002fc800078ec0ff */
[----:B------:R-:W-:-:S13]  /*10c10*/  ISETP.NE.AND P1, PT, R10, RZ, PT ;  /* 0x000000ff0a00720c */ /* 0x000fda0003f25270 */
[----:B--2---:R-:W-:Y:S05]  /*10c20*/  @!P1 BRA `(.L_x_320) ;  /* 0x0000000000049947 */ /* 0x004fea0003800000 */
[----:B------:R-:W-:Y:S01]  /*10c30*/  BPT.TRAP 0x1 ;  /* 0x000000040000795c */ /* 0x000fe20000300000 */
.L_x_320:
[----:B------:R-:W2:Y:S01]  /*10c40*/  LDL R11, [R1] ;  /* 0x00000000010b7983 */ /* 0x000ea20000100800 */
[----:B------:R-:W-:-:S03]  /*10c50*/  MOV R13, 0x400 ;  /* 0x00000400000d7802 */ /* 0x000fc60000000f00 */
[----:B------:R-:W3:Y:S04]  /*10c60*/  LDL R10, [R1+0xc] ;  /* 0x00000c00010a7983 */ /* 0x000ee80000100800 */
[----:B0-----:R-:W4:Y:S01]  /*10c70*/  LDL R9, [R1+0x4] ;  /* 0x0000040001097983 */ /* 0x001f220000100800 */
[----:B------:R-:W0:Y:S01]  /*10c80*/  S2R R14, SR_CgaCtaId ;  /* 0x00000000000e7919 */ /* 0x000e220000008800 */
[----:B------:R-:W-:Y:S01]  /*10c90*/  R2UR UR9, R8 ;  /* 0x00000000080972ca */ /* 0x000fe200000e0000 */
[----:B------:R-:W-:Y:S01]  /*10ca0*/  UIADD3 UR4, UP0, UR36, 0x370, URZ ;  /* 0x0000037024047890 */ /* 0x000fe2000ff1e03f */
[----:B------:R-:W-:Y:S02]  /*10cb0*/  R2UR UR12, R4 ;  /* 0x00000000040c72ca */ /* 0x000fe400000e0000 */
[----:B-----5:R-:W-:-:S02]  /*10cc0*/  R2UR UR13, R5 ;  /* 0x00000000050d72ca */ /* 0x020fc400000e0000 */
[----:B0-----:R-:W-:-:S07]  /*10cd0*/  LEA R13, R14, R13, 0x18 ;  /* 0x0000000d0e0d7211 */ /* 0x001fce00078ec0ff */
[----:B------:R-:W-:Y:S01]  /*10ce0*/  UIADD3 UR9, UR9, 0x34830, URZ ;  /* 0x0003483009097890 */ /* 0x000fe2000fffe03f */
[----:B------:R-:W-:Y:S01]  /*10cf0*/  UMOV UR10, URZ ;  /* 0x0000003f000a7c82 */ /* 0x000fe20008000000 */
[----:B------:R-:W-:Y:S01]  /*10d00*/  UMOV UR7, 0x14f00000 ;  /* 0x14f0000000077882 */ /* 0x000fe20000000000 */
[----:B------:R-:W-:Y:S01]  /*10d10*/  UMOV UR15, 0x40 ;  /* 0x00000040000f7882 */ /* 0x000fe20000000000 */
[----:B--2---:R-:W-:Y:S01]  /*10d20*/  IMAD R8, R11, 0xb000, R13 ;  /* 0x0000b0000b087824 */ /* 0x004fe200078e020d */
[----:B---3--:R-:W-:-:S04]  /*10d30*/  R2UR UR11, R10 ;  /* 0x000000000a0b72ca */ /* 0x008fc800000e0000 */
[----:B------:R-:W-:Y:S02]  /*10d40*/  R2UR UR6, R8 ;  /* 0x00000000080672ca */ /* 0x000fe400000e0000 */
[----:B----4-:R-:W-:-:S11]  /*10d50*/  R2UR UR5, R9 ;  /* 0x00000000090572ca */ /* 0x010fd600000e0000 */
[----:B------:R-:W-:Y:S02]  /*10d60*/  UIADD3 UR8, UR6, 0x1e400, URZ ;  /* 0x0001e40006087890 */ /* 0x000fe4000fffe03f */
[----:B------:R-:W-:Y:S02]  /*10d70*/  UIMAD UR11, UR11, 0xb0, UR5 ;  /* 0x000000b00b0b78a4 */ /* 0x000fe4000f8e0205 */
[----:B------:R-:W-:Y:S02]  /*10d80*/  UIADD3.X UR5, URZ, UR37, URZ, UP0, !UPT ;  /* 0x000000253f057290 */ /* 0x000fe400087fe43f */
[----:B------:R-:W-:-:S03]  /*10d90*/  UIADD3 UR14, UR6, 0x23c00, URZ ;  /* 0x00023c00060e7890 */ /* 0x000fc6000fffe03f */
[----:B------:R-:W-:-:S04]  /*10da0*/  UMOV UR6, 0x0 ;  /* 0x0000000000067882 */ /* 0x000fc80000000000 */
[----:B------:R0:W-:Y:S02]  /*10db0*/  UTMALDG.4D [UR8], [UR4], desc[UR6] ;  /* 0x00000608040075b4 */ /* 0x0001e40008019000 */
[----:B0-----:R-:W-:Y:S01]  /*10dc0*/  UMOV UR8, UR14 ;  /* 0x0000000e00087c82 */ /* 0x001fe20008000000 */
[----:B------:R-:W-:Y:S02]  /*10dd0*/  UMOV UR10, UR15 ;  /* 0x0000000f000a7c82 */ /* 0x000fe40008000000 */
[----:B------:R0:W-:Y:S02]  /*10de0*/  UTMALDG.4D [UR8], [UR4], desc[UR6] ;  /* 0x00000608040075b4 */ /* 0x0001e40008019000 */
[----:B0-----:R-:W-:Y:S01]  /*10df0*/  NOP ;  /* 0x0000000000007918 */ /* 0x001fe20000000000 */
.L_x_317:
[----:B------:R-:W2:Y:S01]  /*10e00*/  LDL.LU R11, [R1+0x28] ;  /* 0x00002800010b7983 */ /* 0x000ea20000300800 */
[----:B------:R-:W-:Y:S01]  /*10e10*/  MOV R9, 0x400 ;  /* 0x0000040000097802 */ /* 0x000fe20000000f00 */
[----:B------:R-:W-:Y:S05]  /*10e20*/  WARPSYNC.ALL ;  /* 0x0000000000007948 */ /* 0x000fea0003800000 */
[----:B------:R-:W0:Y:S01]  /*10e30*/  S2R R10, SR_CgaCtaId ;  /* 0x00000000000a7919 */ /* 0x000e220000008800 */
[----:B------:R-:W-:-:S13]  /*10e40*/  ELECT P0, URZ, PT ;  /* 0x00000000003f782f */ /* 0x000fda0003800000 */
[----:B------:R-:W-:Y:S01]  /*10e50*/  @P0 R2UR UR13, R6 ;  /* 0x00000000060d02ca */ /* 0x000fe200000e0000 */
[----:B------:R-:W-:Y:S01]  /*10e60*/  UIADD3 UR4, UP0, UR36, 0x270, URZ ;  /* 0x0000027024047890 */ /* 0x000fe2000ff1e03f */
[----:B------:R-:W-:Y:S01]  /*10e70*/  @P0 R2UR UR12, R18 ;  /* 0x00000000120c02ca */ /* 0x000fe200000e0000 */
[----:B------:R-:W-:Y:S01]  /*10e80*/  UMOV UR6, 0x0 ;  /* 0x0000000000067882 */ /* 0x000fe20000000000 */
[----:B------:R-:W-:Y:S01]  /*10e90*/  @P0 R2UR UR11, R17 ;  /* 0x00000000110b02ca */ /* 0x000fe200000e0000 */
[----:B------:R-:W-:Y:S01]  /*10ea0*/  UIADD3.X UR5, URZ, UR37, URZ, UP0, !UPT ;  /* 0x000000253f057290 */ /* 0x000fe200087fe43f */
[----:B------:R-:W-:Y:S01]  /*10eb0*/  BSSY B0, `(.L_x_321) ;  /* 0x000001b000007945 */ /* 0x000fe20003800000 */
[----:B------:R-:W-:Y:S01]  /*10ec0*/  UMOV UR7, 0x12f00000 ;  /* 0x12f0000000077882 */ /* 0x000fe20000000000 */
[----:B------:R-:W-:Y:S01]  /*10ed0*/  UMOV UR10, URZ ;  /* 0x0000003f000a7c82 */ /* 0x000fe20008000000 */
[----:B------:R-:W-:Y:S01]  /*10ee0*/  UMOV UR14, 0x0 ;  /* 0x00000000000e7882 */ /* 0x000fe20000000000 */
[----:B------:R-:W-:Y:S01]  /*10ef0*/  UMOV UR15, 0x12f00000 ;  /* 0x12f00000000f7882 */ /* 0x000fe20000000000 */
[----:B------:R-:W-:Y:S01]  /*10f00*/  @P0 IMAD.MOV.U32 R8, RZ, RZ, 0x8000 ;  /* 0x00008000ff080424 */ /* 0x000fe200078e00ff */
[----:B0-----:R-:W-:Y:S01]  /*10f10*/  LEA R9, R10, R9, 0x18 ;  /* 0x000000090a097211 */ /* 0x001fe200078ec0ff */
[----:B------:R-:W-:Y:S03]  /*10f20*/  BAR.SYNC.DEFER_BLOCKING 0x8, 0x120 ;  /* 0x0204800000007b1d */ /* 0x000fe60000010000 */
[----:B------:R-:W-:-:S13]  /*10f30*/  R2UR UR16, R9 ;  /* 0x00000000091072ca */ /* 0x000fda00000e0000 */
[----:B------:R-:W-:Y:S02]  /*10f40*/  UIADD3 UR8, UR16, 0x16400, URZ ;  /* 0x0001640010087890 */ /* 0x000fe4000fffe03f */
[----:B------:R-:W-:Y:S01]  /*10f50*/  UIADD3 UR9, UR16, 0x34800, URZ ;  /* 0x0003480010097890 */ /* 0x000fe2000fffe03f */
[----:B------:R0:W-:Y:S08]  /*10f60*/  @P0 SYNCS.ARRIVE.TRANS64 RZ, [R9+URZ+0x34800], R8 ;  /* 0x0348000809ff09a7 */ /* 0x0001f0000800003f */
[----:B------:R1:W-:Y:S02]  /*10f70*/  UTMALDG.4D [UR8], [UR4], desc[UR6] ;  /* 0x00000608040075b4 */ /* 0x0003e40008019000 */
[----:B-1----:R-:W-:Y:S01]  /*10f80*/  @P0 R2UR UR13, R6 ;  /* 0x00000000060d02ca */ /* 0x002fe200000e0000 */
[----:B------:R-:W-:Y:S01]  /*10f90*/  UIADD3 UR8, UR16, 0x1a400, URZ ;  /* 0x0001a40010087890 */ /* 0x000fe2000fffe03f */
[----:B------:R-:W-:Y:S01]  /*10fa0*/  @P0 R2UR UR12, R18 ;  /* 0x00000000120c02ca */ /* 0x000fe200000e0000 */
[----:B------:R-:W-:Y:S01]  /*10fb0*/  UMOV UR10, 0x40 ;  /* 0x00000040000a7882 */ /* 0x000fe20000000000 */
[----:B------:R-:W-:-:S13]  /*10fc0*/  @P0 R2UR UR11, R17 ;  /* 0x00000000110b02ca */ /* 0x000fda00000e0000 */
[----:B------:R0:W-:Y:S01]  /*10fd0*/  UTMALDG.4D [UR8], [UR4], desc[UR14] ;  /* 0x00000e08040075b4 */ /* 0x0001e20008019000 */
[----:B--2---:R-:W-:-:S05]  /*10fe0*/  VIADD R11, R11, 0x1 ;  /* 0x000000010b0b7836 */ /* 0x004fca0000000000 */
[----:B------:R-:W-:Y:S01]  /*10ff0*/  LEA.HI R6, R11, R11, RZ, 0x1 ;  /* 0x0000000b0b067211 */ /* 0x000fe200078f08ff */
[----:B------:R0:W-:Y:S03]  /*11000*/  STL [R1+0x28], R11 ;  /* 0x0000280b01007387 */ /* 0x0001e60000100800 */
[----:B------:R-:W-:-:S05]  /*11010*/  LOP3.LUT R6, R6, 0xfffffffe, RZ, 0xc0, !PT ;  /* 0xfffffffe06067812 */ /* 0x000fca00078ec0ff */
[----:B------:R-:W-:-:S05]  /*11020*/  IMAD.IADD R6, R11, 0x1, -R6 ;  /* 0x000000010b067824 */ /* 0x000fca00078e0a06 */
[----:B------:R-:W-:-:S04]  /*11030*/  SHF.L.U32 R6, R6, 0x1f, RZ ;  /* 0x0000001f06067819 */ /* 0x000fc800000006ff */
[----:B------:R-:W1:Y:S02]  /*11040*/  SYNCS.PHASECHK.TRANS64.TRYWAIT P0, [R9+URZ+0x34820], R6 ;  /* 0x03482006090075a7 */ /* 0x000e64000800017f */
[----:B01----:R-:W-:Y:S05]  /*11050*/  @!P0 BRA `(.L_x_322) ;  /* 0x0000002c00bc8947 */ /* 0x003fea0003800000 */
.L_x_390:
[----:B------:R-:W-:Y:S05]  /*11060*/  BSYNC B0 ;  /* 0x0000000000007941 */ /* 0x000fea0003800000 */
.L_x_321:
[----:B0-----:R-:W2:Y:S01]  /*11070*/  LDL.LU R8, [R1+0x24] ;  /* 0x0000240001087983 */ /* 0x001ea20000300800 */
[----:B------:R-:W-:Y:S01]  /*11080*/  BSSY B0, `(.L_x_323) ;  /* 0x000018c000007945 */ /* 0x000fe20003800000 */
[----:B--2---:R-:W-:-:S13]  /*11090*/  ISETP.GE.AND P0, PT, R8, 0xb1, PT ;  /* 0x000000b10800780c */ /* 0x004fda0003f06270 */
[----:B------:R-:W-:Y:S05]  /*110a0*/  @!P0 BRA `(.L_x_324) ;  /* 0x0000001800248947 */ /* 0x000fea0003800000 */
[----:B------:R-:W2:Y:S01]  /*110b0*/  LDL R8, [R1+0x18] ;  /* 0x0000180001087983 */ /* 0x000ea20000100800 */
[----:B------:R-:W-:Y:S01]  /*110c0*/  IMAD.MOV.U32 R6, RZ, RZ, 0x1 ;  /* 0x00000001ff067424 */ /* 0x000fe200078e00ff */
[----:B------:R-:W-:Y:S01]  /*110d0*/  BSSY B1, `(.L_x_325) ;  /* 0x000008b000017945 */ /* 0x000fe20003800000 */
[----:B--2---:R-:W-:-:S05]  /*110e0*/  IMAD.MOV R14, RZ, RZ, -R8 ;  /* 0x000000ffff0e7224 */ /* 0x004fca00078e0a08 */
[----:B------:R-:W-:-:S05]  /*110f0*/  VIADDMNMX R14, R14, R6, 0xffffffff, !PT ;  /* 0xffffffff0e0e7446 */ /* 0x000fca0007800106 */
[----:B------:R-:W-:-:S05]  /*11100*/  IMAD.IADD R6, R8, 0x1, R14 ;  /* 0x0000000108067824 */ /* 0x000fca00078e020e */
[----:B------:R-:W-:-:S04]  /*11110*/  LOP3.LUT R6, R6, 0x1, RZ, 0xc0, !PT ;  /* 0x0000000106067812 */ /* 0x000fc800078ec0ff */
[----:B------:R-:W-:Y:S01]  /*11120*/  ISETP.NE.U32.AND P0, PT, R6, 0x1, PT ;  /* 0x000000010600780c */ /* 0x000fe20003f05070 */
[----:B------:R-:W-:-:S12]  /*11130*/  VIADD R6, R8, 0xfffffffe ;  /* 0xfffffffe08067836 */ /* 0x000fd80000000000 */
[----:B------:R-:W-:Y:S05]  /*11140*/  @P0 BRA `(.L_x_326) ;  /* 0x00000008000c0947 */ /* 0x000fea0003800000 */
[----:B------:R-:W2:Y:S04]  /*11150*/  LDL R9, [R1] ;  /* 0x0000000001097983 */ /* 0x000ea80000100800 */
[----:B------:R-:W3:Y:S01]  /*11160*/  LDL R8, [R1+0x8] ;  /* 0x0000080001087983 */ /* 0x000ee20000100800 */
[----:B------:R-:W-:Y:S01]  /*11170*/  BSSY B2, `(.L_x_327) ;  /* 0x000007c000027945 */ /* 0x000fe20003800000 */
[----:B--2---:R-:W-:-:S05]  /*11180*/  VIADD R13, R9, 0x1 ;  /* 0x00000001090d7836 */ /* 0x004fca0000000000 */
[----:B------:R-:W-:-:S04]  /*11190*/  ISETP.NE.AND P0, PT, R13, 0x2, PT ;  /* 0x000000020d00780c */ /* 0x000fc80003f05270 */
[----:B------:R-:W-:Y:S02]  /*111a0*/  SEL R15, RZ, 0x1, P0 ;  /* 0x00000001ff0f7807 */ /* 0x000fe40000000000 */
[----:B------:R-:W-:Y:S02]  /*111b0*/  SEL R13, R13, RZ, P0 ;  /* 0x000000ff0d0d7207 */ /* 0x000fe40000000000 */
[----:B---3--:R-:W-:Y:S01]  /*111c0*/  LOP3.LUT R15, R8, R15, RZ, 0x3c, !PT ;  /* 0x0000000f080f7212 */ /* 0x008fe200078e3cff */
[----:B------:R-:W-:Y:S06]  /*111d0*/  @!P6 BRA `(.L_x_328) ;  /* 0x0000000400d4e947 */ /* 0x000fec0003800000 */
[----:B------:R-:W-:Y:S02]  /*111e0*/  ISETP.NE.U32.AND P0, PT, R2, RZ, PT ;  /* 0x000000ff0200720c */ /* 0x000fe40003f05070 */
[----:B------:R-:W-:Y:S02]  /*111f0*/  MOV R8, R5 ;  /* 0x0000000500087202 */ /* 0x000fe40000000f00 */
[----:B------:R-:W-:-:S13]  /*11200*/  ISETP.NE.AND.EX P0, PT, R3, RZ, PT, P0 ;  /* 0x000000ff0300720c */ /* 0x000fda0003f05300 */
[----:B------:R-:W-:Y:S05]  /*11210*/  @!P0 BRA `(.L_x_329) ;  /* 0x0000000000488947 */ /* 0x000fea0003800000 */
[----:B------:R-:W0:Y:S01]  /*11220*/  LDC R18, c[0x0][0x41c] ;  /* 0x00010700ff127b82 */ /* 0x000e220000000800 */
[----:B------:R-:W-:Y:S01]  /*11230*/  ULDC.64 UR4, c[0x0][0x408] ;  /* 0x0001020000047ab9 */ /* 0x000fe20000000a00 */
[----:B------:R-:W-:Y:S01]  /*11240*/  ULDC.64 UR6, c[0x0][0x208] ;  /* 0x0000820000067ab9 */ /* 0x000fe20000000a00 */
[----:B0-----:R-:W-:-:S13]  /*11250*/  ISETP.NE.AND P0, PT, R18, 0x1, PT ;  /* 0x000000011200780c */ /* 0x001fda0003f05270 */
[----:B------:R-:W0:Y:S02]  /*11260*/  @P0 LDC.64 R8, c[0x0][0x420] ;  /* 0x00010800ff080b82 */ /* 0x000e240000000a00 */
[----:B0-----:R-:W-:-:S04]  /*11270*/  @P0 IMAD.HI.U32 R10, R6, R8, RZ ;  /* 0x00000008060a0227 */ /* 0x001fc800078e00ff */
[----:B------:R-:W-:Y:S01]  /*11280*/  IMAD.MOV.U32 R8, RZ, RZ, R6 ;  /* 0x000000ffff087224 */ /* 0x000fe200078e0006 */
[----:B------:R-:W-:Y:S01]  /*11290*/  @P0 SHF.R.U32.HI R8, RZ, R9, R10 ;  /* 0x00000009ff080219 */ /* 0x000fe2000001160a */
[----:B------:R-:W-:-:S03]  /*112a0*/  IMAD R10, R12, UR4, RZ ;  /* 0x000000040c0a7c24 */ /* 0x000fc6000f8e02ff */
[----:B------:R-:W-:Y:S01]  /*112b0*/  SHF.R.S32.HI R9, RZ, 0x1f, R8 ;  /* 0x0000001fff097819 */ /* 0x000fe20000011408 */
[C---:B------:R-:W-:Y:S02]  /*112c0*/  IMAD R17, R0.reuse, UR5, R10 ;  /* 0x0000000500117c24 */ /* 0x040fe4000f8e020a */
[----:B------:R-:W-:-:S04]  /*112d0*/  IMAD.WIDE.U32 R10, R0, UR4, R8 ;  /* 0x00000004000a7c25 */ /* 0x000fc8000f8e0008 */
[----:B------:R-:W-:Y:S01]  /*112e0*/  IMAD.IADD R17, R17, 0x1, R11 ;  /* 0x0000000111117824 */ /* 0x000fe200078e020b */
[----:B------:R-:W-:Y:S01]  /*112f0*/  LEA R2, P0, R10, R2, 0x2 ;  /* 0x000000020a027211 */ /* 0x000fe200078010ff */
[----:B------:R-:W-:-:S03]  /*11300*/  IMAD.MOV R8, RZ, RZ, -R8 ;  /* 0x000000ffff087224 */ /* 0x000fc600078e0a08 */
[----:B------:R-:W-:Y:S01]  /*11310*/  LEA.HI.X R3, R10, R3, R17, 0x2, P0 ;  /* 0x000000030a037211 */ /* 0x000fe200000f1411 */
[----:B------:R-:W-:-:S04]  /*11320*/  IMAD R6, R18, R8, R6 ;  /* 0x0000000812067224 */ /* 0x000fc800078e0206 */
[----:B------:R0:W5:Y:S04]  /*11330*/  LDG.E R8, desc[UR6][R2.64] ;  /* 0x0000000602087981 */ /* 0x000168000c1e1900 */
.L_x_329:
[----:B0-----:R-:W0:Y:S01]  /*11340*/  S2R R3, SR_CgaCtaId ;  /* 0x0000000000037919 */ /* 0x001e220000008800 */
[----:B------:R-:W-:-:S04]  /*11350*/  MOV R2, 0x400 ;  /* 0x0000040000027802 */ /* 0x000fc80000000f00 */
[----:B0-----:R-:W-:Y:S02]  /*11360*/  LEA R2, R3, R2, 0x18 ;  /* 0x0000000203027211 */ /* 0x001fe400078ec0ff */
[----:B------:R-:W-:-:S03]  /*11370*/  SHF.L.U32 R3, R15, 0x1f, RZ ;  /* 0x0000001f0f037819 */ /* 0x000fc600000006ff */
[----:B------:R-:W-:-:S04]  /*11380*/  IMAD R2, R13, 0x8, R2 ;  /* 0x000000080d027824 */ /* 0x000fc800078e0202 */
[----:B------:R-:W0:Y:S02]  /*11390*/  SYNCS.PHASECHK.TRANS64.TRYWAIT P0, [R2+URZ+0x34840], R3 ;  /* 0x03484003020075a7 */ /* 0x000e24000800017f */
[----:B0-----:R-:W-:Y:S05]  /*113a0*/  @!P0 BRA `(.L_x_330) ;  /* 0x0000002c00088947 */ /* 0x001fea0003800000 */
.L_x_391:
[----:B------:R-:W1:Y:S02]  /*113b0*/  S2R R9, SR_TID.X ;  /* 0x0000000000097919 */ /* 0x000e640000002100 */
[----:B-1----:R-:W-:-:S04]  /*113c0*/  LOP3.LUT R9, R9, 0x7f, RZ, 0xc0, !PT ;  /* 0x0000007f09097812 */ /* 0x002fc800078ec0ff */
[----:B------:R-:W-:-:S13]  /*113d0*/  ISETP.NE.AND P1, PT, R9, RZ, PT ;  /* 0x000000ff0900720c */ /* 0x000fda0003f25270 */
[----:B------:R-:W-:Y:S05]  /*113e0*/  @P1 BRA `(.L_x_331) ;  /* 0x00000000001c1947 */ /* 0x000fea0003800000 */
[----:B------:R-:W1:Y:S01]  /*113f0*/  S2R R9, SR_TID.X ;  /* 0x0000000000097919 */ /* 0x000e620000002100 */
[----:B0-----:R-:W-:-:S04]  /*11400*/  IMAD.MOV.U32 R3, RZ, RZ, 0xb000 ;  /* 0x0000b000ff037424 */ /* 0x001fc800078e00ff */
[----:B------:R2:W-:Y:S01]  /*11410*/  SYNCS.ARRIVE.TRANS64 RZ, [R2+URZ+0x34830], R3 ;  /* 0x0348300302ff79a7 */ /* 0x0005e2000800003f */
[----:B-1----:R-:W-:-:S04]  /*11420*/  LOP3.LUT R9, R9, 0x1f, RZ, 0xc0, !PT ;  /* 0x0000001f09097812 */ /* 0x002fc800078ec0ff */
[----:B------:R-:W-:-:S13]  /*11430*/  ISETP.NE.AND P0, PT, R9, RZ, PT ;  /* 0x000000ff0900720c */ /* 0x000fda0003f05270 */
[----:B--2---:R-:W-:Y:S05]  /*11440*/  @!P0 BRA `(.L_x_331) ;  /* 0x0000000000048947 */ /* 0x004fea0003800000 */
[----:B------:R-:W-:Y:S01]  /*11450*/  BPT.TRAP 0x1 ;  /* 0x000000040000795c */ /* 0x000fe20000300000 */
.L_x_331:
[----:B------:R-:W2:Y:S01]  /*11460*/  LDL R17, [R1+0x4] ;  /* 0x0000040001117983 */ /* 0x000ea20000100800 */
[----:B0-----:R-:W-:-:S03]  /*11470*/  MOV R3, 0x400 ;  /* 0x0000040000037802 */ /* 0x001fc60000000f00 */
[----:B------:R-:W3:Y:S04]  /*11480*/  LDL.LU R10, [R1+0x8] ;  /* 0x00000800010a7983 */ /* 0x000ee80000300800 */
[----:B------:R-:W4:Y:S01]  /*11490*/  LDL R9, [R1] ;  /* 0x0000000001097983 */ /* 0x000f220000100800 */
[----:B------:R-:W0:Y:S01]  /*114a0*/  S2R R11, SR_CgaCtaId ;  /* 0x00000000000b7919 */ /* 0x000e220000008800 */
[----:B------:R-:W-:Y:S02]  /*114b0*/  R2UR UR14, R2 ;  /* 0x00000000020e72ca */ /* 0x000fe400000e0000 */
[----:B------:R-:W-:Y:S01]  /*114c0*/  R2UR UR11, R6 ;  /* 0x00000000060b72ca */ /* 0x000fe200000e0000 */
[----:B------:R-:W-:Y:S01]  /*114d0*/  UIADD3 UR4, UP0, UR36, 0x370, URZ ;  /* 0x0000037024047890 */ /* 0x000fe2000ff1e03f */
[----:B------:R-:W-:-:S02]  /*114e0*/  R2UR UR12, R4 ;  /* 0x00000000040c72ca */ /* 0x000fc400000e0000 */
[----:B-----5:R-:W-:Y:S01]  /*114f0*/  R2UR UR13, R8 ;  /* 0x00000000080d72ca */ /* 0x020fe200000e0000 */
[----:B------:R-:W-:Y:S01]  /*11500*/  UIADD3.X UR5, URZ, UR37, URZ, UP0, !UPT ;  /* 0x000000253f057290 */ /* 0x000fe200087fe43f */
[----:B0-----:R-:W-:-:S05]  /*11510*/  LEA R3, R11, R3, 0x18 ;  /* 0x000000030b037211 */ /* 0x001fca00078ec0ff */
[----:B------:R-:W-:-:S05]  /*11520*/  IMAD R2, R13, 0xb000, R3 ;  /* 0x0000b0000d027824 */ /* 0x000fca00078e0203 */
[----:B------:R-:W-:Y:S01]  /*11530*/  R2UR UR8, R2 ;  /* 0x00000000020872ca */ /* 0x000fe200000e0000 */
[----:B------:R-:W-:Y:S01]  /*11540*/  VIADD R3, R3, 0x34800 ;  /* 0x0003480003037836 */ /* 0x000fe20000000000 */
[----:B------:R-:W-:Y:S01]  /*11550*/  UMOV UR10, URZ ;  /* 0x0000003f000a7c82 */ /* 0x000fe20008000000 */
[----:B------:R-:W-:Y:S01]  /*11560*/  UMOV UR6, 0x0 ;  /* 0x0000000000067882 */ /* 0x000fe20000000000 */
[----:B------:R-:W-:Y:S01]  /*11570*/  UMOV UR7, 0x14f00000 ;  /* 0x14f0000000077882 */ /* 0x000fe20000000000 */
[----:B------:R-:W-:-:S08]  /*11580*/  UMOV UR16, 0x40 ;  /* 0x0000004000107882 */ /* 0x000fd00000000000 */
[----:B------:R-:W-:Y:S01]  /*11590*/  UIADD3 UR15, UR8, 0x23c00, URZ ;  /* 0x00023c00080f7890 */ /* 0x000fe2000fffe03f */
[----:B--2---:R-:W-:-:S13]  /*115a0*/  R2UR UR9, R17 ;  /* 0x00000000110972ca */ /* 0x004fda00000e0000 */
[----:B------:R-:W-:Y:S02]  /*115b0*/  UIMAD UR11, UR11, 0xb0, UR9 ;  /* 0x000000b00b0b78a4 */ /* 0x000fe4000f8e0209 */
[----:B------:R-:W-:Y:S02]  /*115c0*/  UIADD3 UR9, UR14, 0x34830, URZ ;  /* 0x000348300e097890 */ /* 0x000fe4000fffe03f */
[----:B------:R-:W-:Y:S01]  /*115d0*/  UIADD3 UR14, UR8, 0x1e400, URZ ;  /* 0x0001e400080e7890 */ /* 0x000fe2000fffe03f */
[----:B---3--:R-:W-:Y:S01]  /*115e0*/  SHF.L.U32 R2, R10, 0x1f, RZ ;  /* 0x0000001f0a027819 */ /* 0x008fe200000006ff */
[----:B----4-:R-:W-:-:S05]  /*115f0*/  IMAD R3, R9, 0x8, R3 ;  /* 0x0000000809037824 */ /* 0x010fca00078e0203 */
[----:B------:R-:W-:Y:S02]  /*11600*/  UMOV UR8, UR14 ;  /* 0x0000000e00087c82 */ /* 0x000fe40008000000 */
[----:B------:R0:W-:Y:S02]  /*11610*/  UTMALDG.4D [UR8], [UR4], desc[UR6] ;  /* 0x00000608040075b4 */ /* 0x0001e40008019000 */
[----:B0-----:R-:W-:Y:S01]  /*11620*/  UMOV UR8, UR15 ;  /* 0x0000000f00087c82 */ /* 0x001fe20008000000 */
[----:B------:R-:W-:Y:S02]  /*11630*/  UMOV UR10, UR16 ;  /* 0x00000010000a7c82 */ /* 0x000fe40008000000 */
[----:B------:R0:W-:Y:S01]  /*11640*/  UTMALDG.4D [UR8], [UR4], desc[UR6] ;  /* 0x00000608040075b4 */ /* 0x0001e20008019000 */
[----:B------:R-:W1:Y:S02]  /*11650*/  SYNCS.PHASECHK.TRANS64.TRYWAIT P0, [R3+URZ+0x60], R2 ;  /* 0x00006002030075a7 */ /* 0x000e64000800017f */
[----:B01----:R-:W-:Y:S05]  /*11660*/  @!P0 BRA `(.L_x_332) ;  /* 0x00000028006c8947 */ /* 0x003fea0003800000 */
.L_x_392:
[----:B------:R-:W-:Y:S05]  /*11670*/  @P1 BRA `(.L_x_333) ;  /* 0x0000000000301947 */ /* 0x000fea0003800000 */
[----:B------:R-:W1:Y:S01]  /*11680*/  S2R R9, SR_TID.X ;  /* 0x0000000000097919 */ /* 0x000e620000002100 */
[----:B------:R-:W-:Y:S01]  /*11690*/  MOV R10, 0x400 ;  /* 0x00000400000a7802 */ /* 0x000fe20000000f00 */
[----:B------:R-:W2:Y:S01]  /*116a0*/  S2R R11, SR_CgaCtaId ;  /* 0x00000000000b7919 */ /* 0x000ea20000008800 */
[----:B-1----:R-:W-:Y:S02]  /*116b0*/  LOP3.LUT R17, R9, 0x1f, RZ, 0xc0, !PT ;  /* 0x0000001f09117812 */ /* 0x002fe400078ec0ff */
[----:B------:R-:W3:Y:S02]  /*116c0*/  LDL R9, [R1] ;  /* 0x0000000001097983 */ /* 0x000ee40000100800 */
[----:B------:R-:W-:Y:S02]  /*116d0*/  ISETP.NE.AND P0, PT, R17, RZ, PT ;  /* 0x000000ff1100720c */ /* 0x000fe40003f05270 */
[----:B--2---:R-:W-:Y:S02]  /*116e0*/  LEA R10, R11, R10, 0x18 ;  /* 0x0000000a0b0a7211 */ /* 0x004fe400078ec0ff */
[----:B0-----:R-:W-:-:S03]  /*116f0*/  MOV R3, 0xb000 ;  /* 0x0000b00000037802 */ /* 0x001fc60000000f00 */
[----:B---3--:R-:W-:-:S04]  /*11700*/  IMAD R2, R9, 0x8, R10 ;  /* 0x0000000809027824 */ /* 0x008fc800078e020a */
[----:B------:R1:W-:Y:S02]  /*11710*/  SYNCS.ARRIVE.TRANS64 RZ, [R2+URZ+0x34850], R3 ;  /* 0x0348500302ff79a7 */ /* 0x0003e4000800003f */
[----:B------:R-:W-:Y:S05]  /*11720*/  @!P0 BRA `(.L_x_333) ;  /* 0x0000000000048947 */ /* 0x000fea0003800000 */
[----:B------:R-:W-:Y:S01]  /*11730*/  BPT.TRAP 0x1 ;  /* 0x000000040000795c */ /* 0x000fe20000300000 */
.L_x_333:
[----:B01----:R-:W2:Y:S01]  /*11740*/  LDL.LU R2, [R1+0xc] ;  /* 0x00000c0001027983 */ /* 0x003ea20000300800 */
[----:B------:R-:W-:-:S03]  /*11750*/  MOV R10, 0x400 ;  /* 0x00000400000a7802 */ /* 0x000fc60000000f00 */
[----:B------:R-:W3:Y:S04]  /*11760*/  LDL.LU R9, [R1] ;  /* 0x0000000001097983 */ /* 0x000ee80000300800 */
[----:B------:R-:W4:Y:S01]  /*11770*/  LDL R3, [R1+0x4] ;  /* 0x0000040001037983 */ /* 0x000f220000100800 */
[----:B------:R-:W0:Y:S01]  /*11780*/  S2R R11, SR_CgaCtaId ;  /* 0x00000000000b7919 */ /* 0x000e220000008800 */
[----:B------:R-:W-:Y:S01]  /*11790*/  R2UR UR13, R5 ;  /* 0x00000000050d72ca */ /* 0x000fe200000e0000 */
[----:B------:R-:W-:Y:S01]  /*117a0*/  UIADD3 UR4, UP0, UR36, 0x470, URZ ;  /* 0x0000047024047890 */ /* 0x000fe2000ff1e03f */
[----:B------:R-:W-:Y:S02]  /*117b0*/  R2UR UR12, R4 ;  /* 0x00000000040c72ca */ /* 0x000fe400000e0000 */
[----:B0-----:R-:W-:Y:S01]  /*117c0*/  LEA R10, R11, R10, 0x18 ;  /* 0x0000000a0b0a7211 */ /* 0x001fe200078ec0ff */
[----:B------:R-:W-:Y:S01]  /*117d0*/  UMOV UR10, URZ ;  /* 0x0000003f000a7c82 */ /* 0x000fe20008000000 */
[----:B------:R-:W-:Y:S01]  /*117e0*/  UMOV UR6, 0x0 ;  /* 0x0000000000067882 */ /* 0x000fe20000000000 */
[----:B------:R-:W-:Y:S01]  /*117f0*/  UMOV UR7, 0x14f00000 ;  /* 0x14f0000000077882 */ /* 0x000fe20000000000 */
[----:B------:R-:W-:Y:S01]  /*11800*/  UMOV UR15, 0x40 ;  /* 0x00000040000f7882 */ /* 0x000fe20000000000 */
[----:B------:R0:W-:Y:S01]  /*11810*/  STL [R1+0xc], R6 ;  /* 0x00000c0601007387 */ /* 0x0001e20000100800 */
[----:B------:R-:W-:Y:S01]  /*11820*/  IMAD.MOV.U32 R5, RZ, RZ, R8 ;  /* 0x000000ffff057224 */ /* 0x000fe200078e0008 */
[----:B--2---:R-:W-:Y:S01]  /*11830*/  R2UR UR11, R2 ;  /* 0x00000000020b72ca */ /* 0x004fe200000e0000 */
[----:B---3--:R-:W-:-:S05]  /*11840*/  IMAD R2, R9, 0x8, R10 ;  /* 0x0000000809027824 */ /* 0x008fca00078e020a */
[----:B------:R-:W-:Y:S01]  /*11850*/  R2UR UR9, R2 ;  /* 0x00000000020972ca */ /* 0x000fe200000e0000 */
[----:B------:R-:W-:Y:S01]  /*11860*/  IMAD R2, R9, 0xb000, R10 ;  /* 0x0000b00009027824 */ /* 0x000fe200078e020a */
[----:B----4-:R-:W-:-:S04]  /*11870*/  R2UR UR5, R3 ;  /* 0x00000000030572ca */ /* 0x010fc800000e0000 */
[----:B------:R-:W-:-:S07]  /*11880*/  R2UR UR14, R2 ;  /* 0x00000000020e72ca */ /* 0x000fce00000e0000 */
[----:B------:R-:W-:Y:S02]  /*11890*/  UIADD3 UR9, UR9, 0x34850, URZ ;  /* 0x0003485009097890 */ /* 0x000fe4000fffe03f */
[----:B------:R-:W-:Y:S02]  /*118a0*/  UIMAD UR11, UR11, 0xb0, UR5 ;  /* 0x000000b00b0b78a4 */ /* 0x000fe4000f8e0205 */
[----:B------:R-:W-:Y:S02]  /*118b0*/  UIADD3.X UR5, URZ, UR37, URZ, UP0, !UPT ;  /* 0x000000253f057290 */ /* 0x000fe400087fe43f */
[----:B------:R-:W-:Y:S02]  /*118c0*/  UIADD3 UR8, UR14, 0x400, URZ ;  /* 0x000004000e087890 */ /* 0x000fe4000fffe03f */
[----:B------:R-:W-:-:S07]  /*118d0*/  UIADD3 UR14, UR14, 0x5c00, URZ ;  /* 0x00005c000e0e7890 */ /* 0x000fce000fffe03f */
[----:B------:R1:W-:Y:S02]  /*118e0*/  UTMALDG.4D [UR8], [UR4], desc[UR6] ;  /* 0x00000608040075b4 */ /* 0x0003e40008019000 */
[----:B-1----:R-:W-:Y:S01]  /*118f0*/  UMOV UR8, UR14 ;  /* 0x0000000e00087c82 */ /* 0x002fe20008000000 */
[----:B------:R-:W-:Y:S02]  /*11900*/  UMOV UR10, UR15 ;  /* 0x0000000f000a7c82 */ /* 0x000fe40008000000 */
[----:B------:R0:W-:Y:S02]  /*11910*/  UTMALDG.4D [UR8], [UR4], desc[UR6] ;  /* 0x00000608040075b4 */ /* 0x0001e40008019000 */
[----:B0-----:R-:W-:Y:S01]  /*11920*/  NOP ;  /* 0x0000000000007918 */ /* 0x001fe20000000000 */
.L_x_328:
[----:B------:R-:W-:Y:S05]  /*11930*/  BSYNC B2 ;  /* 0x0000000000027941 */ /* 0x000fea0003800000 */
.L_x_327:
[----:B------:R-:W2:Y:S04]  /*11940*/  LDL.LU R2, [R1+0x18] ;  /* 0x0000180001027983 */ /* 0x000ea80000300800 */
[----:B------:R0:W-:Y:S04]  /*11950*/  STL [R1], R13 ;  /* 0x0000000d01007387 */ /* 0x0001e80000100800 */
[----:B------:R0:W-:Y:S02]  /*11960*/  STL [R1+0x8], R15 ;  /* 0x0000080f01007387 */ /* 0x0001e40000100800 */
[----:B0-2---:R-:W-:-:S07]  /*11970*/  VIADD R6, R2, 0xfffffffd ;  /* 0xfffffffd02067836 */ /* 0x005fce0000000000 */
.L_x_326:
[----:B------:R-:W-:Y:S05]  /*11980*/  BSYNC B1 ;  /* 0x0000000000017941 */ /* 0x000fea0003800000 */
.L_x_325:
[----:B------:R-:W-:-:S05]  /*11990*/  IMAD.MOV R14, RZ, RZ, -R14 ;  /* 0x000000ffff0e7224 */ /* 0x000fca00078e0a0e */
[----:B------:R-:W-:-:S13]  /*119a0*/  ISETP.NE.AND P0, PT, R7, R14, PT ;  /* 0x0000000e0700720c */ /* 0x000fda0003f05270 */
[----:B------:R-:W-:Y:S05]  /*119b0*/  @!P0 BRA `(.L_x_324) ;  /* 0x0000000c00e08947 */ /* 0x000fea0003800000 */
[----:B------:R-:W-:-:S07]  /*119c0*/  IMAD.MOV.U32 R10, RZ, RZ, R5 ;  /* 0x000000ffff0a7224 */ /* 0x000fce00078e0005 */
.L_x_348:
[----:B------:R-:W2:Y:S04]  /*119d0*/  LDL R3, [R1] ;  /* 0x0000000001037983 */ /* 0x000ea80000100800 */
[----:B------:R-:W3:Y:S01]  /*119e0*/  LDL R2, [R1+0x8] ;  /* 0x0000080001027983 */ /* 0x000ee20000100800 */
[----:B------:R-:W-:Y:S05]  /*119f0*/  YIELD ;  /* 0x0000000000007946 */ /* 0x000fea0003800000 */
[----:B------:R-:W-:Y:S01]  /*11a00*/  BSSY B1, `(.L_x_334) ;  /* 0x0000077000017945 */ /* 0x000fe20003800000 */
[----:B--2---:R-:W-:-:S05]  /*11a10*/  VIADD R7, R3, 0x1 ;  /* 0x0000000103077836 */ /* 0x004fca0000000000 */
[----:B------:R-:W-:-:S04]  /*11a20*/  ISETP.NE.AND P0, PT, R7, 0x2, PT ;  /* 0x000000020700780c */ /* 0x000fc80003f05270 */
[----:B------:R-:W-:Y:S02]  /*11a30*/  SEL R8, RZ, 0x1, P0 ;  /* 0x00000001ff087807 */ /* 0x000fe40000000000 */
[----:B------:R-:W-:Y:S02]  /*11a40*/  SEL R7, R7, RZ, P0 ;  /* 0x000000ff07077207 */ /* 0x000fe40000000000 */
[----:B---3--:R-:W-:Y:S01]  /*11a50*/  LOP3.LUT R8, R2, R8, RZ, 0x3c, !PT ;  /* 0x0000000802087212 */ /* 0x008fe200078e3cff */
[----:B0-----:R-:W-:Y:S06]  /*11a60*/  @!P6 BRA `(.L_x_335) ;  /* 0x0000000400c0e947 */ /* 0x001fec0003800000 */
[----:B------:R-:W-:Y:S01]  /*11a70*/  ULDC.64 UR4, c[0x0][0x3f8] ;  /* 0x0000fe0000047ab9 */ /* 0x000fe20000000a00 */
[----:B------:R-:W-:Y:S01]  /*11a80*/  IMAD.MOV.U32 R9, RZ, RZ, R6 ;  /* 0x000000ffff097224 */ /* 0x000fe200078e0006 */
[----:B------:R-:W-:-:S04]  /*11a90*/  ISETP.NE.U32.AND P0, PT, RZ, UR4, PT ;  /* 0x00000004ff007c0c */ /* 0x000fc8000bf05070 */
[----:B------:R-:W-:-:S13]  /*11aa0*/  ISETP.NE.AND.EX P0, PT, RZ, UR5, PT, P0 ;  /* 0x00000005ff007c0c */ /* 0x000fda000bf05300 */
        /* <DEDUP_REMOVED lines=10> */
[----:B------:R-:W-:Y:S01]  /*11b50*/  IADD3 R3, -R2, RZ, RZ ;  /* 0x000000ff02037210 */ /* 0x000fe20007ffe1ff */
[----:B------:R-:W-:-:S04]  /*11b60*/  IMAD R10, R0, UR7, R10 ;  /* 0x00000007000a7c24 */ /* 0x000fc8000f8e020a */
[----:B------:R-:W-:Y:S01]  /*11b70*/  IMAD R9, R9, R3, R6 ;  /* 0x0000000309097224 */ /* 0x000fe200078e0206 */
[----:B------:R-:W-:-:S03]  /*11b80*/  SHF.R.S32.HI R3, RZ, 0x1f, R2 ;  /* 0x0000001fff037819 */ /* 0x000fc60000011402 */
[----:B------:R-:W-:-:S04]  /*11b90*/  IMAD.WIDE.U32 R2, R0, UR6, R2 ;  /* 0x0000000600027c25 */ /* 0x000fc8000f8e0002 */
[----:B------:R-:W-:Y:S01]  /*11ba0*/  IMAD.IADD R3, R10, 0x1, R3 ;  /* 0x000000010a037824 */ /* 0x000fe200078e0203 */
[----:B------:R-:W-:-:S04]  /*11bb0*/  LEA R10, P0, R2, UR4, 0x2 ;  /* 0x00000004020a7c11 */ /* 0x000fc8000f8010ff */
[----:B------:R-:W-:-:S05]  /*11bc0*/  LEA.HI.X R11, R2, UR5, R3, 0x2, P0 ;  /* 0x00000005020b7c11 */ /* 0x000fca00080f1403 */
[----:B------:R0:W5:Y:S04]  /*11bd0*/  LDG.E R10, desc[UR8][R10.64] ;  /* 0x000000080a0a7981 */ /* 0x000168000c1e1900 */
.L_x_336:
[----:B------:R-:W1:Y:S01]  /*11be0*/  S2R R3, SR_CgaCtaId ;  /* 0x0000000000037919 */ /* 0x000e620000008800 */
[----:B------:R-:W-:-:S04]  /*11bf0*/  MOV R2, 0x400 ;  /* 0x0000040000027802 */ /* 0x000fc80000000f00 */
[----:B-1----:R-:W-:Y:S02]  /*11c00*/  LEA R2, R3, R2, 0x18 ;  /* 0x0000000203027211 */ /* 0x002fe400078ec0ff */
[----:B------:R-:W-:-:S03]  /*11c10*/  SHF.L.U32 R3, R8, 0x1f, RZ ;  /* 0x0000001f08037819 */ /* 0x000fc600000006ff */
[----:B------:R-:W-:-:S04]  /*11c20*/  IMAD R2, R7, 0x8, R2 ;  /* 0x0000000807027824 */ /* 0x000fc800078e0202 */
[----:B------:R-:W1:Y:S02]  /*11c30*/  SYNCS.PHASECHK.TRANS64.TRYWAIT P0, [R2+URZ+0x34840], R3 ;  /* 0x03484003020075a7 */ /* 0x000e64000800017f */
[----:B-1----:R-:W-:Y:S05]  /*11c40*/  @!P0 BRA `(.L_x_337) ;  /* 0x0000002400088947 */ /* 0x002fea0003800000 */
.L_x_393:
[----:B0-----:R-:W0:Y:S02]  /*11c50*/  S2R R11, SR_TID.X ;  /* 0x00000000000b7919 */ /* 0x001e240000002100 */
[----:B0-----:R-:W-:-:S04]  /*11c60*/  LOP3.LUT R11, R11, 0x7f, RZ, 0xc0, !PT ;  /* 0x0000007f0b0b7812 */ /* 0x001fc800078ec0ff */
[----:B------:R-:W-:-:S13]  /*11c70*/  ISETP.NE.AND P0, PT, R11, RZ, PT ;  /* 0x000000ff0b00720c */ /* 0x000fda0003f05270 */
[----:B------:R-:W-:Y:S05]  /*11c80*/  @P0 BRA `(.L_x_338) ;  /* 0x00000000001c0947 */ /* 0x000fea0003800000 */
[----:B------:R-:W0:Y:S01]  /*11c90*/  S2R R11, SR_TID.X ;  /* 0x00000000000b7919 */ /* 0x000e220000002100 */
[----:B-1----:R-:W-:-:S04]  /*11ca0*/  IMAD.MOV.U32 R3, RZ, RZ, 0xb000 ;  /* 0x0000b000ff037424 */ /* 0x002fc800078e00ff */
[----:B------:R2:W-:Y:S01]  /*11cb0*/  SYNCS.ARRIVE.TRANS64 RZ, [R2+URZ+0x34830], R3 ;  /* 0x0348300302ff79a7 */ /* 0x0005e2000800003f */
[----:B0-----:R-:W-:-:S04]  /*11cc0*/  LOP3.LUT R11, R11, 0x1f, RZ, 0xc0, !PT ;  /* 0x0000001f0b0b7812 */ /* 0x001fc800078ec0ff */
[----:B------:R-:W-:-:S13]  /*11cd0*/  ISETP.NE.AND P1, PT, R11, RZ, PT ;  /* 0x000000ff0b00720c */ /* 0x000fda0003f25270 */
[----:B--2---:R-:W-:Y:S05]  /*11ce0*/  @!P1 BRA `(.L_x_338) ;  /* 0x0000000000049947 */ /* 0x004fea0003800000 */
[----:B------:R-:W-:Y:S01]  /*11cf0*/  BPT.TRAP 0x1 ;  /* 0x000000040000795c */ /* 0x000fe20000300000 */
.L_x_338:
[----:B------:R-:W2:Y:S01]  /*11d00*/  LDL R15, [R1+0x4] ;  /* 0x00000400010f7983 */ /* 0x000ea20000100800 */
[----:B------:R-:W-:-:S03]  /*11d10*/  MOV R13, 0x400 ;  /* 0x00000400000d7802 */ /* 0x000fc60000000f00 */
[----:B-1----:R-:W3:Y:S04]  /*11d20*/  LDL.LU R3, [R1+0x8] ;  /* 0x0000080001037983 */ /* 0x002ee80000300800 */
        /* <DEDUP_REMOVED lines=30> */
.L_x_394:
        /* <DEDUP_REMOVED lines=8> */
.L_x_340:
[----:B------:R-:W2:Y:S01]  /*11f90*/  LDL.LU R15, [R1+0xc] ;  /* 0x00000c00010f7983 */ /* 0x000ea20000300800 */
[----:B------:R-:W-:-:S03]  /*11fa0*/  MOV R13, 0x400 ;  /* 0x00000400000d7802 */ /* 0x000fc60000000f00 */
[----:B0-----:R-:W3:Y:S04]  /*11fb0*/  LDL.LU R3, [R1] ;  /* 0x0000000001037983 */ /* 0x001ee80000300800 */
[----:B------:R-:W4:Y:S01]  /*11fc0*/  LDL R11, [R1+0x4] ;  /* 0x00000400010b7983 */ /* 0x000f220000100800 */
[----:B------:R-:W0:Y:S01]  /*11fd0*/  S2R R14, SR_CgaCtaId ;  /* 0x00000000000e7919 */ /* 0x000e220000008800 */
[----:B------:R-:W-:Y:S01]  /*11fe0*/  R2UR UR9, R2 ;  /* 0x00000000020972ca */ /* 0x000fe200000e0000 */
[----:B------:R-:W-:Y:S01]  /*11ff0*/  UIADD3 UR4, UP0, UR36, 0x470, URZ ;  /* 0x0000047024047890 */ /* 0x000fe2000ff1e03f */
[----:B------:R-:W-:Y:S02]  /*12000*/  R2UR UR13, R5 ;  /* 0x00000000050d72ca */ /* 0x000fe400000e0000 */
[----:B------:R-:W-:-:S02]  /*12010*/  R2UR UR12, R4 ;  /* 0x00000000040c72ca */ /* 0x000fc400000e0000 */
[----:B0-----:R-:W-:-:S07]  /*12020*/  LEA R13, R14, R13, 0x18 ;  /* 0x0000000d0e0d7211 */ /* 0x001fce00078ec0ff */
[----:B------:R-:W-:Y:S01]  /*12030*/  UIADD3 UR9, UR9, 0x50, URZ ;  /* 0x0000005009097890 */ /* 0x000fe2000fffe03f */
[----:B------:R-:W-:Y:S01]  /*12040*/  UMOV UR10, URZ ;  /* 0x0000003f000a7c82 */ /* 0x000fe20008000000 */
[----:B------:R-:W-:Y:S01]  /*12050*/  UMOV UR7, 0x14f00000 ;  /* 0x14f0000000077882 */ /* 0x000fe20000000000 */
[----:B------:R-:W-:Y:S01]  /*12060*/  UMOV UR15, 0x40 ;  /* 0x00000040000f7882 */ /* 0x000fe20000000000 */
[----:B------:R0:W-:Y:S01]  /*12070*/  STL [R1+0xc], R9 ;  /* 0x00000c0901007387 */ /* 0x0001e20000100800 */
[----:B------:R-:W-:Y:S01]  /*12080*/  IMAD.MOV.U32 R5, RZ, RZ, R10 ;  /* 0x000000ffff057224 */ /* 0x000fe200078e000a */
[----:B--2---:R-:W-:Y:S01]  /*12090*/  R2UR UR11, R15 ;  /* 0x000000000f0b72ca */ /* 0x004fe200000e0000 */
[----:B---3--:R-:W-:Y:S01]  /*120a0*/  IMAD R3, R3, 0xb000, R13 ;  /* 0x0000b00003037824 */ /* 0x008fe200078e020d */
[----:B----4-:R-:W-:-:S04]  /*120b0*/  R2UR UR5, R11 ;  /* 0x000000000b0572ca */ /* 0x010fc800000e0000 */
[----:B------:R-:W-:-:S09]  /*120c0*/  R2UR UR6, R3 ;  /* 0x00000000030672ca */ /* 0x000fd200000e0000 */
[----:B------:R-:W-:-:S04]  /*120d0*/  UIMAD UR11, UR11, 0xb0, UR5 ;  /* 0x000000b00b0b78a4 */ /* 0x000fc8000f8e0205 */
[----:B------:R-:W-:Y:S02]  /*120e0*/  UIADD3 UR8, UR6, 0x400, URZ ;  /* 0x0000040006087890 */ /* 0x000fe4000fffe03f */
[----:B------:R-:W-:Y:S02]  /*120f0*/  UIADD3.X UR5, URZ, UR37, URZ, UP0, !UPT ;  /* 0x000000253f057290 */ /* 0x000fe400087fe43f */
[----:B------:R-:W-:-:S03]  /*12100*/  UIADD3 UR14, UR6, 0x5c00, URZ ;  /* 0x00005c00060e7890 */ /* 0x000fc6000fffe03f */
[----:B------:R-:W-:-:S04]  /*12110*/  UMOV UR6, 0x0 ;  /* 0x0000000000067882 */ /* 0x000fc80000000000 */
[----:B------:R1:W-:Y:S02]  /*12120*/  UTMALDG.4D [UR8], [UR4], desc[UR6] ;  /* 0x00000608040075b4 */ /* 0x0003e40008019000 */
[----:B-1----:R-:W-:Y:S01]  /*12130*/  UMOV UR8, UR14 ;  /* 0x0000000e00087c82 */ /* 0x002fe20008000000 */
[----:B------:R-:W-:Y:S02]  /*12140*/  UMOV UR10, UR15 ;  /* 0x0000000f000a7c82 */ /* 0x000fe40008000000 */
[----:B------:R0:W-:Y:S02]  /*12150*/  UTMALDG.4D [UR8], [UR4], desc[UR6] ;  /* 0x00000608040075b4 */ /* 0x0001e40008019000 */
[----:B0-----:R-:W-:Y:S01]  /*12160*/  NOP ;  /* 0x0000000000007918 */ /* 0x001fe20000000000 */
.L_x_335:
[----:B------:R-:W-:Y:S05]  /*12170*/  BSYNC B1 ;  /* 0x0000000000017941 */ /* 0x000fea0003800000 */
.L_x_334:
[----:B------:R-:W-:Y:S01]  /*12180*/  VIADD R2, R7, 0x1 ;  /* 0x0000000107027836 */ /* 0x000fe20000000000 */
[----:B------:R-:W-:Y:S04]  /*12190*/  BSSY B1, `(.L_x_341) ;  /* 0x0000077000017945 */ /* 0x000fe80003800000 */
[----:B------:R-:W-:-:S04]  /*121a0*/  ISETP.NE.AND P0, PT, R2, 0x2, PT ;  /* 0x000000020200780c */ /* 0x000fc80003f05270 */
[----:B------:R-:W-:Y:S02]  /*121b0*/  SEL R3, RZ, 0x1, P0 ;  /* 0x00000001ff037807 */ /* 0x000fe40000000000 */
[----:B------:R-:W-:Y:S02]  /*121c0*/  SEL R14, R2, RZ, P0 ;  /* 0x000000ff020e7207 */ /* 0x000fe40000000000 */
[----:B------:R-:W-:-:S05]  /*121d0*/  LOP3.LUT R13, R8, R3, RZ, 0x3c, !PT ;  /* 0x00000003080d7212 */ /* 0x000fca00078e3cff */
[----:B------:R0:W-:Y:S04]  /*121e0*/  STL [R1+0x8], R13 ;  /* 0x0000080d01007387 */ /* 0x0001e80000100800 */
[----:B------:R0:W-:Y:S01]  /*121f0*/  STL [R1], R14 ;  /* 0x0000000e01007387 */ /* 0x0001e20000100800 */
[----:B------:R-:W-:Y:S05]  /*12200*/  @!P6 BRA `(.L_x_342) ;  /* 0x0000000400bce947 */ /* 0x000fea0003800000 */
[----:B------:R-:W-:Y:S01]  /*12210*/  ULDC.64 UR4, c[0x0][0x3f8] ;  /* 0x0000fe0000047ab9 */ /* 0x000fe20000000a00 */
[----:B------:R-:W-:Y:S02]  /*12220*/  IADD3 R9, R6, -0x1, RZ ;  /* 0xffffffff06097810 */ /* 0x000fe40007ffe0ff */
[----:B------:R-:W-:-:S04]  /*12230*/  ISETP.NE.U32.AND P0, PT, RZ, UR4, PT ;  /* 0x00000004ff007c0c */ /* 0x000fc8000bf05070 */
[----:B------:R-:W-:-:S13]  /*12240*/  ISETP.NE.AND.EX P0, PT, RZ, UR5, PT, P0 ;  /* 0x00000005ff007c0c */ /* 0x000fda000bf05300 */
[----:B------:R-:W-:Y:S05]  /*12250*/  @!P0 BRA `(.L_x_343) ;  /* 0x0000000000488947 */ /* 0x000fea0003800000 */
        /* <DEDUP_REMOVED lines=13> */
[----:B------:R-:W-:-:S04]  /*12330*/  IMAD.WIDE.U32 R2, R0, UR6, R2 ;  /* 0x0000000600027c25 */ /* 0x000fc8000f8e0002 */
[----:B------:R-:W-:Y:S01]  /*12340*/  IMAD.IADD R3, R10, 0x1, R3 ;  /* 0x000000010a037824 */ /* 0x000fe200078e0203 */
[----:B------:R-:W-:-:S04]  /*12350*/  LEA R10, P0, R2, UR4, 0x2 ;  /* 0x00000004020a7c11 */ /* 0x000fc8000f8010ff */
[----:B------:R-:W-:-:S05]  /*12360*/  LEA.HI.X R11, R2, UR5, R3, 0x2, P0 ;  /* 0x00000005020b7c11 */ /* 0x000fca00080f1403 */
[----:B------:R1:W5:Y:S04]  /*12370*/  LDG.E R10, desc[UR8][R10.64] ;  /* 0x000000080a0a7981 */ /* 0x000368000c1e1900 */
.L_x_343:
[----:B------:R-:W2:Y:S01]  /*12380*/  S2R R3, SR_CgaCtaId ;  /* 0x0000000000037919 */ /* 0x000ea20000008800 */
[----:B------:R-:W-:-:S04]  /*12390*/  MOV R2, 0x400 ;  /* 0x0000040000027802 */ /* 0x000fc80000000f00 */
[----:B--2---:R-:W-:Y:S02]  /*123a0*/  LEA R2, R3, R2, 0x18 ;  /* 0x0000000203027211 */ /* 0x004fe400078ec0ff */
[----:B------:R-:W-:-:S03]  /*123b0*/  SHF.L.U32 R3, R13, 0x1f, RZ ;  /* 0x0000001f0d037819 */ /* 0x000fc600000006ff */
[----:B------:R-:W-:-:S04]  /*123c0*/  IMAD R2, R14, 0x8, R2 ;  /* 0x000000080e027824 */ /* 0x000fc800078e0202 */
[----:B------:R-:W2:Y:S02]  /*123d0*/  SYNCS.PHASECHK.TRANS64.TRYWAIT P0, [R2+URZ+0x34840], R3 ;  /* 0x03484003020075a7 */ /* 0x000ea4000800017f */
[----:B--2---:R-:W-:Y:S05]  /*123e0*/  @!P0 BRA `(.L_x_344) ;  /* 0x0000001c00488947 */ /* 0x004fea0003800000 */
.L_x_395:
[----:B-1----:R-:W1:Y:S02]  /*123f0*/  S2R R11, SR_TID.X ;  /* 0x00000000000b7919 */ /* 0x002e640000002100 */
[----:B-1----:R-:W-:-:S04]  /*12400*/  LOP3.LUT R11, R11, 0x7f, RZ, 0xc0, !PT ;  /* 0x0000007f0b0b7812 */ /* 0x002fc800078ec0ff */
[----:B------:R-:W-:-:S13]  /*12410*/  ISETP.NE.AND P0, PT, R11, RZ, PT ;  /* 0x000000ff0b00720c */ /* 0x000fda0003f05270 */
[----:B------:R-:W-:Y:S05]  /*12420*/  @P0 BRA `(.L_x_345) ;  /* 0x00000000001c0947 */ /* 0x000fea0003800000 */
[----:B------:R-:W1:Y:S01]  /*12430*/  S2R R11, SR_TID.X ;  /* 0x00000000000b7919 */ /* 0x000e620000002100 */
[----:B--2---:R-:W-:-:S04]  /*12440*/  IMAD.MOV.U32 R3, RZ, RZ, 0xb000 ;  /* 0x0000b000ff037424 */ /* 0x004fc800078e00ff */
[----:B------:R3:W-:Y:S01]  /*12450*/  SYNCS.ARRIVE.TRANS64 RZ, [R2+URZ+0x34830], R3 ;  /* 0x0348300302ff79a7 */ /* 0x0007e2000800003f */
[----:B-1----:R-:W-:-:S04]  /*12460*/  LOP3.LUT R11, R11, 0x1f, RZ, 0xc0, !PT ;  /* 0x0000001f0b0b7812 */ /* 0x002fc800078ec0ff */
[----:B------:R-:W-:-:S13]  /*12470*/  ISETP.NE.AND P1, PT, R11, RZ, PT ;  /* 0x000000ff0b00720c */ /* 0x000fda0003f25270 */
[----:B---3--:R-:W-:Y:S05]  /*12480*/  @!P1 BRA `(.L_x_345) ;  /* 0x0000000000049947 */ /* 0x008fea0003800000 */
[----:B------:R-:W-:Y:S01]  /*12490*/  BPT.TRAP 0x1 ;  /* 0x000000040000795c */ /* 0x000fe20000300000 */
.L_x_345:
[----:B0-----:R-:W3:Y:S01]  /*124a0*/  LDL R13, [R1] ;  /* 0x00000000010d7983 */ /* 0x001ee20000100800 */
[----:B------:R-:W-:-:S03]  /*124b0*/  MOV R14, 0x400 ;  /* 0x00000400000e7802 */ /* 0x000fc60000000f00 */
[----:B------:R-:W4:Y:S01]  /*124c0*/  LDL R11, [R1+0x4] ;  /* 0x00000400010b7983 */ /* 0x000f220000100800 */
[----:B------:R-:W0:Y:S01]  /*124d0*/  S2R R15, SR_CgaCtaId ;  /* 0x00000000000f7919 */ /* 0x000e220000008800 */
[----:B------:R-:W-:Y:S01]  /*124e0*/  R2UR UR11, R9 ;  /* 0x00000000090b72ca */ /* 0x000fe200000e0000 */
[----:B------:R-:W-:Y:S01]  /*124f0*/  UIADD3 UR4, UP0, UR36, 0x370, URZ ;  /* 0x0000037024047890 */ /* 0x000fe2000ff1e03f */
[----:B------:R-:W-:Y:S02]  /*12500*/  R2UR UR12, R4 ;  /* 0x00000000040c72ca */ /* 0x000fe400000e0000 */
[----:B0-----:R-:W-:-:S05]  /*12510*/  LEA R14, R15, R14, 0x18 ;  /* 0x0000000e0f0e7211 */ /* 0x001fca00078ec0ff */
[----:B--2---:R-:W-:Y:S01]  /*12520*/  VIADD R2, R14, 0x34800 ;  /* 0x000348000e027836 */ /* 0x004fe20000000000 */
[----:B-----5:R-:W-:Y:S01]  /*12530*/  R2UR UR13, R10 ;  /* 0x000000000a0d72ca */ /* 0x020fe200000e0000 */
[----:B------:R-:W-:Y:S01]  /*12540*/  UMOV UR10, URZ ;  /* 0x0000003f000a7c82 */ /* 0x000fe20008000000 */
[----:B------:R-:W-:Y:S01]  /*12550*/  UMOV UR6, 0x0 ;  /* 0x0000000000067882 */ /* 0x000fe20000000000 */
[----:B------:R-:W-:Y:S01]  /*12560*/  UMOV UR7, 0x14f00000 ;  /* 0x14f0000000077882 */ /* 0x000fe20000000000 */
[----:B------:R-:W-:Y:S01]  /*12570*/  UMOV UR16, 0x40 ;  /* 0x0000004000107882 */ /* 0x000fe20000000000 */
[----:B------:R-:W-:Y:S01]  /*12580*/  SHF.L.U32 R8, R8, 0x1f, RZ ;  /* 0x0000001f08087819 */ /* 0x000fe200000006ff */
        /* <DEDUP_REMOVED lines=9> */
[----:B------:R-:W-:Y:S01]  /*12620*/  UIADD3 UR15, UR8, 0x23c00, URZ ;  /* 0x00023c00080f7890 */ /* 0x000fe2000fffe03f */
[----:B------:R-:W-:-:S04]  /*12630*/  IMAD R2, R7, 0x8, R2 ;  /* 0x0000000807027824 */ /* 0x000fc800078e0202 */
[----:B------:R-:W-:Y:S02]  /*12640*/  UMOV UR8, UR14 ;  /* 0x0000000e00087c82 */ /* 0x000fe40008000000 */
[----:B------:R0:W-:Y:S02]  /*12650*/  UTMALDG.4D [UR8], [UR4], desc[UR6] ;  /* 0x00000608040075b4 */ /* 0x0001e40008019000 */
[----:B0-----:R-:W-:Y:S01]  /*12660*/  UMOV UR8, UR15 ;  /* 0x0000000f00087c82 */ /* 0x001fe20008000000 */
[----:B------:R-:W-:Y:S02]  /*12670*/  UMOV UR10, UR16 ;  /* 0x00000010000a7c82 */ /* 0x000fe40008000000 */
[----:B------:R0:W-:Y:S01]  /*12680*/  UTMALDG.4D [UR8], [UR4], desc[UR6] ;  /* 0x00000608040075b4 */ /* 0x0001e20008019000 */
[----:B------:R-:W1:Y:S02]  /*12690*/  SYNCS.PHASECHK.TRANS64.TRYWAIT P1, [R2+URZ+0x60], R8 ;  /* 0x00006008020075a7 */ /* 0x000e64000802017f */
[----:B01----:R-:W-:Y:S05]  /*126a0*/  @!P1 BRA `(.L_x_346) ;  /* 0x0000001800ac9947 */ /* 0x003fea0003800000 */
.L_x_396:
[----:B------:R-:W-:Y:S05]  /*126b0*/  @P0 BRA `(.L_x_347) ;  /* 0x00000000001c0947 */ /* 0x000fea0003800000 */
[----:B------:R-:W1:Y:S02]  /*126c0*/  S2R R3, SR_TID.X ;  /* 0x0000000000037919 */ /* 0x000e640000002100 */
[----:B-1----:R-:W-:-:S04]  /*126d0*/  LOP3.LUT R3, R3, 0x1f, RZ, 0xc0, !PT ;  /* 0x0000001f03037812 */ /* 0x002fc800078ec0ff */
[----:B------:R-:W-:Y:S02]  /*126e0*/  ISETP.NE.AND P1, PT, R3, RZ, PT ;  /* 0x000000ff0300720c */ /* 0x000fe40003f25270 */
[----:B------:R-:W-:-:S04]  /*126f0*/  MOV R3, 0xb000 ;  /* 0x0000b00000037802 */ /* 0x000fc80000000f00 */
[----:B------:R1:W-:Y:S07]  /*12700*/  SYNCS.ARRIVE.TRANS64 RZ, [R2+URZ+0x50], R3 ;  /* 0x0000500302ff79a7 */ /* 0x0003ee000800003f */
[----:B------:R-:W-:Y:S05]  /*12710*/  @!P1 BRA `(.L_x_347) ;  /* 0x0000000000049947 */ /* 0x000fea0003800000 */
[----:B------:R-:W-:Y:S01]  /*12720*/  BPT.TRAP 0x1 ;  /* 0x000000040000795c */ /* 0x000fe20000300000 */
.L_x_347:
[----:B------:R-:W2:Y:S01]  /*12730*/  LDL.LU R13, [R1+0xc] ;  /* 0x00000c00010d7983 */ /* 0x000ea20000300800 */
[----:B0-----:R-:W-:-:S03]  /*12740*/  MOV R8, 0x400 ;  /* 0x0000040000087802 */ /* 0x001fc60000000f00 */
[----:B-1----:R-:W3:Y:S01]  /*12750*/  LDL R3, [R1+0x4] ;  /* 0x0000040001037983 */ /* 0x002ee20000100800 */
[----:B------:R-:W0:Y:S01]  /*12760*/  S2R R11, SR_CgaCtaId ;  /* 0x00000000000b7919 */ /* 0x000e220000008800 */
[----:B------:R-:W-:Y:S01]  /*12770*/  R2UR UR9, R2 ;  /* 0x00000000020972ca */ /* 0x000fe200000e0000 */
[----:B------:R-:W-:Y:S01]  /*12780*/  UIADD3 UR4, UP0, UR36, 0x470, URZ ;  /* 0x0000047024047890 */ /* 0x000fe2000ff1e03f */
[----:B------:R-:W-:Y:S02]  /*12790*/  R2UR UR13, R5 ;  /* 0x00000000050d72ca */ /* 0x000fe400000e0000 */
[----:B------:R-:W-:Y:S02]  /*127a0*/  R2UR UR12, R4 ;  /* 0x00000000040c72ca */ /* 0x000fe400000e0000 */
[----:B0-----:R-:W-:-:S05]  /*127b0*/  LEA R8, R11, R8, 0x18 ;  /* 0x000000080b087211 */ /* 0x001fca00078ec0ff */
[----:B------:R-:W-:-:S05]  /*127c0*/  IMAD R7, R7, 0xb000, R8 ;  /* 0x0000b00007077824 */ /* 0x000fca00078e0208 */
[----:B------:R-:W-:Y:S01]  /*127d0*/  R2UR UR14, R7 ;  /* 0x00000000070e72ca */ /* 0x000fe200000e0000 */
[----:B------:R-:W-:Y:S01]  /*127e0*/  UIADD3 UR9, UR9, 0x50, URZ ;  /* 0x0000005009097890 */ /* 0x000fe2000fffe03f */
[----:B------:R-:W-:Y:S01]  /*127f0*/  UMOV UR10, URZ ;  /* 0x0000003f000a7c82 */ /* 0x000fe20008000000 */
[----:B------:R-:W-:Y:S01]  /*12800*/  UMOV UR6, 0x0 ;  /* 0x0000000000067882 */ /* 0x000fe20000000000 */
[----:B------:R-:W-:-:S09]  /*12810*/  UMOV UR7, 0x14f00000 ;  /* 0x14f0000000077882 */ /* 0x000fd20000000000 */
[----:B------:R-:W-:Y:S02]  /*12820*/  UIADD3 UR8, UR14, 0x400, URZ ;  /* 0x000004000e087890 */ /* 0x000fe4000fffe03f */
[----:B------:R-:W-:Y:S01]  /*12830*/  UIADD3 UR14, UR14, 0x5c00, URZ ;  /* 0x00005c000e0e7890 */ /* 0x000fe2000fffe03f */
[----:B------:R-:W-:Y:S01]  /*12840*/  UMOV UR15, 0x40 ;  /* 0x00000040000f7882 */ /* 0x000fe20000000000 */
[----:B------:R1:W-:Y:S01]  /*12850*/  STL [R1+0xc], R9 ;  /* 0x00000c0901007387 */ /* 0x0003e20000100800 */
[----:B------:R-:W-:Y:S01]  /*12860*/  IMAD.MOV.U32 R5, RZ, RZ, R10 ;  /* 0x000000ffff057224 */ /* 0x000fe200078e000a */
[----:B--2---:R-:W-:Y:S02]  /*12870*/  R2UR UR11, R13 ;  /* 0x000000000d0b72ca */ /* 0x004fe400000e0000 */
[----:B---3--:R-:W-:-:S13]  /*12880*/  R2UR UR5, R3 ;  /* 0x00000000030572ca */ /* 0x008fda00000e0000 */
[----:B------:R-:W-:Y:S02]  /*12890*/  UIMAD UR11, UR11, 0xb0, UR5 ;  /* 0x000000b00b0b78a4 */ /* 0x000fe4000f8e0205 */
[----:B------:R-:W-:-:S09]  /*128a0*/  UIADD3.X UR5, URZ, UR37, URZ, UP0, !UPT ;  /* 0x000000253f057290 */ /* 0x000fd200087fe43f */
[----:B------:R0:W-:Y:S02]  /*128b0*/  UTMALDG.4D [UR8], [UR4], desc[UR6] ;  /* 0x00000608040075b4 */ /* 0x0001e40008019000 */
[----:B0-----:R-:W-:Y:S01]  /*128c0*/  UMOV UR8, UR14 ;  /* 0x0000000e00087c82 */ /* 0x001fe20008000000 */
[----:B------:R-:W-:Y:S02]  /*128d0*/  UMOV UR10, UR15 ;  /* 0x0000000f000a7c82 */ /* 0x000fe40008000000 */
[----:B------:R1:W-:Y:S02]  /*128e0*/  UTMALDG.4D [UR8], [UR4], desc[UR6] ;  /* 0x00000608040075b4 */ /* 0x0003e40008019000 */
[----:B-1----:R-:W-:Y:S01]  /*128f0*/  NOP ;  /* 0x0000000000007918 */ /* 0x002fe20000000000 */
.L_x_342:
[----:B------:R-:W-:Y:S05]  /*12900*/  BSYNC B1 ;  /* 0x0000000000017941 */ /* 0x000fea0003800000 */
.L_x_341:
[C---:B------:R-:W-:Y:S01]  /*12910*/  ISETP.GT.AND P0, PT, R6.reuse, 0x1, PT ;  /* 0x000000010600780c */ /* 0x040fe20003f04270 */
[----:B------:R-:W-:-:S12]  /*12920*/  VIADD R6, R6, 0xfffffffe ;  /* 0xfffffffe06067836 */ /* 0x000fd80000000000 */
[----:B------:R-:W-:Y:S05]  /*12930*/  @P0 BRA `(.L_x_348) ;  /* 0xfffffff000240947 */ /* 0x000fea000383ffff */
.L_x_324:
[----:B------:R-:W-:Y:S05]  /*12940*/  BSYNC B0 ;  /* 0x0000000000007941 */ /* 0x000fea0003800000 */
.L_x_323:
[----:B------:R-:W1:Y:S01]  /*12950*/  S2R R2, SR_TID.X ;  /* 0x0000000000027919 */ /* 0x000e620000002100 */
[----:B------:R-:W-:Y:S01]  /*12960*/  BSSY B0, `(.L_x_349) ;  /* 0x0000011000007945 */ /* 0x000fe20003800000 */
[----:B-1----:R-:W-:-:S04]  /*12970*/  LOP3.LUT R2, R2, 0x1f, RZ, 0xc0, !PT ;  /* 0x0000001f02027812 */ /* 0x002fc800078ec0ff */
[----:B------:R-:W-:-:S13]  /*12980*/  ISETP.NE.AND P0, PT, R2, RZ, PT ;  /* 0x000000ff0200720c */ /* 0x000fda0003f05270 */
[----:B------:R-:W-:Y:S05]  /*12990*/  @P0 BRA `(.L_x_350) ;  /* 0x0000000000340947 */ /* 0x000fea0003800000 */
[----:B------:R-:W1:Y:S01]  /*129a0*/  S2R R9, SR_LANEID ;  /* 0x0000000000097919 */ /* 0x000e620000000000 */
[----:B------:R-:W-:Y:S01]  /*129b0*/  VOTEU.ANY UR4, UPT, PT ;  /* 0x0000000000047886 */ /* 0x000fe200038e0100 */
[----:B------:R-:W2:Y:S01]  /*129c0*/  LDC.64 R2, c[0x0][0xc38] ;  /* 0x00030e00ff027b82 */ /* 0x000ea20000000a00 */
[----:B------:R-:W1:Y:S01]  /*129d0*/  FLO.U32 R0, UR4 ;  /* 0x0000000400007d00 */ /* 0x000e6200080e0000 */
[----:B------:R-:W-:-:S07]  /*129e0*/  ULDC.64 UR6, c[0x0][0x208] ;  /* 0x0000820000067ab9 */ /* 0x000fce0000000a00 */
[----:B------:R-:W2:Y:S01]  /*129f0*/  POPC R7, UR4 ;  /* 0x0000000400077d09 */ /* 0x000ea20008000000 */
[----:B-1----:R-:W-:-:S13]  /*12a00*/  ISETP.EQ.U32.AND P0, PT, R0, R9, PT ;  /* 0x000000090000720c */ /* 0x002fda0003f02070 */
[----:B--2---:R-:W2:Y:S01]  /*12a10*/  @P0 ATOMG.E.ADD.STRONG.GPU PT, R3, desc[UR6][R2.64], R7 ;  /* 0x00000007020309a8 */ /* 0x004ea200081ee1c6 */
[----:B------:R-:W1:Y:S02]  /*12a20*/  S2R R6, SR_LTMASK ;  /* 0x0000000000067919 */ /* 0x000e640000003900 */
[----:B-1----:R-:W-:-:S04]  /*12a30*/  LOP3.LUT R6, R6, UR4, RZ, 0xc0, !PT ;  /* 0x0000000406067c12 */ /* 0x002fc8000f8ec0ff */
[----:B------:R-:W1:Y:S01]  /*12a40*/  POPC R9, R6 ;  /* 0x0000000600097309 */ /* 0x000e620000000000 */
[----:B--2---:R-:W1:Y:S02]  /*12a50*/  SHFL.IDX PT, R0, R3, R0, 0x1f ;  /* 0x00001f0003007589 */ /* 0x004e6400000e0000 */
[----:B-1----:R-:W-:-:S07]  /*12a60*/  IADD3 R16, R0, UR38, R9 ;  /* 0x0000002600107c10 */ /* 0x002fce000fffe009 */
.L_x_350:
[----:B------:R-:W-:Y:S05]  /*12a70*/  BSYNC B0 ;  /* 0x0000000000007941 */ /* 0x000fea0003800000 */
.L_x_349:
[----:B------:R-:W-:Y:S04]  /*12a80*/  BSSY B0, `(.L_x_351) ;  /* 0x0000032000007945 */ /* 0x000fe80003800000 */
[----:B------:R-:W-:Y:S05]  /*12a90*/  @!P6 BRA `(.L_x_352) ;  /* 0x0000000000c0e947 */ /* 0x000fea0003800000 */
[----:B------:R-:W2:Y:S01]  /*12aa0*/  LDL R2, [R1] ;  /* 0x0000000001027983 */ /* 0x000ea20000100800 */
[----:B------:R-:W-:-:S03]  /*12ab0*/  MOV R3, 0x400 ;  /* 0x0000040000037802 */ /* 0x000fc60000000f00 */
[----:B------:R-:W3:Y:S01]  /*12ac0*/  LDL R0, [R1+0x8] ;  /* 0x0000080001007983 */ /* 0x000ee20000100800 */
[----:B------:R-:W1:Y:S02]  /*12ad0*/  S2R R6, SR_CgaCtaId ;  /* 0x0000000000067919 */ /* 0x000e640000008800 */
[----:B-1----:R-:W-:-:S05]  /*12ae0*/  LEA R3, R6, R3, 0x18 ;  /* 0x0000000306037211 */ /* 0x002fca00078ec0ff */
[----:B--2---:R-:W-:Y:S01]  /*12af0*/  IMAD R3, R2, 0x8, R3 ;  /* 0x0000000802037824 */ /* 0x004fe200078e0203 */
[----:B---3--:R-:W-:-:S04]  /*12b00*/  SHF.L.U32 R0, R0, 0x1f, RZ ;  /* 0x0000001f00007819 */ /* 0x008fc800000006ff */
[----:B------:R-:W1:Y:S02]  /*12b10*/  SYNCS.PHASECHK.TRANS64.TRYWAIT P0, [R3+URZ+0x34860], R0 ;  /* 0x03486000030075a7 */ /* 0x000e64000800017f */
[----:B-1----:R-:W-:Y:S05]  /*12b20*/  @!P0 BRA `(.L_x_353) ;  /* 0x0000001400a08947 */ /* 0x002fea0003800000 */
.L_x_397:
        /* <DEDUP_REMOVED lines=11> */
.L_x_354:
[----:B-1----:R-:W2:Y:S01]  /*12be0*/  LDL R0, [R1] ;  /* 0x0000000001007983 */ /* 0x002ea20000100800 */
[----:B------:R-:W-:-:S03]  /*12bf0*/  MOV R7, 0x400 ;  /* 0x0000040000077802 */ /* 0x000fc60000000f00 */
[----:B------:R-:W3:Y:S04]  /*12c00*/  LDL.LU R6, [R1+0x4] ;  /* 0x0000040001067983 */ /* 0x000ee80000300800 */
[----:B------:R-:W4:Y:S01]  /*12c10*/  LDL R2, [R1+0xc] ;  /* 0x00000c0001027983 */ /* 0x000f220000100800 */
[----:B------:R-:W1:Y:S01]  /*12c20*/  S2R R8, SR_CgaCtaId ;  /* 0x0000000000087919 */ /* 0x000e620000008800 */
[----:B------:R-:W-:Y:S01]  /*12c30*/  R2UR UR9, R3 ;  /* 0x00000000030972ca */ /* 0x000fe200000e0000 */
[----:B------:R-:W-:Y:S01]  /*12c40*/  UIADD3 UR4, UP0, UR36, 0x470, URZ ;  /* 0x0000047024047890 */ /* 0x000fe2000ff1e03f */
[----:B------:R-:W-:Y:S02]  /*12c50*/  R2UR UR12, R4 ;  /* 0x00000000040c72ca */ /* 0x000fe400000e0000 */
[----:B------:R-:W-:-:S02]  /*12c60*/  R2UR UR13, R5 ;  /* 0x00000000050d72ca */ /* 0x000fc400000e0000 */
[----:B-1----:R-:W-:-:S07]  /*12c70*/  LEA R7, R8, R7, 0x18 ;  /* 0x0000000708077211 */ /* 0x002fce00078ec0ff */
        /* <DEDUP_REMOVED lines=14> */
[----:B-1----:R-:W-:Y:S01]  /*12d60*/  UMOV UR8, UR14 ;  /* 0x0000000e00087c82 */ /* 0x002fe20008000000 */
[----:B------:R-:W-:Y:S02]  /*12d70*/  UMOV UR10, UR15 ;  /* 0x0000000f000a7c82 */ /* 0x000fe40008000000 */
[----:B------:R1:W-:Y:S02]  /*12d80*/  UTMALDG.4D [UR8], [UR4], desc[UR6] ;  /* 0x00000608040075b4 */ /* 0x0003e40008019000 */
[----:B-1----:R-:W-:Y:S01]  /*12d90*/  NOP ;  /* 0x0000000000007918 */ /* 0x002fe20000000000 */
.L_x_352:
[----:B------:R-:W-:Y:S05]  /*12da0*/  BSYNC B0 ;  /* 0x0000000000007941 */ /* 0x000fea0003800000 */
.L_x_351:
[----:B------:R-:W2:Y:S04]  /*12db0*/  LDL.LU R0, [R1] ;  /* 0x0000000001007983 */ /* 0x000ea80000300800 */
[----:B------:R-:W3:Y:S01]  /*12dc0*/  LDL.LU R3, [R1+0x8] ;  /* 0x0000080001037983 */ /* 0x000ee20000300800 */
[----:B--2---:R-:W-:-:S05]  /*12dd0*/  VIADD R0, R0, 0x1 ;  /* 0x0000000100007836 */ /* 0x004fca0000000000 */
[----:B------:R-:W-:-:S04]  /*12de0*/  ISETP.NE.AND P0, PT, R0, 0x2, PT ;  /* 0x000000020000780c */ /* 0x000fc80003f05270 */
[----:B------:R-:W-:Y:S02]  /*12df0*/  SEL R2, RZ, 0x1, P0 ;  /* 0x00000001ff027807 */ /* 0x000fe40000000000 */
[----:B------:R-:W-:Y:S02]  /*12e00*/  SEL R0, R0, RZ, P0 ;  /* 0x000000ff00007207 */ /* 0x000fe40000000000 */
[----:B---3--:R-:W-:-:S05]  /*12e10*/  LOP3.LUT R3, R3, R2, RZ, 0x3c, !PT ;  /* 0x0000000203037212 */ /* 0x008fca00078e3cff */
[----:B------:R1:W-:Y:S04]  /*12e20*/  STL [R1+0x8], R3 ;  /* 0x0000080301007387 */ /* 0x0003e80000100800 */
[----:B------:R1:W-:Y:S02]  /*12e30*/  STL [R1], R0 ;  /* 0x0000000001007387 */ /* 0x0003e40000100800 */
.L_x_309:
[----:B------:R-:W-:Y:S05]  /*12e40*/  BSYNC B6 ;  /* 0x0000000000067941 */ /* 0x000fea0003800000 */
.L_x_307:
[----:B------:R-:W-:-:S03]  /*12e50*/  UMOV UR4, 0xffffffff ;  /* 0xffffffff00047882 */ /* 0x000fc60000000000 */
[----:B------:R-:W-:Y:S05]  /*12e60*/  BRA.DIV UR4, `(.L_x_355) ;  /* 0x0000001204e47947 */ /* 0x000fea000b800000 */
[----:B------:R2:W3:Y:S04]  /*12e70*/  SHFL.IDX PT, R4, R16, RZ, 0x1f ;  /* 0x00001fff10047589 */ /* 0x0004e800000e0000 */
[----:B------:R2:W4:Y:S02]  /*12e80*/  SHFL.IDX PT, R5, R16, 0x1, 0x1f ;  /* 0x00201f0010057f89 */ /* 0x00052400000e0000 */
.L_x_401:
[----:B01----:R-:W0:Y:S01]  /*12e90*/  S2R R0, SR_TID.X ;  /* 0x0000000000007919 */ /* 0x003e220000002100 */
[----:B------:R-:W-:Y:S01]  /*12ea0*/  ULDC UR4, c[0x0][0xc14] ;  /* 0x0003050000047ab9 */ /* 0x000fe20000000800 */
[----:B------:R-:W-:Y:S01]  /*12eb0*/  BSSY B0, `(.L_x_356) ;  /* 0x000000c000007945 */ /* 0x000fe20003800000 */
[----:B------:R-:W-:Y:S02]  /*12ec0*/  MOV R3, RZ ;  /* 0x000000ff00037202 */ /* 0x000fe40000000f00 */
[----:B0-----:R-:W-:Y:S01]  /*12ed0*/  LOP3.LUT R9, R0, 0x1f, RZ, 0xc0, !PT ;  /* 0x0000001f00097812 */ /* 0x001fe200078ec0ff */
[----:B------:R-:W-:-:S03]  /*12ee0*/  IMAD.U32 R0, RZ, RZ, UR4 ;  /* 0x00000004ff007e24 */ /* 0x000fc6000f8e00ff */
[C---:B------:R-:W-:Y:S01]  /*12ef0*/  ISETP.NE.AND P0, PT, R9.reuse, 0x1f, PT ;  /* 0x0000001f0900780c */ /* 0x040fe20003f05270 */
[----:B------:R-:W-:-:S05]  /*12f00*/  IMAD.IADD R7, R9, 0x1, R19 ;  /* 0x0000000109077824 */ /* 0x000fca00078e0213 */
[----:B------:R-:W-:-:S13]  /*12f10*/  ISETP.GE.OR P0, PT, R7, R0, !P0 ;  /* 0x000000000700720c */ /* 0x000fda0004706670 */
[----:B------:R-:W-:Y:S05]  /*12f20*/  @P0 BRA `(.L_x_357) ;  /* 0x0000000000100947 */ /* 0x000fea0003800000 */
[----:B------:R-:W0:Y:S01]  /*12f30*/  LDC.64 R2, c[0x0][0xc58] ;  /* 0x00031600ff027b82 */ /* 0x000e220000000a00 */
[----:B------:R-:W-:Y:S01]  /*12f40*/  ULDC.64 UR4, c[0x0][0x208] ;  /* 0x0000820000047ab9 */ /* 0x000fe20000000a00 */
[----:B0-----:R-:W-:-:S06]  /*12f50*/  IMAD.WIDE R2, R7, 0x4, R2 ;  /* 0x0000000407027825 */ /* 0x001fcc00078e0202 */
[----:B------:R0:W5:Y:S02]  /*12f60*/  LDG.E R3, desc[UR4][R2.64] ;  /* 0x0000000402037981 */ /* 0x000164000c1e1900 */
.L_x_357:
[----:B------:R-:W-:Y:S05]  /*12f70*/  BSYNC B0 ;  /* 0x0000000000007941 */ /* 0x000fea0003800000 */
.L_x_356:
[----:B------:R-:W-:-:S03]  /*12f80*/  UMOV UR4, 0xffffffff ;  /* 0xffffffff00047882 */ /* 0x000fc60000000000 */
[----:B------:R-:W-:Y:S05]  /*12f90*/  BRA.DIV UR4, `(.L_x_358) ;  /* 0x0000001204e47947 */ /* 0x000fea000b800000 */
[----:B-----5:R-:W1:Y:S01]  /*12fa0*/  SHFL.UP PT, R14, R3, 0x1, RZ ;  /* 0x04200000030e7989 */ /* 0x020e6200000e00ff */
[C---:B------:R-:W-:Y:S02]  /*12fb0*/  ISETP.NE.AND P0, PT, R9.reuse, RZ, PT ;  /* 0x000000ff0900720c */ /* 0x040fe40003f05270 */
[C---:B------:R-:W-:Y:S02]  /*12fc0*/  ISETP.GE.U32.AND P1, PT, R9.reuse, 0x2, PT ;  /* 0x000000020900780c */ /* 0x040fe40003f26070 */
[----:B-1----:R-:W-:Y:S02]  /*12fd0*/  SEL R14, R14, RZ, P0 ;  /* 0x000000ff0e0e7207 */ /* 0x002fe40000000000 */
[----:B------:R-:W-:-:S03]  /*12fe0*/  ISETP.GE.U32.AND P0, PT, R9, 0x4, PT ;  /* 0x000000040900780c */ /* 0x000fc60003f06070 */
[----:B------:R-:W-:-:S05]  /*12ff0*/  IMAD.IADD R13, R3, 0x1, R14 ;  /* 0x00000001030d7824 */ /* 0x000fca00078e020e */
[----:B------:R-:W1:Y:S02]  /*13000*/  SHFL.UP PT, R14, R13, 0x2, RZ ;  /* 0x044000000d0e7989 */ /* 0x000e6400000e00ff */
        /* <DEDUP_REMOVED lines=8> */
[----:B-1----:R-:W-:-:S05]  /*13090*/  SEL R8, R14, RZ, P1 ;  /* 0x000000ff0e087207 */ /* 0x002fca0000800000 */
[----:B------:R-:W-:-:S05]  /*130a0*/  IMAD.IADD R8, R7, 0x1, R8 ;  /* 0x0000000107087824 */ /* 0x000fca00078e0208 */
[----:B------:R-:W1:Y:S02]  /*130b0*/  SHFL.UP PT, R14, R8, 0x10, RZ ;  /* 0x06000000080e7989 */ /* 0x000e6400000e00ff */
[----:B-1----:R-:W-:-:S05]  /*130c0*/  SEL R9, R14, RZ, P0 ;  /* 0x000000ff0e097207 */ /* 0x002fca0000000000 */
[----:B0-----:R-:W-:-:S05]  /*130d0*/  IMAD.IADD R2, R8, 0x1, R9 ;  /* 0x0000000108027824 */ /* 0x001fca00078e0209 */
[----:B------:R0:W1:Y:S02]  /*130e0*/  SHFL.IDX PT, R14, R2, 0x1f, 0x1f ;  /* 0x03e01f00020e7f89 */ /* 0x00006400000e0000 */
.L_x_409:
[----:B------:R-:W-:Y:S02]  /*130f0*/  ULDC UR4, c[0x0][0xc10] ;  /* 0x0003040000047ab9 */ /* 0x000fe40000000800 */
[----:B--2---:R-:W-:-:S04]  /*13100*/  IMAD.U32 R16, RZ, RZ, UR4 ;  /* 0x00000004ff107e24 */ /* 0x004fc8000f8e00ff */
[----:B-1----:R-:W-:-:S04]  /*13110*/  IMAD R6, R14, R16, RZ ;  /* 0x000000100e067224 */ /* 0x002fc800078e02ff */
[----:B----4-:R-:W-:-:S05]  /*13120*/  IMAD.IADD R5, R5, 0x1, R6 ;  /* 0x0000000105057824 */ /* 0x010fca00078e0206 */
[----:B---3--:R-:W-:-:S13]  /*13130*/  ISETP.GT.AND P0, PT, R5, R4, PT ;  /* 0x000000040500720c */ /* 0x008fda0003f04270 */
[----:B------:R-:W-:Y:S05]  /*13140*/  @P0 BRA `(.L_x_359) ;  /* 0x0000000000b80947 */ /* 0x000fea0003800000 */
[----:B------:R-:W1:Y:S02]  /*13150*/  LDC R0, c[0x0][0xc14] ;  /* 0x00030500ff007b82 */ /* 0x000e640000000800 */
.L_x_364:
[----:B------:R-:W-:-:S04]  /*13160*/  IADD3 R19, R19, 0x1f, RZ ;  /* 0x0000001f13137810 */ /* 0x000fc80007ffe0ff */
[----:B-1----:R-:W-:-:S13]  /*13170*/  ISETP.GE.AND P0, PT, R19, R0, PT ;  /* 0x000000001300720c */ /* 0x002fda0003f06270 */
[----:B------:R-:W-:Y:S05]  /*13180*/  @P0 BRA `(.L_x_360) ;  /* 0x0000000400600947 */ /* 0x000fea0003800000 */
[----:B0-----:R-:W0:Y:S01]  /*13190*/  S2R R2, SR_TID.X ;  /* 0x0000000000027919 */ /* 0x001e220000002100 */
[----:B------:R-:W-:Y:S01]  /*131a0*/  BSSY B0, `(.L_x_361) ;  /* 0x000000b000007945 */ /* 0x000fe20003800000 */
[----:B------:R-:W-:Y:S01]  /*131b0*/  IMAD.MOV.U32 R3, RZ, RZ, RZ ;  /* 0x000000ffff037224 */ /* 0x000fe200078e00ff */
[----:B0-----:R-:W-:-:S04]  /*131c0*/  LOP3.LUT R8, R2, 0x1f, RZ, 0xc0, !PT ;  /* 0x0000001f02087812 */ /* 0x001fc800078ec0ff */
        /* <DEDUP_REMOVED lines=8> */
.L_x_362:
[----:B------:R-:W-:Y:S05]  /*13250*/  BSYNC B0 ;  /* 0x0000000000007941 */ /* 0x000fea0003800000 */
.L_x_361:
[----:B------:R-:W-:-:S03]  /*13260*/  UMOV UR4, 0xffffffff ;  /* 0xffffffff00047882 */ /* 0x000fc60000000000 */
[----:B------:R-:W-:Y:S05]  /*13270*/  BRA.DIV UR4, `(.L_x_363) ;  /* 0x0000001204fc7947 */ /* 0x000fea000b800000 */
[----:B-----5:R-:W1:Y:S01]  /*13280*/  SHFL.UP PT, R14, R3, 0x1, RZ ;  /* 0x04200000030e7989 */ /* 0x020e6200000e00ff */
[C---:B------:R-:W-:Y:S02]  /*13290*/  ISETP.NE.AND P0, PT, R8.reuse, RZ, PT ;  /* 0x000000ff0800720c */ /* 0x040fe40003f05270 */
[----:B------:R-:W-:Y:S02]  /*132a0*/  ISETP.GE.U32.AND P1, PT, R8, 0x2, PT ;  /* 0x000000020800780c */ /* 0x000fe40003f26070 */
[----:B-1----:R-:W-:Y:S02]  /*132b0*/  SEL R14, R14, RZ, P0 ;  /* 0x000000ff0e0e7207 */ /* 0x002fe40000000000 */
[----:B------:R-:W-:-:S03]  /*132c0*/  ISETP.GE.U32.AND P0, PT, R8, 0x4, PT ;  /* 0x000000040800780c */ /* 0x000fc60003f06070 */
[----:B------:R-:W-:-:S05]  /*132d0*/  IMAD.IADD R13, R3, 0x1, R14 ;  /* 0x00000001030d7824 */ /* 0x000fca00078e020e */
        /* <DEDUP_REMOVED lines=14> */
[----:B------:R0:W1:Y:S02]  /*133c0*/  SHFL.IDX PT, R14, R2, 0x1f, 0x1f ;  /* 0x03e01f00020e7f89 */ /* 0x00006400000e0000 */
.L_x_417:
[----:B------:R-:W-:Y:S02]  /*133d0*/  ULDC UR4, c[0x0][0xc10] ;  /* 0x0003040000047ab9 */ /* 0x000fe40000000800 */
[----:B------:R-:W-:-:S05]  /*133e0*/  MOV R16, UR4 ;  /* 0x0000000400107c02 */ /* 0x000fca0008000f00 */
[----:B-1----:R-:W-:-:S04]  /*133f0*/  IMAD R6, R14, R16, RZ ;  /* 0x000000100e067224 */ /* 0x002fc800078e02ff */
[----:B------:R-:W-:-:S05]  /*13400*/  IMAD.IADD R5, R6, 0x1, R5 ;  /* 0x0000000106057824 */ /* 0x000fca00078e0205 */
[----:B------:R-:W-:-:S13]  /*13410*/  ISETP.GT.AND P0, PT, R5, R4, PT ;  /* 0x000000040500720c */ /* 0x000fda0003f04270 */
[----:B------:R-:W-:Y:S05]  /*13420*/  @!P0 BRA `(.L_x_364) ;  /* 0xfffffffc004c8947 */ /* 0x000fea000383ffff */
.L_x_359:
[----:B------:R-:W-:Y:S01]  /*13430*/  IMAD.IADD R6, R5, 0x1, -R6 ;  /* 0x0000000105067824 */ /* 0x000fe200078e0a06 */
[----:B------:R-:W-:-:S03]  /*13440*/  UMOV UR4, 0xffffffff ;  /* 0xffffffff00047882 */ /* 0x000fc60000000000 */
[----:B------:R-:W-:-:S05]  /*13450*/  IMAD R5, R2, R16, R6 ;  /* 0x0000001002057224 */ /* 0x000fca00078e0206 */
[----:B------:R-:W-:Y:S01]  /*13460*/  ISETP.GT.AND P6, PT, R5, R4, PT ;  /* 0x000000040500720c */ /* 0x000fe20003fc4270 */
[----:B------:R-:W-:-:S12]  /*13470*/  BRA.DIV UR4, `(.L_x_365) ;  /* 0x00000016044c7947 */ /* 0x000fd8000b800000 */
[----:B------:R-:W-:-:S04]  /*13480*/  VOTE.ANY R7, PT, !P6 ;  /* 0x0000000000077806 */ /* 0x000fc800070e0100 */
[----:B------:R-:W1:Y:S02]  /*13490*/  POPC R5, R7 ;  /* 0x0000000700057309 */ /* 0x000e640000000000 */
[----:B-1----:R1:W2:Y:S02]  /*134a0*/  SHFL.IDX PT, R17, R3, R5, 0x1f ;  /* 0x00001f0503117589 */ /* 0x0022a400000e0000 */
.L_x_421:
[----:B------:R-:W-:Y:S01]  /*134b0*/  ISETP.NE.AND P0, PT, R7, RZ, PT ;  /* 0x000000ff0700720c */ /* 0x000fe20003f05270 */
[----:B------:R-:W-:-:S12]  /*134c0*/  IMAD.MOV.U32 R14, RZ, RZ, RZ ;  /* 0x000000ffff0e7224 */ /* 0x000fd800078e00ff */
[----:B------:R-:W-:Y:S05]  /*134d0*/  @!P0 BRA `(.L_x_366) ;  /* 0x0000000000108947 */ /* 0x000fea0003800000 */
[----:B------:R-:W-:Y:S01]  /*134e0*/  UMOV UR4, 0xffffffff ;  /* 0xffffffff00047882 */ /* 0x000fe20000000000 */
[----:B------:R-:W-:Y:S02]  /*134f0*/  VIADD R12, R5, 0xffffffff ;  /* 0xffffffff050c7836 */ /* 0x000fe40000000000 */
[----:B------:R-:W-:Y:S05]  /*13500*/  BRA.DIV UR4, `(.L_x_367) ;  /* 0x0000001604707947 */ /* 0x000fea000b800000 */
[----:B------:R3:W4:Y:S02]  /*13510*/  SHFL.IDX PT, R14, R2, R12, 0x1f ;  /* 0x00001f0c020e7589 */ /* 0x00072400000e0000 */
.L_x_366:
[-C--:B--2---:R-:W-:Y:S01]  /*13520*/  IABS R7, R17.reuse ;  /* 0x0000001100077213 */ /* 0x084fe20000000000 */
[----:B----4-:R-:W-:Y:S01]  /*13530*/  IMAD R16, R14, R16, R6 ;  /* 0x000000100e107224 */ /* 0x010fe200078e0206 */
[----:B------:R-:W-:Y:S01]  /*13540*/  IABS R6, R17 ;  /* 0x0000001100067213 */ /* 0x000fe20000000000 */
[----:B------:R-:W-:Y:S01]  /*13550*/  IMAD.IADD R19, R5, 0x1, R19 ;  /* 0x0000000105137824 */ /* 0x000fe200078e0213 */
[----:B------:R-:W2:Y:S03]  /*13560*/  I2F.RP R8, R7 ;  /* 0x0000000700087306 */ /* 0x000ea60000209400 */
[----:B------:R-:W-:-:S05]  /*13570*/  IMAD.MOV R6, RZ, RZ, -R6 ;  /* 0x000000ffff067224 */ /* 0x000fca00078e0a06 */
[----:B--2---:R-:W2:Y:S02]  /*13580*/  MUFU.RCP R8, R8 ;  /* 0x0000000800087308 */ /* 0x004ea40000001000 */
[----:B--2---:R-:W-:-:S06]  /*13590*/  VIADD R9, R8, 0xffffffe ;  /* 0x0ffffffe08097836 */ /* 0x004fcc0000000000 */
[----:B-1----:R-:W0:Y:S02]  /*135a0*/  F2I.FTZ.U32.TRUNC.NTZ R3, R9 ;  /* 0x0000000900037305 */ /* 0x002e24000021f000 */
[----:B0--3--:R-:W-:-:S04]  /*135b0*/  IMAD.MOV R2, RZ, RZ, -R3 ;  /* 0x000000ffff027224 */ /* 0x009fc800078e0a03 */
[----:B------:R-:W-:Y:S02]  /*135c0*/  IMAD R11, R2, R7, RZ ;  /* 0x00000007020b7224 */ /* 0x000fe400078e02ff */
[----:B------:R-:W-:-:S04]  /*135d0*/  IMAD.MOV.U32 R2, RZ, RZ, RZ ;  /* 0x000000ffff027224 */ /* 0x000fc800078e00ff */
[----:B------:R-:W-:Y:S01]  /*135e0*/  IMAD.HI.U32 R3, R3, R11, R2 ;  /* 0x0000000b03037227 */ /* 0x000fe200078e0002 */
[----:B------:R-:W-:-:S04]  /*135f0*/  IADD3 R2, R4, -R16, RZ ;  /* 0x8000001004027210 */ /* 0x000fc80007ffe0ff */
[----:B------:R-:W-:-:S05]  /*13600*/  IABS R4, R2 ;  /* 0x0000000200047213 */ /* 0x000fca0000000000 */
        /* <DEDUP_REMOVED lines=11> */
[----:B------:R-:W-:-:S04]  /*136c0*/  @!P0 LOP3.LUT R3, RZ, R17, RZ, 0x33, !PT ;  /* 0x00000011ff038212 */ /* 0x000fc800078e33ff */
[----:B------:R-:W-:Y:S01]  /*136d0*/  MOV R18, R3 ;  /* 0x0000000300127202 */ /* 0x000fe20000000f00 */
[----:B------:R-:W-:-:S04]  /*136e0*/  IMAD.MOV R4, RZ, RZ, -R3 ;  /* 0x000000ffff047224 */ /* 0x000fc800078e0a03 */
[----:B------:R-:W-:Y:S01]  /*136f0*/  IMAD R17, R17, R4, R2 ;  /* 0x0000000411117224 */ /* 0x000fe200078e0202 */
[----:B------:R-:W-:Y:S06]  /*13700*/  BRA `(.L_x_368) ;  /* 0x00000000001c7947 */ /* 0x000fec0003800000 */
.L_x_360:
[----:B------:R-:W-:Y:S01]  /*13710*/  UMOV UR4, URZ ;  /* 0x0000003f00047c82 */ /* 0x000fe20008000000 */
[----:B------:R-:W-:Y:S01]  /*13720*/  UMOV UR5, URZ ;  /* 0x0000003f00057c82 */ /* 0x000fe20008000000 */
[----:B------:R-:W-:Y:S01]  /*13730*/  ULDC UR6, c[0x0][0xc14] ;  /* 0x0003050000067ab9 */ /* 0x000fe20000000800 */
[----:B------:R-:W-:Y:S02]  /*13740*/  IMAD.MOV.U32 R16, RZ, RZ, R4 ;  /* 0x000000ffff107224 */ /* 0x000fe400078e0004 */
[----:B------:R-:W-:Y:S02]  /*13750*/  IMAD.U32 R17, RZ, RZ, UR4 ;  /* 0x00000004ff117e24 */ /* 0x000fe4000f8e00ff */
[----:B------:R-:W-:Y:S02]  /*13760*/  IMAD.U32 R18, RZ, RZ, UR5 ;  /* 0x00000005ff127e24 */ /* 0x000fe4000f8e00ff */
[----:B------:R-:W-:-:S07]  /*13770*/  IMAD.U32 R19, RZ, RZ, UR6 ;  /* 0x00000006ff137e24 */ /* 0x000fce000f8e00ff */
.L_x_368:
[----:B0-----:R-:W0:Y:S01]  /*13780*/  S2R R2, SR_TID.X ;  /* 0x0000000000027919 */ /* 0x001e220000002100 */
[----:B------:R-:W-:Y:S05]  /*13790*/  WARPSYNC.ALL ;  /* 0x0000000000007948 */ /* 0x000fea0003800000 */
[----:B------:R-:W-:Y:S01]  /*137a0*/  BAR.SYNC.DEFER_BLOCKING 0x4, 0x120 ;  /* 0x0104800000007b1d */ /* 0x000fe20000010000 */
[----:B0-----:R-:W-:-:S04]  /*137b0*/  LOP3.LUT R2, R2, 0x1f, RZ, 0xc0, !PT ;  /* 0x0000001f02027812 */ /* 0x001fc800078ec0ff */
[----:B------:R-:W-:-:S13]  /*137c0*/  ISETP.NE.AND P0, PT, R2, RZ, PT ;  /* 0x000000ff0200720c */ /* 0x000fda0003f05270 */
[----:B------:R-:W0:Y:S01]  /*137d0*/  @!P0 S2R R3, SR_CgaCtaId ;  /* 0x0000000000038919 */ /* 0x000e220000008800 */
[----:B------:R-:W-:-:S04]  /*137e0*/  @!P0 MOV R2, 0x400 ;  /* 0x0000040000028802 */ /* 0x000fc80000000f00 */
[----:B0-----:R-:W-:-:S05]  /*137f0*/  @!P0 LEA R2, R3, R2, 0x18 ;  /* 0x0000000203028211 */ /* 0x001fca00078ec0ff */
[----:B------:R1:W-:Y:S01]  /*13800*/  @!P0 STS.128 [R2+0x348d0], R16 ;  /* 0x0348d01002008388 */ /* 0x0003e20000000c00 */
[----:B------:R-:W-:Y:S06]  /*13810*/  BAR.ARV 0x5, 0x120 ;  /* 0x0144800000007b1d */ /* 0x000fec0000002000 */
[----:B------:R-:W-:-:S13]  /*13820*/  ISETP.GE.AND P0, PT, R19, R0, PT ;  /* 0x000000001300720c */ /* 0x000fda0003f06270 */
[----:B------:R-:W-:Y:S05]  /*13830*/  @!P0 BRA `(.L_x_369) ;  /* 0xffffffc000f88947 */ /* 0x000fea000383ffff */
.L_x_305:
[----:B0-----:R-:W2:Y:S01]  /*13840*/  LDL.LU R0, [R1+0x28] ;  /* 0x0000280001007983 */ /* 0x001ea20000300800 */
[----:B------:R-:W-:Y:S01]  /*13850*/  BSSY B0, `(.L_x_370) ;  /* 0x000000b000007945 */ /* 0x000fe20003800000 */
[----:B------:R-:W0:Y:S01]  /*13860*/  S2R R5, SR_CgaCtaId ;  /* 0x0000000000057919 */ /* 0x000e220000008800 */
[----:B--2---:R-:W-:-:S05]  /*13870*/  VIADD R0, R0, 0x1 ;  /* 0x0000000100007836 */ /* 0x004fca0000000000 */
[----:B-1----:R-:W-:-:S04]  /*13880*/  LEA.HI R2, R0, R0, RZ, 0x1 ;  /* 0x0000000000027211 */ /* 0x002fc800078f08ff */
[----:B------:R-:W-:-:S05]  /*13890*/  LOP3.LUT R3, R2, 0xfffffffe, RZ, 0xc0, !PT ;  /* 0xfffffffe02037812 */ /* 0x000fca00078ec0ff */
[----:B------:R-:W-:Y:S01]  /*138a0*/  IMAD.IADD R3, R0, 0x1, -R3 ;  /* 0x0000000100037824 */ /* 0x000fe200078e0a03 */
[----:B------:R-:W-:-:S04]  /*138b0*/  MOV R0, 0x400 ;  /* 0x0000040000007802 */ /* 0x000fc80000000f00 */
[----:B0-----:R-:W-:Y:S02]  /*138c0*/  LEA R0, R5, R0, 0x18 ;  /* 0x0000000005007211 */ /* 0x001fe400078ec0ff */
[----:B------:R-:W-:-:S04]  /*138d0*/  SHF.L.U32 R3, R3, 0x1f, RZ ;  /* 0x0000001f03037819 */ /* 0x000fc800000006ff */
[----:B------:R-:W0:Y:S02]  /*138e0*/  SYNCS.PHASECHK.TRANS64.TRYWAIT P0, [R0+URZ+0x34820], R3 ;  /* 0x03482003000075a7 */ /* 0x000e24000800017f */
[----:B0-----:R-:W-:Y:S05]  /*138f0*/  @!P0 BRA `(.L_x_371) ;  /* 0x0000001000988947 */ /* 0x001fea0003800000 */
.L_x_424:
[----:B------:R-:W-:Y:S05]  /*13900*/  BSYNC B0 ;  /* 0x0000000000007941 */ /* 0x000fea0003800000 */
.L_x_370:
[----:B------:R-:W-:-:S03]  /*13910*/  UMOV UR4, 0xffffffff ;  /* 0xffffffff00047882 */ /* 0x000fc60000000000 */
[----:B------:R-:W-:Y:S05]  /*13920*/  BRA.DIV UR4, `(.L_x_372) ;  /* 0x0000001204a07947 */ /* 0x000fea000b800000 */
[----:B------:R-:W1:Y:S02]  /*13930*/  S2R R2, SR_TID.X ;  /* 0x0000000000027919 */ /* 0x000e640000002100 */
[----:B-1----:R-:W-:-:S04]  /*13940*/  SHF.R.U32.HI R2, RZ, 0x5, R2 ;  /* 0x00000005ff027819 */ /* 0x002fc80000011602 */
[----:B------:R-:W-:-:S05]  /*13950*/  LOP3.LUT R2, R2, 0x3, RZ, 0xc0, !PT ;  /* 0x0000000302027812 */ /* 0x000fca00078ec0ff */
[----:B------:R1:W2:Y:S02]  /*13960*/  SHFL.IDX PT, R14, R2, RZ, 0x1f ;  /* 0x00001fff020e7589 */ /* 0x0002a400000e0000 */
.L_x_427:
[----:B--2---:R-:W-:Y:S01]  /*13970*/  ISETP.NE.AND P0, PT, R14, RZ, PT ;  /* 0x000000ff0e00720c */ /* 0x004fe20003f05270 */
[----:B------:R-:W-:-:S12]  /*13980*/  BSSY B0, `(.L_x_373) ;  /* 0x0000027000007945 */ /* 0x000fd80003800000 */
[----:B------:R-:W-:Y:S05]  /*13990*/  @P0 BRA `(.L_x_374) ;  /* 0x0000000000940947 */ /* 0x000fea0003800000 */
[----:B------:R-:W-:-:S03]  /*139a0*/  UMOV UR4, 0xffffffff ;  /* 0xffffffff00047882 */ /* 0x000fc60000000000 */
[----:B------:R-:W-:Y:S05]  /*139b0*/  BRA.DIV UR4, `(.L_x_375) ;  /* 0x0000001204b07947 */ /* 0x000fea000b800000 */
[----:B------:R-:W-:-:S13]  /*139c0*/  ELECT P6, URZ, PT ;  /* 0x00000000003f782f */ /* 0x000fda00038c0000 */
.L_x_430:
[----:B------:R-:W-:Y:S05]  /*139d0*/  @!P6 BRA `(.L_x_374) ;  /* 0x000000000084e947 */ /* 0x000fea0003800000 */
[----:B-1----:R-:W2:Y:S02]  /*139e0*/  LDL.LU R2, [R1+0x30] ;  /* 0x0000300001027983 */ /* 0x002ea40000300800 */
[----:B--2---:R-:W-:-:S04]  /*139f0*/  LOP3.LUT R2, R2, 0x2, RZ, 0xfc, !PT ;  /* 0x0000000202027812 */ /* 0x004fc800078efcff */
[----:B------:R-:W-:-:S13]  /*13a00*/  ISETP.NE.AND P2, PT, R2, 0x3, PT ;  /* 0x000000030200780c */ /* 0x000fda0003f45270 */
[----:B------:R-:W-:Y:S05]  /*13a10*/  @!P2 BRA `(.L_x_376) ;  /* 0x000000000004a947 */ /* 0x000fea0003800000 */
[----:B------:R-:W-:Y:S01]  /*13a20*/  BPT.TRAP 0x1 ;  /* 0x000000040000795c */ /* 0x000fe20000300000 */
.L_x_376:
[----:B0-----:R-:W2:Y:S04]  /*13a30*/  LDL R3, [R1] ;  /* 0x0000000001037983 */ /* 0x001ea80000100800 */
[----:B------:R-:W3:Y:S01]  /*13a40*/  LDL.LU R7, [R1+0x8] ;  /* 0x0000080001077983 */ /* 0x000ee20000300800 */
[----:B------:R-:W-:-:S05]  /*13a50*/  VIADD R2, R0, 0x34840 ;  /* 0x0003484000027836 */ /* 0x000fca0000000000 */
[C---:B--2---:R-:W-:Y:S01]  /*13a60*/  LEA R6, R3.reuse, R2, 0x3 ;  /* 0x0000000203067211 */ /* 0x044fe200078e18ff */
[----:B------:R-:W-:Y:S01]  /*13a70*/  VIADD R3, R3, 0x1 ;  /* 0x0000000103037836 */ /* 0x000fe20000000000 */
[----:B---3--:R-:W-:-:S04]  /*13a80*/  SHF.L.U32 R5, R7, 0x1f, RZ ;  /* 0x0000001f07057819 */ /* 0x008fc800000006ff */
[C---:B------:R-:W-:Y:S01]  /*13a90*/  ISETP.NE.AND P1, PT, R3.reuse, 0x2, PT ;  /* 0x000000020300780c */ /* 0x040fe20003f25270 */
[----:B------:R-:W0:Y:S03]  /*13aa0*/  SYNCS.PHASECHK.TRANS64.TRYWAIT P0, [R6+URZ], R5 ;  /* 0x00000005060075a7 */ /* 0x000e26000800017f */
[----:B------:R-:W-:Y:S02]  /*13ab0*/  SEL R4, RZ, 0x1, P1 ;  /* 0x00000001ff047807 */ /* 0x000fe40000800000 */
[----:B------:R-:W-:Y:S02]  /*13ac0*/  SEL R3, R3, RZ, P1 ;  /* 0x000000ff03037207 */ /* 0x000fe40000800000 */
[----:B------:R-:W-:-:S03]  /*13ad0*/  LOP3.LUT R4, R7, R4, RZ, 0x3c, !PT ;  /* 0x0000000407047212 */ /* 0x000fc600078e3cff */
[----:B------:R-:W-:Y:S01]  /*13ae0*/  IMAD R7, R3, 0x8, R2 ;  /* 0x0000000803077824 */ /* 0x000fe200078e0202 */
[----:B------:R-:W-:Y:S01]  /*13af0*/  SHF.L.U32 R2, R4, 0x1f, RZ ;  /* 0x0000001f04027819 */ /* 0x000fe200000006ff */
[----:B0-----:R-:W-:Y:S06]  /*13b00*/  @!P0 BRA `(.L_x_377) ;  /* 0x00000010007c8947 */ /* 0x001fec0003800000 */
.L_x_431:
[----:B------:R-:W1:Y:S02]  /*13b10*/  SYNCS.PHASECHK.TRANS64.TRYWAIT P0, [R7+URZ], R2 ;  /* 0x00000002070075a7 */ /* 0x000e64000800017f */
[----:B-1----:R-:W-:Y:S05]  /*13b20*/  @!P0 BRA `(.L_x_378) ;  /* 0x0000001000888947 */ /* 0x002fea0003800000 */
.L_x_432:
[----:B------:R-:W-:Y:S05]  /*13b30*/  @!P2 BRA `(.L_x_379) ;  /* 0x000000000004a947 */ /* 0x000fea0003800000 */
[----:B------:R-:W-:Y:S01]  /*13b40*/  BPT.TRAP 0x1 ;  /* 0x000000040000795c */ /* 0x000fe20000300000 */
.L_x_379:
[----:B------:R-:W2:Y:S01]  /*13b50*/  LDL.LU R4, [R1] ;  /* 0x0000000001047983 */ /* 0x000ea20000300800 */
[----:B------:R-:W-:-:S04]  /*13b60*/  VIADD R0, R0, 0x34860 ;  /* 0x0003486000007836 */ /* 0x000fc80000000000 */
[----:B--2---:R-:W-:-:S04]  /*13b70*/  IMAD R4, R4, 0x8, R0 ;  /* 0x0000000804047824 */ /* 0x004fc800078e0200 */
[----:B------:R-:W2:Y:S02]  /*13b80*/  SYNCS.PHASECHK.TRANS64.TRYWAIT P0, [R4+URZ], R5 ;  /* 0x00000005040075a7 */ /* 0x000ea4000800017f */
[----:B--2---:R-:W-:Y:S05]  /*13b90*/  @!P0 BRA `(.L_x_380) ;  /* 0x0000001000808947 */ /* 0x004fea0003800000 */
.L_x_433:
[----:B------:R-:W-:-:S07]  /*13ba0*/  IMAD R3, R3, 0x8, R0 ;  /* 0x0000000803037824 */ /* 0x000fce00078e0200 */
.L_x_381:
[----:B---3--:R3:W4:Y:S02]  /*13bb0*/  SYNCS.PHASECHK.TRANS64.TRYWAIT P0, [R3+URZ], R2 ;  /* 0x00000002030075a7 */ /* 0x008724000800017f */
[----:B----4-:R-:W-:Y:S05]  /*13bc0*/  @!P0 NANOSLEEP.SYNCS 0x989680 ;  /* 0x009896800000895d */ /* 0x010fea0003900000 */
[----:B------:R-:W4:Y:S02]  /*13bd0*/  @!P0 SYNCS.PHASECHK.TRANS64 P0, [R3+URZ], R2 ;  /* 0x00000002030085a7 */ /* 0x000f24000800007f */
[----:B----4-:R-:W-:Y:S05]  /*13be0*/  @!P0 BRA `(.L_x_381) ;  /* 0xfffffffc00f08947 */ /* 0x010fea000383ffff */
.L_x_374:
[----:B------:R-:W-:Y:S05]  /*13bf0*/  BSYNC B0 ;  /* 0x0000000000007941 */ /* 0x000fea0003800000 */
.L_x_373:
[----:B------:R-:W-:Y:S05]  /*13c00*/  EXIT ;  /* 0x000000000000794d */ /* 0x000fea0003800000 */
.L_x_259:
[----:B0-----:R0:W1:Y:S02]  /*13c10*/  SYNCS.PHASECHK.TRANS64.TRYWAIT P1, [R0+URZ+0x34800], R3 ;  /* 0x03480003000075a7 */ /* 0x001064000802017f */
[----:B-1----:R-:W-:Y:S05]  /*13c20*/  @!P1 NANOSLEEP.SYNCS 0x989680 ;  /* 0x009896800000995d */ /* 0x002fea0003900000 */
[----:B------:R-:W1:Y:S02]  /*13c30*/  @!P1 SYNCS.PHASECHK.TRANS64 P1, [R0+URZ+0x34800], R3 ;  /* 0x03480003000095a7 */ /* 0x000e64000802007f */
[----:B-1----:R-:W-:Y:S05]  /*13c40*/  @!P1 BRA `(.L_x_259) ;  /* 0xfffffffc00f09947 */ /* 0x002fea000383ffff */
[----:B------:R-:W-:Y:S05]  /*13c50*/  BRA `(.L_x_382) ;  /* 0xfffffed800447947 */ /* 0x000fea000383ffff */
.L_x_263:
[----:B-1----:R1:W2:Y:S02]  /*13c60*/  SYNCS.PHASECHK.TRANS64.TRYWAIT P2, [R10+URZ+0x34830], R3 ;  /* 0x034830030a0075a7 */ /* 0x0022a4000804017f */
[----:B--2---:R-:W-:Y:S05]  /*13c70*/  @!P2 NANOSLEEP.SYNCS 0x989680 ;  /* 0x009896800000a95d */ /* 0x004fea0003900000 */
[----:B------:R-:W2:Y:S02]  /*13c80*/  @!P2 SYNCS.PHASECHK.TRANS64 P2, [R10+URZ+0x34830], R3 ;  /* 0x034830030a00a5a7 */ /* 0x000ea4000804007f */
[----:B--2---:R-:W-:Y:S05]  /*13c90*/  @!P2 BRA `(.L_x_263) ;  /* 0xfffffffc00f0a947 */ /* 0x004fea000383ffff */
[----:B------:R-:W-:Y:S05]  /*13ca0*/  BRA `(.L_x_262) ;  /* 0xfffffed800687947 */ /* 0x000fea000383ffff */
.L_x_268:
[----:B-1----:R1:W2:Y:S02]  /*13cb0*/  SYNCS.PHASECHK.TRANS64.TRYWAIT P2, [R0+URZ+0x34830], R21 ;  /* 0x03483015000075a7 */ /* 0x0022a4000804017f */
[----:B--2---:R-:W-:Y:S05]  /*13cc0*/  @!P2 NANOSLEEP.SYNCS 0x989680 ;  /* 0x009896800000a95d */ /* 0x004fea0003900000 */
[----:B------:R-:W2:Y:S02]  /*13cd0*/  @!P2 SYNCS.PHASECHK.TRANS64 P2, [R0+URZ+0x34830], R21 ;  /* 0x034830150000a5a7 */ /* 0x000ea4000804007f */
[----:B--2---:R-:W-:Y:S05]  /*13ce0*/  @!P2 BRA `(.L_x_268) ;  /* 0xfffffffc00f0a947 */ /* 0x004fea000383ffff */
[----:B------:R-:W-:Y:S05]  /*13cf0*/  BRA `(.L_x_265) ;  /* 0xffffff34001c7947 */ /* 0x000fea000383ffff */
.L_x_272:
[----:B-1----:R-:W-:-:S04]  /*13d00*/  IMAD.U32 R15, RZ, RZ, UR6 ;  /* 0x00000006ff0f7e24 */ /* 0x002fc8000f8e00ff */
[----:B------:R1:W2:Y:S03]  /*13d10*/  SYNCS.PHASECHK.TRANS64.TRYWAIT P2, [R15+URZ+0x34850], R0 ;  /* 0x034850000f0075a7 */ /* 0x0002a6000804017f */
[----:B--2---:R-:W-:Y:S05]  /*13d20*/  @!P2 NANOSLEEP.SYNCS 0x989680 ;  /* 0x009896800000a95d */ /* 0x004fea0003900000 */
[----:B------:R-:W2:Y:S02]  /*13d30*/  @!P2 SYNCS.PHASECHK.TRANS64 P2, [R15+URZ+0x34850], R0 ;  /* 0x034850000f00a5a7 */ /* 0x000ea4000804007f */
[----:B--2---:R-:W-:Y:S05]  /*13d40*/  @!P2 BRA `(.L_x_272) ;  /* 0xfffffffc00eca947 */ /* 0x004fea000383ffff */
[----:B------:R-:W-:Y:S05]  /*13d50*/  BRA `(.L_x_269) ;  /* 0xffffff5800cc7947 */ /* 0x000fea000383ffff */
.L_x_277:
[----:B-1----:R1:W2:Y:S02]  /*13d60*/  SYNCS.PHASECHK.TRANS64.TRYWAIT P0, [R8+URZ+0x34850], R3 ;  /* 0x03485003080075a7 */ /* 0x0022a4000800017f */
[----:B--2---:R-:W-:Y:S05]  /*13d70*/  @!P0 NANOSLEEP.SYNCS 0x989680 ;  /* 0x009896800000895d */ /* 0x004fea0003900000 */
[----:B------:R-:W2:Y:S02]  /*13d80*/  @!P0 SYNCS.PHASECHK.TRANS64 P0, [R8+URZ+0x34850], R3 ;  /* 0x03485003080085a7 */ /* 0x000ea4000800007f */
[----:B--2---:R-:W-:Y:S05]  /*13d90*/  @!P0 BRA `(.L_x_277) ;  /* 0xfffffffc00f08947 */ /* 0x004fea000383ffff */
[----:B------:R-:W-:Y:S05]  /*13da0*/  BRA `(.L_x_276) ;  /* 0xffffff8800707947 */ /* 0x000fea000383ffff */
.L_x_315:
[----:B------:R-:W0:Y:S01]  /*13db0*/  S2R R7, SR_TID.X ;  /* 0x0000000000077919 */ /* 0x000e220000002100 */
[----:B------:R-:W-:Y:S01]  /*13dc0*/  BSSY B0, `(.L_x_383) ;  /* 0x000000a000007945 */ /* 0x000fe20003800000 */
[----:B------:R-:W-:Y:S01]  /*13dd0*/  MOV R12, RZ ;  /* 0x000000ff000c7202 */ /* 0x000fe20000000f00 */
[----:B------:R-:W-:Y:S02]  /*13de0*/  IMAD.MOV.U32 R11, RZ, RZ, 0x1f ;  /* 0x0000001fff0b7424 */ /* 0x000fe400078e00ff */
[----:B------:R-:W-:Y:S01]  /*13df0*/  IMAD.MOV.U32 R15, RZ, RZ, -0x1 ;  /* 0xffffffffff0f7424 */ /* 0x000fe200078e00ff */
[----:B0-----:R-:W-:-:S04]  /*13e00*/  SHF.R.U32.HI R7, RZ, 0x5, R7 ;  /* 0x00000005ff077819 */ /* 0x001fc80000011607 */
[----:B------:R-:W-:-:S05]  /*13e10*/  LOP3.LUT R7, R7, 0x3, RZ, 0xc0, !PT ;  /* 0x0000000307077812 */ /* 0x000fca00078ec0ff */
[----:B------:R-:W-:-:S07]  /*13e20*/  IMAD.MOV.U32 R13, RZ, RZ, R7 ;  /* 0x000000ffff0d7224 */ /* 0x000fce00078e0007 */
[----:B------:R-:W-:Y:S05]  /*13e30*/  WARPSYNC.COLLECTIVE R15, `(.L_x_384) ;  /* 0x000000000f087348 */ /* 0x000fea0003c00000 */
[----:B------:R0:W1:Y:S02]  /*13e40*/  SHFL.IDX P6, R14, R13, R12, R11 ;  /* 0x0000000c0d0e7389 */ /* 0x00006400000c000b */
[----:B01----:R-:W-:Y:S01]  /*13e50*/  ENDCOLLECTIVE ;  /* 0x000000000000791b */ /* 0x003fe20003800000 */
.L_x_384:
[----:B------:R-:W-:Y:S05]  /*13e60*/  BSYNC B0 ;  /* 0x0000000000007941 */ /* 0x000fea0003800000 */
.L_x_383:
[----:B------:R-:W-:Y:S05]  /*13e70*/  BRA `(.L_x_385) ;  /* 0xffffffc800a47947 */ /* 0x000fea000383ffff */
.L_x_316:
[----:B------:R-:W-:Y:S01]  /*13e80*/  BSSY B0, `(.L_x_386) ;  /* 0x0000006000007945 */ /* 0x000fe20003800000 */
[----:B------:R-:W-:-:S07]  /*13e90*/  IMAD.MOV.U32 R15, RZ, RZ, -0x1 ;  /* 0xffffffffff0f7424 */ /* 0x000fce00078e00ff */
[----:B------:R-:W-:Y:S05]  /*13ea0*/  WARPSYNC.COLLECTIVE R15, `(.L_x_387) ;  /* 0x000000000f0c7348 */ /* 0x000fea0003c00000 */
[----:B------:R-:W-:Y:S02]  /*13eb0*/  ELECT P6, UR62, PT ;  /* 0x00000000003e782f */ /* 0x000fe400038c0000 */
[----:B------:R-:W-:Y:S01]  /*13ec0*/  MOV R14, UR62 ;  /* 0x0000003e000e7c02 */ /* 0x000fe20008000f00 */
[----:B------:R-:W-:Y:S10]  /*13ed0*/  ENDCOLLECTIVE ;  /* 0x000000000000791b */ /* 0x000ff40003800000 */
.L_x_387:
[----:B------:R-:W-:Y:S05]  /*13ee0*/  BSYNC B0 ;  /* 0x0000000000007941 */ /* 0x000fea0003800000 */
.L_x_386:
[----:B------:R-:W-:Y:S05]  /*13ef0*/  BRA `(.L_x_388) ;  /* 0xffffffc8009c7947 */ /* 0x000fea000383ffff */
.L_x_319:
[----:B0-----:R0:W1:Y:S02]  /*13f00*/  SYNCS.PHASECHK.TRANS64.TRYWAIT P0, [R8+URZ+0x34840], R9 ;  /* 0x03484009080075a7 */ /* 0x001064000800017f */
[----:B-1----:R-:W-:Y:S05]  /*13f10*/  @!P0 NANOSLEEP.SYNCS 0x989680 ;  /* 0x009896800000895d */ /* 0x002fea0003900000 */
[----:B------:R-:W1:Y:S02]  /*13f20*/  @!P0 SYNCS.PHASECHK.TRANS64 P0, [R8+URZ+0x34840], R9 ;  /* 0x03484009080085a7 */ /* 0x000e64000800007f */
[----:B-1----:R-:W-:Y:S05]  /*13f30*/  @!P0 BRA `(.L_x_319) ;  /* 0xfffffffc00f08947 */ /* 0x002fea000383ffff */
[----:B------:R-:W-:Y:S05]  /*13f40*/  BRA `(.L_x_389) ;  /* 0xffffffcc00107947 */ /* 0x000fea000383ffff */
.L_x_322:
[----:B0-----:R-:W0:Y:S01]  /*13f50*/  S2R R9, SR_CgaCtaId ;  /* 0x0000000000097919 */ /* 0x001e220000008800 */
[----:B------:R-:W-:-:S04]  /*13f60*/  MOV R8, 0x400 ;  /* 0x0000040000087802 */ /* 0x000fc80000000f00 */
[----:B0-----:R-:W-:-:S04]  /*13f70*/  LEA R8, R9, R8, 0x18 ;  /* 0x0000000809087211 */ /* 0x001fc800078ec0ff */
[----:B------:R0:W1:Y:S03]  /*13f80*/  SYNCS.PHASECHK.TRANS64.TRYWAIT P0, [R8+URZ+0x34820], R6 ;  /* 0x03482006080075a7 */ /* 0x000066000800017f */
[----:B-1----:R-:W-:Y:S05]  /*13f90*/  @!P0 NANOSLEEP.SYNCS 0x989680 ;  /* 0x009896800000895d */ /* 0x002fea0003900000 */
[----:B------:R-:W1:Y:S02]  /*13fa0*/  @!P0 SYNCS.PHASECHK.TRANS64 P0, [R8+URZ+0x34820], R6 ;  /* 0x03482006080085a7 */ /* 0x000e64000800007f */
[----:B-1----:R-:W-:Y:S05]  /*13fb0*/  @!P0 BRA `(.L_x_322) ;  /* 0xfffffffc00e48947 */ /* 0x002fea000383ffff */
[----:B------:R-:W-:Y:S05]  /*13fc0*/  BRA `(.L_x_390) ;  /* 0xffffffd000247947 */ /* 0x000fea000383ffff */
.L_x_330:
[----:B0-----:R0:W1:Y:S02]  /*13fd0*/  SYNCS.PHASECHK.TRANS64.TRYWAIT P0, [R2+URZ+0x34840], R3 ;  /* 0x03484003020075a7 */ /* 0x001064000800017f */
[----:B-1----:R-:W-:Y:S05]  /*13fe0*/  @!P0 NANOSLEEP.SYNCS 0x989680 ;  /* 0x009896800000895d */ /* 0x002fea0003900000 */
[----:B------:R-:W1:Y:S02]  /*13ff0*/  @!P0 SYNCS.PHASECHK.TRANS64 P0, [R2+URZ+0x34840], R3 ;  /* 0x03484003020085a7 */ /* 0x000e64000800007f */
[----:B-1----:R-:W-:Y:S05]  /*14000*/  @!P0 BRA `(.L_x_330) ;  /* 0xfffffffc00f08947 */ /* 0x002fea000383ffff */
[----:B------:R-:W-:Y:S05]  /*14010*/  BRA `(.L_x_391) ;  /* 0xffffffd000e47947 */ /* 0x000fea000383ffff */
.L_x_332:
[----:B0-----:R0:W1:Y:S02]  /*14020*/  SYNCS.PHASECHK.TRANS64.TRYWAIT P0, [R3+URZ+0x60], R2 ;  /* 0x00006002030075a7 */ /* 0x001064000800017f */
[----:B-1----:R-:W-:Y:S05]  /*14030*/  @!P0 NANOSLEEP.SYNCS 0x989680 ;  /* 0x009896800000895d */ /* 0x002fea0003900000 */
[----:B------:R-:W1:Y:S02]  /*14040*/  @!P0 SYNCS.PHASECHK.TRANS64 P0, [R3+URZ+0x60], R2 ;  /* 0x00006002030085a7 */ /* 0x000e64000800007f */
[----:B-1----:R-:W-:Y:S05]  /*14050*/  @!P0 BRA `(.L_x_332) ;  /* 0xfffffffc00f08947 */ /* 0x002fea000383ffff */
[----:B------:R-:W-:Y:S05]  /*14060*/  BRA `(.L_x_392) ;  /* 0xffffffd400807947 */ /* 0x000fea000383ffff */
.L_x_337:
[----:B-1----:R1:W2:Y:S02]  /*14070*/  SYNCS.PHASECHK.TRANS64.TRYWAIT P0, [R2+URZ+0x34840], R3 ;  /* 0x03484003020075a7 */ /* 0x0022a4000800017f */
[----:B--2---:R-:W-:Y:S05]  /*14080*/  @!P0 NANOSLEEP.SYNCS 0x989680 ;  /* 0x009896800000895d */ /* 0x004fea0003900000 */
[----:B------:R-:W2:Y:S02]  /*14090*/  @!P0 SYNCS.PHASECHK.TRANS64 P0, [R2+URZ+0x34840], R3 ;  /* 0x03484003020085a7 */ /* 0x000ea4000800007f */
[----:B--2---:R-:W-:Y:S05]  /*140a0*/  @!P0 BRA `(.L_x_337) ;  /* 0xfffffffc00f08947 */ /* 0x004fea000383ffff */
[----:B------:R-:W-:Y:S05]  /*140b0*/  BRA `(.L_x_393) ;  /* 0xffffffd800e47947 */ /* 0x000fea000383ffff */
.L_x_339:
[----:B0-----:R0:W1:Y:S02]  /*140c0*/  SYNCS.PHASECHK.TRANS64.TRYWAIT P1, [R2+URZ+0x60], R3 ;  /* 0x00006003020075a7 */ /* 0x001064000802017f */
[----:B-1----:R-:W-:Y:S05]  /*140d0*/  @!P1 NANOSLEEP.SYNCS 0x989680 ;  /* 0x009896800000995d */ /* 0x002fea0003900000 */
[----:B------:R-:W1:Y:S02]  /*140e0*/  @!P1 SYNCS.PHASECHK.TRANS64 P1, [R2+URZ+0x60], R3 ;  /* 0x00006003020095a7 */ /* 0x000e64000802007f */
[----:B-1----:R-:W-:Y:S05]  /*140f0*/  @!P1 BRA `(.L_x_339) ;  /* 0xfffffffc00f09947 */ /* 0x002fea000383ffff */
[----:B------:R-:W-:Y:S05]  /*14100*/  BRA `(.L_x_394) ;  /* 0xffffffdc00807947 */ /* 0x000fea000383ffff */
.L_x_344:
[----:B--2---:R2:W3:Y:S02]  /*14110*/  SYNCS.PHASECHK.TRANS64.TRYWAIT P0, [R2+URZ+0x34840], R3 ;  /* 0x03484003020075a7 */ /* 0x0044e4000800017f */
[----:B---3--:R-:W-:Y:S05]  /*14120*/  @!P0 NANOSLEEP.SYNCS 0x989680 ;  /* 0x009896800000895d */ /* 0x008fea0003900000 */
[----:B------:R-:W3:Y:S02]  /*14130*/  @!P0 SYNCS.PHASECHK.TRANS64 P0, [R2+URZ+0x34840], R3 ;  /* 0x03484003020085a7 */ /* 0x000ee4000800007f */
[----:B---3--:R-:W-:Y:S05]  /*14140*/  @!P0 BRA `(.L_x_344) ;  /* 0xfffffffc00f08947 */ /* 0x008fea000383ffff */
[----:B------:R-:W-:Y:S05]  /*14150*/  BRA `(.L_x_395) ;  /* 0xffffffe000a47947 */ /* 0x000fea000383ffff */
.L_x_346:
[----:B0-----:R0:W1:Y:S02]  /*14160*/  SYNCS.PHASECHK.TRANS64.TRYWAIT P1, [R2+URZ+0x60], R8 ;  /* 0x00006008020075a7 */ /* 0x001064000802017f */
[----:B-1----:R-:W-:Y:S05]  /*14170*/  @!P1 NANOSLEEP.SYNCS 0x989680 ;  /* 0x009896800000995d */ /* 0x002fea0003900000 */
[----:B------:R-:W1:Y:S02]  /*14180*/  @!P1 SYNCS.PHASECHK.TRANS64 P1, [R2+URZ+0x60], R8 ;  /* 0x00006008020095a7 */ /* 0x000e64000802007f */
[----:B-1----:R-:W-:Y:S05]  /*14190*/  @!P1 BRA `(.L_x_346) ;  /* 0xfffffffc00f09947 */ /* 0x002fea000383ffff */
[----:B------:R-:W-:Y:S05]  /*141a0*/  BRA `(.L_x_396) ;  /* 0xffffffe400407947 */ /* 0x000fea000383ffff */
.L_x_353:
[----:B-1----:R1:W2:Y:S02]  /*141b0*/  SYNCS.PHASECHK.TRANS64.TRYWAIT P0, [R3+URZ+0x34860], R0 ;  /* 0x03486000030075a7 */ /* 0x0022a4000800017f */
[----:B--2---:R-:W-:Y:S05]  /*141c0*/  @!P0 NANOSLEEP.SYNCS 0x989680 ;  /* 0x009896800000895d */ /* 0x004fea0003900000 */
[----:B------:R-:W2:Y:S02]  /*141d0*/  @!P0 SYNCS.PHASECHK.TRANS64 P0, [R3+URZ+0x34860], R0 ;  /* 0x03486000030085a7 */ /* 0x000ea4000800007f */
[----:B--2---:R-:W-:Y:S05]  /*141e0*/  @!P0 BRA `(.L_x_353) ;  /* 0xfffffffc00f08947 */ /* 0x004fea000383ffff */
[----:B------:R-:W-:Y:S05]  /*141f0*/  BRA `(.L_x_397) ;  /* 0xffffffe8004c7947 */ /* 0x000fea000383ffff */
.L_x_355:
[----:B------:R-:W-:Y:S01]  /*14200*/  BSSY B0, `(.L_x_398) ;  /* 0x0000008000007945 */ /* 0x000fe20003800000 */
[----:B0-----:R-:W-:Y:S02]  /*14210*/  IMAD.MOV.U32 R13, RZ, RZ, R16 ;  /* 0x000000ffff0d7224 */ /* 0x001fe400078e0010 */
[----:B------:R-:W-:Y:S02]  /*14220*/  IMAD.MOV.U32 R12, RZ, RZ, RZ ;  /* 0x000000ffff0c7224 */ /* 0x000fe400078e00ff */
[----:B------:R-:W-:Y:S02]  /*14230*/  IMAD.MOV.U32 R11, RZ, RZ, 0x1f ;  /* 0x0000001fff0b7424 */ /* 0x000fe400078e00ff */
[----:B------:R-:W-:-:S07]  /*14240*/  IMAD.MOV.U32 R15, RZ, RZ, -0x1 ;  /* 0xffffffffff0f7424 */ /* 0x000fce00078e00ff */
[----:B-1----:R-:W-:Y:S05]  /*14250*/  WARPSYNC.COLLECTIVE R15, `(.L_x_399) ;  /* 0x000000000f087348 */ /* 0x002fea0003c00000 */
[----:B------:R0:W2:Y:S02]  /*14260*/  SHFL.IDX P6, R14, R13, R12, R11 ;  /* 0x0000000c0d0e7389 */ /* 0x0000a400000c000b */
[----:B012---:R-:W-:Y:S01]  /*14270*/  ENDCOLLECTIVE ;  /* 0x000000000000791b */ /* 0x007fe20003800000 */
.L_x_399:
[----:B------:R-:W-:Y:S05]  /*14280*/  BSYNC B0 ;  /* 0x0000000000007941 */ /* 0x000fea0003800000 */
.L_x_398:
[----:B------:R-:W-:Y:S01]  /*14290*/  IMAD.MOV.U32 R13, RZ, RZ, R16 ;  /* 0x000000ffff0d7224 */ /* 0x000fe200078e0010 */
[----:B------:R-:W-:Y:S01]  /*142a0*/  MOV R4, R14 ;  /* 0x0000000e00047202 */ /* 0x000fe20000000f00 */
[----:B------:R-:W-:Y:S02]  /*142b0*/  IMAD.MOV.U32 R12, RZ, RZ, 0x1 ;  /* 0x00000001ff0c7424 */ /* 0x000fe400078e00ff */
[----:B------:R-:W-:Y:S02]  /*142c0*/  IMAD.MOV.U32 R11, RZ, RZ, 0x1f ;  /* 0x0000001fff0b7424 */ /* 0x000fe400078e00ff */
[----:B------:R-:W-:-:S07]  /*142d0*/  IMAD.MOV.U32 R15, RZ, RZ, -0x1 ;  /* 0xffffffffff0f7424 */ /* 0x000fce00078e00ff */
[----:B------:R-:W-:Y:S05]  /*142e0*/  WARPSYNC.COLLECTIVE R15, `(.L_x_400) ;  /* 0x000000000f087348 */ /* 0x000fea0003c00000 */
[----:B------:R0:W1:Y:S02]  /*142f0*/  SHFL.IDX P6, R14, R13, R12, R11 ;  /* 0x0000000c0d0e7389 */ /* 0x00006400000c000b */
[----:B01----:R-:W-:Y:S01]  /*14300*/  ENDCOLLECTIVE ;  /* 0x000000000000791b */ /* 0x003fe20003800000 */
.L_x_400:
[----:B------:R-:W-:Y:S01]  /*14310*/  IMAD.MOV.U32 R5, RZ, RZ, R14 ;  /* 0x000000ffff057224 */ /* 0x000fe200078e000e */
[----:B------:R-:W-:Y:S06]  /*14320*/  BRA `(.L_x_401) ;  /* 0xffffffe800d87947 */ /* 0x000fec000383ffff */
.L_x_358:
[----:B------:R-:W-:Y:S01]  /*14330*/  BSSY B0, `(.L_x_402) ;  /* 0x0000008000007945 */ /* 0x000fe20003800000 */
[----:B-----5:R-:W-:Y:S01]  /*14340*/  IMAD.MOV.U32 R13, RZ, RZ, R3 ;  /* 0x000000ffff0d7224 */ /* 0x020fe200078e0003 */
[----:B------:R-:W-:Y:S01]  /*14350*/  MOV R11, RZ ;  /* 0x000000ff000b7202 */ /* 0x000fe20000000f00 */
[----:B------:R-:W-:Y:S02]  /*14360*/  IMAD.MOV.U32 R12, RZ, RZ, 0x1 ;  /* 0x00000001ff0c7424 */ /* 0x000fe400078e00ff */
[----:B------:R-:W-:-:S07]  /*14370*/  IMAD.MOV.U32 R15, RZ, RZ, -0x1 ;  /* 0xffffffffff0f7424 */ /* 0x000fce00078e00ff */
[----:B0-234-:R-:W-:Y:S05]  /*14380*/  WARPSYNC.COLLECTIVE R15, `(.L_x_403) ;  /* 0x000000000f087348 */ /* 0x01dfea0003c00000 */
[----:B------:R1:W0:Y:S02]  /*14390*/  SHFL.UP P6, R14, R13, R12, R11 ;  /* 0x0400000c0d0e7389 */ /* 0x00022400000c000b */
[----:B01234-:R-:W-:Y:S01]  /*143a0*/  ENDCOLLECTIVE ;  /* 0x000000000000791b */ /* 0x01ffe20003800000 */
.L_x_403:
[----:B------:R-:W-:Y:S05]  /*143b0*/  BSYNC B0 ;  /* 0x0000000000007941 */ /* 0x000fea0003800000 */
.L_x_402:
[C---:B------:R-:W-:Y:S01]  /*143c0*/  ISETP.NE.AND P0, PT, R9.reuse, RZ, PT ;  /* 0x000000ff0900720c */ /* 0x040fe20003f05270 */
[----:B------:R-:W-:Y:S02]  /*143d0*/  IMAD.MOV.U32 R12, RZ, RZ, 0x2 ;  /* 0x00000002ff0c7424 */ /* 0x000fe400078e00ff */
[----:B------:R-:W-:Y:S01]  /*143e0*/  IMAD.MOV.U32 R11, RZ, RZ, RZ ;  /* 0x000000ffff0b7224 */ /* 0x000fe200078e00ff */
[----:B------:R-:W-:Y:S01]  /*143f0*/  SEL R14, R14, RZ, P0 ;  /* 0x000000ff0e0e7207 */ /* 0x000fe20000000000 */
[----:B------:R-:W-:Y:S01]  /*14400*/  IMAD.MOV.U32 R15, RZ, RZ, -0x1 ;  /* 0xffffffffff0f7424 */ /* 0x000fe200078e00ff */
[----:B------:R-:W-:-:S03]  /*14410*/  ISETP.GE.U32.AND P0, PT, R9, 0x2, PT ;  /* 0x000000020900780c */ /* 0x000fc60003f06070 */
[----:B------:R-:W-:-:S10]  /*14420*/  IMAD.IADD R13, R3, 0x1, R14 ;  /* 0x00000001030d7824 */ /* 0x000fd400078e020e */
[----:B------:R-:W-:Y:S05]  /*14430*/  WARPSYNC.COLLECTIVE R15, `(.L_x_404) ;  /* 0x000000000f087348 */ /* 0x000fea0003c00000 */
[----:B------:R0:W1:Y:S02]  /*14440*/  SHFL.UP P6, R14, R13, R12, R11 ;  /* 0x0400000c0d0e7389 */ /* 0x00006400000c000b */
[----:B01----:R-:W-:Y:S01]  /*14450*/  ENDCOLLECTIVE ;  /* 0x000000000000791b */ /* 0x003fe20003800000 */
.L_x_404:
[----:B------:R-:W-:Y:S02]  /*14460*/  MOV R12, 0x4 ;  /* 0x00000004000c7802 */ /* 0x000fe40000000f00 */
[----:B------:R-:W-:Y:S02]  /*14470*/  SEL R6, R14, RZ, P0 ;  /* 0x000000ff0e067207 */ /* 0x000fe40000000000 */
[----:B------:R-:W-:-:S03]  /*14480*/  ISETP.GE.U32.AND P0, PT, R9, 0x4, PT ;  /* 0x000000040900780c */ /* 0x000fc60003f06070 */
[----:B------:R-:W-:-:S04]  /*14490*/  IMAD.IADD R6, R13, 0x1, R6 ;  /* 0x000000010d067824 */ /* 0x000fc800078e0206 */
[----:B------:R-:W-:-:S07]  /*144a0*/  IMAD.MOV.U32 R13, RZ, RZ, R6 ;  /* 0x000000ffff0d7224 */ /* 0x000fce00078e0006 */
[----:B------:R-:W-:Y:S05]  /*144b0*/  WARPSYNC.COLLECTIVE R15, `(.L_x_405) ;  /* 0x000000000f087348 */ /* 0x000fea0003c00000 */
[----:B------:R0:W1:Y:S02]  /*144c0*/  SHFL.UP P6, R14, R13, R12, R11 ;  /* 0x0400000c0d0e7389 */ /* 0x00006400000c000b */
[----:B01----:R-:W-:Y:S01]  /*144d0*/  ENDCOLLECTIVE ;  /* 0x000000000000791b */ /* 0x003fe20003800000 */
.L_x_405:
[----:B------:R-:W-:Y:S01]  /*144e0*/  IMAD.MOV.U32 R12, RZ, RZ, 0x8 ;  /* 0x00000008ff0c7424 */ /* 0x000fe200078e00ff */
[----:B------:R-:W-:Y:S02]  /*144f0*/  SEL R7, R14, RZ, P0 ;  /* 0x000000ff0e077207 */ /* 0x000fe40000000000 */
[----:B------:R-:W-:-:S03]  /*14500*/  ISETP.GE.U32.AND P0, PT, R9, 0x8, PT ;  /* 0x000000080900780c */ /* 0x000fc60003f06070 */
[----:B------:R-:W-:-:S04]  /*14510*/  IMAD.IADD R7, R6, 0x1, R7 ;  /* 0x0000000106077824 */ /* 0x000fc800078e0207 */
[----:B------:R-:W-:-:S07]  /*14520*/  IMAD.MOV.U32 R13, RZ, RZ, R7 ;  /* 0x000000ffff0d7224 */ /* 0x000fce00078e0007 */
[----:B------:R-:W-:Y:S05]  /*14530*/  WARPSYNC.COLLECTIVE R15, `(.L_x_406) ;  /* 0x000000000f087348 */ /* 0x000fea0003c00000 */
[----:B------:R0:W1:Y:S02]  /*14540*/  SHFL.UP P6, R14, R13, R12, R11 ;  /* 0x0400000c0d0e7389 */ /* 0x00006400000c000b */
[----:B01----:R-:W-:Y:S01]  /*14550*/  ENDCOLLECTIVE ;  /* 0x000000000000791b */ /* 0x003fe20003800000 */
.L_x_406:
        /* <DEDUP_REMOVED lines=8> */
.L_x_407:
[----:B------:R-:W-:Y:S02]  /*145e0*/  IMAD.MOV.U32 R12, RZ, RZ, 0x1f ;  /* 0x0000001fff0c7424 */ /* 0x000fe400078e00ff */
[----:B------:R-:W-:Y:S01]  /*145f0*/  IMAD.MOV.U32 R11, RZ, RZ, 0x1f ;  /* 0x0000001fff0b7424 */ /* 0x000fe200078e00ff */
[----:B------:R-:W-:-:S05]  /*14600*/  SEL R7, R14, RZ, P0 ;  /* 0x000000ff0e077207 */ /* 0x000fca0000000000 */
[----:B------:R-:W-:-:S05]  /*14610*/  IMAD.IADD R2, R8, 0x1, R7 ;  /* 0x0000000108027824 */ /* 0x000fca00078e0207 */
[----:B------:R-:W-:-:S07]  /*14620*/  MOV R13, R2 ;  /* 0x00000002000d7202 */ /* 0x000fce0000000f00 */
[----:B------:R-:W-:Y:S05]  /*14630*/  WARPSYNC.COLLECTIVE R15, `(.L_x_408) ;  /* 0x000000000f087348 */ /* 0x000fea0003c00000 */
[----:B------:R0:W1:Y:S02]  /*14640*/  SHFL.IDX P6, R14, R13, R12, R11 ;  /* 0x0000000c0d0e7389 */ /* 0x00006400000c000b */
[----:B01----:R-:W-:Y:S01]  /*14650*/  ENDCOLLECTIVE ;  /* 0x000000000000791b */ /* 0x003fe20003800000 */
.L_x_408:
[----:B------:R-:W-:Y:S05]  /*14660*/  BRA `(.L_x_409) ;  /* 0xffffffe800a07947 */ /* 0x000fea000383ffff */
.L_x_363:
[----:B------:R-:W-:Y:S01]  /*14670*/  BSSY B0, `(.L_x_410) ;  /* 0x0000008000007945 */ /* 0x000fe20003800000 */
[----:B-----5:R-:W-:Y:S02]  /*14680*/  IMAD.MOV.U32 R13, RZ, RZ, R3 ;  /* 0x000000ffff0d7224 */ /* 0x020fe400078e0003 */
[----:B------:R-:W-:Y:S02]  /*14690*/  IMAD.MOV.U32 R12, RZ, RZ, 0x1 ;  /* 0x00000001ff0c7424 */ /* 0x000fe400078e00ff */
[----:B------:R-:W-:Y:S02]  /*146a0*/  IMAD.MOV.U32 R11, RZ, RZ, RZ ;  /* 0x000000ffff0b7224 */ /* 0x000fe400078e00ff */
[----:B------:R-:W-:-:S07]  /*146b0*/  IMAD.MOV.U32 R15, RZ, RZ, -0x1 ;  /* 0xffffffffff0f7424 */ /* 0x000fce00078e00ff */
[----:B0-----:R-:W-:Y:S05]  /*146c0*/  WARPSYNC.COLLECTIVE R15, `(.L_x_411) ;  /* 0x000000000f087348 */ /* 0x001fea0003c00000 */
[----:B------:R1:W2:Y:S02]  /*146d0*/  SHFL.UP P6, R14, R13, R12, R11 ;  /* 0x0400000c0d0e7389 */ /* 0x0002a400000c000b */
[----:B012---:R-:W-:Y:S01]  /*146e0*/  ENDCOLLECTIVE ;  /* 0x000000000000791b */ /* 0x007fe20003800000 */
.L_x_411:
[----:B------:R-:W-:Y:S05]  /*146f0*/  BSYNC B0 ;  /* 0x0000000000007941 */ /* 0x000fea0003800000 */
.L_x_410:
[----:B------:R-:W-:Y:S01]  /*14700*/  ISETP.NE.AND P0, PT, R8, RZ, PT ;  /* 0x000000ff0800720c */ /* 0x000fe20003f05270 */
[----:B------:R-:W-:Y:S01]  /*14710*/  IMAD.MOV.U32 R11, RZ, RZ, RZ ;  /* 0x000000ffff0b7224 */ /* 0x000fe200078e00ff */
[----:B------:R-:W-:Y:S01]  /*14720*/  MOV R12, 0x2 ;  /* 0x00000002000c7802 */ /* 0x000fe20000000f00 */
[----:B------:R-:W-:Y:S01]  /*14730*/  IMAD.MOV.U32 R15, RZ, RZ, -0x1 ;  /* 0xffffffffff0f7424 */ /* 0x000fe200078e00ff */
[----:B------:R-:W-:Y:S02]  /*14740*/  SEL R14, R14, RZ, P0 ;  /* 0x000000ff0e0e7207 */ /* 0x000fe40000000000 */
[----:B------:R-:W-:-:S03]  /*14750*/  ISETP.GE.U32.AND P0, PT, R8, 0x2, PT ;  /* 0x000000020800780c */ /* 0x000fc60003f06070 */
[----:B------:R-:W-:-:S10]  /*14760*/  IMAD.IADD R13, R3, 0x1, R14 ;  /* 0x00000001030d7824 */ /* 0x000fd400078e020e */
[----:B------:R-:W-:Y:S05]  /*14770*/  WARPSYNC.COLLECTIVE R15, `(.L_x_412) ;  /* 0x000000000f087348 */ /* 0x000fea0003c00000 */
[----:B------:R0:W1:Y:S02]  /*14780*/  SHFL.UP P6, R14, R13, R12, R11 ;  /* 0x0400000c0d0e7389 */ /* 0x00006400000c000b */
[----:B01----:R-:W-:Y:S01]  /*14790*/  ENDCOLLECTIVE ;  /* 0x000000000000791b */ /* 0x003fe20003800000 */
.L_x_412:
        /* <DEDUP_REMOVED lines=8> */
.L_x_413:
        /* <DEDUP_REMOVED lines=8> */
.L_x_414:
        /* <DEDUP_REMOVED lines=8> */
.L_x_415:
[----:B------:R-:W-:Y:S02]  /*14920*/  IMAD.MOV.U32 R12, RZ, RZ, 0x1f ;  /* 0x0000001fff0c7424 */ /* 0x000fe400078e00ff */
[----:B------:R-:W-:Y:S01]  /*14930*/  IMAD.MOV.U32 R11, RZ, RZ, 0x1f ;  /* 0x0000001fff0b7424 */ /* 0x000fe200078e00ff */
[----:B------:R-:W-:-:S05]  /*14940*/  SEL R2, R14, RZ, P0 ;  /* 0x000000ff0e027207 */ /* 0x000fca0000000000 */
[----:B------:R-:W-:-:S04]  /*14950*/  IMAD.IADD R2, R7, 0x1, R2 ;  /* 0x0000000107027824 */ /* 0x000fc800078e0202 */
[----:B------:R-:W-:-:S07]  /*14960*/  IMAD.MOV.U32 R13, RZ, RZ, R2 ;  /* 0x000000ffff0d7224 */ /* 0x000fce00078e0002 */
[----:B------:R-:W-:Y:S05]  /*14970*/  WARPSYNC.COLLECTIVE R15, `(.L_x_416) ;  /* 0x000000000f087348 */ /* 0x000fea0003c00000 */
[----:B------:R0:W1:Y:S02]  /*14980*/  SHFL.IDX P6, R14, R13, R12, R11 ;  /* 0x0000000c0d0e7389 */ /* 0x00006400000c000b */
[----:B01----:R-:W-:Y:S01]  /*14990*/  ENDCOLLECTIVE ;  /* 0x000000000000791b */ /* 0x003fe20003800000 */
.L_x_416:
[----:B------:R-:W-:Y:S05]  /*149a0*/  BRA `(.L_x_417) ;  /* 0xffffffe800887947 */ /* 0x000fea000383ffff */
.L_x_365:
[----:B------:R-:W-:Y:S01]  /*149b0*/  BSSY B0, `(.L_x_418) ;  /* 0x0000006000007945 */ /* 0x000fe20003800000 */
[----:B------:R-:W-:Y:S02]  /*149c0*/  PLOP3.LUT P6, PT, P6, PT, PT, 0x8, 0x0 ;  /* 0x000000000000781c */ /* 0x000fe400037ce170 */
[----:B------:R-:W-:-:S11]  /*149d0*/  MOV R15, 0xffffffff ;  /* 0xffffffff000f7802 */ /* 0x000fd60000000f00 */
[----:B0-----:R-:W-:Y:S05]  /*149e0*/  WARPSYNC.COLLECTIVE R15, `(.L_x_419) ;  /* 0x000000000f087348 */ /* 0x001fea0003c00000 */
[----:B------:R-:W-:Y:S01]  /*149f0*/  VOTE.ANY R14, PT, P6 ;  /* 0x00000000000e7806 */ /* 0x000fe200030e0100 */
[----:B0-----:R-:W-:Y:S06]  /*14a00*/  ENDCOLLECTIVE ;  /* 0x000000000000791b */ /* 0x001fec0003800000 */
.L_x_419:
[----:B------:R-:W-:Y:S05]  /*14a10*/  BSYNC B0 ;  /* 0x0000000000007941 */ /* 0x000fea0003800000 */
.L_x_418:
[----:B------:R-:W-:Y:S02]  /*14a20*/  IMAD.MOV.U32 R7, RZ, RZ, R14 ;  /* 0x000000ffff077224 */ /* 0x000fe400078e000e */
[----:B------:R-:W-:Y:S02]  /*14a30*/  IMAD.MOV.U32 R13, RZ, RZ, R3 ;  /* 0x000000ffff0d7224 */ /* 0x000fe400078e0003 */
[----:B------:R-:W0:Y:S01]  /*14a40*/  POPC R5, R7 ;  /* 0x0000000700057309 */ /* 0x000e220000000000 */
[----:B------:R-:W-:Y:S02]  /*14a50*/  IMAD.MOV.U32 R11, RZ, RZ, 0x1f ;  /* 0x0000001fff0b7424 */ /* 0x000fe400078e00ff */
[----:B------:R-:W-:Y:S02]  /*14a60*/  IMAD.MOV.U32 R15, RZ, RZ, -0x1 ;  /* 0xffffffffff0f7424 */ /* 0x000fe400078e00ff */
[----:B0-----:R-:W-:-:S07]  /*14a70*/  IMAD.MOV.U32 R12, RZ, RZ, R5 ;  /* 0x000000ffff0c7224 */ /* 0x001fce00078e0005 */
[----:B------:R-:W-:Y:S05]  /*14a80*/  WARPSYNC.COLLECTIVE R15, `(.L_x_420) ;  /* 0x000000000f087348 */ /* 0x000fea0003c00000 */
[----:B------:R0:W1:Y:S02]  /*14a90*/  SHFL.IDX P6, R14, R13, R12, R11 ;  /* 0x0000000c0d0e7389 */ /* 0x00006400000c000b */
[----:B01----:R-:W-:Y:S01]  /*14aa0*/  ENDCOLLECTIVE ;  /* 0x000000000000791b */ /* 0x003fe20003800000 */
.L_x_420:
[----:B------:R-:W-:Y:S01]  /*14ab0*/  IMAD.MOV.U32 R17, RZ, RZ, R14 ;  /* 0x000000ffff117224 */ /* 0x000fe200078e000e */
[----:B------:R-:W-:Y:S06]  /*14ac0*/  BRA `(.L_x_421) ;  /* 0xffffffe800787947 */ /* 0x000fec000383ffff */
.L_x_367:
[----:B------:R-:W-:Y:S01]  /*14ad0*/  BSSY B0, `(.L_x_422) ;  /* 0x0000007000007945 */ /* 0x000fe20003800000 */
[----:B------:R-:W-:Y:S01]  /*14ae0*/  IMAD.MOV.U32 R13, RZ, RZ, R2 ;  /* 0x000000ffff0d7224 */ /* 0x000fe200078e0002 */
[----:B------:R-:W-:Y:S01]  /*14af0*/  MOV R11, 0x1f ;  /* 0x0000001f000b7802 */ /* 0x000fe20000000f00 */
[----:B------:R-:W-:-:S07]  /*14b00*/  IMAD.MOV.U32 R15, RZ, RZ, -0x1 ;  /* 0xffffffffff0f7424 */ /* 0x000fce00078e00ff */
[----:B012---:R-:W-:Y:S05]  /*14b10*/  WARPSYNC.COLLECTIVE R15, `(.L_x_423) ;  /* 0x000000000f087348 */ /* 0x007fea0003c00000 */
[----:B------:R3:W4:Y:S02]  /*14b20*/  SHFL.IDX P6, R14, R13, R12, R11 ;  /* 0x0000000c0d0e7389 */ /* 0x00072400000c000b */
[----:B01234-:R-:W-:Y:S01]  /*14b30*/  ENDCOLLECTIVE ;  /* 0x000000000000791b */ /* 0x01ffe20003800000 */
.L_x_423:
[----:B------:R-:W-:Y:S05]  /*14b40*/  BSYNC B0 ;  /* 0x0000000000007941 */ /* 0x000fea0003800000 */
.L_x_422:
[----:B------:R-:W-:Y:S05]  /*14b50*/  BRA `(.L_x_366) ;  /* 0xffffffe800707947 */ /* 0x000fea000383ffff */
.L_x_371:
[----:B0-----:R0:W1:Y:S02]  /*14b60*/  SYNCS.PHASECHK.TRANS64.TRYWAIT P0, [R0+URZ+0x34820], R3 ;  /* 0x03482003000075a7 */ /* 0x001064000800017f */
[----:B-1----:R-:W-:Y:S05]  /*14b70*/  @!P0 NANOSLEEP.SYNCS 0x989680 ;  /* 0x009896800000895d */ /* 0x002fea0003900000 */
[----:B------:R-:W1:Y:S02]  /*14b80*/  @!P0 SYNCS.PHASECHK.TRANS64 P0, [R0+URZ+0x34820], R3 ;  /* 0x03482003000085a7 */ /* 0x000e64000800007f */
[----:B-1----:R-:W-:Y:S05]  /*14b90*/  @!P0 BRA `(.L_x_371) ;  /* 0xfffffffc00f08947 */ /* 0x002fea000383ffff */
[----:B------:R-:W-:Y:S05]  /*14ba0*/  BRA `(.L_x_424) ;  /* 0xffffffec00547947 */ /* 0x000fea000383ffff */
.L_x_372:
        /* <DEDUP_REMOVED lines=8> */
[----:B0-----:R-:W-:Y:S05]  /*14c30*/  WARPSYNC.COLLECTIVE R15, `(.L_x_426) ;  /* 0x000000000f087348 */ /* 0x001fea0003c00000 */
[----:B------:R1:W2:Y:S02]  /*14c40*/  SHFL.IDX P6, R14, R13, R12, R11 ;  /* 0x0000000c0d0e7389 */ /* 0x0002a400000c000b */
[----:B012---:R-:W-:Y:S01]  /*14c50*/  ENDCOLLECTIVE ;  /* 0x000000000000791b */ /* 0x007fe20003800000 */
.L_x_426:
[----:B------:R-:W-:Y:S05]  /*14c60*/  BSYNC B0 ;  /* 0x0000000000007941 */ /* 0x000fea0003800000 */
.L_x_425:
[----:B------:R-:W-:Y:S05]  /*14c70*/  BRA `(.L_x_427) ;  /* 0xffffffec003c7947 */ /* 0x000fea000383ffff */
.L_x_375:
[----:B------:R-:W-:Y:S01]  /*14c80*/  BSSY B1, `(.L_x_428) ;  /* 0x0000006000017945 */ /* 0x000fe20003800000 */
[----:B------:R-:W-:-:S07]  /*14c90*/  IMAD.MOV.U32 R15, RZ, RZ, -0x1 ;  /* 0xffffffffff0f7424 */ /* 0x000fce00078e00ff */
[----:B01----:R-:W-:Y:S05]  /*14ca0*/  WARPSYNC.COLLECTIVE R15, `(.L_x_429) ;  /* 0x000000000f0c7348 */ /* 0x003fea0003c00000 */
[----:B------:R-:W-:Y:S02]  /*14cb0*/  ELECT P6, UR62, PT ;  /* 0x00000000003e782f */ /* 0x000fe400038c0000 */
[----:B------:R-:W-:Y:S01]  /*14cc0*/  MOV R14, UR62 ;  /* 0x0000003e000e7c02 */ /* 0x000fe20008000f00 */
[----:B01----:R-:W-:Y:S10]  /*14cd0*/  ENDCOLLECTIVE ;  /* 0x000000000000791b */ /* 0x003ff40003800000 */
.L_x_429:
[----:B------:R-:W-:Y:S05]  /*14ce0*/  BSYNC B1 ;  /* 0x0000000000017941 */ /* 0x000fea0003800000 */
.L_x_428:
[----:B------:R-:W-:Y:S05]  /*14cf0*/  BRA `(.L_x_430) ;  /* 0xffffffec00347947 */ /* 0x000fea000383ffff */
.L_x_377:
[----:B0-----:R0:W1:Y:S02]  /*14d00*/  SYNCS.PHASECHK.TRANS64.TRYWAIT P0, [R6+URZ], R5 ;  /* 0x00000005060075a7 */ /* 0x001064000800017f */
[----:B-1----:R-:W-:Y:S05]  /*14d10*/  @!P0 NANOSLEEP.SYNCS 0x989680 ;  /* 0x009896800000895d */ /* 0x002fea0003900000 */
[----:B------:R-:W1:Y:S02]  /*14d20*/  @!P0 SYNCS.PHASECHK.TRANS64 P0, [R6+URZ], R5 ;  /* 0x00000005060085a7 */ /* 0x000e64000800007f */
[----:B-1----:R-:W-:Y:S05]  /*14d30*/  @!P0 BRA `(.L_x_377) ;  /* 0xfffffffc00f08947 */ /* 0x002fea000383ffff */
[----:B------:R-:W-:Y:S05]  /*14d40*/  BRA `(.L_x_431) ;  /* 0xffffffec00707947 */ /* 0x000fea000383ffff */
.L_x_378:
[----:B-1----:R1:W2:Y:S02]  /*14d50*/  SYNCS.PHASECHK.TRANS64.TRYWAIT P0, [R7+URZ], R2 ;  /* 0x00000002070075a7 */ /* 0x0022a4000800017f */
[----:B--2---:R-:W-:Y:S05]  /*14d60*/  @!P0 NANOSLEEP.SYNCS 0x989680 ;  /* 0x009896800000895d */ /* 0x004fea0003900000 */
[----:B------:R-:W2:Y:S02]  /*14d70*/  @!P0 SYNCS.PHASECHK.TRANS64 P0, [R7+URZ], R2 ;  /* 0x00000002070085a7 */ /* 0x000ea4000800007f */
[----:B--2---:R-:W-:Y:S05]  /*14d80*/  @!P0 BRA `(.L_x_378) ;  /* 0xfffffffc00f08947 */ /* 0x004fea000383ffff */
[----:B------:R-:W-:Y:S05]  /*14d90*/  BRA `(.L_x_432) ;  /* 0xffffffec00647947 */ /* 0x000fea000383ffff */
.L_x_380:
[----:B--2---:R2:W3:Y:S02]  /*14da0*/  SYNCS.PHASECHK.TRANS64.TRYWAIT P0, [R4+URZ], R5 ;  /* 0x00000005040075a7 */ /* 0x0044e4000800017f */
[----:B---3--:R-:W-:Y:S05]  /*14db0*/  @!P0 NANOSLEEP.SYNCS 0x989680 ;  /* 0x009896800000895d */ /* 0x008fea0003900000 */
[----:B------:R-:W3:Y:S02]  /*14dc0*/  @!P0 SYNCS.PHASECHK.TRANS64 P0, [R4+URZ], R5 ;  /* 0x00000005040085a7 */ /* 0x000ee4000800007f */
[----:B---3--:R-:W-:Y:S05]  /*14dd0*/  @!P0 BRA `(.L_x_380) ;  /* 0xfffffffc00f08947 */ /* 0x008fea000383ffff */
[----:B------:R-:W-:Y:S05]  /*14de0*/  BRA `(.L_x_433) ;  /* 0xffffffec006c7947 */ /* 0x000fea000383ffff */
.L_x_434:
        /* <DEDUP_REMOVED lines=9> */
.L_x_2728:


//--------------------- .text._ZN7cutlass13device_kernelIN5flash11enable_sm90INS1_16FlashAttnFwdSm90INS1_25CollectiveMainloopFwdSm90ILi2EN4cute5tupleIJNS5_1CILi1EEES8_S8_EEENS6_IJNS7_ILi128EEENS7_ILi176EEESA_EEELi128ENS_10bfloat16_tEfNS_4arch4Sm90ELb0ELb0ELb1ELb1ELb0ELb1ELb0ELb1ELb1ELb0ELb0ELb0EEENS1_21CollectiveEpilogueFwdINS6_IJSA_SA_SB_EEES9_SD_SF_Li256ELb1ELb0ELb0ELb0EEENS1_36VarlenDynamicPersistentTileSchedulerILi128ELi176ELi256ELi32ELb0ELb0ELb1ELb0ELb1ELb1EEEEEEEEEvNT_6ParamsE --------------------------
	.section	.text._ZN7cutlass13device_kernelIN5flash11enable_sm90INS1_16FlashAttnFwdSm90INS1_25CollectiveMainloopFwdSm90ILi2EN4cute5tupleIJNS5_1CILi1EEES8_S8_EEENS6_IJNS7_ILi128EEENS7_ILi176EEESA_EEELi128ENS_10bfloat16_tEfNS_4arch4Sm90ELb0ELb0ELb1ELb1ELb0ELb1ELb0ELb1ELb1ELb0ELb0ELb0EEENS1_21CollectiveEpilogueFwdINS6_IJSA_SA_SB_EEES9_SD_SF_Li256ELb1ELb0ELb0ELb0EEENS1_36VarlenDynamicPersistentTileSchedulerILi128ELi176ELi256ELi32ELb0ELb0ELb1ELb0ELb1ELb1EEEEEEEEEvNT_6ParamsE,"ax",@progbits
	.align	128
.text._ZN7cutlass13device_kernelIN5flash11enable_sm90INS1_16FlashAttnFwdSm90INS1_25CollectiveMainloopFwdSm90ILi2EN4cute5tupleIJNS5_1CILi1EEES8_S8_EEENS6_IJNS7_ILi128EEENS7_ILi176EEESA_EEELi128ENS_10bfloat16_tEfNS_4arch4Sm90ELb0ELb0ELb1ELb1ELb0ELb1ELb0ELb1ELb1ELb0ELb0ELb0EEENS1_21CollectiveEpilogueFwdINS6_IJSA_SA_SB_EEES9_SD_SF_Li256ELb1ELb0ELb0ELb0EEENS1_36VarlenDynamicPersistentTileSchedulerILi128ELi176ELi256ELi32ELb0ELb0ELb1ELb0ELb1ELb1EEEEEEEEEvNT_6ParamsE:
        .type           _ZN7cutlass13device_kernelIN5flash11enable_sm90INS1_16FlashAttnFwdSm90INS1_25CollectiveMainloopFwdSm90ILi2EN4cute5tupleIJNS5_1CILi1EEES8_S8_EEENS6_IJNS7_ILi128EEENS7_ILi176EEESA_EEELi128ENS_10bfloat16_tEfNS_4arch4Sm90ELb0ELb0ELb1ELb1ELb0ELb1ELb0ELb1ELb1ELb0ELb0ELb0EEENS1_21CollectiveEpilogueFwdINS6_IJSA_SA_SB_EEES9_SD_SF_Li256ELb1ELb0ELb0ELb0EEENS1_36VarlenDynamicPersistentTileSchedulerILi128ELi176ELi256ELi32ELb0ELb0ELb1ELb0ELb1ELb1EEEEEEEEEvNT_6ParamsE,@function
        .size           _ZN7cutlass13device_kernelIN5flash11enable_sm90INS1_16FlashAttnFwdSm90INS1_25CollectiveMainloopFwdSm90ILi2EN4cute5tupleIJNS5_1CILi1EEES8_S8_EEENS6_IJNS7_ILi128EEENS7_ILi176EEESA_EEELi128ENS_10bfloat16_tEfNS_4arch4Sm90ELb0ELb0ELb1ELb1ELb0ELb1ELb0ELb1ELb1ELb0ELb0ELb0EEENS1_21CollectiveEpilogueFwdINS6_IJSA_SA_SB_EEES9_SD_SF_Li256ELb1ELb0ELb0ELb0EEENS1_36VarlenDynamicPersistentTileSchedulerILi128ELi176ELi256ELi32ELb0ELb0ELb1ELb0ELb1ELb1EEEEEEEEEvNT_6ParamsE,(.L_x_2729 - _ZN7cutlass13device_kernelIN5flash11enable_sm90INS1_16FlashAttnFwdSm90INS1_25CollectiveMainloopFwdSm90ILi2EN4cute5tupleIJNS5_1CILi1EEES8_S8_EEENS6_IJNS7_ILi128EEENS7_ILi176EEESA_EEELi128ENS_10bfloat16_tEfNS_4arch4Sm90ELb0ELb0ELb1ELb1ELb0ELb1ELb0ELb1ELb1ELb0ELb0ELb0EEENS1_21CollectiveEpilogueFwdINS6_IJSA_SA_SB_EEES9_SD_SF_Li256ELb1ELb0ELb0ELb0EEENS1_36VarlenDynamicPersistentTileSchedulerILi128ELi176ELi256ELi32ELb0ELb0ELb1ELb0ELb1ELb1EEEEEEEEEvNT_6ParamsE)
        .other          _ZN7cutlass13device_kernelIN5flash11enable_sm90INS1_16FlashAttnFwdSm90INS1_25CollectiveMainloopFwdSm90ILi2EN4cute5tupleIJNS5_1CILi1EEES8_S8_EEENS6_IJNS7_ILi128EEENS7_ILi176EEESA_EEELi128ENS_10bfloat16_tEfNS_4arch4Sm90ELb0ELb0ELb1ELb1ELb0ELb1ELb0ELb1ELb1ELb0ELb0ELb0EEENS1_21CollectiveEpilogueFwdINS6_IJSA_SA_SB_EEES9_SD_SF_Li256ELb1ELb0ELb0ELb0EEENS1_36VarlenDynamicPersistentTileSchedulerILi128ELi176ELi256ELi32ELb0ELb0ELb1ELb0ELb1ELb1EEEEEEEEEvNT_6ParamsE,@"STO_CUDA_ENTRY STV_DEFAULT"
_ZN7cutlass13device_kernelIN5flash11enable_sm90INS1_16FlashAttnFwdSm90INS1_25CollectiveMainloopFwdSm90ILi2EN4cute5tupleIJNS5_1CILi1EEES8_S8_EEENS6_IJNS7_ILi128EEENS7_ILi176EEESA_EEELi128ENS_10bfloat16_tEfNS_4arch4Sm90ELb0ELb0ELb1ELb1ELb0ELb1ELb0ELb1ELb1ELb0ELb0ELb0EEENS1_21CollectiveEpilogueFwdINS6_IJSA_SA_SB_EEES9_SD_SF_Li256ELb1ELb0ELb0ELb0EEENS1_36VarlenDynamicPersistentTileSchedulerILi128ELi176ELi256ELi32ELb0ELb0ELb1ELb0ELb1ELb1EEEEEEEEEvNT_6ParamsE:
[----:B------:R-:W0:Y:S02]  /*0000*/  LDC R1, c[0x0][0x28] ;  /* 0x00000a00ff017b82 */ /* 0x000e240000000800 */
[----:B0-----:R-:W-:Y:S01]  /*0010*/  VIADD R1, R1, 0xffffff68 ;  /* 0xffffff6801017836 */ /* 0x001fe20000000000 */
[----:B------:R-:W0:Y:S01]  /*0020*/  S2R R3, SR_TID.X ;  /* 0x0000000000037919 */ /* 0x000e220000002100 */
[----:B------:R-:W-:Y:S01]  /*0030*/  ELECT P0, URZ, PT ;  /* 0x00000000003f782f */ /* 0x000fe20003800000 */
[----:B------:R-:W-:Y:S01]  /*0040*/  BSSY B0, `(.L_x_435) ;  /* 0x0000017000007945 */ /* 0x000fe20003800000 */
[--C-:B0-----:R-:W-:Y:S02]  /*0050*/  SHF.R.U32.HI R0, RZ, 0x5, R3.reuse ;  /* 0x00000005ff007819 */ /* 0x101fe40000011603 */
[----:B------:R-:W-:-:S03]  /*0060*/  SHF.R.U32.HI R4, RZ, 0x7, R3 ;  /* 0x00000007ff047819 */ /* 0x000fc60000011603 */
[----:B------:R-:W0:Y:S02]  /*0070*/  SHFL.IDX PT, R2, R0, RZ, 0x1f ;  /* 0x00001fff00027589 */ /* 0x000e2400000e0000 */
[----:B0-----:R-:W-:-:S13]  /*0080*/  ISETP.EQ.AND P0, PT, R2, RZ, P0 ;  /* 0x000000ff0200720c */ /* 0x001fda0000702270 */
[----:B------:R-:W-:Y:S05]  /*0090*/  @!P0 BRA `(.L_x_436) ;  /* 0x0000000000448947 */ /* 0x000fea0003800000 */
[----:B------:R-:W-:Y:S02]  /*00a0*/  ULDC.64 UR4, c[0x0][0x198] ;  /* 0x0000660000047ab9 */ /* 0x000fe40000000a00 */
[----:B------:R-:W-:Y:S02]  /*00b0*/  UIADD3 UR6, UP0, UR4, 0x270, URZ ;  /* 0x0000027004067890 */ /* 0x000fe4000ff1e03f */
[----:B------:R-:W-:Y:S02]  /*00c0*/  UIADD3 UR8, UP1, UR4, 0x370, URZ ;  /* 0x0000037004087890 */ /* 0x000fe4000ff3e03f */
[----:B------:R-:W-:Y:S02]  /*00d0*/  UIADD3 UR10, UP2, UR4, 0x470, URZ ;  /* 0x00000470040a7890 */ /* 0x000fe4000ff5e03f */
[----:B------:R-:W-:Y:S02]  /*00e0*/  UIADD3 UR12, UP3, UR4, 0x570, URZ ;  /* 0x00000570040c7890 */ /* 0x000fe4000ff7e03f */
[----:B------:R-:W-:-:S02]  /*00f0*/  UIADD3 UR4, UP4, UR4, 0x670, URZ ;  /* 0x0000067004047890 */ /* 0x000fc4000ff9e03f */
[----:B------:R-:W-:Y:S02]  /*0100*/  UIADD3.X UR7, URZ, UR5, URZ, UP0, !UPT ;  /* 0x000000053f077290 */ /* 0x000fe400087fe43f */
[----:B------:R-:W-:Y:S02]  /*0110*/  UIADD3.X UR9, URZ, UR5, URZ, UP1, !UPT ;  /* 0x000000053f097290 */ /* 0x000fe40008ffe43f */
[----:B------:R-:W-:Y:S02]  /*0120*/  UIADD3.X UR11, URZ, UR5, URZ, UP2, !UPT ;  /* 0x000000053f0b7290 */ /* 0x000fe400097fe43f */
[----:B------:R-:W-:Y:S02]  /*0130*/  UIADD3.X UR13, URZ, UR5, URZ, UP3, !UPT ;  /* 0x000000053f0d7290 */ /* 0x000fe40009ffe43f */
[----:B------:R-:W-:Y:S01]  /*0140*/  UIADD3.X UR5, URZ, UR5, URZ, UP4, !UPT ;  /* 0x000000053f057290 */ /* 0x000fe2000a7fe43f */
[----:B------:R0:W-:Y:S02]  /*0150*/  UTMACCTL.PF [UR6] ;  /* 0x00000000060079b9 */ /* 0x0001e40008040000 */
[----:B------:R0:W-:Y:S02]  /*0160*/  UTMACCTL.PF [UR8] ;  /* 0x00000000080079b9 */ /* 0x0001e40008040000 */
[----:B------:R0:W-:Y:S02]  /*0170*/  UTMACCTL.PF [UR10] ;  /* 0x000000000a0079b9 */ /* 0x0001e40008040000 */
[----:B------:R0:W-:Y:S02]  /*0180*/  UTMACCTL.PF [UR12] ;  /* 0x000000000c0079b9 */ /* 0x0001e40008040000 */
[----:B------:R0:W-:Y:S02]  /*0190*/  UTMACCTL.PF [UR4] ;  /* 0x00000000040079b9 */ /* 0x0001e40008040000 */
[----:B0-----:R-:W-:Y:S01]  /*01a0*/  NOP ;  /* 0x0000000000007918 */ /* 0x001fe20000000000 */
.L_x_436:
[----:B------:R-:W-:Y:S05]  /*01b0*/  BSYNC B0 ;  /* 0x0000000000007941 */ /* 0x000fea0003800000 */
.L_x_435:
[----:B------:R-:W-:Y:S01]  /*01c0*/  VOTEU.ANY UP0, P0 ;  /* 0x00000000003f7886 */ /* 0x000fe20000000100 */
[----:B------:R-:W0:Y:S01]  /*01d0*/  SHFL.IDX PT, R4, R4, RZ, 0x1f ;  /* 0x00001fff04047589 */ /* 0x000e2200000e0000 */
[----:B------:R-:W-:Y:S01]  /*01e0*/  UMOV UR4, 0x1 ;  /* 0x0000000100047882 */ /* 0x000fe20000000000 */
[----:B------:R-:W-:Y:S01]  /*01f0*/  UMOV UR7, 0x100 ;  /* 0x0000010000077882 */ /* 0x000fe20000000000 */
[----:B------:R-:W-:Y:S01]  /*0200*/  VOTEU.ANY UP1, P0 ;  /* 0x00000000003f7886 */ /* 0x000fe20000020100 */
[----:B------:R-:W1:Y:S01]  /*0210*/  @UP0 S2UR UR8, SR_CgaCtaId ;  /* 0x00000000000809c3 */ /* 0x000e620000008800 */
[----:B------:R-:W2:Y:S01]  /*0220*/  SHFL.IDX PT, R2, R0, RZ, 0x1f ;  /* 0x00001fff00027589 */ /* 0x000ea200000e0000 */
[----:B------:R-:W-:Y:S01]  /*0230*/  @UP0 UMOV UR6, 0x400 ;  /* 0x0000040000060882 */ /* 0x000fe20000000000 */
[----:B------:R-:W-:-:S04]  /*0240*/  @UP0 UIADD3 UR4, -UR4, 0x100000, URZ ;  /* 0x0010000004040890 */ /* 0x000fc8000fffe13f */
[----:B------:R-:W-:Y:S02]  /*0250*/  @UP0 USHF.L.U32 UR5, UR4, 0xb, URZ ;  /* 0x0000000b04050899 */ /* 0x000fe4000800063f */
[----:B------:R-:W-:Y:S01]  /*0260*/  @UP0 USHF.L.U32 UR4, UR4, 0x1, URZ ;  /* 0x0000000104040899 */ /* 0x000fe2000800063f */
[----:B------:R-:W-:Y:S01]  /*0270*/  VOTEU.ANY UP2, P0 ;  /* 0x00000000003f7886 */ /* 0x000fe20000040100 */
[----:B0-----:R-:W-:Y:S01]  /*0280*/  R2UR UR9, R4 ;  /* 0x00000000040972ca */ /* 0x001fe200000e0000 */
[----:B-1----:R-:W-:Y:S01]  /*0290*/  @UP0 ULEA UR8, UR8, UR6, 0x18 ;  /* 0x0000000608080291 */ /* 0x002fe2000f8ec03f */
[----:B--2---:R-:W-:Y:S01]  /*02a0*/  ISETP.NE.AND P1, PT, R2, RZ, PT ;  /* 0x000000ff0200720c */ /* 0x004fe20003f25270 */
[----:B------:R-:W-:-:S04]  /*02b0*/  @UP0 UIADD3 UR6, -UR7, 0x100000, URZ ;  /* 0x0010000007060890 */ /* 0x000fc8000fffe13f */
[----:B------:R-:W-:Y:S02]  /*02c0*/  @UP0 USHF.L.U32 UR7, UR6, 0xb, URZ ;  /* 0x0000000b06070899 */ /* 0x000fe4000800063f */
[----:B------:R-:W-:-:S04]  /*02d0*/  @UP0 USHF.L.U32 UR6, UR6, 0x1, URZ ;  /* 0x0000000106060899 */ /* 0x000fc8000800063f */
[----:B------:R-:W-:Y:S01]  /*02e0*/  UISETP.NE.AND UP0, UPT, UR9, URZ, UPT ;  /* 0x0000003f0900728c */ /* 0x000fe2000bf05270 */
[----:B------:R-:W0:Y:S02]  /*02f0*/  FENCE.VIEW.ASYNC.S ;  /* 0x00000000000073c6 */ /* 0x000e240000000000 */
[----:B0-----:R0:W1:Y:S05]  /*0300*/  @UP1 SYNCS.EXCH.64 URZ, [UR8+0x34800], UR4 ;  /* 0x03480004083f15b2 */ /* 0x00106a0008000100 */
[----:B------:R0:W2:Y:S01]  /*0310*/  @UP2 SYNCS.EXCH.64 URZ, [UR8+0x34820], UR6 ;  /* 0x03482006083f25b2 */ /* 0x0000a20008000100 */
[----:B------:R-:W-:Y:S05]  /*0320*/  @P1 BRA `(.L_x_437) ;  /* 0x0000000000481947 */ /* 0x000fea0003800000 */
[----:B0-----:R-:W0:Y:S01]  /*0330*/  S2UR UR5, SR_CgaCtaId ;  /* 0x00000000000579c3 */ /* 0x001e220000008800 */
        /* <DEDUP_REMOVED lines=15> */
[----:B------:R3:W0:Y:S02]  /*0430*/  SYNCS.EXCH.64 URZ, [UR8+0x34848], UR4 ;  /* 0x03484804083f75b2 */ /* 0x0006240008000100 */
[----:B---3--:R-:W-:Y:S01]  /*0440*/  NOP ;  /* 0x0000000000007918 */ /* 0x008fe20000000000 */
.L_x_437:
[----:B------:R-:W3:Y:S01]  /*0450*/  SHFL.IDX PT, R2, R0, RZ, 0x1f ;  /* 0x00001fff00027589 */ /* 0x000ee200000e0000 */
[----:B------:R-:W-:Y:S01]  /*0460*/  NOP ;  /* 0x0000000000007918 */ /* 0x000fe20000000000 */
[----:B---3--:R-:W-:-:S13]  /*0470*/  ISETP.NE.AND P0, PT, R2, RZ, PT ;  /* 0x000000ff0200720c */ /* 0x008fda0003f05270 */
        /* <DEDUP_REMOVED lines=17> */
[----:B------:R3:W0:Y:S02]  /*0590*/  SYNCS.EXCH.64 URZ, [UR8+0x34868], UR6 ;  /* 0x03486806083f75b2 */ /* 0x0006240008000100 */
[----:B---3--:R-:W-:Y:S01]  /*05a0*/  NOP ;  /* 0x0000000000007918 */ /* 0x008fe20000000000 */
.L_x_438:
[----:B------:R-:W3:Y:S01]  /*05b0*/  SHFL.IDX PT, R2, R0, RZ, 0x1f ;  /* 0x00001fff00027589 */ /* 0x000ee200000e0000 */
[----:B------:R-:W-:Y:S01]  /*05c0*/  NOP ;  /* 0x0000000000007918 */ /* 0x000fe20000000000 */
[----:B---3--:R-:W-:-:S13]  /*05d0*/  ISETP.NE.AND P0, PT, R2, RZ, PT ;  /* 0x000000ff0200720c */ /* 0x008fda0003f05270 */
        /* <DEDUP_REMOVED lines=13> */
[----:B------:R3:W0:Y:S02]  /*06b0*/  SYNCS.EXCH.64 URZ, [UR6+0x34888], UR4 ;  /* 0x03488804063f75b2 */ /* 0x0006240008000100 */
[----:B---3--:R-:W-:Y:S01]  /*06c0*/  NOP ;  /* 0x0000000000007918 */ /* 0x008fe20000000000 */
.L_x_439:
        /* <DEDUP_REMOVED lines=22> */
.L_x_440:
        /* <DEDUP_REMOVED lines=22> */
.L_x_441:
[----:B------:R-:W-:Y:S01]  /*0990*/  PLOP3.LUT P0, PT, PT, PT, UP0, 0x80, 0x0 ;  /* 0x000000000000781c */ /* 0x000fe20003f0f008 */
[----:B------:R-:W-:Y:S01]  /*09a0*/  UMOV UR60, 0x1 ;  /* 0x00000001003c7882 */ /* 0x000fe20000000000 */
[----:B------:R-:W-:Y:S01]  /*09b0*/  NOP ;  /* 0x0000000000007918 */ /* 0x000fe20000000000 */
[----:B------:R-:W-:Y:S01]  /*09c0*/  USEL UR60, UR60, 0x2, !UP0 ;  /* 0x000000023c3c7887 */ /* 0x000fe2000c000000 */
[----:B------:R-:W-:Y:S01]  /*09d0*/  BSSY B7, `(.L_x_442) ;  /* 0x00024d5000077945 */ /* 0x000fe20003800000 */
[----:B012-4-:R-:W-:Y:S08]  /*09e0*/  BAR.SYNC.DEFER_BLOCKING 0x0 ;  /* 0x0000000000007b1d */ /* 0x017ff00000010000 */
[----:B------:R-:W-:Y:S05]  /*09f0*/  @!P0 BRA `(.L_x_443) ;  /* 0x000001f400008947 */ /* 0x000fea0003800000 */
.L_x_444:
[----:B------:R-:W-:-:S08]  /*0a00*/  NOP ;  /* 0x0000000000007918 */ /* 0x000fd00000000000 */
[----:B------:R-:W0:Y:S02]  /*0a10*/  USETMAXREG.TRY_ALLOC.CTAPOOL UP0, 0xf0 ;  /* 0x000000f0000079c8 */ /* 0x000e240008000600 */
[----:B0-----:R-:W-:-:S13]  /*0a20*/  PLOP3.LUT P0, PT, PT, PT, UP0, 0x80, 0x0 ;  /* 0x000000000000781c */ /* 0x001fda0003f0f008 */
[----:B------:R-:W-:Y:S05]  /*0a30*/  @!P0 BRA `(.L_x_444) ;  /* 0xfffffffc00f08947 */ /* 0x000fea000383ffff */
[----:B------:R-:W2:Y:S01]  /*0a40*/  LDL.LU R0, [R1] ;  /* 0x0000000001007983 */ /* 0x000ea20000300800 */
[----:B------:R-:W-:Y:S01]  /*0a50*/  SHF.R.U32.HI R2, RZ, 0x7, R3 ;  /* 0x00000007ff027819 */ /* 0x000fe20000011603 */
[----:B------:R-:W0:Y:S01]  /*0a60*/  S2UR UR5, SR_CgaCtaId ;  /* 0x00000000000579c3 */ /* 0x000e220000008800 */
[----:B------:R-:W-:-:S07]  /*0a70*/  UMOV UR4, 0x400 ;  /* 0x0000040000047882 */ /* 0x000fce0000000000 */
[----:B------:R-:W-:Y:S06]  /*0a80*/  BAR.ARV 0x8, 0x120 ;  /* 0x0204800000007b1d */ /* 0x000fec0000002000 */
[----:B------:R-:W-:-:S13]  /*0a90*/  ISETP.NE.AND P0, PT, R2, 0x1, PT ;  /* 0x000000010200780c */ /* 0x000fda0003f05270 */
[----:B------:R-:W-:Y:S06]  /*0aa0*/  @!P0 BAR.ARV 0x9, 0x100 ;  /* 0x0244000000008b1d */ /* 0x000fec0000002000 */
[----:B0-----:R-:W-:Y:S02]  /*0ab0*/  ULEA UR4, UR5, UR4, 0x18 ;  /* 0x0000000405047291 */ /* 0x001fe4000f8ec03f */
[----:B------:R-:W-:Y:S04]  /*0ac0*/  BAR.SYNC.DEFER_BLOCKING 0x5, 0x120 ;  /* 0x0144800000007b1d */ /* 0x000fe80000010000 */
[----:B------:R-:W-:-:S02]  /*0ad0*/  IMAD.U32 R2, RZ, RZ, UR4 ;  /* 0x00000004ff027e24 */ /* 0x000fc4000f8e00ff */
[----:B------:R-:W-:-:S03]  /*0ae0*/  ULDC UR4, c[0x0][0xc14] ;  /* 0x0003050000047ab9 */ /* 0x000fc60000000800 */
[----:B------:R-:W0:Y:S01]  /*0af0*/  LDS.128 R156, [R2+0x348d0] ;  /* 0x0348d000029c7984 */ /* 0x000e220000000c00 */
[----:B------:R-:W-:Y:S06]  /*0b00*/  BAR.ARV 0x4, 0x120 ;  /* 0x0104800000007b1d */ /* 0x000fec0000002000 */
[----:B--2---:R-:W-:-:S04]  /*0b10*/  LOP3.LUT R0, R0, 0xffffffdf, RZ, 0xc0, !PT ;  /* 0xffffffdf00007812 */ /* 0x004fc800078ec0ff */
[----:B------:R-:W-:Y:S02]  /*0b20*/  @P0 LOP3.LUT R0, R0, 0x20, RZ, 0xfc, !PT ;  /* 0x0000002000000812 */ /* 0x000fe400078efcff */
[----:B0-----:R-:W-:-:S03]  /*0b30*/  ISETP.GE.AND P0, PT, R159, UR4, PT ;  /* 0x000000049f007c0c */ /* 0x001fc6000bf06270 */
[----:B------:R0:W-:Y:S10]  /*0b40*/  STL [R1], R0 ;  /* 0x0000000001007387 */ /* 0x0001f40000100800 */
[----:B0-----:R-:W-:Y:S05]  /*0b50*/  @P0 BRA `(.L_x_445) ;  /* 0x0000024800f00947 */ /* 0x001fea0003800000 */
[----:B------:R-:W-:Y:S01]  /*0b60*/  VIADD R5, R3, 0xffffff80 ;  /* 0xffffff8003057836 */ /* 0x000fe20000000000 */
[----:B------:R-:W-:Y:S01]  /*0b70*/  R2UR UR4, R2 ;  /* 0x00000000020472ca */ /* 0x000fe200000e0000 */
[----:B------:R-:W-:Y:S01]  /*0b80*/  ULOP3.LUT UR5, UR60, 0x1, URZ, 0xfc, !UPT ;  /* 0x000000013c057892 */ /* 0x000fe2000f8efc3f */
[----:B------:R-:W-:Y:S01]  /*0b90*/  STL [R1+0x84], RZ ;  /* 0x000084ff01007387 */ /* 0x000fe20000100800 */
[----:B------:R-:W-:Y:S02]  /*0ba0*/  CS2R R228, SRZ ;  /* 0x0000000000e47805 */ /* 0x000fe4000001ff00 */
[----:B------:R-:W-:Y:S01]  /*0bb0*/  SHF.R.S32.HI R0, RZ, 0x1f, R5 ;  /* 0x0000001fff007819 */ /* 0x000fe20000011405 */
[----:B------:R-:W-:Y:S01]  /*0bc0*/  IMAD.MOV.U32 R220, RZ, RZ, RZ ;  /* 0x000000ffffdc7224 */ /* 0x000fe200078e00ff */
[----:B------:R-:W-:Y:S01]  /*0bd0*/  STL [R1+0x4], RZ ;  /* 0x000004ff01007387 */ /* 0x000fe20000100800 */
[----:B------:R-:W-:Y:S01]  /*0be0*/  IMAD.U32 R3, RZ, RZ, UR5 ;  /* 0x00000005ff037e24 */ /* 0x000fe2000f8e00ff */
[----:B------:R-:W-:-:S02]  /*0bf0*/  LEA.HI R3, R0, R5, RZ, 0x6 ;  /* 0x0000000500037211 */ /* 0x000fc400078f30ff */
[----:B------:R-:W-:-:S03]  /*0c00*/  LEA.HI R0, R0, R5, RZ, 0x3 ;  /* 0x0000000500007211 */ /* 0x000fc600078f18ff */
[----:B------:R-:W-:Y:S01]  /*0c10*/  IMAD.SHL.U32 R4, R3, 0x8, RZ ;  /* 0x0000000803047824 */ /* 0x000fe200078e00ff */
[----:B------:R-:W-:Y:S01]  /*0c20*/  UIADD3 UR4, UR4, 0x16400, URZ ;  /* 0x0001640004047890 */ /* 0x000fe2000fffe03f */
[----:B------:R-:W-:Y:S02]  /*0c30*/  LOP3.LUT R3, R0, 0xfffffff8, RZ, 0xc0, !PT ;  /* 0xfffffff800037812 */ /* 0x000fe400078ec0ff */
[----:B------:R-:W-:Y:S02]  /*0c40*/  SHF.R.S32.HI R22, RZ, 0x3, R0 ;  /* 0x00000003ff167819 */ /* 0x000fe40000011400 */
[----:B------:R-:W-:Y:S01]  /*0c50*/  LOP3.LUT R14, R4, 0xfffffe00, RZ, 0xc0, !PT ;  /* 0xfffffe00040e7812 */ /* 0x000fe200078ec0ff */
[----:B------:R-:W-:Y:S01]  /*0c60*/  IMAD.U32 R4, RZ, RZ, UR4 ;  /* 0x00000004ff047e24 */ /* 0x000fe2000f8e00ff */
[----:B------:R-:W-:Y:S01]  /*0c70*/  SHF.R.S32.HI R23, RZ, 0x1f, R22 ;  /* 0x0000001fff177819 */ /* 0x000fe20000011416 */
[----:B------:R-:W-:Y:S02]  /*0c80*/  IMAD.IADD R3, R5, 0x1, -R3 ;  /* 0x0000000105037824 */ /* 0x000fe400078e0a03 */
[C---:B------:R-:W-:Y:S01]  /*0c90*/  IMAD.SHL.U32 R0, R22.reuse, 0x40, RZ ;  /* 0x0000004016007824 */ /* 0x040fe200078e00ff */
[----:B------:R-:W-:Y:S01]  /*0ca0*/  STL [R1+0x8c], R4 ;  /* 0x00008c0401007387 */ /* 0x000fe20000100800 */
[----:B------:R-:W-:-:S02]  /*0cb0*/  VIADD R223, R22, 0x20 ;  /* 0x0000002016df7836 */ /* 0x000fc40000000000 */
[----:B------:R-:W-:Y:S01]  /*0cc0*/  VIADD R222, R22, 0x40 ;  /* 0x0000004016de7836 */ /* 0x000fe20000000000 */
[----:B------:R0:W-:Y:S01]  /*0cd0*/  STL [R1+0x3c], R0 ;  /* 0x00003c0001007387 */ /* 0x0001e20000100800 */
[C---:B------:R-:W-:Y:S01]  /*0ce0*/  IMAD.SHL.U32 R16, R3.reuse, 0x8, RZ ;  /* 0x0000000803107824 */ /* 0x040fe200078e00ff */
[--C-:B------:R-:W-:Y:S01]  /*0cf0*/  SHF.R.S32.HI R6, RZ, 0x1f, R223.reuse ;  /* 0x0000001fff067819 */ /* 0x100fe200000114df */
[----:B------:R-:W-:Y:S01]  /*0d00*/  IMAD.SHL.U32 R18, R3, 0x4, RZ ;  /* 0x0000000403127824 */ /* 0x000fe200078e00ff */
[----:B------:R-:W-:Y:S01]  /*0d10*/  LOP3.LUT R3, R0, 0x1c0, RZ, 0xc0, !PT ;  /* 0x000001c000037812 */ /* 0x000fe200078ec0ff */
[C---:B------:R-:W-:Y:S01]  /*0d20*/  VIADD R225, R22.reuse, 0x80 ;  /* 0x0000008016e17836 */ /* 0x040fe20000000000 */
[--C-:B------:R-:W-:Y:S01]  /*0d30*/  SHF.R.S32.HI R15, RZ, 0x1f, R222.reuse ;  /* 0x0000001fff0f7819 */ /* 0x100fe200000114de */
[C---:B------:R-:W-:Y:S01]  /*0d40*/  VIADD R224, R22.reuse, 0x60 ;  /* 0x0000006016e07836 */ /* 0x040fe20000000000 */
[----:B------:R-:W-:Y:S01]  /*0d50*/  SHF.R.S32.HI R7, RZ, 0x1f, R222 ;  /* 0x0000001fff077819 */ /* 0x000fe200000114de */
[----:B------:R-:W-:Y:S01]  /*0d60*/  VIADD R226, R22, 0xa0 ;  /* 0x000000a016e27836 */ /* 0x000fe20000000000 */
[----:B0-----:R-:W-:Y:S01]  /*0d70*/  SHF.R.S32.HI R0, RZ, 0x1f, R223 ;  /* 0x0000001fff007819 */ /* 0x001fe200000114df */
[----:B------:R-:W-:Y:S01]  /*0d80*/  IMAD.SHL.U32 R4, R223, 0x40, RZ ;  /* 0x00000040df047824 */ /* 0x000fe200078e00ff */
[----:B------:R-:W-:Y:S01]  /*0d90*/  SHF.R.S32.HI R20, RZ, 0x1f, R224 ;  /* 0x0000001fff147819 */ /* 0x000fe200000114e0 */
[----:B------:R-:W-:Y:S01]  /*0da0*/  IMAD.SHL.U32 R10, R225, 0x40, RZ ;  /* 0x00000040e10a7824 */ /* 0x000fe200078e00ff */
[----:B------:R-:W-:Y:S01]  /*0db0*/  LEA.HI R6, R6, R223, RZ, 0x3 ;  /* 0x000000df06067211 */ /* 0x000fe200078f18ff */
[----:B------:R-:W-:Y:S01]  /*0dc0*/  IMAD.SHL.U32 R5, R222, 0x40, RZ ;  /* 0x00000040de057824 */ /* 0x000fe200078e00ff */
[----:B------:R0:W-:Y:S01]  /*0dd0*/  STL [R1+0x78], R0 ;  /* 0x0000780001007387 */ /* 0x0001e20000100800 */
[----:B------:R-:W-:Y:S01]  /*0de0*/  IMAD.SHL.U32 R11, R226, 0x40, RZ ;  /* 0x00000040e20b7824 */ /* 0x000fe200078e00ff */
[----:B------:R-:W-:Y:S01]  /*0df0*/  LOP3.LUT R4, R4, 0x1c0, RZ, 0xc0, !PT ;  /* 0x000001c004047812 */ /* 0x000fe200078ec0ff */
[----:B------:R-:W-:Y:S01]  /*0e00*/  IMAD.SHL.U32 R8, R224, 0x40, RZ ;  /* 0x00000040e0087824 */ /* 0x000fe200078e00ff */
[----:B------:R1:W-:Y:S01]  /*0e10*/  STL [R1+0x74], R15 ;  /* 0x0000740f01007387 */ /* 0x0003e20000100800 */
[----:B------:R-:W-:Y:S01]  /*0e20*/  LOP3.LUT R10, R10, 0x1c0, RZ, 0xc0, !PT ;  /* 0x000001c00a0a7812 */ /* 0x000fe200078ec0ff */
[----:B------:R-:W-:Y:S01]  /*0e30*/  IMAD.SHL.U32 R6, R6, 0x40, RZ ;  /* 0x0000004006067824 */ /* 0x000fe200078e00ff */
[----:B------:R-:W-:Y:S01]  /*0e40*/  LOP3.LUT R5, R5, 0x1c0, RZ, 0xc0, !PT ;  /* 0x000001c005057812 */ /* 0x000fe200078ec0ff */
[----:B------:R-:W-:Y:S01]  /*0e50*/  STL [R1+0x70], R20 ;  /* 0x0000701401007387 */ /* 0x000fe20000100800 */
[----:B------:R-:W-:Y:S01]  /*0e60*/  LOP3.LUT R8, R8, 0x1c0, RZ, 0xc0, !PT ;  /* 0x000001c008087812 */ /* 0x000fe200078ec0ff */
[----:B------:R-:W-:Y:S01]  /*0e70*/  VIADD R221, R18, 0x20 ;  /* 0x0000002012dd7836 */ /* 0x000fe20000000000 */
[----:B0-----:R-:W-:Y:S01]  /*0e80*/  LOP3.LUT R0, R3, 0x38, R16, 0xf8, !PT ;  /* 0x0000003803007812 */ /* 0x001fe200078ef810 */
[----:B------:R-:W-:Y:S01]  /*0e90*/  VIADD R227, R16, 0x40 ;  /* 0x0000004010e37836 */ /* 0x000fe20000000000 */
[----:B------:R-:W-:-:S02]  /*0ea0*/  LEA.HI R7, R7, R222, RZ, 0x3 ;  /* 0x000000de07077211 */ /* 0x000fc400078f18ff */
[----:B-1----:R-:W-:Y:S02]  /*0eb0*/  SHF.R.U32.HI R15, RZ, 0x3, R3 ;  /* 0x00000003ff0f7819 */ /* 0x002fe40000011603 */
[----:B------:R-:W-:Y:S01]  /*0ec0*/  LOP3.LUT R3, R11, 0x1c0, RZ, 0xc0, !PT ;  /* 0x000001c00b037812 */ /* 0x000fe200078ec0ff */
[----:B------:R-:W-:Y:S01]  /*0ed0*/  IMAD.SHL.U32 R7, R7, 0x40, RZ ;  /* 0x0000004007077824 */ /* 0x000fe200078e00ff */
[----:B------:R-:W-:Y:S01]  /*0ee0*/  LOP3.LUT R0, R14, R0, R15, 0xf6, !PT ;  /* 0x000000000e007212 */ /* 0x000fe200078ef60f */
[----:B------:R-:W-:Y:S01]  /*0ef0*/  STL [R1+0x64], R15 ;  /* 0x0000640f01007387 */ /* 0x000fe20000100800 */
[----:B------:R-:W-:Y:S02]  /*0f00*/  SHF.R.S32.HI R9, RZ, 0x1f, R224 ;  /* 0x0000001fff097819 */ /* 0x000fe400000114e0 */
[----:B------:R-:W-:Y:S01]  /*0f10*/  SHF.R.S32.HI R13, RZ, 0x1f, R226 ;  /* 0x0000001fff0d7819 */ /* 0x000fe200000114e2 */
[----:B------:R-:W-:Y:S01]  /*0f20*/  STL [R1+0x38], R4 ;  /* 0x0000380401007387 */ /* 0x000fe20000100800 */
[----:B------:R-:W-:-:S02]  /*0f30*/  SHF.R.S32.HI R12, RZ, 0x1f, R225 ;  /* 0x0000001fff0c7819 */ /* 0x000fc400000114e1 */
[----:B------:R-:W-:Y:S01]  /*0f40*/  LEA.HI R9, R9, R224, RZ, 0x3 ;  /* 0x000000e009097211 */ /* 0x000fe200078f18ff */
[----:B------:R-:W-:Y:S01]  /*0f50*/  STL [R1+0x44], R10 ;  /* 0x0000440a01007387 */ /* 0x000fe20000100800 */
[----:B------:R-:W-:Y:S02]  /*0f60*/  LEA.HI R13, R13, R226, RZ, 0x3 ;  /* 0x000000e20d0d7211 */ /* 0x000fe400078f18ff */
[----:B------:R-:W-:Y:S01]  /*0f70*/  LEA.HI R12, R12, R225, RZ, 0x3 ;  /* 0x000000e10c0c7211 */ /* 0x000fe200078f18ff */
[----:B------:R-:W-:Y:S01]  /*0f80*/  STL [R1+0x34], R5 ;  /* 0x0000340501007387 */ /* 0x000fe20000100800 */
[----:B------:R-:W-:Y:S01]  /*0f90*/  IMAD.SHL.U32 R9, R9, 0x40, RZ ;  /* 0x0000004009097824 */ /* 0x000fe200078e00ff */
[----:B------:R-:W-:Y:S01]  /*0fa0*/  SHF.R.S32.HI R17, RZ, 0x1f, R16 ;  /* 0x0000001fff117819 */ /* 0x000fe20000011410 */
[----:B------:R-:W-:Y:S01]  /*0fb0*/  IMAD.SHL.U32 R13, R13, 0x40, RZ ;  /* 0x000000400d0d7824 */ /* 0x000fe200078e00ff */
[----:B------:R0:W-:Y:S01]  /*0fc0*/  STL [R1+0x40], R3 ;  /* 0x0000400301007387 */ /* 0x0001e20000100800 */
[----:B------:R-:W-:-:S03]  /*0fd0*/  IMAD.SHL.U32 R12, R12, 0x40, RZ ;  /* 0x000000400c0c7824 */ /* 0x000fc600078e00ff */
[----:B------:R-:W-:Y:S04]  /*0fe0*/  STL [R1+0x30], R8 ;  /* 0x0000300801007387 */ /* 0x000fe80000100800 */
[----:B------:R1:W-:Y:S01]  /*0ff0*/  STL [R1+0x60], R0 ;  /* 0x0000600001007387 */ /* 0x0003e20000100800 */
[----:B0-----:R-:W-:Y:S02]  /*1000*/  SHF.R.U32.HI R3, RZ, 0x3, R4 ;  /* 0x00000003ff037819 */ /* 0x001fe40000011604 */
[----:B------:R-:W-:-:S03]  /*1010*/  SHF.R.U32.HI R4, RZ, 0x3, R8 ;  /* 0x00000003ff047819 */ /* 0x000fc60000011608 */
[----:B------:R0:W-:Y:S01]  /*1020*/  STL [R1+0x5c], R3 ;  /* 0x00005c0301007387 */ /* 0x0001e20000100800 */
[----:B-1----:R-:W-:-:S05]  /*1030*/  SHF.R.U32.HI R0, RZ, 0x3, R5 ;  /* 0x00000003ff007819 */ /* 0x002fca0000011605 */
[----:B------:R1:W-:Y:S01]  /*1040*/  STL [R1+0x58], R0 ;  /* 0x0000580001007387 */ /* 0x0003e20000100800 */
[----:B0-----:R-:W-:-:S03]  /*1050*/  LOP3.LUT R3, R6, 0xfffffe00, RZ, 0xc0, !PT ;  /* 0xfffffe0006037812 */ /* 0x001fc600078ec0ff */
[----:B------:R0:W-:Y:S04]  /*1060*/  STL [R1+0x50], R4 ;  /* 0x0000500401007387 */ /* 0x0001e80000100800 */
[----:B------:R2:W-:Y:S01]  /*1070*/  STL [R1+0x4c], R3 ;  /* 0x00004c0301007387 */ /* 0x0005e20000100800 */
[----:B-1----:R-:W-:Y:S02]  /*1080*/  LOP3.LUT R0, R7, 0xfffffe00, RZ, 0xc0, !PT ;  /* 0xfffffe0007007812 */ /* 0x002fe400078ec0ff */
[----:B0-----:R-:W-:-:S03]  /*1090*/  LOP3.LUT R4, R9, 0xfffffe00, RZ, 0xc0, !PT ;  /* 0xfffffe0009047812 */ /* 0x001fc600078ec0ff */
[----:B------:R0:W-:Y:S01]  /*10a0*/  STL [R1+0x48], R0 ;  /* 0x0000480001007387 */ /* 0x0001e20000100800 */
[----:B--2---:R-:W-:-:S03]  /*10b0*/  LOP3.LUT R3, R12, 0xfffffe00, RZ, 0xc0, !PT ;  /* 0xfffffe000c037812 */ /* 0x004fc600078ec0ff */
[----:B------:R1:W-:Y:S01]  /*10c0*/  STL [R1+0x54], R4 ;  /* 0x0000540401007387 */ /* 0x0003e20000100800 */
[----:B0-----:R-:W-:-:S05]  /*10d0*/  LOP3.LUT R0, R13, 0xfffffe00, RZ, 0xc0, !PT ;  /* 0xfffffe000d007812 */ /* 0x001fca00078ec0ff */
[----:B------:R1:W-:Y:S04]  /*10e0*/  STL [R1+0x68], R0 ;  /* 0x0000680001007387 */ /* 0x0003e80000100800 */
[----:B------:R1:W-:Y:S02]  /*10f0*/  STL [R1+0x6c], R3 ;  /* 0x00006c0301007387 */ /* 0x0003e40000100800 */
.L_x_663:
[----:B01---5:R-:W0:Y:S01]  /*1100*/  LDC.64 R4, c[0x0][0xc60] ;  /* 0x00031800ff047b82 */ /* 0x023e220000000a00 */
[----:B------:R-:W-:Y:S01]  /*1110*/  ULDC.64 UR4, c[0x0][0x208] ;  /* 0x0000820000047ab9 */ /* 0x000fe20000000a00 */
[----:B0-----:R-:W-:-:S05]  /*1120*/  IMAD.WIDE R4, R159, 0x4, R4 ;  /* 0x000000049f047825 */ /* 0x001fca00078e0204 */
[----:B--2---:R-:W2:Y:S01]  /*1130*/  LDG.E R10, desc[UR4][R4.64] ;  /* 0x00000004040a7981 */ /* 0x004ea2000c1e1900 */
[----:B------:R-:W-:Y:S05]  /*1140*/  YIELD ;  /* 0x0000000000007946 */ /* 0x000fea0003800000 */
[----:B------:R-:W-:Y:S01]  /*1150*/  ULDC.64 UR4, c[0x0][0xa28] ;  /* 0x00028a0000047ab9 */ /* 0x000fe20000000a00 */
[----:B------:R-:W-:Y:S01]  /*1160*/  ULDC.64 UR8, c[0x0][0xa18] ;  /* 0x0002860000087ab9 */ /* 0x000fe20000000a00 */
[----:B------:R-:W-:Y:S01]  /*1170*/  ISETP.NE.U32.AND P1, PT, RZ, UR4, PT ;  /* 0x00000004ff007c0c */ /* 0x000fe2000bf25070 */
[----:B------:R-:W-:Y:S01]  /*1180*/  ULDC.64 UR6, c[0x0][0xa08] ;  /* 0x0002820000067ab9 */ /* 0x000fe20000000a00 */
[----:B------:R-:W-:Y:S01]  /*1190*/  IMAD.MOV.U32 R3, RZ, RZ, RZ ;  /* 0x000000ffff037224 */ /* 0x000fe200078e00ff */
[----:B------:R-:W-:Y:S01]  /*11a0*/  ISETP.NE.U32.AND P0, PT, RZ, UR6, PT ;  /* 0x00000006ff007c0c */ /* 0x000fe2000bf05070 */
[----:B------:R-:W-:Y:S01]  /*11b0*/  ULDC.64 UR10, c[0x0][0x208] ;  /* 0x00008200000a7ab9 */ /* 0x000fe20000000a00 */
[----:B------:R-:W-:Y:S01]  /*11c0*/  ISETP.NE.AND.EX P1, PT, RZ, UR5, PT, P1 ;  /* 0x00000005ff007c0c */ /* 0x000fe2000bf25310 */
[----:B------:R-:W-:Y:S01]  /*11d0*/  IMAD.MOV.U32 R29, RZ, RZ, RZ ;  /* 0x000000ffff1d7224 */ /* 0x000fe200078e00ff */
[----:B------:R-:W-:-:S02]  /*11e0*/  ISETP.NE.AND.EX P0, PT, RZ, UR7, PT, P0 ;  /* 0x00000007ff007c0c */ /* 0x000fc4000bf05300 */
[----:B--2---:R-:W-:Y:S01]  /*11f0*/  SHF.R.S32.HI R0, RZ, 0x1f, R10 ;  /* 0x0000001fff007819 */ /* 0x004fe2000001140a */
[----:B------:R0:W-:Y:S08]  /*1200*/  STL [R1+0x7c], R10 ;  /* 0x00007c0a01007387 */ /* 0x0001f00000100800 */
[C---:B---34-:R-:W-:Y:S01]  /*1210*/  @P1 LEA R6, P2, R10.reuse, UR4, 0x2 ;  /* 0x000000040a061c11 */ /* 0x058fe2000f8410ff */
[C---:B------:R-:W-:Y:S01]  /*1220*/  IMAD.SHL.U32 R28, R10.reuse, 0x4, RZ ;  /* 0x000000040a1c7824 */ /* 0x040fe200078e00ff */
[----:B------:R-:W-:-:S02]  /*1230*/  SHF.L.U64.HI R30, R10, 0x2, R0 ;  /* 0x000000020a1e7819 */ /* 0x000fc40000010200 */
[----:B------:R-:W-:Y:S02]  /*1240*/  @P1 LEA.HI.X R7, R10, UR5, R0, 0x2, P2 ;  /* 0x000000050a071c11 */ /* 0x000fe400090f1400 */
[----:B------:R-:W-:Y:S01]  /*1250*/  ISETP.NE.U32.AND P2, PT, RZ, UR8, PT ;  /* 0x00000008ff007c0c */ /* 0x000fe2000bf45070 */
[----:B------:R-:W-:Y:S01]  /*1260*/  ULDC UR4, c[0x0][0x288] ;  /* 0x0000a20000047ab9 */ /* 0x000fe20000000800 */
[----:B------:R-:W-:Y:S01]  /*1270*/  IADD3 R8, P3, R28, UR6, RZ ;  /* 0x000000061c087c10 */ /* 0x000fe2000ff7e0ff */
[----:B------:R-:W-:Y:S01]  /*1280*/  IMAD.U32 R159, RZ, RZ, UR4 ;  /* 0x00000004ff9f7e24 */ /* 0x000fe2000f8e00ff */
[----:B------:R-:W-:Y:S01]  /*1290*/  ISETP.NE.AND.EX P2, PT, RZ, UR9, PT, P2 ;  /* 0x00000009ff007c0c */ /* 0x000fe2000bf45320 */
[----:B------:R-:W-:Y:S01]  /*12a0*/  ULDC.64 UR4, c[0x0][0x3f8] ;  /* 0x0000fe0000047ab9 */ /* 0x000fe20000000a00 */
[----:B------:R0:W5:Y:S01]  /*12b0*/  @P1 LDG.E R3, desc[UR10][R6.64] ;  /* 0x0000000a06031981 */ /* 0x000162000c1e1900 */
[----:B------:R-:W-:Y:S01]  /*12c0*/  UISETP.NE.U32.AND UP0, UPT, UR4, URZ, UPT ;  /* 0x0000003f0400728c */ /* 0x000fe2000bf05070 */
[----:B------:R-:W-:-:S02]  /*12d0*/  IADD3.X R9, R30, UR7, RZ, P3, !PT ;  /* 0x000000071e097c10 */ /* 0x000fc40009ffe4ff */
[----:B------:R-:W-:Y:S01]  /*12e0*/  ULDC UR4, c[0x0][0x404] ;  /* 0x0001010000047ab9 */ /* 0x000fe20000000800 */
[----:B------:R-:W-:Y:S02]  /*12f0*/  UISETP.NE.AND.EX UP0, UPT, UR5, URZ, UPT, UP0 ;  /* 0x0000003f0500728c */ /* 0x000fe4000bf05300 */
[----:B------:R0:W5:Y:S01]  /*1300*/  @P0 LDG.E R29, desc[UR10][R8.64] ;  /* 0x0000000a081d0981 */ /* 0x000162000c1e1900 */
[----:B------:R-:W-:Y:S01]  /*1310*/  ULDC UR5, c[0x0][0x2e0] ;  /* 0x0000b80000057ab9 */ /* 0x000fe20000000800 */
[----:B------:R-:W-:Y:S02]  /*1320*/  USEL UR4, UR4, 0x1, UP0 ;  /* 0x0000000104047887 */ /* 0x000fe40008000000 */
[----:B------:R-:W-:Y:S02]  /*1330*/  @P2 IADD3 R4, P1, R28, UR8, RZ ;  /* 0x000000081c042c10 */ /* 0x000fe4000ff3e0ff */
[----:B------:R-:W-:Y:S02]  /*1340*/  UIMAD UR4, UR4, UR5, URZ ;  /* 0x00000005040472a4 */ /* 0x000fe4000f8e023f */
[----:B------:R-:W-:Y:S01]  /*1350*/  @P2 IADD3.X R5, R30, UR9, RZ, P1, !PT ;  /* 0x000000091e052c10 */ /* 0x000fe20008ffe4ff */
[----:B------:R-:W-:-:S02]  /*1360*/  ULDC UR5, c[0x0][0x338] ;  /* 0x0000ce0000057ab9 */ /* 0x000fc40000000800 */
[----:B------:R-:W-:Y:S02]  /*1370*/  IMAD.U32 R25, RZ, RZ, UR5 ;  /* 0x00000005ff197e24 */ /* 0x000fe4000f8e00ff */
[----:B------:R0:W5:Y:S01]  /*1380*/  @P2 LDG.E R159, desc[UR10][R4.64] ;  /* 0x0000000a049f2981 */ /* 0x000162000c1e1900 */
[----:B------:R-:W-:Y:S02]  /*1390*/  IMAD.U32 R26, RZ, RZ, UR4 ;  /* 0x00000004ff1a7e24 */ /* 0x000fe4000f8e00ff */
[----:B------:R-:W-:Y:S01]  /*13a0*/  IMAD.MOV.U32 R27, RZ, RZ, R10 ;  /* 0x000000ffff1b7224 */ /* 0x000fe200078e000a */
[----:B------:R-:W-:Y:S06]  /*13b0*/  @P2 BRA `(.L_x_446) ;  /* 0x0000000000282947 */ /* 0x000fec0003800000 */
        /* <DEDUP_REMOVED lines=10> */
.L_x_446:
[----:B------:R-:W-:Y:S01]  /*1460*/  ULDC.64 UR4, c[0x0][0xa20] ;  /* 0x0002880000047ab9 */ /* 0x000fe20000000a00 */
[----:B------:R1:W-:Y:S01]  /*1470*/  STL [R1+0x88], R157 ;  /* 0x0000889d01007387 */ /* 0x0003e20000100800 */
[----:B------:R-:W-:-:S03]  /*1480*/  ISETP.NE.U32.AND P1, PT, RZ, UR4, PT ;  /* 0x00000004ff007c0c */ /* 0x000fc6000bf25070 */
[----:B------:R1:W-:Y:S01]  /*1490*/  STL [R1+0x80], R158 ;  /* 0x0000809e01007387 */ /* 0x0003e20000100800 */
[----:B------:R-:W-:-:S13]  /*14a0*/  ISETP.NE.AND.EX P1, PT, RZ, UR5, PT, P1 ;  /* 0x00000005ff007c0c */ /* 0x000fda000bf25310 */
[----:B-1----:R-:W-:Y:S05]  /*14b0*/  @!P1 BRA `(.L_x_447) ;  /* 0x0000000000149947 */ /* 0x002fea0003800000 */
[----:B0-----:R-:W-:Y:S01]  /*14c0*/  IADD3 R4, P0, R28, UR4, RZ ;  /* 0x000000041c047c10 */ /* 0x001fe2000ff1e0ff */
[----:B------:R-:W-:-:S03]  /*14d0*/  ULDC.64 UR6, c[0x0][0x208] ;  /* 0x0000820000067ab9 */ /* 0x000fc60000000a00 */
[----:B------:R-:W-:-:S05]  /*14e0*/  IADD3.X R5, R30, UR5, RZ, P0, !PT ;  /* 0x000000051e057c10 */ /* 0x000fca00087fe4ff */
[----:B------:R1:W5:Y:S01]  /*14f0*/  LDG.E R26, desc[UR6][R4.64] ;  /* 0x00000006041a7981 */ /* 0x000362000c1e1900 */
[----:B------:R-:W-:Y:S05]  /*1500*/  BRA `(.L_x_448) ;  /* 0x0000000000147947 */ /* 0x000fea0003800000 */
.L_x_447:
[----:B------:R-:W-:Y:S05]  /*1510*/  @!P0 BRA `(.L_x_448) ;  /* 0x0000000000108947 */ /* 0x000fea0003800000 */
[----:B------:R-:W-:Y:S02]  /*1520*/  ULDC.64 UR4, c[0x0][0x208] ;  /* 0x0000820000047ab9 */ /* 0x000fe40000000a00 */
[----:B0-----:R-:W2:Y:S04]  /*1530*/  LDG.E R5, desc[UR4][R8.64] ;  /* 0x0000000408057981 */ /* 0x001ea8000c1e1900 */
[----:B------:R-:W2:Y:S02]  /*1540*/  LDG.E R26, desc[UR4][R8.64+0x4] ;  /* 0x00000404081a7981 */ /* 0x000ea4000c1e1900 */
[----:B--2---:R-:W-:-:S07]  /*1550*/  IMAD.IADD R26, R26, 0x1, -R5 ;  /* 0x000000011a1a7824 */ /* 0x004fce00078e0a05 */
.L_x_448:
[----:B------:R-:W-:Y:S01]  /*1560*/  ULDC.64 UR4, c[0x0][0xa10] ;  /* 0x0002840000047ab9 */ /* 0x000fe20000000a00 */
[----:B------:R-:W-:Y:S01]  /*1570*/  ULDC.64 UR6, c[0x0][0x208] ;  /* 0x0000820000067ab9 */ /* 0x000fe20000000a00 */
[----:B------:R-:W-:-:S04]  /*1580*/  ISETP.NE.U32.AND P0, PT, RZ, UR4, PT ;  /* 0x00000004ff007c0c */ /* 0x000fc8000bf05070 */
[----:B------:R-:W-:Y:S01]  /*1590*/  ISETP.NE.AND.EX P0, PT, RZ, UR5, PT, P0 ;  /* 0x00000005ff007c0c */ /* 0x000fe2000bf05300 */
[----:B0----5:R-:W-:Y:S01]  /*15a0*/  IMAD.IADD R8, R26, 0x1, -R3 ;  /* 0x000000011a087824 */ /* 0x021fe200078e0a03 */
[----:B------:R-:W-:-:S11]  /*15b0*/  ULDC.64 UR4, c[0x0][0xa30] ;  /* 0x00028c0000047ab9 */ /* 0x000fd60000000a00 */
[----:B-1----:R-:W0:Y:S02]  /*15c0*/  @P0 LDC.64 R4, c[0x0][0xa10] ;  /* 0x00028400ff040b82 */ /* 0x002e240000000a00 */
[----:B0-----:R-:W-:-:S05]  /*15d0*/  @P0 IMAD.WIDE R4, R27, 0x4, R4 ;  /* 0x000000041b040825 */ /* 0x001fca00078e0204 */
[----:B------:R-:W2:Y:S04]  /*15e0*/  @P0 LDG.E R0, desc[UR6][R4.64] ;  /* 0x0000000604000981 */ /* 0x000ea8000c1e1900 */
[----:B------:R0:W2:Y:S01]  /*15f0*/  @P0 LDG.E R9, desc[UR6][R4.64+0x4] ;  /* 0x0000040604090981 */ /* 0x0000a2000c1e1900 */
[----:B------:R-:W-:Y:S01]  /*1600*/  ISETP.NE.U32.AND P1, PT, RZ, UR4, PT ;  /* 0x00000004ff007c0c */ /* 0x000fe2000bf25070 */
[----:B------:R-:W-:-:S03]  /*1610*/  IMAD.MOV.U32 R155, RZ, RZ, R26 ;  /* 0x000000ffff9b7224 */ /* 0x000fc600078e001a */
[----:B------:R-:W-:Y:S01]  /*1620*/  ISETP.NE.AND.EX P1, PT, RZ, UR5, PT, P1 ;  /* 0x00000005ff007c0c */ /* 0x000fe2000bf25310 */
[----:B0-----:R-:W-:-:S05]  /*1630*/  IMAD.MOV R4, RZ, RZ, -R8 ;  /* 0x000000ffff047224 */ /* 0x001fca00078e0a08 */
[----:B------:R-:W-:-:S07]  /*1640*/  VIMNMX R4, RZ, R4, !PT ;  /* 0x00000004ff047248 */ /* 0x000fce0007fe0100 */
[----:B------:R-:W-:-:S04]  /*1650*/  @P1 IADD3 R6, P2, R28, UR4, RZ ;  /* 0x000000041c061c10 */ /* 0x000fc8000ff5e0ff */
[----:B------:R-:W-:-:S05]  /*1660*/  @P1 IADD3.X R7, R30, UR5, RZ, P2, !PT ;  /* 0x000000051e071c10 */ /* 0x000fca00097fe4ff */
[----:B------:R0:W5:Y:S01]  /*1670*/  @P1 LDG.E R155, desc[UR6][R6.64] ;  /* 0x00000006069b1981 */ /* 0x000162000c1e1900 */
[----:B--2---:R-:W-:-:S04]  /*1680*/  @P0 IMAD.IADD R25, R9, 0x1, -R0 ;  /* 0x0000000109190824 */ /* 0x004fc800078e0a00 */
[----:B------:R-:W-:-:S04]  /*1690*/  IMAD.IADD R162, R8, 0x1, R25 ;  /* 0x0000000108a27824 */ /* 0x000fc800078e0219 */
[----:B------:R-:W-:-:S04]  /*16a0*/  VIADD R0, R162, 0xaf ;  /* 0x000000afa2007836 */ /* 0x000fc80000000000 */
[----:B------:R-:W-:-:S05]  /*16b0*/  IMAD.HI R0, R0, 0x2e8ba2e9, RZ ;  /* 0x2e8ba2e900007827 */ /* 0x000fca00078e02ff */
[----:B------:R-:W-:-:S04]  /*16c0*/  SHF.R.U32.HI R3, RZ, 0x1f, R0 ;  /* 0x0000001fff037819 */ /* 0x000fc80000011600 */
[----:B------:R-:W-:-:S05]  /*16d0*/  LEA.HI.SX32 R164, R0, R3, 0x1b ;  /* 0x0000000300a47211 */ /* 0x000fca00078fdaff */
[----:B------:R-:W-:-:S05]  /*16e0*/  IMAD R0, R164, 0xb0, -R8 ;  /* 0x000000b0a4007824 */ /* 0x000fca00078e0a08 */
[----:B------:R-:W-:-:S04]  /*16f0*/  VIMNMX R3, R0, R25, PT ;  /* 0x0000001900037248 */ /* 0x000fc80003fe0100 */
[----:B------:R-:W-:Y:S01]  /*1700*/  ISETP.GT.AND P0, PT, R3, R4, PT ;  /* 0x000000040300720c */ /* 0x000fe20003f04270 */
[----:B------:R-:W-:-:S05]  /*1710*/  IMAD.WIDE.U32 R4, R4, -0x45d1745d, RZ ;  /* 0xba2e8ba304047825 */ /* 0x000fca00078e00ff */
[----:B------:R-:W-:-:S05]  /*1720*/  SHF.R.U32.HI R129, RZ, 0x7, R5 ;  /* 0x00000007ff817819 */ /* 0x000fca0000011605 */
[----:B------:R-:W-:Y:S02]  /*1730*/  IMAD.MOV.U32 R24, RZ, RZ, R129 ;  /* 0x000000ffff187224 */ /* 0x000fe400078e0081 */
[----:B------:R-:W-:-:S04]  /*1740*/  @P0 VIADD R0, R3, 0xaf ;  /* 0x000000af03000836 */ /* 0x000fc80000000000 */
[----:B------:R-:W-:-:S05]  /*1750*/  @P0 IMAD.HI R0, R0, 0x2e8ba2e9, RZ ;  /* 0x2e8ba2e900000827 */ /* 0x000fca00078e02ff */
[----:B------:R-:W-:-:S04]  /*1760*/  @P0 SHF.R.U32.HI R3, RZ, 0x1f, R0 ;  /* 0x0000001fff030819 */ /* 0x000fc80000011600 */
[----:B------:R-:W-:Y:S02]  /*1770*/  @P0 LEA.HI.SX32 R24, R0, R3, 0x1b ;  /* 0x0000000300180211 */ /* 0x000fe400078fdaff */
[----:B------:R-:W-:Y:S02]  /*1780*/  PLOP3.LUT P0, PT, PT, PT, PT, 0x80, 0x0 ;  /* 0x000000000000781c */ /* 0x000fe40003f0f070 */
[----:B------:R-:W-:-:S13]  /*1790*/  ISETP.GT.AND P1, PT, R24, R129, PT ;  /* 0x000000811800720c */ /* 0x000fda0003f24270 */
[----:B0-----:R-:W-:Y:S05]  /*17a0*/  @!P1 BRA `(.L_x_449) ;  /* 0x000000a800c89947 */ /* 0x001fea0003800000 */
[----:B------:R-:W-:Y:S01]  /*17b0*/  VIADD R0, R2, 0x1e400 ;  /* 0x0001e40002007836 */ /* 0x000fe20000000000 */
[----:B------:R-:W-:Y:S04]  /*17c0*/  BSSY B6, `(.L_x_450) ;  /* 0x0000013000067945 */ /* 0x000fe80003800000 */
[----:B------:R-:W-:-:S13]  /*17d0*/  LOP3.LUT P0, RZ, R0, 0x3ff, RZ, 0xc0, !PT ;  /* 0x000003ff00ff7812 */ /* 0x000fda000780c0ff */
[----:B------:R-:W-:Y:S05]  /*17e0*/  @!P0 BRA `(.L_x_451) ;  /* 0x0000000000408947 */ /* 0x000fea0003800000 */
[----:B------:R-:W-:Y:S01]  /*17f0*/  MOV R0, 0x0 ;  /* 0x0000000000007802 */ /* 0x000fe20000000f00 */
[----:B------:R-:W-:Y:S01]  /*1800*/  ULDC.64 UR4, c[0x4][0xa0] ;  /* 0x0100280000047ab9 */ /* 0x000fe20000000a00 */
[----:B------:R-:W-:Y:S01]  /*1810*/  ULDC.64 UR6, c[0x4][0x38] ;  /* 0x01000e0000067ab9 */ /* 0x000fe20000000a00 */
[----:B------:R-:W-:Y:S01]  /*1820*/  IMAD.U32 R4, RZ, RZ, UR4 ;  /* 0x00000004ff047e24 */ /* 0x000fe2000f8e00ff */
        /* <DEDUP_REMOVED lines=11> */
[----:B-1---5:R-:W-:Y:S05]  /*18e0*/  CALL.ABS.NOINC R14 ;  /* 0x000000000e007343 */ /* 0x022fea0003c00000 */
.L_x_451:
[----:B------:R-:W-:Y:S05]  /*18f0*/  BSYNC B6 ;  /* 0x0000000000067941 */ /* 0x000fea0003800000 */
.L_x_450:
        /* <DEDUP_REMOVED lines=20> */
.L_x_453:
[----:B------:R-:W-:Y:S05]  /*1a40*/  BSYNC B6 ;  /* 0x0000000000067941 */ /* 0x000fea0003800000 */
.L_x_452:
[----:B------:R-:W2:Y:S01]  /*1a50*/  LDL.LU R21, [R1] ;  /* 0x0000000001157983 */ /* 0x000ea20000300800 */
[----:B------:R-:W-:Y:S01]  /*1a60*/  ULDC.64 UR4, c[0x0][0x9f8] ;  /* 0x00027e0000047ab9 */ /* 0x000fe20000000a00 */
[----:B------:R-:W-:Y:S01]  /*1a70*/  ULDC.64 UR6, c[0x0][0x208] ;  /* 0x0000820000067ab9 */ /* 0x000fe20000000a00 */
[----:B------:R-:W-:Y:S01]  /*1a80*/  ISETP.NE.U32.AND P0, PT, RZ, UR4, PT ;  /* 0x00000004ff007c0c */ /* 0x000fe2000bf05070 */
[----:B------:R-:W0:Y:S01]  /*1a90*/  LDC R11, c[0x0][0x3d4] ;  /* 0x0000f500ff0b7b82 */ /* 0x000e220000000800 */
[----:B------:R-:W3:Y:S02]  /*1aa0*/  LDL R36, [R1+0x34] ;  /* 0x0000340001247983 */ /* 0x000ee40000100800 */
[----:B------:R-:W-:Y:S02]  /*1ab0*/  ISETP.NE.AND.EX P0, PT, RZ, UR5, PT, P0 ;  /* 0x00000005ff007c0c */ /* 0x000fe4000bf05300 */
[----:B------:R-:W4:Y:S03]  /*1ac0*/  LDL R37, [R1+0x38] ;  /* 0x0000380001257983 */ /* 0x000f260000100800 */
[----:B------:R-:W1:Y:S01]  /*1ad0*/  LDC R0, c[0x0][0x428] ;  /* 0x00010a00ff007b82 */ /* 0x000e620000000800 */
[----:B------:R-:W4:Y:S07]  /*1ae0*/  LDL R35, [R1+0x5c] ;  /* 0x00005c0001237983 */ /* 0x000f2e0000100800 */
[----:B------:R-:W-:Y:S01]  /*1af0*/  @P0 IADD3 R4, P1, R28, UR4, RZ ;  /* 0x000000041c040c10 */ /* 0x000fe2000ff3e0ff */
[----:B------:R-:W-:Y:S01]  /*1b00*/  IMAD.IADD R123, R29, 0x1, R26 ;  /* 0x000000011d7b7824 */ /* 0x000fe200078e021a */
[----:B------:R-:W1:Y:S01]  /*1b10*/  S2R R20, SR_TID.X ;  /* 0x0000000000147919 */ /* 0x000e620000002100 */
[----:B------:R-:W1:Y:S01]  /*1b20*/  LDC.64 R96, c[0x0][0x2f0] ;  /* 0x0000bc00ff607b82 */ /* 0x000e620000000a00 */
[----:B------:R-:W-:Y:S01]  /*1b30*/  @P0 IADD3.X R5, R30, UR5, RZ, P1, !PT ;  /* 0x000000051e050c10 */ /* 0x000fe20008ffe4ff */
[----:B------:R-:W-:-:S04]  /*1b40*/  ULDC.64 UR4, c[0x0][0x2f8] ;  /* 0x0000be0000047ab9 */ /* 0x000fc80000000a00 */
[----:B------:R1:W3:Y:S01]  /*1b50*/  @P0 LDG.E R27, desc[UR6][R4.64] ;  /* 0x00000006041b0981 */ /* 0x0002e2000c1e1900 */
[----:B0-----:R-:W-:Y:S01]  /*1b60*/  ISETP.GE.AND P2, PT, R16, R11, PT ;  /* 0x0000000b1000720c */ /* 0x001fe20003f46270 */
[----:B------:R-:W-:Y:S01]  /*1b70*/  ULDC.64 UR6, c[0x0][0xa08] ;  /* 0x0002820000067ab9 */ /* 0x000fe20000000a00 */
[----:B------:R-:W-:Y:S01]  /*1b80*/  SHF.R.S32.HI R13, RZ, 0x1f, R123 ;  /* 0x0000001fff0d7819 */ /* 0x000fe2000001147b */
[----:B------:R-:W0:Y:S01]  /*1b90*/  LDC.64 R106, c[0x0][0x3d8] ;  /* 0x0000f600ff6a7b82 */ /* 0x000e220000000a00 */
[----:B------:R-:W-:Y:S02]  /*1ba0*/  SHF.R.S32.HI R19, RZ, 0x1f, R18 ;  /* 0x0000001fff137819 */ /* 0x000fe40000011412 */
[----:B-1----:R-:W-:-:S05]  /*1bb0*/  ISETP.NE.AND P0, PT, R0, 0x1, PT ;  /* 0x000000010000780c */ /* 0x002fca0003f05270 */
[----:B------:R-:W1:Y:S01]  /*1bc0*/  LDC.64 R112, c[0x0][0x3e8] ;  /* 0x0000fa00ff707b82 */ /* 0x000e620000000a00 */
[----:B------:R-:W-:-:S07]  /*1bd0*/  IMAD R6, R13, R96, RZ ;  /* 0x000000600d067224 */ /* 0x000fce00078e02ff */
[----:B------:R-:W1:Y:S01]  /*1be0*/  @P0 LDC R3, c[0x0][0x42c] ;  /* 0x00010b00ff030b82 */ /* 0x000e620000000800 */
[----:B------:R-:W-:Y:S01]  /*1bf0*/  IMAD.WIDE.U32 R4, R123, R96, RZ ;  /* 0x000000607b047225 */ /* 0x000fe200078e00ff */
[----:B------:R-:W-:-:S06]  /*1c00*/  SHF.R.U32.HI R20, RZ, 0x7, R20 ;  /* 0x00000007ff147819 */ /* 0x000fcc0000011614 */
[----:B------:R-:W1:Y:S01]  /*1c10*/  @P0 LDC R7, c[0x0][0x430] ;  /* 0x00010c00ff070b82 */ /* 0x000e620000000800 */
[----:B------:R-:W-:Y:S01]  /*1c20*/  ISETP.NE.AND P6, PT, R20, 0x1, PT ;  /* 0x000000011400780c */ /* 0x000fe20003fc5270 */
[----:B0-----:R-:W-:-:S04]  /*1c30*/  IMAD.WIDE.U32 R102, R22, R106, R18 ;  /* 0x0000006a16667225 */ /* 0x001fc800078e0012 */
[----:B-1----:R-:W-:-:S04]  /*1c40*/  @P0 IMAD.HI.U32 R0, R158, R3, RZ ;  /* 0x000000039e000227 */ /* 0x002fc800078e00ff */
[----:B------:R-:W-:Y:S01]  /*1c50*/  IMAD R3, R123, R97, R6 ;  /* 0x000000617b037224 */ /* 0x000fe200078e0206 */
[----:B------:R-:W-:-:S03]  /*1c60*/  @P0 SHF.R.U32.HI R158, RZ, R7, R0 ;  /* 0x00000007ff9e0219 */ /* 0x000fc60000011600 */
[----:B------:R-:W-:Y:S01]  /*1c70*/  IMAD.IADD R5, R5, 0x1, R3 ;  /* 0x0000000105057824 */ /* 0x000fe200078e0203 */
[----:B------:R-:W-:Y:S02]  /*1c80*/  ISETP.NE.U32.AND P0, PT, RZ, UR6, PT ;  /* 0x00000006ff007c0c */ /* 0x000fe4000bf05070 */
[----:B------:R-:W-:Y:S01]  /*1c90*/  SHF.R.S32.HI R6, RZ, 0x1f, R158 ;  /* 0x0000001fff067819 */ /* 0x000fe2000001149e */
[----:B------:R-:W-:Y:S01]  /*1ca0*/  IMAD.WIDE.U32 R4, R158, UR4, R4 ;  /* 0x000000049e047c25 */ /* 0x000fe2000f8e0004 */
[----:B------:R-:W-:-:S03]  /*1cb0*/  ISETP.NE.AND.EX P0, PT, RZ, UR7, PT, P0 ;  /* 0x00000007ff007c0c */ /* 0x000fc6000bf05300 */
[----:B------:R-:W-:-:S04]  /*1cc0*/  IMAD R3, R6, UR4, RZ ;  /* 0x0000000406037c24 */ /* 0x000fc8000f8e02ff */
[----:B------:R-:W-:Y:S01]  /*1cd0*/  IMAD R3, R158, UR5, R3 ;  /* 0x000000059e037c24 */ /* 0x000fe2000f8e0203 */
[----:B------:R-:W-:-:S03]  /*1ce0*/  ULDC.64 UR4, c[0x0][0x300] ;  /* 0x0000c00000047ab9 */ /* 0x000fc60000000a00 */
[----:B------:R-:W-:Y:S01]  /*1cf0*/  IMAD.IADD R5, R5, 0x1, R3 ;  /* 0x0000000105057824 */ /* 0x000fe200078e0203 */
[----:B--2---:R-:W-:-:S04]  /*1d00*/  LOP3.LUT R21, R21, 0xfffffffe, RZ, 0xc0, !PT ;  /* 0xfffffffe15157812 */ /* 0x004fc800078ec0ff */
[----:B------:R-:W-:-:S05]  /*1d10*/  @P2 LOP3.LUT R21, R21, 0x1, RZ, 0xfc, !PT ;  /* 0x0000000115152812 */ /* 0x000fca00078efcff */
[----:B------:R0:W-:Y:S04]  /*1d20*/  STL [R1], R21 ;  /* 0x0000001501007387 */ /* 0x0001e80000100800 */
[----:B------:R-:W2:Y:S04]  /*1d30*/  LDL R31, [R1+0x58] ;  /* 0x00005800011f7983 */ /* 0x000ea80000100800 */
[----:B------:R-:W2:Y:S04]  /*1d40*/  LDL R33, [R1+0x48] ;  /* 0x0000480001217983 */ /* 0x000ea80000100800 */
[----:B------:R-:W2:Y:S04]  /*1d50*/  LDL R34, [R1+0x4c] ;  /* 0x00004c0001227983 */ /* 0x000ea80000100800 */
[----:B------:R-:W2:Y:S01]  /*1d60*/  LDL R29, [R1+0x3c] ;  /* 0x00003c00011d7983 */ /* 0x000ea20000100800 */
[----:B---3--:R-:W-:-:S03]  /*1d70*/  SHF.R.S32.HI R0, RZ, 0x1f, R27 ;  /* 0x0000001fff007819 */ /* 0x008fc6000001141b */
[----:B------:R-:W3:Y:S01]  /*1d80*/  LDL R26, [R1+0x54] ;  /* 0x00005400011a7983 */ /* 0x000ee20000100800 */
[----:B------:R-:W-:Y:S02]  /*1d90*/  SEL R9, R27, RZ, !P0 ;  /* 0x000000ff1b097207 */ /* 0x000fe40004000000 */
[----:B------:R-:W-:Y:S01]  /*1da0*/  SEL R8, R0, RZ, !P0 ;  /* 0x000000ff00087207 */ /* 0x000fe20004000000 */
[----:B------:R-:W3:Y:S02]  /*1db0*/  LDL R27, [R1+0x44] ;  /* 0x00004400011b7983 */ /* 0x000ee40000100800 */
[----:B------:R-:W-:Y:S02]  /*1dc0*/  IMAD.WIDE.U32 R98, R9, UR4, R4 ;  /* 0x0000000409627c25 */ /* 0x000fe4000f8e0004 */
[----:B0-----:R-:W3:Y:S02]  /*1dd0*/  LDL R21, [R1+0x6c] ;  /* 0x00006c0001157983 */ /* 0x001ee40000100800 */
[----:B------:R-:W-:-:S02]  /*1de0*/  IMAD R0, R8, UR4, RZ ;  /* 0x0000000408007c24 */ /* 0x000fc4000f8e02ff */
[----:B------:R-:W3:Y:S02]  /*1df0*/  LDL R14, [R1+0x68] ;  /* 0x00006800010e7983 */ /* 0x000ee40000100800 */
[----:B------:R-:W-:Y:S01]  /*1e00*/  IMAD R15, R9, UR5, R0 ;  /* 0x00000005090f7c24 */ /* 0x000fe2000f8e0200 */
[----:B------:R-:W-:Y:S05]  /*1e10*/  @!P6 WARPSYNC.ALL ;  /* 0x000000000000e948 */ /* 0x000fea0003800000 */
[----:B------:R-:W3:Y:S01]  /*1e20*/  LDL R12, [R1+0x64] ;  /* 0x00006400010c7983 */ /* 0x000ee20000100800 */
[----:B------:R-:W-:Y:S01]  /*1e30*/  ULDC.64 UR4, c[0x0][0x320] ;  /* 0x0000c80000047ab9 */ /* 0x000fe20000000a00 */
[----:B------:R-:W-:-:S02]  /*1e40*/  IMAD R0, R23, R106, RZ ;  /* 0x0000006a17007224 */ /* 0x000fc400078e02ff */
[----:B------:R-:W3:Y:S01]  /*1e50*/  LDL R32, [R1+0x30] ;  /* 0x0000300001207983 */ /* 0x000ee20000100800 */
[----:B------:R-:W-:Y:S02]  /*1e60*/  IMAD R3, R6, UR4, RZ ;  /* 0x0000000406037c24 */ /* 0x000fe4000f8e02ff */
[C---:B------:R-:W-:Y:S01]  /*1e70*/  IMAD.WIDE.U32 R4, R158.reuse, UR4, R16 ;  /* 0x000000049e047c25 */ /* 0x040fe2000f8e0010 */
[----:B------:R-:W3:Y:S03]  /*1e80*/  LDL R30, [R1+0x40] ;  /* 0x00004000011e7983 */ /* 0x000ee60000100800 */
[----:B------:R-:W-:Y:S01]  /*1e90*/  IMAD R3, R158, UR5, R3 ;  /* 0x000000059e037c24 */ /* 0x000fe2000f8e0203 */
[----:B------:R-:W3:Y:S01]  /*1ea0*/  LDL R28, [R1+0x50] ;  /* 0x00005000011c7983 */ /* 0x000ee20000100800 */
[----:B------:R-:W-:Y:S01]  /*1eb0*/  ULDC.64 UR4, c[0x0][0x328] ;  /* 0x0000ca0000047ab9 */ /* 0x000fe20000000a00 */
[----:B------:R-:W-:-:S02]  /*1ec0*/  IMAD R7, R22, R107, R0 ;  /* 0x0000006b16077224 */ /* 0x000fc400078e0200 */
[----:B------:R-:W-:Y:S01]  /*1ed0*/  IMAD.IADD R101, R5, 0x1, R3 ;  /* 0x0000000105657824 */ /* 0x000fe200078e0203 */
[----:B------:R-:W-:Y:S01]  /*1ee0*/  SEL R3, R11, RZ, P2 ;  /* 0x000000ff0b037207 */ /* 0x000fe20001000000 */
[----:B------:R-:W-:-:S04]  /*1ef0*/  IMAD R0, R8, UR4, RZ ;  /* 0x0000000408007c24 */ /* 0x000fc8000f8e02ff */
[----:B------:R-:W-:Y:S02]  /*1f00*/  IMAD.IADD R3, R16, 0x1, R3 ;  /* 0x0000000110037824 */ /* 0x000fe400078e0203 */
[----:B------:R-:W-:Y:S02]  /*1f10*/  IMAD R41, R9, UR5, R0 ;  /* 0x0000000509297c24 */ /* 0x000fe4000f8e0200 */
[----:B------:R-:W-:Y:S01]  /*1f20*/  IMAD.MOV.U32 R100, RZ, RZ, R4 ;  /* 0x000000ffff647224 */ /* 0x000fe200078e0004 */
[----:B------:R-:W-:Y:S01]  /*1f30*/  SHF.R.S32.HI R0, RZ, 0x1f, R3 ;  /* 0x0000001fff007819 */ /* 0x000fe20000011403 */
[----:B------:R-:W-:-:S03]  /*1f40*/  IMAD.WIDE.U32 R4, R22, R106, R16 ;  /* 0x0000006a16047225 */ /* 0x000fc600078e0010 */
[----:B------:R-:W-:Y:S01]  /*1f50*/  LEA.HI R10, R0, R3, RZ, 0x3 ;  /* 0x00000003000a7211 */ /* 0x000fe200078f18ff */
[-C--:B------:R-:W-:Y:S02]  /*1f60*/  IMAD R6, R23, R112.reuse, RZ ;  /* 0x0000007017067224 */ /* 0x080fe400078e02ff */
[----:B------:R-:W-:Y:S02]  /*1f70*/  IMAD.IADD R103, R103, 0x1, R7 ;  /* 0x0000000167677824 */ /* 0x000fe400078e0207 */
[----:B------:R-:W-:Y:S02]  /*1f80*/  IMAD.IADD R5, R7, 0x1, R5 ;  /* 0x0000000107057824 */ /* 0x000fe400078e0205 */
[----:B------:R-:W-:-:S04]  /*1f90*/  IMAD.WIDE.U32 R108, R22, R112, R18 ;  /* 0x00000070166c7225 */ /* 0x000fc800078e0012 */
[----:B------:R-:W-:Y:S01]  /*1fa0*/  IMAD R7, R22, R113, R6 ;  /* 0x0000007116077224 */ /* 0x000fe200078e0206 */
[----:B------:R-:W-:Y:S01]  /*1fb0*/  LOP3.LUT R6, R36, 0x38, R10, 0xf8, !PT ;  /* 0x0000003824067812 */ /* 0x000fe200078ef80a */
[----:B------:R-:W-:-:S04]  /*1fc0*/  IMAD.WIDE.U32 R110, R22, R112, R16 ;  /* 0x00000070166e7225 */ /* 0x000fc800078e0010 */
[----:B------:R-:W-:Y:S02]  /*1fd0*/  IMAD.IADD R109, R109, 0x1, R7 ;  /* 0x000000016d6d7824 */ /* 0x000fe400078e0207 */
[----:B------:R-:W-:Y:S01]  /*1fe0*/  IMAD.IADD R111, R7, 0x1, R111 ;  /* 0x00000001076f7824 */ /* 0x000fe200078e026f */
[----:B------:R-:W-:-:S04]  /*1ff0*/  LEA.HI R0, R0, R3, RZ, 0x6 ;  /* 0x0000000300007211 */ /* 0x000fc800078f30ff */
[----:B------:R-:W-:Y:S02]  /*2000*/  SHF.R.S32.HI R3, RZ, 0x6, R0 ;  /* 0x00000006ff037819 */ /* 0x000fe40000011400 */
[----:B----4-:R-:W-:-:S04]  /*2010*/  LOP3.LUT R0, R37, 0x38, R10, 0xf8, !PT ;  /* 0x0000003825007812 */ /* 0x010fc800078ef80a */
[----:B------:R-:W-:Y:S01]  /*2020*/  LOP3.LUT R0, R0, R35, RZ, 0x3c, !PT ;  /* 0x0000002300007212 */ /* 0x000fe200078e3cff */
[----:B------:R-:W-:Y:S01]  /*2030*/  IMAD.WIDE.U32 R100, R9, UR4, R100 ;  /* 0x0000000409647c25 */ /* 0x000fe2000f8e0064 */
[----:B-----5:R-:W-:Y:S01]  /*2040*/  SHF.R.S32.HI R9, RZ, 0x1f, R155 ;  /* 0x0000001fff097819 */ /* 0x020fe2000001149b */
[----:B------:R-:W-:Y:S01]  /*2050*/  ULDC UR4, c[0x0][0x2e4] ;  /* 0x0000b90000047ab9 */ /* 0x000fe20000000800 */
[C---:B------:R-:W-:Y:S01]  /*2060*/  SHF.L.U64.HI R115, R96.reuse, 0x5, R97 ;  /* 0x0000000560737819 */ /* 0x040fe20000010261 */
[----:B------:R-:W-:Y:S01]  /*2070*/  IMAD.SHL.U32 R114, R96, 0x20, RZ ;  /* 0x0000002060727824 */ /* 0x000fe200078e00ff */
[----:B------:R-:W-:-:S03]  /*2080*/  IADD3 R122, P0, R22, R123, RZ ;  /* 0x0000007b167a7210 */ /* 0x000fc60007f1e0ff */
[----:B------:R-:W-:-:S03]  /*2090*/  IMAD.WIDE.U32 R116, R22, R96, R114 ;  /* 0x0000006016747225 */ /* 0x000fc600078e0072 */
[----:B------:R-:W-:Y:S01]  /*20a0*/  IADD3 R127, P1, R114, R116, RZ ;  /* 0x00000074727f7210 */ /* 0x000fe20007f3e0ff */
[----:B------:R-:W-:-:S03]  /*20b0*/  IMAD.X R123, R23, 0x1, R13, P0 ;  /* 0x00000001177b7824 */ /* 0x000fc600000e060d */
[----:B------:R-:W-:Y:S01]  /*20c0*/  IADD3 R130, P0, R127, R114, RZ ;  /* 0x000000727f827210 */ /* 0x000fe20007f1e0ff */
[----:B------:R-:W-:Y:S01]  /*20d0*/  IMAD.WIDE.U32 R118, R22, R96, R16 ;  /* 0x0000006016767225 */ /* 0x000fe200078e0010 */
[C-C-:B------:R-:W-:Y:S02]  /*20e0*/  SHF.L.U64.HI R144, R96.reuse, 0x6, R97.reuse ;  /* 0x0000000660907819 */ /* 0x140fe40000010261 */
[----:B------:R-:W-:Y:S01]  /*20f0*/  SHF.L.U64.HI R139, R96, 0x7, R97 ;  /* 0x00000007608b7819 */ /* 0x000fe20000010261 */
[----:B------:R-:W-:Y:S02]  /*2100*/  IMAD.IADD R15, R99, 0x1, R15 ;  /* 0x00000001630f7824 */ /* 0x000fe400078e020f */
[----:B------:R-:W-:Y:S01]  /*2110*/  IMAD R39, R97, 0xb0, RZ ;  /* 0x000000b061277824 */ /* 0x000fe200078e02ff */
[C---:B------:R-:W-:Y:S01]  /*2120*/  SHF.L.U64.HI R38, R106.reuse, 0x5, R107 ;  /* 0x000000056a267819 */ /* 0x040fe2000001026b */
[----:B------:R-:W-:Y:S01]  /*2130*/  IMAD.WIDE.U32 R104, R155, R106, R4 ;  /* 0x0000006a9b687225 */ /* 0x000fe200078e0004 */
[----:B------:R-:W-:-:S02]  /*2140*/  SHF.L.U64.HI R37, R106, 0x6, R107 ;  /* 0x000000066a257819 */ /* 0x000fc4000001026b */
[----:B------:R-:W-:Y:S01]  /*2150*/  SHF.L.U64.HI R36, R106, 0x7, R107 ;  /* 0x000000076a247819 */ /* 0x000fe2000001026b */
[----:B------:R-:W-:Y:S01]  /*2160*/  IMAD R143, R107, 0xb0, RZ ;  /* 0x000000b06b8f7824 */ /* 0x000fe200078e02ff */
[----:B------:R-:W-:Y:S01]  /*2170*/  SHF.L.U64.HI R120, R112, 0x7, R113 ;  /* 0x0000000770787819 */ /* 0x000fe20000010271 */
[----:B------:R-:W-:Y:S01]  /*2180*/  IMAD.SHL.U32 R35, R106, 0x20, RZ ;  /* 0x000000206a237824 */ /* 0x000fe200078e00ff */
[----:B------:R-:W-:Y:S01]  /*2190*/  IADD3 R13, P2, R98, 0x40, RZ ;  /* 0x00000040620d7810 */ /* 0x000fe20007f5e0ff */
[----:B------:R-:W-:-:S04]  /*21a0*/  IMAD.WIDE.U32 R102, R155, R106, R102 ;  /* 0x0000006a9b667225 */ /* 0x000fc800078e0066 */
[----:B------:R-:W-:Y:S02]  /*21b0*/  IMAD R5, R113, 0xb0, RZ ;  /* 0x000000b071057824 */ /* 0x000fe400078e02ff */
[----:B------:R-:W-:Y:S02]  /*21c0*/  IMAD.SHL.U32 R121, R112, 0x80, RZ ;  /* 0x0000008070797824 */ /* 0x000fe400078e00ff */
[----:B------:R-:W-:-:S04]  /*21d0*/  IMAD.WIDE.U32 R108, R155, R112, R108 ;  /* 0x000000709b6c7225 */ /* 0x000fc800078e006c */
[----:B------:R-:W-:-:S04]  /*21e0*/  IMAD.WIDE.U32 R110, R155, R112, R110 ;  /* 0x000000709b6e7225 */ /* 0x000fc800078e006e */
[----:B------:R-:W-:Y:S01]  /*21f0*/  VIADD R163, R20, 0x8 ;  /* 0x0000000814a37836 */ /* 0x000fe20000000000 */
[----:B------:R-:W-:Y:S01]  /*2200*/  LOP3.LUT R20, R10, 0xfffffff8, RZ, 0xc0, !PT ;  /* 0xfffffff80a147812 */ /* 0x000fe200078ec0ff */
[----:B------:R-:W-:Y:S01]  /*2210*/  IMAD.WIDE.U32 R160, R96, 0xb0, RZ ;  /* 0x000000b060a07825 */ /* 0x000fe200078e00ff */
[----:B------:R-:W-:Y:S02]  /*2220*/  SHF.R.S32.HI R146, RZ, 0x1f, R225 ;  /* 0x0000001fff927819 */ /* 0x000fe400000114e1 */
[----:B------:R-:W-:Y:S01]  /*2230*/  SHF.R.S32.HI R145, RZ, 0x1f, R226 ;  /* 0x0000001fff917819 */ /* 0x000fe200000114e2 */
[----:B------:R-:W-:Y:S01]  /*2240*/  IMAD.IADD R39, R161, 0x1, R39 ;  /* 0x00000001a1277824 */ /* 0x000fe200078e0227 */
[----:B--2---:R-:W-:Y:S02]  /*2250*/  LOP3.LUT R7, R6, R31, RZ, 0x3c, !PT ;  /* 0x0000001f06077212 */ /* 0x004fe400078e3cff */
[----:B------:R-:W0:Y:S01]  /*2260*/  S2R R31, SR_TID.X ;  /* 0x00000000001f7919 */ /* 0x000e220000002100 */
[----:B------:R-:W-:-:S04]  /*2270*/  IMAD R150, R3, 0x2c00, R33 ;  /* 0x00002c0003967824 */ /* 0x000fc800078e0221 */
[----:B------:R-:W-:Y:S02]  /*2280*/  IMAD.IADD R150, R150, 0x1, R7 ;  /* 0x0000000196967824 */ /* 0x000fe400078e0207 */
[----:B------:R-:W-:Y:S01]  /*2290*/  IMAD R151, R3, 0x2c00, R34 ;  /* 0x00002c0003977824 */ /* 0x000fe200078e0222 */
[----:B---3--:R-:W-:Y:S02]  /*22a0*/  SHF.R.U32.HI R138, RZ, 0x3, R27 ;  /* 0x00000003ff8a7819 */ /* 0x008fe4000001161b */
[----:B------:R-:W-:Y:S01]  /*22b0*/  LOP3.LUT R7, R27, 0x38, R10, 0xf8, !PT ;  /* 0x000000381b077812 */ /* 0x000fe200078ef80a */
[----:B0-----:R-:W-:-:S05]  /*22c0*/  VIADD R31, R31, 0xffffff80 ;  /* 0xffffff801f1f7836 */ /* 0x001fca0000000000 */
[----:B------:R-:W-:-:S04]  /*22d0*/  SHF.R.S32.HI R27, RZ, 0x1f, R31 ;  /* 0x0000001fff1b7819 */ /* 0x000fc8000001141f */
[----:B------:R-:W-:Y:S01]  /*22e0*/  LEA.HI R27, R27, R31, RZ, 0x6 ;  /* 0x0000001f1b1b7211 */ /* 0x000fe200078f30ff */
[----:B------:R-:W-:Y:S01]  /*22f0*/  IMAD.IADD R151, R151, 0x1, R0 ;  /* 0x0000000197977824 */ /* 0x000fe200078e0200 */
[----:B------:R-:W-:-:S03]  /*2300*/  LOP3.LUT R0, R10, 0x38, RZ, 0xc0, !PT ;  /* 0x000000380a007812 */ /* 0x000fc600078ec0ff */
[----:B------:R-:W-:Y:S01]  /*2310*/  IMAD.SHL.U32 R27, R27, 0x8, RZ ;  /* 0x000000081b1b7824 */ /* 0x000fe200078e00ff */
[----:B------:R-:W-:-:S04]  /*2320*/  LOP3.LUT R0, R0, 0x1c0, R29, 0xf8, !PT ;  /* 0x000001c000007812 */ /* 0x000fc800078ef81d */
[----:B------:R-:W-:Y:S01]  /*2330*/  LOP3.LUT R27, R27, 0xfffffe00, RZ, 0xc0, !PT ;  /* 0xfffffe001b1b7812 */ /* 0x000fe200078ec0ff */
[C---:B------:R-:W-:Y:S02]  /*2340*/  IMAD R149, R3.reuse, 0x2c00, R26 ;  /* 0x00002c0003957824 */ /* 0x040fe400078e021a */
[C---:B------:R-:W-:Y:S02]  /*2350*/  IMAD R148, R3.reuse, 0x2c00, R21 ;  /* 0x00002c0003947824 */ /* 0x040fe400078e0215 */
[C---:B------:R-:W-:Y:S02]  /*2360*/  IMAD R154, R3.reuse, 0x2c00, R27 ;  /* 0x00002c00039a7824 */ /* 0x040fe400078e021b */
[----:B------:R-:W-:Y:S01]  /*2370*/  IMAD R147, R3, 0x2c00, R14 ;  /* 0x00002c0003937824 */ /* 0x000fe200078e020e */
[----:B------:R-:W-:Y:S01]  /*2380*/  LOP3.LUT R3, R0, R12, RZ, 0x3c, !PT ;  /* 0x0000000c00037212 */ /* 0x000fe200078e3cff */
[----:B------:R-:W-:-:S04]  /*2390*/  IMAD R0, R9, R106, RZ ;  /* 0x0000006a09007224 */ /* 0x000fc800078e02ff */
[----:B------:R-:W-:Y:S02]  /*23a0*/  IMAD R27, R155, R107, R0 ;  /* 0x0000006b9b1b7224 */ /* 0x000fe400078e0200 */
[----:B------:R-:W-:-:S04]  /*23b0*/  IMAD R0, R9, R112, RZ ;  /* 0x0000007009007224 */ /* 0x000fc800078e02ff */
[----:B------:R-:W-:Y:S02]  /*23c0*/  IMAD R21, R155, R113, R0 ;  /* 0x000000719b157224 */ /* 0x000fe400078e0200 */
[----:B------:R-:W-:Y:S02]  /*23d0*/  IMAD R0, R23, R96, RZ ;  /* 0x0000006017007224 */ /* 0x000fe400078e02ff */
[----:B------:R-:W-:Y:S02]  /*23e0*/  IMAD.IADD R154, R154, 0x1, R3 ;  /* 0x000000019a9a7824 */ /* 0x000fe400078e0203 */
[----:B------:R-:W-:-:S04]  /*23f0*/  IMAD R3, R22, R97, R0 ;  /* 0x0000006116037224 */ /* 0x000fc800078e0200 */
[----:B------:R-:W-:-:S04]  /*2400*/  IMAD.IADD R125, R3, 0x1, R117 ;  /* 0x00000001037d7824 */ /* 0x000fc800078e0275 */
[----:B------:R-:W-:-:S04]  /*2410*/  IMAD.X R126, R125, 0x1, R115, P1 ;  /* 0x000000017d7e7824 */ /* 0x000fc800008e0673 */
[--C-:B------:R-:W-:Y:S01]  /*2420*/  IMAD.X R128, R126, 0x1, R115.reuse, P0 ;  /* 0x000000017e807824 */ /* 0x100fe200000e0673 */
[----:B------:R-:W-:Y:S02]  /*2430*/  IADD3 R136, P0, R130, R114, RZ ;  /* 0x0000007282887210 */ /* 0x000fe40007f1e0ff */
[----:B------:R-:W-:Y:S02]  /*2440*/  SHF.R.U32.HI R137, RZ, 0x3, R30 ;  /* 0x00000003ff897819 */ /* 0x000fe4000001161e */
[--C-:B------:R-:W-:Y:S01]  /*2450*/  LOP3.LUT R6, R32, 0x38, R10.reuse, 0xf8, !PT ;  /* 0x0000003820067812 */ /* 0x100fe200078ef80a */
[----:B------:R-:W-:Y:S01]  /*2460*/  IMAD.X R131, R128, 0x1, R115, P0 ;  /* 0x0000000180837824 */ /* 0x000fe200000e0673 */
[----:B------:R-:W-:Y:S01]  /*2470*/  LOP3.LUT R8, R30, 0x38, R10, 0xf8, !PT ;  /* 0x000000381e087812 */ /* 0x000fe200078ef80a */
[----:B------:R-:W-:Y:S01]  /*2480*/  IMAD.IADD R124, R119, 0x1, R3 ;  /* 0x00000001777c7824 */ /* 0x000fe200078e0203 */
[----:B------:R-:W-:Y:S01]  /*2490*/  IADD3 R14, P0, R98, R118, RZ ;  /* 0x00000076620e7210 */ /* 0x000fe20007f1e0ff */
[----:B------:R-:W-:Y:S01]  /*24a0*/  IMAD.SHL.U32 R97, R11, 0x2, RZ ;  /* 0x000000020b617824 */ /* 0x000fe200078e00ff */
[----:B------:R-:W-:Y:S01]  /*24b0*/  LOP3.LUT R6, R6, R28, RZ, 0x3c, !PT ;  /* 0x0000001c06067212 */ /* 0x000fe200078e3cff */
[C---:B------:R-:W-:Y:S01]  /*24c0*/  IMAD.SHL.U32 R34, R106.reuse, 0x40, RZ ;  /* 0x000000406a227824 */ /* 0x040fe200078e00ff */
[----:B------:R-:W-:Y:S01]  /*24d0*/  LOP3.LUT R7, R7, R138, RZ, 0x3c, !PT ;  /* 0x0000008a07077212 */ /* 0x000fe200078e3cff */
[----:B------:R-:W-:Y:S01]  /*24e0*/  IMAD.SHL.U32 R33, R106, 0x80, RZ ;  /* 0x000000806a217824 */ /* 0x000fe200078e00ff */
[----:B------:R-:W-:Y:S01]  /*24f0*/  LOP3.LUT R8, R8, R137, RZ, 0x3c, !PT ;  /* 0x0000008908087212 */ /* 0x000fe200078e3cff */
[C---:B------:R-:W-:Y:S01]  /*2500*/  IMAD.SHL.U32 R30, R112.reuse, 0x20, RZ ;  /* 0x00000020701e7824 */ /* 0x040fe200078e00ff */
[C-C-:B------:R-:W-:Y:S01]  /*2510*/  SHF.L.U64.HI R32, R112.reuse, 0x5, R113.reuse ;  /* 0x0000000570207819 */ /* 0x140fe20000010271 */
[C---:B------:R-:W-:Y:S01]  /*2520*/  IMAD.SHL.U32 R29, R112.reuse, 0x40, RZ ;  /* 0x00000040701d7824 */ /* 0x040fe200078e00ff */
[----:B------:R-:W-:Y:S01]  /*2530*/  SHF.L.U64.HI R31, R112, 0x6, R113 ;  /* 0x00000006701f7819 */ /* 0x000fe20000010271 */
[----:B------:R-:W-:Y:S01]  /*2540*/  IMAD.WIDE.U32 R106, R106, 0xb0, RZ ;  /* 0x000000b06a6a7825 */ /* 0x000fe200078e00ff */
[----:B------:R-:W-:-:S02]  /*2550*/  IADD3 R141, P3, R136, R114, RZ ;  /* 0x00000072888d7210 */ /* 0x000fc40007f7e0ff */
[----:B------:R-:W-:Y:S01]  /*2560*/  IADD3 R11, P4, R14, 0x40, RZ ;  /* 0x000000400e0b7810 */ /* 0x000fe20007f9e0ff */
[----:B------:R-:W-:-:S04]  /*2570*/  IMAD.WIDE.U32 R112, R112, 0xb0, RZ ;  /* 0x000000b070707825 */ /* 0x000fc800078e00ff */
[----:B------:R-:W-:Y:S01]  /*2580*/  IMAD.X R12, R124, 0x1, R15, P0 ;  /* 0x000000017c0c7824 */ /* 0x000fe200000e060f */
[----:B------:R-:W-:Y:S01]  /*2590*/  ISETP.GE.AND P0, PT, R16, UR4, PT ;  /* 0x0000000410007c0c */ /* 0x000fe2000bf06270 */
[----:B------:R-:W-:Y:S01]  /*25a0*/  IMAD.IADD R149, R149, 0x1, R6 ;  /* 0x0000000195957824 */ /* 0x000fe200078e0206 */
[----:B------:R-:W-:Y:S01]  /*25b0*/  ISETP.GE.AND P1, PT, R227, UR4, PT ;  /* 0x00000004e3007c0c */ /* 0x000fe2000bf26270 */
[----:B------:R-:W-:Y:S01]  /*25c0*/  IMAD.IADD R148, R148, 0x1, R7 ;  /* 0x0000000194947824 */ /* 0x000fe200078e0207 */
[----:B------:R-:W-:Y:S01]  /*25d0*/  SHF.R.S32.HI R10, RZ, 0x3, R10 ;  /* 0x00000003ff0a7819 */ /* 0x000fe2000001140a */
[----:B------:R-:W-:Y:S01]  /*25e0*/  IMAD.IADD R147, R147, 0x1, R8 ;  /* 0x0000000193937824 */ /* 0x000fe200078e0208 */
[----:B------:R-:W-:Y:S01]  /*25f0*/  SHF.R.S32.HI R9, RZ, 0x1f, R20 ;  /* 0x0000001fff097819 */ /* 0x000fe20000011414 */
[----:B------:R-:W-:Y:S02]  /*2600*/  IMAD.IADD R28, R103, 0x1, R27 ;  /* 0x00000001671c7824 */ /* 0x000fe400078e021b */
[----:B------:R-:W-:-:S02]  /*2610*/  IMAD.IADD R26, R109, 0x1, R21 ;  /* 0x000000016d1a7824 */ /* 0x000fc400078e0215 */
[----:B------:R-:W-:Y:S02]  /*2620*/  IMAD.IADD R143, R107, 0x1, R143 ;  /* 0x000000016b8f7824 */ /* 0x000fe400078e028f */
[----:B------:R-:W-:Y:S02]  /*2630*/  IMAD.IADD R142, R113, 0x1, R5 ;  /* 0x00000001718e7824 */ /* 0x000fe400078e0205 */
[----:B------:R-:W-:Y:S02]  /*2640*/  IMAD.IADD R27, R27, 0x1, R105 ;  /* 0x000000011b1b7824 */ /* 0x000fe400078e0269 */
[----:B------:R-:W-:Y:S02]  /*2650*/  IMAD.IADD R21, R21, 0x1, R111 ;  /* 0x0000000115157824 */ /* 0x000fe400078e026f */
[----:B------:R-:W-:Y:S02]  /*2660*/  IMAD.X R140, R131, 0x1, R115, P3 ;  /* 0x00000001838c7824 */ /* 0x000fe400018e0673 */
[----:B------:R-:W-:-:S02]  /*2670*/  IMAD.X R8, RZ, RZ, R15, P2 ;  /* 0x000000ffff087224 */ /* 0x000fc400010e060f */
[----:B------:R-:W-:Y:S02]  /*2680*/  IMAD.X R7, RZ, RZ, R12, P4 ;  /* 0x000000ffff077224 */ /* 0x000fe400020e060c */
[----:B------:R-:W-:Y:S01]  /*2690*/  IMAD.IADD R6, R101, 0x1, R41 ;  /* 0x0000000165067824 */ /* 0x000fe200078e0229 */
[----:B------:R-:W-:Y:S06]  /*26a0*/  @!P6 BAR.SYNC.DEFER_BLOCKING 0x9, 0x100 ;  /* 0x024400000000eb1d */ /* 0x000fec0000010000 */
.L_x_577:
[----:B------:R-:W2:Y:S01]  /*26b0*/  LDL R3, [R1+0x60] ;  /* 0x0000600001037983 */ /* 0x000ea20000100800 */
[----:B------:R-:W0:Y:S03]  /*26c0*/  LDC R80, c[0x0][0x3d4] ;  /* 0x0000f500ff507b82 */ /* 0x000e260000000800 */
[----:B---3--:R-:W3:Y:S01]  /*26d0*/  LDL.LU R0, [R1] ;  /* 0x0000000001007983 */ /* 0x008ee20000300800 */
[----:B------:R-:W-:Y:S01]  /*26e0*/  VIADD R24, R24, 0xffffffff ;  /* 0xffffffff18187836 */ /* 0x000fe20000000000 */
[----:B------:R-:W-:Y:S05]  /*26f0*/  YIELD ;  /* 0x0000000000007946 */ /* 0x000fea0003800000 */
[----:B------:R-:W-:Y:S01]  /*2700*/  ISETP.GT.AND P3, PT, R24, R129, PT ;  /* 0x000000811800720c */ /* 0x000fe20003f64270 */
[----:B------:R-:W-:Y:S01]  /*2710*/  BSSY B0, `(.L_x_454) ;  /* 0x000090e000007945 */ /* 0x000fe20003800000 */
[----:B0-----:R-:W-:Y:S01]  /*2720*/  ISETP.GE.AND P2, PT, R80, 0x1, PT ;  /* 0x000000015000780c */ /* 0x001fe20003f46270 */
[----:B--2---:R-:W-:Y:S01]  /*2730*/  IMAD R5, R220, 0x5800, R3 ;  /* 0x00005800dc057824 */ /* 0x004fe200078e0203 */
[----:B---3--:R-:W-:-:S03]  /*2740*/  LOP3.LUT R0, R0, 0xffffffef, RZ, 0xc0, !PT ;  /* 0xffffffef00007812 */ /* 0x008fc600078ec0ff */
[----:B------:R-:W-:-:S06]  /*2750*/  IMAD R5, R5, 0x2, R2 ;  /* 0x0000000205057824 */ /* 0x000fcc00078e0202 */
[----:B------:R-:W-:-:S05]  /*2760*/  @P3 LOP3.LUT R0, R0, 0x10, RZ, 0xfc, !PT ;  /* 0x0000001000003812 */ /* 0x000fca00078efcff */
[----:B------:R0:W-:Y:S01]  /*2770*/  STL [R1], R0 ;  /* 0x0000000001007387 */ /* 0x0001e20000100800 */
[----:B-1--4-:R-:W-:Y:S05]  /*2780*/  @!P2 BRA `(.L_x_455) ;  /* 0x0000008400cca947 */ /* 0x012fea0003800000 */
[----:B------:R-:W-:Y:S01]  /*2790*/  ULDC.U8 UR4, c[0x0][0x3f0] ;  /* 0x0000fc0000047ab9 */ /* 0x000fe20000000000 */
[----:B------:R-:W-:Y:S01]  /*27a0*/  SHF.R.S32.HI R3, RZ, 0x1f, R24 ;  /* 0x0000001fff037819 */ /* 0x000fe20000011418 */
[-C--:B------:R-:W-:Y:S01]  /*27b0*/  IMAD R4, R143, R24.reuse, RZ ;  /* 0x000000188f047224 */ /* 0x080fe200078e02ff */
[----:B------:R-:W-:Y:S01]  /*27c0*/  ISETP.NE.AND P2, PT, RZ, UR4, PT ;  /* 0x00000004ff007c0c */ /* 0x000fe2000bf45270 */
[-C--:B0-----:R-:W-:Y:S02]  /*27d0*/  IMAD R0, R39, R24.reuse, RZ ;  /* 0x0000001827007224 */ /* 0x081fe400078e02ff */
[----:B------:R-:W-:Y:S02]  /*27e0*/  IMAD R40, R142, R24, RZ ;  /* 0x000000188e287224 */ /* 0x000fe400078e02ff */
[----:B------:R-:W-:Y:S02]  /*27f0*/  IMAD R43, R3, R106, R4 ;  /* 0x0000006a032b7224 */ /* 0x000fe400078e0204 */
[----:B------:R-:W-:-:S02]  /*2800*/  IMAD R4, R24, -0xb0, R25 ;  /* 0xffffff5018047824 */ /* 0x000fc400078e0219 */
[C---:B------:R-:W-:Y:S02]  /*2810*/  IMAD R41, R3.reuse, R160, R0 ;  /* 0x000000a003297224 */ /* 0x040fe400078e0200 */
[----:B------:R-:W-:Y:S01]  /*2820*/  IMAD R45, R3, R112, R40 ;  /* 0x00000070032d7224 */ /* 0x000fe200078e0228 */
[----:B------:R-:W-:Y:S01]  /*2830*/  VIMNMX R4, R4, 0xb0, PT ;  /* 0x000000b004047848 */ /* 0x000fe20003fe0100 */
[----:B------:R-:W-:-:S04]  /*2840*/  IMAD.WIDE.U32 R132, R160, R24, RZ ;  /* 0x00000018a0847225 */ /* 0x000fc800078e00ff */
[----:B------:R-:W-:-:S04]  /*2850*/  IMAD.WIDE.U32 R92, R106, R24, RZ ;  /* 0x000000186a5c7225 */ /* 0x000fc800078e00ff */
[----:B------:R-:W-:-:S04]  /*2860*/  IMAD.WIDE.U32 R90, R112, R24, RZ ;  /* 0x00000018705a7225 */ /* 0x000fc800078e00ff */
[----:B------:R-:W-:Y:S02]  /*2870*/  IMAD.IADD R88, R133, 0x1, R41 ;  /* 0x0000000185587824 */ /* 0x000fe400078e0229 */
[----:B------:R-:W-:Y:S02]  /*2880*/  IMAD.IADD R3, R93, 0x1, R43 ;  /* 0x000000015d037824 */ /* 0x000fe400078e022b */
[----:B------:R-:W-:Y:S01]  /*2890*/  IMAD.IADD R0, R91, 0x1, R45 ;  /* 0x000000015b007824 */ /* 0x000fe200078e022d */
[----:B------:R-:W-:Y:S06]  /*28a0*/  @!P2 BRA `(.L_x_456) ;  /* 0x000000400064a947 */ /* 0x000fec0003800000 */
[----:B------:R-:W-:Y:S01]  /*28b0*/  ISETP.GE.AND P3, PT, R22, R4, PT ;  /* 0x000000041600720c */ /* 0x000fe20003f66270 */
[----:B------:R-:W-:Y:S01]  /*28c0*/  BSSY B1, `(.L_x_457) ;  /* 0x000001c000017945 */ /* 0x000fe20003800000 */
[----:B------:R-:W-:Y:S02]  /*28d0*/  CS2R R76, SRZ ;  /* 0x00000000004c7805 */ /* 0x000fe4000001ff00 */
[----:B------:R-:W-:Y:S02]  /*28e0*/  CS2R R86, SRZ ;  /* 0x0000000000567805 */ /* 0x000fe4000001ff00 */
[----:B------:R-:W-:Y:S02]  /*28f0*/  CS2R R134, SRZ ;  /* 0x0000000000867805 */ /* 0x000fe4000001ff00 */
[----:B------:R-:W-:Y:S02]  /*2900*/  CS2R R94, SRZ ;  /* 0x00000000005e7805 */ /* 0x000fe4000001ff00 */
[----:B------:R-:W-:-:S03]  /*2910*/  CS2R R152, SRZ ;  /* 0x0000000000987805 */ /* 0x000fc6000001ff00 */
[----:B------:R-:W-:Y:S05]  /*2920*/  @P3 BRA `(.L_x_458) ;  /* 0x0000000000543947 */ /* 0x000fea0003800000 */
[----:B------:R-:W-:Y:S01]  /*2930*/  IADD3 R41, P2, R102, R92, RZ ;  /* 0x0000005c66297210 */ /* 0x000fe20007f5e0ff */
[----:B------:R-:W-:Y:S01]  /*2940*/  ULDC.64 UR4, c[0x0][0x3c8] ;  /* 0x0000f20000047ab9 */ /* 0x000fe20000000a00 */
[----:B------:R-:W-:Y:S02]  /*2950*/  CS2R R134, SRZ ;  /* 0x0000000000867805 */ /* 0x000fe4000001ff00 */
[----:B------:R-:W-:Y:S01]  /*2960*/  CS2R R152, SRZ ;  /* 0x0000000000987805 */ /* 0x000fe2000001ff00 */
[----:B------:R-:W-:Y:S01]  /*2970*/  ULDC.64 UR6, c[0x0][0x208] ;  /* 0x0000820000067ab9 */ /* 0x000fe20000000a00 */
[----:B------:R-:W-:Y:S01]  /*2980*/  IMAD.X R42, R3, 0x1, R28, P2 ;  /* 0x00000001032a7824 */ /* 0x000fe200010e061c */
[----:B------:R-:W-:-:S04]  /*2990*/  LEA R40, P2, R41, UR4, 0x1 ;  /* 0x0000000429287c11 */ /* 0x000fc8000f8408ff */
[----:B------:R-:W-:Y:S01]  /*29a0*/  LEA.HI.X R41, R41, UR5, R42, 0x1, P2 ;  /* 0x0000000529297c11 */ /* 0x000fe200090f0c2a */
[----:B------:R-:W-:Y:S01]  /*29b0*/  ULDC.64 UR4, c[0x0][0x3e0] ;  /* 0x0000f80000047ab9 */ /* 0x000fe20000000a00 */
[----:B------:R-:W-:-:S05]  /*29c0*/  IADD3 R43, P2, R108, R90, RZ ;  /* 0x0000005a6c2b7210 */ /* 0x000fca0007f5e0ff */
[----:B------:R-:W-:Y:S01]  /*29d0*/  IMAD.X R44, R0, 0x1, R26, P2 ;  /* 0x00000001002c7824 */ /* 0x000fe200010e061a */
[----:B------:R-:W-:-:S04]  /*29e0*/  LEA R42, P2, R43, UR4, 0x1 ;  /* 0x000000042b2a7c11 */ /* 0x000fc8000f8408ff */
[----:B------:R-:W-:Y:S02]  /*29f0*/  LEA.HI.X R43, R43, UR5, R44, 0x1, P2 ;  /* 0x000000052b2b7c11 */ /* 0x000fe400090f0c2c */
[----:B------:R-:W-:Y:S02]  /*2a00*/  ISETP.GE.AND P2, PT, R18, R80, PT ;  /* 0x000000501200720c */ /* 0x000fe40003f46270 */
[----:B------:R-:W-:Y:S02]  /*2a10*/  CS2R R86, SRZ ;  /* 0x0000000000567805 */ /* 0x000fe4000001ff00 */
[----:B------:R-:W-:-:S09]  /*2a20*/  CS2R R94, SRZ ;  /* 0x00000000005e7805 */ /* 0x000fd2000001ff00 */
[----:B------:R0:W5:Y:S04]  /*2a30*/  @!P2 LDG.E.64 R134, desc[UR6][R40.64] ;  /* 0x000000062886a981 */ /* 0x000168000c1e1b00 */
[----:B------:R0:W5:Y:S01]  /*2a40*/  @!P2 LDG.E.64 R152, desc[UR6][R42.64] ;  /* 0x000000062a98a981 */ /* 0x000162000c1e1b00 */
[----:B------:R-:W-:-:S13]  /*2a50*/  ISETP.GE.AND P2, PT, R221, R80, PT ;  /* 0x00000050dd00720c */ /* 0x000fda0003f46270 */
[----:B------:R0:W5:Y:S04]  /*2a60*/  @!P2 LDG.E.64 R86, desc[UR6][R40.64+0x40] ;  /* 0x000040062856a981 */ /* 0x000168000c1e1b00 */
[----:B------:R0:W5:Y:S02]  /*2a70*/  @!P2 LDG.E.64 R94, desc[UR6][R42.64+0x40] ;  /* 0x000040062a5ea981 */ /* 0x000164000c1e1b00 */
.L_x_458:
[----:B------:R-:W-:Y:S05]  /*2a80*/  BSYNC B1 ;  /* 0x0000000000017941 */ /* 0x000fea0003800000 */
.L_x_457:
[----:B------:R-:W-:Y:S01]  /*2a90*/  ISETP.GE.AND P4, PT, R223, R4, PT ;  /* 0x00000004df00720c */ /* 0x000fe20003f86270 */
[----:B0----5:R-:W-:Y:S01]  /*2aa0*/  IMAD.MOV.U32 R40, RZ, RZ, R86 ;  /* 0x000000ffff287224 */ /* 0x021fe200078e0056 */
[----:B------:R-:W-:Y:S01]  /*2ab0*/  BSSY B1, `(.L_x_459) ;  /* 0x0000029000017945 */ /* 0x000fe20003800000 */
[----:B------:R-:W-:Y:S01]  /*2ac0*/  IMAD.MOV.U32 R41, RZ, RZ, R87 ;  /* 0x000000ffff297224 */ /* 0x000fe200078e0057 */
[----:B------:R-:W-:Y:S01]  /*2ad0*/  CS2R R82, SRZ ;  /* 0x0000000000527805 */ /* 0x000fe2000001ff00 */
[----:B------:R-:W-:Y:S01]  /*2ae0*/  IMAD.MOV.U32 R42, RZ, RZ, R134 ;  /* 0x000000ffff2a7224 */ /* 0x000fe200078e0086 */
[----:B------:R-:W-:Y:S01]  /*2af0*/  PRMT R158, R158, 0x5410, R40 ;  /* 0x000054109e9e7816 */ /* 0x000fe20000000028 */
        /* <DEDUP_REMOVED lines=9> */
[----:B------:R-:W-:-:S02]  /*2b90*/  PRMT R206, R41, 0x7610, R206 ;  /* 0x0000761029ce7816 */ /* 0x000fc400000000ce */
[----:B------:R-:W-:Y:S02]  /*2ba0*/  CS2R R78, SRZ ;  /* 0x00000000004e7805 */ /* 0x000fe4000001ff00 */
[----:B------:R-:W-:Y:S02]  /*2bb0*/  PRMT R168, R168, 0x5410, R42 ;  /* 0x00005410a8a87816 */ /* 0x000fe4000000002a */
[----:B------:R-:W-:Y:S02]  /*2bc0*/  CS2R R84, SRZ ;  /* 0x0000000000547805 */ /* 0x000fe4000001ff00 */
[----:B------:R-:W-:Y:S01]  /*2bd0*/  PRMT R198, R43, 0x7610, R198 ;  /* 0x000076102bc67816 */ /* 0x000fe200000000c6 */
[----:B------:R-:W-:Y:S06]  /*2be0*/  @P4 BRA `(.L_x_460) ;  /* 0x0000000000544947 */ /* 0x000fec0003800000 */
[----:B------:R-:W-:Y:S01]  /*2bf0*/  IADD3 R41, P2, P5, R102, R92, R35 ;  /* 0x0000005c66297210 */ /* 0x000fe20007d5e023 */
[----:B------:R-:W-:Y:S01]  /*2c00*/  ULDC.64 UR4, c[0x0][0x3c8] ;  /* 0x0000f20000047ab9 */ /* 0x000fe20000000a00 */
[----:B------:R-:W-:Y:S02]  /*2c10*/  CS2R R82, SRZ ;  /* 0x0000000000527805 */ /* 0x000fe4000001ff00 */
[----:B------:R-:W-:Y:S02]  /*2c20*/  CS2R R84, SRZ ;  /* 0x0000000000547805 */ /* 0x000fe4000001ff00 */
[----:B------:R-:W-:Y:S01]  /*2c30*/  IADD3.X R42, R28, R3, R38, P2, P5 ;  /* 0x000000031c2a7210 */ /* 0x000fe200017ea426 */
[----:B------:R-:W-:Y:S01]  /*2c40*/  ULDC.64 UR6, c[0x0][0x208] ;  /* 0x0000820000067ab9 */ /* 0x000fe20000000a00 */
[----:B------:R-:W-:-:S04]  /*2c50*/  IADD3 R43, P2, P5, R108, R90, R30 ;  /* 0x0000005a6c2b7210 */ /* 0x000fc80007d5e01e */
[----:B------:R-:W-:Y:S02]  /*2c60*/  IADD3.X R44, R26, R0, R32, P2, P5 ;  /* 0x000000001a2c7210 */ /* 0x000fe400017ea420 */
[----:B------:R-:W-:-:S04]  /*2c70*/  LEA R40, P2, R41, UR4, 0x1 ;  /* 0x0000000429287c11 */ /* 0x000fc8000f8408ff */
[----:B------:R-:W-:Y:S01]  /*2c80*/  LEA.HI.X R41, R41, UR5, R42, 0x1, P2 ;  /* 0x0000000529297c11 */ /* 0x000fe200090f0c2a */
[----:B------:R-:W-:Y:S02]  /*2c90*/  ULDC.64 UR4, c[0x0][0x3e0] ;  /* 0x0000f80000047ab9 */ /* 0x000fe40000000a00 */
        /* <DEDUP_REMOVED lines=10> */
.L_x_460:
[----:B------:R-:W-:Y:S05]  /*2d40*/  BSYNC B1 ;  /* 0x0000000000017941 */ /* 0x000fea0003800000 */
.L_x_459:
        /* <DEDUP_REMOVED lines=20> */
[----:B------:R-:W-:Y:S02]  /*2e90*/  PRMT R209, R43, 0x7610, R209 ;  /* 0x000076102bd17816 */ /* 0x000fe400000000d1 */
[----:B------:R-:W-:Y:S02]  /*2ea0*/  CS2R R70, SRZ ;  /* 0x0000000000467805 */ /* 0x000fe4000001ff00 */
[----:B------:R-:W-:-:S02]  /*2eb0*/  CS2R R74, SRZ ;  /* 0x00000000004a7805 */ /* 0x000fc4000001ff00 */
[----:B------:R-:W-:Y:S01]  /*2ec0*/  P2R R89, PR, RZ, 0x4 ;  /* 0x00000004ff597803 */ /* 0x000fe20000000000 */
        /* <DEDUP_REMOVED lines=22> */
.L_x_462:
[----:B------:R-:W-:Y:S05]  /*3030*/  BSYNC B1 ;  /* 0x0000000000017941 */ /* 0x000fea0003800000 */
.L_x_461:
        /* <DEDUP_REMOVED lines=14> */
[----:B------:R-:W-:-:S02]  /*3120*/  MOV R40, R70 ;  /* 0x0000004600287202 */ /* 0x000fc40000000f00 */
[----:B------:R-:W-:Y:S02]  /*3130*/  CS2R R62, SRZ ;  /* 0x00000000003e7805 */ /* 0x000fe4000001ff00 */
[----:B------:R-:W-:Y:S02]  /*3140*/  PRMT R158, R41, 0x7610, R158 ;  /* 0x00007610299e7816 */ /* 0x000fe4000000009e */
[----:B------:R-:W-:Y:S02]  /*3150*/  CS2R R66, SRZ ;  /* 0x0000000000427805 */ /* 0x000fe4000001ff00 */
[----:B------:R-:W-:Y:S02]  /*3160*/  PRMT R165, R40, 0x7610, R165 ;  /* 0x0000761028a57816 */ /* 0x000fe400000000a5 */
[----:B------:R-:W-:Y:S02]  /*3170*/  PRMT R173, R42, 0x7610, R173 ;  /* 0x000076102aad7816 */ /* 0x000fe400000000ad */
[----:B------:R-:W-:-:S02]  /*3180*/  PRMT R172, R43, 0x7610, R172 ;  /* 0x000076102bac7816 */ /* 0x000fc400000000ac */
[----:B------:R-:W-:Y:S01]  /*3190*/  P2R R81, PR, RZ, 0x4 ;  /* 0x00000004ff517803 */ /* 0x000fe20000000000 */
[----:B------:R-:W-:Y:S06]  /*31a0*/  @P2 BRA `(.L_x_464) ;  /* 0x00000000007c2947 */ /* 0x000fec0003800000 */
[----:B------:R-:W0:Y:S01]  /*31b0*/  LDC.64 R40, c[0x0][0x3d8] ;  /* 0x0000f600ff287b82 */ /* 0x000e220000000a00 */
[----:B------:R-:W-:Y:S01]  /*31c0*/  IMAD.MOV.U32 R42, RZ, RZ, R92 ;  /* 0x000000ffff2a7224 */ /* 0x000fe200078e005c */
[----:B------:R-:W-:Y:S01]  /*31d0*/  ULDC.64 UR4, c[0x0][0x3c8] ;  /* 0x0000f20000047ab9 */ /* 0x000fe20000000a00 */
[----:B------:R-:W-:Y:S01]  /*31e0*/  IMAD.MOV.U32 R43, RZ, RZ, R3 ;  /* 0x000000ffff2b7224 */ /* 0x000fe200078e0003 */
[----:B------:R-:W-:Y:S02]  /*31f0*/  CS2R R64, SRZ ;  /* 0x0000000000407805 */ /* 0x000fe4000001ff00 */
[----:B------:R-:W-:Y:S01]  /*3200*/  CS2R R66, SRZ ;  /* 0x0000000000427805 */ /* 0x000fe2000001ff00 */
[----:B------:R-:W-:Y:S01]  /*3210*/  ULDC.64 UR6, c[0x0][0x208] ;  /* 0x0000820000067ab9 */ /* 0x000fe20000000a00 */
[----:B0-----:R-:W-:-:S04]  /*3220*/  IMAD.WIDE.U32 R42, R40, 0x60, R42 ;  /* 0x00000060282a7825 */ /* 0x001fc800078e002a */
[----:B------:R-:W-:Y:S01]  /*3230*/  IMAD R41, R41, 0x60, RZ ;  /* 0x0000006029297824 */ /* 0x000fe200078e02ff */
[----:B------:R-:W-:Y:S01]  /*3240*/  IADD3 R45, P2, R102, R42, RZ ;  /* 0x0000002a662d7210 */ /* 0x000fe20007f5e0ff */
[----:B------:R-:W-:-:S03]  /*3250*/  IMAD.MOV.U32 R42, RZ, RZ, R90 ;  /* 0x000000ffff2a7224 */ /* 0x000fc600078e005a */
[----:B------:R-:W-:Y:S01]  /*3260*/  IADD3.X R46, R28, R43, R41, P2, !PT ;  /* 0x0000002b1c2e7210 */ /* 0x000fe200017fe429 */
[----:B------:R-:W-:Y:S01]  /*3270*/  IMAD.MOV.U32 R43, RZ, RZ, R0 ;  /* 0x000000ffff2b7224 */ /* 0x000fe200078e0000 */
[----:B------:R-:W0:Y:S02]  /*3280*/  LDC.64 R40, c[0x0][0x3e8] ;  /* 0x0000fa00ff287b82 */ /* 0x000e240000000a00 */
[----:B0-----:R-:W-:-:S04]  /*3290*/  IMAD.WIDE.U32 R42, R40, 0x60, R42 ;  /* 0x00000060282a7825 */ /* 0x001fc800078e002a */
[----:B------:R-:W-:Y:S01]  /*32a0*/  IMAD R41, R41, 0x60, RZ ;  /* 0x0000006029297824 */ /* 0x000fe200078e02ff */
[----:B------:R-:W-:-:S04]  /*32b0*/  IADD3 R44, P2, R108, R42, RZ ;  /* 0x0000002a6c2c7210 */ /* 0x000fc80007f5e0ff */
[----:B------:R-:W-:Y:S02]  /*32c0*/  IADD3.X R43, R26, R43, R41, P2, !PT ;  /* 0x0000002b1a2b7210 */ /* 0x000fe400017fe429 */
        /* <DEDUP_REMOVED lines=13> */
.L_x_464:
[----:B------:R-:W-:Y:S05]  /*33a0*/  BSYNC B1 ;  /* 0x0000000000017941 */ /* 0x000fea0003800000 */
.L_x_463:
        /* <DEDUP_REMOVED lines=23> */
[----:B------:R-:W-:Y:S02]  /*3520*/  CS2R R48, SRZ ;  /* 0x0000000000307805 */ /* 0x000fe4000001ff00 */
[----:B------:R-:W-:Y:S02]  /*3530*/  CS2R R46, SRZ ;  /* 0x00000000002e7805 */ /* 0x000fe4000001ff00 */
[----:B------:R-:W-:Y:S02]  /*3540*/  CS2R R50, SRZ ;  /* 0x0000000000327805 */ /* 0x000fe4000001ff00 */
        /* <DEDUP_REMOVED lines=23> */
.L_x_466:
[----:B------:R-:W-:Y:S05]  /*36c0*/  BSYNC B1 ;  /* 0x0000000000017941 */ /* 0x000fea0003800000 */
.L_x_465:
[----:B------:R-:W-:Y:S01]  /*36d0*/  ISETP.GE.AND P5, PT, R226, R4, PT ;  /* 0x00000004e200720c */ /* 0x000fe20003fa6270 */
[----:B------:R-:W-:-:S12]  /*36e0*/  BSSY B1, `(.L_x_467) ;  /* 0x000001f000017945 */ /* 0x000fd80003800000 */
[----:B------:R-:W-:Y:S05]  /*36f0*/  @P5 BRA `(.L_x_468) ;  /* 0x0000000000745947 */ /* 0x000fea0003800000 */
[----:B0-----:R-:W0:Y:S01]  /*3700*/  LDC.64 R40, c[0x0][0x3d8] ;  /* 0x0000f600ff287b82 */ /* 0x001e220000000a00 */
        /* <DEDUP_REMOVED lines=8> */
[----:B------:R-:W-:-:S04]  /*3790*/  IADD3 R3, P2, R102, R92, RZ ;  /* 0x0000005c66037210 */ /* 0x000fc80007f5e0ff */
[----:B------:R-:W-:Y:S02]  /*37a0*/  IADD3.X R92, R28, R93, R41, P2, !PT ;  /* 0x0000005d1c5c7210 */ /* 0x000fe400017fe429 */
        /* <DEDUP_REMOVED lines=18> */
.L_x_468:
[----:B------:R-:W-:Y:S05]  /*38d0*/  BSYNC B1 ;  /* 0x0000000000017941 */ /* 0x000fea0003800000 */
.L_x_467:
[----:B------:R-:W-:Y:S01]  /*38e0*/  ULOP3.LUT UR4, UR60, 0x1, URZ, 0xfc, !UPT ;  /* 0x000000013c047892 */ /* 0x000fe2000f8efc3f */
[----:B-----5:R-:W-:Y:S02]  /*38f0*/  IMAD.MOV.U32 R0, RZ, RZ, R52 ;  /* 0x000000ffff007224 */ /* 0x020fe400078e0034 */
[----:B------:R-:W-:Y:S01]  /*3900*/  IMAD.MOV.U32 R3, RZ, RZ, R53 ;  /* 0x000000ffff037224 */ /* 0x000fe200078e0035 */
[----:B------:R-:W-:Y:S01]  /*3910*/  UISETP.NE.AND UP0, UPT, UR4, 0x3, UPT ;  /* 0x000000030400788c */ /* 0x000fe2000bf05270 */
[----:B01----:R-:W-:Y:S01]  /*3920*/  IMAD.MOV.U32 R40, RZ, RZ, R56 ;  /* 0x000000ffff287224 */ /* 0x003fe200078e0038 */
        /* <DEDUP_REMOVED lines=8> */
[----:B------:R-:W-:Y:S01]  /*39b0*/  PLOP3.LUT P2, PT, PT, PT, UP0, 0x80, 0x0 ;  /* 0x000000000000781c */ /* 0x000fe20003f4f008 */
        /* <DEDUP_REMOVED lines=18> */
[----:B------:R-:W-:Y:S02]  /*3ae0*/  PRMT R180, R41, 0x7610, R180 ;  /* 0x0000761029b47816 */ /* 0x000fe400000000b4 */
[----:B------:R-:W-:Y:S02]  /*3af0*/  PRMT R194, R3, 0x7610, R194 ;  /* 0x0000761003c27816 */ /* 0x000fe400000000c2 */
[----:B------:R-:W-:Y:S01]  /*3b00*/  PRMT R196, R0, 0x7610, R196 ;  /* 0x0000761000c47816 */ /* 0x000fe200000000c4 */
[----:B------:R-:W-:Y:S06]  /*3b10*/  @!P2 BRA `(.L_x_469) ;  /* 0x000000000004a947 */ /* 0x000fec0003800000 */
[----:B------:R-:W-:Y:S01]  /*3b20*/  BPT.TRAP 0x1 ;  /* 0x000000040000795c */ /* 0x000fe20000300000 */
.L_x_469:
[----:B------:R-:W-:Y:S01]  /*3b30*/  IMAD R3, R220, 0x8, R2 ;  /* 0x00000008dc037824 */ /* 0x000fe200078e0202 */
[----:B------:R-:W-:Y:S01]  /*3b40*/  SHF.L.U32 R0, R229, 0x1f, RZ ;  /* 0x0000001fe5007819 */ /* 0x000fe200000006ff */
[----:B------:R-:W-:Y:S03]  /*3b50*/  BSSY B1, `(.L_x_470) ;  /* 0x0000003000017945 */ /* 0x000fe60003800000 */
[----:B------:R-:W0:Y:S02]  /*3b60*/  SYNCS.PHASECHK.TRANS64.TRYWAIT P6, [R3+URZ+0x34890], R0 ;  /* 0x03489000030075a7 */ /* 0x000e2400080c017f */
[----:B0-----:R-:W-:Y:S05]  /*3b70*/  @!P6 BRA `(.L_x_471) ;  /* 0x0000021800f0e947 */ /* 0x001fea0003800000 */
.L_x_765:
[----:B------:R-:W-:Y:S05]  /*3b80*/  BSYNC B1 ;  /* 0x0000000000017941 */ /* 0x000fea0003800000 */
.L_x_470:
[----:B------:R-:W-:Y:S04]  /*3b90*/  BSSY B1, `(.L_x_472) ;  /* 0x000007a000017945 */ /* 0x000fe80003800000 */
[----:B------:R-:W-:Y:S05]  /*3ba0*/  @P3 BRA `(.L_x_473) ;  /* 0x0000000400e03947 */ /* 0x000fea0003800000 */
[----:B------:R-:W-:Y:S01]  /*3bb0*/  IADD3 R188, P3, R118, R132, RZ ;  /* 0x0000008476bc7210 */ /* 0x000fe20007f7e0ff */
[----:B------:R-:W-:Y:S04]  /*3bc0*/  BSSY B2, `(.L_x_474) ;  /* 0x000003c000027945 */ /* 0x000fe80003800000 */
[----:B------:R-:W-:Y:S01]  /*3bd0*/  IMAD.X R189, R88, 0x1, R124, P3 ;  /* 0x0000000158bd7824 */ /* 0x000fe200018e067c */
[----:B------:R-:W-:Y:S07]  /*3be0*/  @P0 BRA `(.L_x_475) ;  /* 0x0000000000e40947 */ /* 0x000fee0003800000 */
[----:B------:R1:W2:Y:S01]  /*3bf0*/  LDS.128 R40, [R5+0x1e400] ;  /* 0x01e4000005287984 */ /* 0x0002a20000000c00 */
[----:B------:R-:W-:Y:S01]  /*3c00*/  IADD3 R91, P3, R188, R98, RZ ;  /* 0x00000062bc5b7210 */ /* 0x000fe20007f7e0ff */
[----:B------:R-:W-:Y:S04]  /*3c10*/  BSSY B3, `(.L_x_476) ;  /* 0x0000031000037945 */ /* 0x000fe80003800000 */
[----:B------:R-:W-:Y:S01]  /*3c20*/  IMAD.X R190, R189, 0x1, R15, P3 ;  /* 0x00000001bdbe7824 */ /* 0x000fe200018e060f */
[----:B------:R-:W-:-:S13]  /*3c30*/  ISETP.GE.AND P3, PT, R18, R80, PT ;  /* 0x000000501200720c */ /* 0x000fda0003f66270 */
[----:B-1----:R-:W-:Y:S05]  /*3c40*/  @P3 BRA `(.L_x_477) ;  /* 0x0000000000b43947 */ /* 0x002fea0003800000 */
[----:B------:R-:W-:Y:S02]  /*3c50*/  SHF.R.U64 R152, R152, 0x10, R153 ;  /* 0x0000001098987819 */ /* 0x000fe40000001299 */
[--C-:B------:R-:W-:Y:S01]  /*3c60*/  SHF.R.U64 R90, R134, 0x10, R135.reuse ;  /* 0x00000010865a7819 */ /* 0x100fe20000001287 */
[C---:B--2---:R-:W-:Y:S01]  /*3c70*/  IMAD.U32 R134, R41.reuse, 0x10000, RZ ;  /* 0x0001000029867824 */ /* 0x044fe200078e00ff */
[----:B------:R-:W-:Y:S02]  /*3c80*/  PRMT R152, R168, 0x5432, R152 ;  /* 0x00005432a8987816 */ /* 0x000fe40000000098 */
[----:B------:R-:W-:Y:S02]  /*3c90*/  PRMT R90, R166, 0x5432, R90 ;  /* 0x00005432a65a7816 */ /* 0x000fe4000000005a */
[----:B------:R-:W-:Y:S02]  /*3ca0*/  LOP3.LUT R192, R41, 0xffff0000, RZ, 0xc0, !PT ;  /* 0xffff000029c07812 */ /* 0x000fe400078ec0ff */
[C---:B------:R-:W-:Y:S01]  /*3cb0*/  LOP3.LUT R193, R152.reuse, 0xffff0000, RZ, 0xc0, !PT ;  /* 0xffff000098c17812 */ /* 0x040fe200078ec0ff */
[----:B------:R-:W-:Y:S01]  /*3cc0*/  IMAD.U32 R152, R152, 0x10000, RZ ;  /* 0x0001000098987824 */ /* 0x000fe200078e00ff */
[----:B------:R-:W-:-:S02]  /*3cd0*/  SHF.R.U32.HI R191, RZ, 0x10, R135 ;  /* 0x00000010ffbf7819 */ /* 0x000fc40000011687 */
[----:B------:R-:W-:Y:S01]  /*3ce0*/  LOP3.LUT R135, R90, 0xffff0000, RZ, 0xc0, !PT ;  /* 0xffff00005a877812 */ /* 0x000fe200078ec0ff */
[----:B------:R-:W-:Y:S01]  /*3cf0*/  FMUL.FTZ R41, R192, R193 ;  /* 0x000000c1c0297220 */ /* 0x000fe20000410000 */
[----:B------:R-:W-:Y:S01]  /*3d00*/  SHF.R.U32.HI R153, RZ, 0x10, R153 ;  /* 0x00000010ff997819 */ /* 0x000fe20000011699 */
[----:B------:R-:W-:Y:S02]  /*3d10*/  IMAD.U32 R90, R90, 0x10000, RZ ;  /* 0x000100005a5a7824 */ /* 0x000fe400078e00ff */
[-C--:B------:R-:W-:Y:S01]  /*3d20*/  FMUL.FTZ R192, R192, R135.reuse ;  /* 0x00000087c0c07220 */ /* 0x080fe20000410000 */
[----:B------:R-:W-:Y:S01]  /*3d30*/  FFMA.FTZ R135, R134, R135, -R41 ;  /* 0x0000008786877223 */ /* 0x000fe20000010829 */
[----:B------:R-:W-:Y:S01]  /*3d40*/  PRMT R153, R198, 0x5410, R153 ;  /* 0x00005410c6997816 */ /* 0x000fe20000000099 */
[----:B------:R-:W-:Y:S01]  /*3d50*/  IMAD.U32 R198, R43, 0x10000, RZ ;  /* 0x000100002bc67824 */ /* 0x000fe200078e00ff */
[----:B------:R-:W-:Y:S01]  /*3d60*/  PRMT R41, R195, 0x5410, R191 ;  /* 0x00005410c3297816 */ /* 0x000fe200000000bf */
[----:B------:R-:W-:Y:S01]  /*3d70*/  FFMA.FTZ R134, R134, R193, R192 ;  /* 0x000000c186867223 */ /* 0x000fe200000100c0 */
[----:B------:R-:W-:Y:S01]  /*3d80*/  LOP3.LUT R192, R42, 0xffff0000, RZ, 0xc0, !PT ;  /* 0xffff00002ac07812 */ /* 0x000fe200078ec0ff */
[C---:B------:R-:W-:Y:S01]  /*3d90*/  IMAD.U32 R191, R153.reuse, 0x10000, RZ ;  /* 0x0001000099bf7824 */ /* 0x040fe200078e00ff */
[----:B------:R-:W-:Y:S01]  /*3da0*/  LOP3.LUT R153, R153, 0xffff0000, RZ, 0xc0, !PT ;  /* 0xffff000099997812 */ /* 0x000fe200078ec0ff */
[C---:B------:R-:W-:Y:S01]  /*3db0*/  IMAD.U32 R193, R41.reuse, 0x10000, RZ ;  /* 0x0001000029c17824 */ /* 0x040fe200078e00ff */
[----:B------:R-:W-:Y:S01]  /*3dc0*/  LOP3.LUT R41, R41, 0xffff0000, RZ, 0xc0, !PT ;  /* 0xffff000029297812 */ /* 0x000fe200078ec0ff */
[----:B------:R-:W-:Y:S01]  /*3dd0*/  FMUL.FTZ R195, R192, R191 ;  /* 0x000000bfc0c37220 */ /* 0x000fe20000410000 */
[----:B------:R-:W-:-:S02]  /*3de0*/  IMAD.U32 R42, R42, 0x10000, RZ ;  /* 0x000100002a2a7824 */ /* 0x000fc400078e00ff */
[----:B------:R-:W-:Y:S01]  /*3df0*/  FMUL.FTZ R192, R192, R193 ;  /* 0x000000c1c0c07220 */ /* 0x000fe20000410000 */
[----:B------:R-:W-:Y:S01]  /*3e00*/  F2FP.BF16.F32.PACK_AB R134, R134, R135 ;  /* 0x000000878686723e */ /* 0x000fe200000010ff */
[C---:B------:R-:W-:Y:S02]  /*3e10*/  FFMA.FTZ R195, R42.reuse, R193, -R195 ;  /* 0x000000c12ac37223 */ /* 0x040fe400000108c3 */
[----:B------:R-:W-:Y:S01]  /*3e20*/  FFMA.FTZ R192, R42, R191, R192 ;  /* 0x000000bf2ac07223 */ /* 0x000fe200000100c0 */
[----:B------:R-:W-:-:S05]  /*3e30*/  LOP3.LUT R42, R43, 0xffff0000, RZ, 0xc0, !PT ;  /* 0xffff00002b2a7812 */ /* 0x000fca00078ec0ff */
[C---:B------:R-:W-:Y:S01]  /*3e40*/  FMUL.FTZ R43, R42.reuse, R153 ;  /* 0x000000992a2b7220 */ /* 0x040fe20000410000 */
[----:B------:R-:W-:-:S03]  /*3e50*/  FMUL.FTZ R42, R42, R41 ;  /* 0x000000292a2a7220 */ /* 0x000fc60000410000 */
[----:B------:R-:W-:Y:S01]  /*3e60*/  FFMA.FTZ R43, R198, R41, -R43 ;  /* 0x00000029c62b7223 */ /* 0x000fe2000001082b */
[----:B------:R-:W-:Y:S01]  /*3e70*/  LOP3.LUT R41, R40, 0xffff0000, RZ, 0xc0, !PT ;  /* 0xffff000028297812 */ /* 0x000fe200078ec0ff */
[----:B------:R-:W-:Y:S01]  /*3e80*/  FFMA.FTZ R42, R198, R153, R42 ;  /* 0x00000099c62a7223 */ /* 0x000fe2000001002a */
[----:B------:R-:W-:-:S03]  /*3e90*/  IMAD.U32 R153, R40, 0x10000, RZ ;  /* 0x0001000028997824 */ /* 0x000fc600078e00ff */
[C---:B------:R-:W-:Y:S01]  /*3ea0*/  FMUL.FTZ R40, R41.reuse, R152 ;  /* 0x0000009829287220 */ /* 0x040fe20000410000 */
[-C--:B------:R-:W-:Y:S01]  /*3eb0*/  FMUL.FTZ R41, R41, R90.reuse ;  /* 0x0000005a29297220 */ /* 0x080fe20000410000 */
[----:B------:R-:W-:Y:S02]  /*3ec0*/  F2FP.BF16.F32.PACK_AB R43, R42, R43 ;  /* 0x0000002b2a2b723e */ /* 0x000fe400000010ff */
[C---:B------:R-:W-:Y:S01]  /*3ed0*/  FFMA.FTZ R40, R153.reuse, R90, -R40 ;  /* 0x0000005a99287223 */ /* 0x040fe20000010828 */
[----:B------:R-:W-:Y:S01]  /*3ee0*/  FFMA.FTZ R41, R153, R152, R41 ;  /* 0x0000009899297223 */ /* 0x000fe20000010029 */
[----:B------:R-:W-:-:S04]  /*3ef0*/  F2FP.BF16.F32.PACK_AB R42, R192, R195 ;  /* 0x000000c3c02a723e */ /* 0x000fc800000010ff */
[----:B------:R-:W-:Y:S01]  /*3f00*/  F2FP.BF16.F32.PACK_AB R40, R41, R40 ;  /* 0x000000282928723e */ /* 0x000fe200000010ff */
[----:B------:R-:W-:-:S07]  /*3f10*/  IMAD.MOV.U32 R41, RZ, RZ, R134 ;  /* 0x000000ffff297224 */ /* 0x000fce00078e0086 */
.L_x_477:
[----:B------:R-:W-:Y:S05]  /*3f20*/  BSYNC B3 ;  /* 0x0000000000037941 */ /* 0x000fea0003800000 */
.L_x_476:
[----:B------:R-:W-:Y:S01]  /*3f30*/  ULDC.64 UR4, c[0x0][0x2d8] ;  /* 0x0000b60000047ab9 */ /* 0x000fe20000000a00 */
[----:B------:R-:W-:Y:S01]  /*3f40*/  ULDC.64 UR6, c[0x0][0x208] ;  /* 0x0000820000067ab9 */ /* 0x000fe20000000a00 */
[----:B------:R-:W-:-:S04]  /*3f50*/  LEA R90, P3, R91, UR4, 0x1 ;  /* 0x000000045b5a7c11 */ /* 0x000fc8000f8608ff */
[----:B------:R-:W-:-:S05]  /*3f60*/  LEA.HI.X R91, R91, UR5, R190, 0x1, P3 ;  /* 0x000000055b5b7c11 */ /* 0x000fca00098f0cbe */
[----:B--2---:R1:W-:Y:S04]  /*3f70*/  STG.E.128 desc[UR6][R90.64], R40 ;  /* 0x000000285a007986 */ /* 0x0043e8000c101d06 */
.L_x_475:
[----:B------:R-:W-:Y:S05]  /*3f80*/  BSYNC B2 ;  /* 0x0000000000027941 */ /* 0x000fea0003800000 */
.L_x_474:
[----:B------:R-:W-:Y:S05]  /*3f90*/  @P1 BRA `(.L_x_473) ;  /* 0x0000000000e41947 */ /* 0x000fea0003800000 */
[----:B-1----:R1:W2:Y:S01]  /*3fa0*/  LDS.128 R40, [R5+0x23c00] ;  /* 0x023c000005287984 */ /* 0x0022a20000000c00 */
[----:B------:R-:W-:Y:S01]  /*3fb0*/  IADD3 R188, P3, R188, R13, RZ ;  /* 0x0000000dbcbc7210 */ /* 0x000fe20007f7e0ff */
[----:B------:R-:W-:Y:S04]  /*3fc0*/  BSSY B2, `(.L_x_478) ;  /* 0x0000031000027945 */ /* 0x000fe80003800000 */
[----:B------:R-:W-:Y:S01]  /*3fd0*/  IMAD.X R189, R189, 0x1, R8, P3 ;  /* 0x00000001bdbd7824 */ /* 0x000fe200018e0608 */
[----:B------:R-:W-:-:S13]  /*3fe0*/  ISETP.GE.AND P3, PT, R221, R80, PT ;  /* 0x00000050dd00720c */ /* 0x000fda0003f66270 */
[----:B-1----:R-:W-:Y:S05]  /*3ff0*/  @P3 BRA `(.L_x_479) ;  /* 0x0000000000b43947 */ /* 0x002fea0003800000 */
[----:B------:R-:W-:Y:S01]  /*4000*/  SHF.R.U64 R94, R94, 0x10, R95 ;  /* 0x000000105e5e7819 */ /* 0x000fe2000000125f */
[C---:B--2---:R-:W-:Y:S01]  /*4010*/  IMAD.U32 R91, R43.reuse, 0x10000, RZ ;  /* 0x000100002b5b7824 */ /* 0x044fe200078e00ff */
[--C-:B------:R-:W-:Y:S02]  /*4020*/  SHF.R.U64 R90, R86, 0x10, R87.reuse ;  /* 0x00000010565a7819 */ /* 0x100fe40000001257 */
[----:B------:R-:W-:Y:S02]  /*4030*/  LOP3.LUT R86, R43, 0xffff0000, RZ, 0xc0, !PT ;  /* 0xffff00002b567812 */ /* 0x000fe400078ec0ff */
[----:B------:R-:W-:Y:S02]  /*4040*/  PRMT R43, R167, 0x5432, R94 ;  /* 0x00005432a72b7816 */ /* 0x000fe4000000005e */
[----:B------:R-:W-:Y:S01]  /*4050*/  SHF.R.U32.HI R134, RZ, 0x10, R87 ;  /* 0x00000010ff867819 */ /* 0x000fe20000011657 */
[----:B------:R-:W-:Y:S01]  /*4060*/  IMAD.U32 R87, R42, 0x10000, RZ ;  /* 0x000100002a577824 */ /* 0x000fe200078e00ff */
[----:B------:R-:W-:-:S02]  /*4070*/  PRMT R90, R158, 0x5432, R90 ;  /* 0x000054329e5a7816 */ /* 0x000fc4000000005a */
[----:B------:R-:W-:Y:S02]  /*4080*/  SHF.R.U32.HI R135, RZ, 0x10, R95 ;  /* 0x00000010ff877819 */ /* 0x000fe4000001165f */
[C---:B------:R-:W-:Y:S01]  /*4090*/  LOP3.LUT R191, R41.reuse, 0xffff0000, RZ, 0xc0, !PT ;  /* 0xffff000029bf7812 */ /* 0x040fe200078ec0ff */
[----:B------:R-:W-:Y:S01]  /*40a0*/  IMAD.U32 R41, R41, 0x10000, RZ ;  /* 0x0001000029297824 */ /* 0x000fe200078e00ff */
[C---:B------:R-:W-:Y:S01]  /*40b0*/  LOP3.LUT R94, R43.reuse, 0xffff0000, RZ, 0xc0, !PT ;  /* 0xffff00002b5e7812 */ /* 0x040fe200078ec0ff */
[----:B------:R-:W-:Y:S01]  /*40c0*/  IMAD.U32 R43, R43, 0x10000, RZ ;  /* 0x000100002b2b7824 */ /* 0x000fe200078e00ff */
[----:B------:R-:W-:Y:S02]  /*40d0*/  PRMT R95, R165, 0x5432, R134 ;  /* 0x00005432a55f7816 */ /* 0x000fe40000000086 */
[----:B------:R-:W-:Y:S01]  /*40e0*/  LOP3.LUT R134, R90, 0xffff0000, RZ, 0xc0, !PT ;  /* 0xffff00005a867812 */ /* 0x000fe200078ec0ff */
[C---:B------:R-:W-:Y:S01]  /*40f0*/  FMUL.FTZ R152, R191.reuse, R94 ;  /* 0x0000005ebf987220 */ /* 0x040fe20000410000 */
[----:B------:R-:W-:Y:S01]  /*4100*/  PRMT R135, R206, 0x5410, R135 ;  /* 0x00005410ce877816 */ /* 0x000fe20000000087 */
[----:B------:R-:W-:Y:S01]  /*4110*/  IMAD.U32 R90, R90, 0x10000, RZ ;  /* 0x000100005a5a7824 */ /* 0x000fe200078e00ff */
[----:B------:R-:W-:Y:S01]  /*4120*/  LOP3.LUT R42, R42, 0xffff0000, RZ, 0xc0, !PT ;  /* 0xffff00002a2a7812 */ /* 0x000fe200078ec0ff */
[-C--:B------:R-:W-:Y:S01]  /*4130*/  FMUL.FTZ R191, R191, R134.reuse ;  /* 0x00000086bfbf7220 */ /* 0x080fe20000410000 */
[----:B------:R-:W-:Y:S01]  /*4140*/  FFMA.FTZ R152, R41, R134, -R152 ;  /* 0x0000008629987223 */ /* 0x000fe20000010898 */
[C---:B------:R-:W-:Y:S01]  /*4150*/  IMAD.U32 R153, R135.reuse, 0x10000, RZ ;  /* 0x0001000087997824 */ /* 0x040fe200078e00ff */
[----:B------:R-:W-:Y:S01]  /*4160*/  LOP3.LUT R135, R135, 0xffff0000, RZ, 0xc0, !PT ;  /* 0xffff000087877812 */ /* 0x000fe200078ec0ff */
[----:B------:R-:W-:-:S02]  /*4170*/  IMAD.U32 R134, R95, 0x10000, RZ ;  /* 0x000100005f867824 */ /* 0x000fc400078e00ff */
[----:B------:R-:W-:Y:S01]  /*4180*/  FFMA.FTZ R191, R41, R94, R191 ;  /* 0x0000005e29bf7223 */ /* 0x000fe200000100bf */
[-C--:B------:R-:W-:Y:S01]  /*4190*/  FMUL.FTZ R94, R42, R153.reuse ;  /* 0x000000992a5e7220 */ /* 0x080fe20000410000 */
[----:B------:R-:W-:Y:S02]  /*41a0*/  IMAD.U32 R41, R40, 0x10000, RZ ;  /* 0x0001000028297824 */ /* 0x000fe400078e00ff */
[-C--:B------:R-:W-:Y:S01]  /*41b0*/  FMUL.FTZ R42, R42, R134.reuse ;  /* 0x000000862a2a7220 */ /* 0x080fe20000410000 */
[----:B------:R-:W-:Y:S01]  /*41c0*/  LOP3.LUT R95, R95, 0xffff0000, RZ, 0xc0, !PT ;  /* 0xffff00005f5f7812 */ /* 0x000fe200078ec0ff */
[C---:B------:R-:W-:Y:S01]  /*41d0*/  FFMA.FTZ R94, R87.reuse, R134, -R94 ;  /* 0x00000086575e7223 */ /* 0x040fe2000001085e */
[----:B------:R-:W-:Y:S01]  /*41e0*/  LOP3.LUT R40, R40, 0xffff0000, RZ, 0xc0, !PT ;  /* 0xffff000028287812 */ /* 0x000fe200078ec0ff */
[----:B------:R-:W-:Y:S01]  /*41f0*/  FFMA.FTZ R87, R87, R153, R42 ;  /* 0x0000009957577223 */ /* 0x000fe2000001002a */
[C---:B------:R-:W-:Y:S01]  /*4200*/  FMUL.FTZ R42, R86.reuse, R135 ;  /* 0x00000087562a7220 */ /* 0x040fe20000410000 */
[----:B------:R-:W-:Y:S01]  /*4210*/  FMUL.FTZ R134, R86, R95 ;  /* 0x0000005f56867220 */ /* 0x000fe20000410000 */
[----:B------:R-:W-:Y:S01]  /*4220*/  F2FP.BF16.F32.PACK_AB R152, R191, R152 ;  /* 0x00000098bf98723e */ /* 0x000fe200000010ff */
[C---:B------:R-:W-:Y:S01]  /*4230*/  FMUL.FTZ R86, R40.reuse, R43 ;  /* 0x0000002b28567220 */ /* 0x040fe20000410000 */
[-C--:B------:R-:W-:Y:S01]  /*4240*/  FMUL.FTZ R40, R40, R90.reuse ;  /* 0x0000005a28287220 */ /* 0x080fe20000410000 */
[C---:B------:R-:W-:Y:S01]  /*4250*/  FFMA.FTZ R42, R91.reuse, R95, -R42 ;  /* 0x0000005f5b2a7223 */ /* 0x040fe2000001082a */
[----:B------:R-:W-:Y:S01]  /*4260*/  FFMA.FTZ R91, R91, R135, R134 ;  /* 0x000000875b5b7223 */ /* 0x000fe20000010086 */
[C---:B------:R-:W-:Y:S01]  /*4270*/  FFMA.FTZ R86, R41.reuse, R90, -R86 ;  /* 0x0000005a29567223 */ /* 0x040fe20000010856 */
[----:B------:R-:W-:-:S03]  /*4280*/  FFMA.FTZ R41, R41, R43, R40 ;  /* 0x0000002b29297223 */ /* 0x000fc60000010028 */
[----:B------:R-:W-:Y:S02]  /*4290*/  F2FP.BF16.F32.PACK_AB R43, R91, R42 ;  /* 0x0000002a5b2b723e */ /* 0x000fe400000010ff */
[----:B------:R-:W-:Y:S01]  /*42a0*/  F2FP.BF16.F32.PACK_AB R40, R41, R86 ;  /* 0x000000562928723e */ /* 0x000fe200000010ff */
[----:B------:R-:W-:Y:S01]  /*42b0*/  IMAD.MOV.U32 R41, RZ, RZ, R152 ;  /* 0x000000ffff297224 */ /* 0x000fe200078e0098 */
[----:B------:R-:W-:-:S07]  /*42c0*/  F2FP.BF16.F32.PACK_AB R42, R87, R94 ;  /* 0x0000005e572a723e */ /* 0x000fce00000010ff */
.L_x_479:
[----:B------:R-:W-:Y:S05]  /*42d0*/  BSYNC B2 ;  /* 0x0000000000027941 */ /* 0x000fea0003800000 */
.L_x_478:
[----:B------:R-:W-:Y:S01]  /*42e0*/  ULDC.64 UR4, c[0x0][0x2d8] ;  /* 0x0000b60000047ab9 */ /* 0x000fe20000000a00 */
[----:B------:R-:W-:Y:S01]  /*42f0*/  ULDC.64 UR6, c[0x0][0x208] ;  /* 0x0000820000067ab9 */ /* 0x000fe20000000a00 */
[----:B------:R-:W-:-:S04]  /*4300*/  LEA R86, P3, R188, UR4, 0x1 ;  /* 0x00000004bc567c11 */ /* 0x000fc8000f8608ff */
[----:B------:R-:W-:-:S05]  /*4310*/  LEA.HI.X R87, R188, UR5, R189, 0x1, P3 ;  /* 0x00000005bc577c11 */ /* 0x000fca00098f0cbd */
[----:B--2---:R2:W-:Y:S04]  /*4320*/  STG.E.128 desc[UR6][R86.64], R40 ;  /* 0x0000002856007986 */ /* 0x0045e8000c101d06 */
.L_x_473:
[----:B------:R-:W-:Y:S05]  /*4330*/  BSYNC B1 ;  /* 0x0000000000017941 */ /* 0x000fea0003800000 */
.L_x_472:
[----:B------:R-:W-:Y:S04]  /*4340*/  BSSY B1, `(.L_x_480) ;  /* 0x000007a000017945 */ /* 0x000fe80003800000 */
[----:B------:R-:W-:Y:S05]  /*4350*/  @P4 BRA `(.L_x_481) ;  /* 0x0000000400e04947 */ /* 0x000fea0003800000 */
[----:B--2---:R-:W-:Y:S01]  /*4360*/  IADD3 R86, P3, P4, R116, R132, R16 ;  /* 0x0000008474567210 */ /* 0x004fe20007c7e010 */
[----:B------:R-:W-:Y:S03]  /*4370*/  BSSY B2, `(.L_x_482) ;  /* 0x000003c000027945 */ /* 0x000fe60003800000 */
[----:B------:R-:W-:Y:S01]  /*4380*/  IADD3.X R87, R125, R88, R17, P3, P4 ;  /* 0x000000587d577210 */ /* 0x000fe20001fe8411 */
[----:B------:R-:W-:Y:S08]  /*4390*/  @P0 BRA `(.L_x_483) ;  /* 0x0000000000e40947 */ /* 0x000ff00003800000 */
[----:B-1----:R1:W2:Y:S01]  /*43a0*/  LDS.128 R40, [R5+0x1f400] ;  /* 0x01f4000005287984 */ /* 0x0022a20000000c00 */
[----:B------:R-:W-:Y:S01]  /*43b0*/  IADD3 R90, P3, R86, R98, RZ ;  /* 0x00000062565a7210 */ /* 0x000fe20007f7e0ff */
[----:B------:R-:W-:Y:S04]  /*43c0*/  BSSY B3, `(.L_x_484) ;  /* 0x0000031000037945 */ /* 0x000fe80003800000 */
[----:B------:R-:W-:Y:S01]  /*43d0*/  IMAD.X R91, R87, 0x1, R15, P3 ;  /* 0x00000001575b7824 */ /* 0x000fe200018e060f */
[----:B------:R-:W-:-:S13]  /*43e0*/  ISETP.GE.AND P3, PT, R18, R80, PT ;  /* 0x000000501200720c */ /* 0x000fda0003f66270 */
[----:B-1----:R-:W-:Y:S05]  /*43f0*/  @P3 BRA `(.L_x_485) ;  /* 0x0000000000b43947 */ /* 0x002fea0003800000 */
[----:B------:R-:W-:Y:S01]  /*4400*/  SHF.R.U64 R94, R84, 0x10, R85 ;  /* 0x00000010545e7819 */ /* 0x000fe20000001255 */
[----:B--2---:R-:W-:Y:S01]  /*4410*/  IMAD.U32 R134, R43, 0x10000, RZ ;  /* 0x000100002b867824 */ /* 0x004fe200078e00ff */
[----:B------:R-:W-:Y:S02]  /*4420*/  SHF.R.U64 R95, R82, 0x10, R83 ;  /* 0x00000010525f7819 */ /* 0x000fe40000001253 */
[----:B------:R-:W-:Y:S02]  /*4430*/  SHF.R.U32.HI R85, RZ, 0x10, R85 ;  /* 0x00000010ff557819 */ /* 0x000fe40000011655 */
[----:B------:R-:W-:Y:S02]  /*4440*/  PRMT R94, R169, 0x5432, R94 ;  /* 0x00005432a95e7816 */ /* 0x000fe4000000005e */
[----:B------:R-:W-:Y:S01]  /*4450*/  SHF.R.U32.HI R135, RZ, 0x10, R83 ;  /* 0x00000010ff877819 */ /* 0x000fe20000011653 */
[----:B------:R-:W-:Y:S01]  /*4460*/  IMAD.U32 R83, R42, 0x10000, RZ ;  /* 0x000100002a537824 */ /* 0x000fe200078e00ff */
[----:B------:R-:W-:-:S02]  /*4470*/  PRMT R95, R207, 0x5410, R95 ;  /* 0x00005410cf5f7816 */ /* 0x000fc4000000005f */
[----:B------:R-:W-:Y:S02]  /*4480*/  PRMT R85, R209, 0x5410, R85 ;  /* 0x00005410d1557816 */ /* 0x000fe40000000055 */
[----:B------:R-:W-:Y:S02]  /*4490*/  LOP3.LUT R189, R41, 0xffff0000, RZ, 0xc0, !PT ;  /* 0xffff000029bd7812 */ /* 0x000fe400078ec0ff */
[C---:B------:R-:W-:Y:S01]  /*44a0*/  LOP3.LUT R152, R94.reuse, 0xffff0000, RZ, 0xc0, !PT ;  /* 0xffff00005e987812 */ /* 0x040fe200078ec0ff */
[----:B------:R-:W-:Y:S01]  /*44b0*/  IMAD.U32 R94, R94, 0x10000, RZ ;  /* 0x000100005e5e7824 */ /* 0x000fe200078e00ff */
[----:B------:R-:W-:Y:S01]  /*44c0*/  PRMT R84, R208, 0x5410, R135 ;  /* 0x00005410d0547816 */ /* 0x000fe20000000087 */
[----:B------:R-:W-:Y:S01]  /*44d0*/  IMAD.U32 R135, R85, 0x10000, RZ ;  /* 0x0001000055877824 */ /* 0x000fe200078e00ff */
[----:B------:R-:W-:Y:S01]  /*44e0*/  LOP3.LUT R188, R95, 0xffff0000, RZ, 0xc0, !PT ;  /* 0xffff00005fbc7812 */ /* 0x000fe200078ec0ff */
[----:B------:R-:W-:Y:S01]  /*44f0*/  FMUL.FTZ R190, R189, R152 ;  /* 0x00000098bdbe7220 */ /* 0x000fe20000410000 */
[----:B------:R-:W-:Y:S01]  /*4500*/  LOP3.LUT R42, R42, 0xffff0000, RZ, 0xc0, !PT ;  /* 0xffff00002a2a7812 */ /* 0x000fe200078ec0ff */
[----:B------:R-:W-:Y:S01]  /*4510*/  IMAD.U32 R153, R84, 0x10000, RZ ;  /* 0x0001000054997824 */ /* 0x000fe200078e00ff */
[----:B------:R-:W-:Y:S01]  /*4520*/  LOP3.LUT R82, R43, 0xffff0000, RZ, 0xc0, !PT ;  /* 0xffff00002b527812 */ /* 0x000fe200078ec0ff */
[----:B------:R-:W-:-:S02]  /*4530*/  IMAD.U32 R43, R41, 0x10000, RZ ;  /* 0x00010000292b7824 */ /* 0x000fc400078e00ff */
[-C--:B------:R-:W-:Y:S01]  /*4540*/  FMUL.FTZ R189, R189, R188.reuse ;  /* 0x000000bcbdbd7220 */ /* 0x080fe20000410000 */
[----:B------:R-:W-:Y:S02]  /*4550*/  IMAD.U32 R41, R40, 0x10000, RZ ;  /* 0x0001000028297824 */ /* 0x000fe400078e00ff */
[----:B------:R-:W-:Y:S01]  /*4560*/  FMUL.FTZ R192, R42, R135 ;  /* 0x000000872ac07220 */ /* 0x000fe20000410000 */
[----:B------:R-:W-:Y:S01]  /*4570*/  LOP3.LUT R40, R40, 0xffff0000, RZ, 0xc0, !PT ;  /* 0xffff000028287812 */ /* 0x000fe200078ec0ff */
[C---:B------:R-:W-:Y:S01]  /*4580*/  FFMA.FTZ R190, R43.reuse, R188, -R190 ;  /* 0x000000bc2bbe7223 */ /* 0x040fe200000108be */
[----:B------:R-:W-:Y:S01]  /*4590*/  FFMA.FTZ R189, R43, R152, R189 ;  /* 0x000000982bbd7223 */ /* 0x000fe200000100bd */
[-C--:B------:R-:W-:Y:S01]  /*45a0*/  FMUL.FTZ R42, R42, R153.reuse ;  /* 0x000000992a2a7220 */ /* 0x080fe20000410000 */
[----:B------:R-:W-:Y:S01]  /*45b0*/  LOP3.LUT R85, R85, 0xffff0000, RZ, 0xc0, !PT ;  /* 0xffff000055557812 */ /* 0x000fe200078ec0ff */
[----:B------:R-:W-:Y:S01]  /*45c0*/  IMAD.U32 R95, R95, 0x10000, RZ ;  /* 0x000100005f5f7824 */ /* 0x000fe200078e00ff */
[----:B------:R-:W-:Y:S01]  /*45d0*/  LOP3.LUT R43, R84, 0xffff0000, RZ, 0xc0, !PT ;  /* 0xffff0000542b7812 */ /* 0x000fe200078ec0ff */
[C---:B------:R-:W-:Y:S01]  /*45e0*/  FFMA.FTZ R192, R83.reuse, R153, -R192 ;  /* 0x0000009953c07223 */ /* 0x040fe200000108c0 */
[----:B------:R-:W-:Y:S01]  /*45f0*/  FFMA.FTZ R83, R83, R135, R42 ;  /* 0x0000008753537223 */ /* 0x000fe2000001002a */
[----:B------:R-:W-:Y:S01]  /*4600*/  FMUL.FTZ R135, R82, R85 ;  /* 0x0000005552877220 */ /* 0x000fe20000410000 */
[CC--:B------:R-:W-:Y:S01]  /*4610*/  FMUL.FTZ R42, R40.reuse, R94.reuse ;  /* 0x0000005e282a7220 */ /* 0x0c0fe20000410000 */
[----:B------:R-:W-:Y:S01]  /*4620*/  FMUL.FTZ R153, R40, R95 ;  /* 0x0000005f28997220 */ /* 0x000fe20000410000 */
[-C--:B------:R-:W-:Y:S01]  /*4630*/  FMUL.FTZ R82, R82, R43.reuse ;  /* 0x0000002b52527220 */ /* 0x080fe20000410000 */
[C---:B------:R-:W-:Y:S01]  /*4640*/  FFMA.FTZ R135, R134.reuse, R43, -R135 ;  /* 0x0000002b86877223 */ /* 0x040fe20000010887 */
[C---:B------:R-:W-:Y:S01]  /*4650*/  FFMA.FTZ R42, R41.reuse, R95, -R42 ;  /* 0x0000005f292a7223 */ /* 0x040fe2000001082a */
[----:B------:R-:W-:Y:S01]  /*4660*/  FFMA.FTZ R153, R41, R94, R153 ;  /* 0x0000005e29997223 */ /* 0x000fe20000010099 */
[----:B------:R-:W-:Y:S01]  /*4670*/  FFMA.FTZ R82, R134, R85, R82 ;  /* 0x0000005586527223 */ /* 0x000fe20000010052 */
[----:B------:R-:W-:-:S02]  /*4680*/  F2FP.BF16.F32.PACK_AB R192, R83, R192 ;  /* 0x000000c053c0723e */ /* 0x000fc400000010ff */
[----:B------:R-:W-:Y:S02]  /*4690*/  F2FP.BF16.F32.PACK_AB R41, R189, R190 ;  /* 0x000000bebd29723e */ /* 0x000fe400000010ff */
[----:B------:R-:W-:Y:S01]  /*46a0*/  F2FP.BF16.F32.PACK_AB R40, R153, R42 ;  /* 0x0000002a9928723e */ /* 0x000fe200000010ff */
[----:B------:R-:W-:Y:S01]  /*46b0*/  IMAD.MOV.U32 R42, RZ, RZ, R192 ;  /* 0x000000ffff2a7224 */ /* 0x000fe200078e00c0 */
[----:B------:R-:W-:-:S07]  /*46c0*/  F2FP.BF16.F32.PACK_AB R43, R82, R135 ;  /* 0x00000087522b723e */ /* 0x000fce00000010ff */
.L_x_485:
[----:B------:R-:W-:Y:S05]  /*46d0*/  BSYNC B3 ;  /* 0x0000000000037941 */ /* 0x000fea0003800000 */
.L_x_484:
[----:B------:R-:W-:Y:S01]  /*46e0*/  ULDC.64 UR4, c[0x0][0x2d8] ;  /* 0x0000b60000047ab9 */ /* 0x000fe20000000a00 */
[----:B------:R-:W-:Y:S01]  /*46f0*/  ULDC.64 UR6, c[0x0][0x208] ;  /* 0x0000820000067ab9 */ /* 0x000fe20000000a00 */
[----:B------:R-:W-:-:S04]  /*4700*/  LEA R82, P3, R90, UR4, 0x1 ;  /* 0x000000045a527c11 */ /* 0x000fc8000f8608ff */
[----:B------:R-:W-:-:S05]  /*4710*/  LEA.HI.X R83, R90, UR5, R91, 0x1, P3 ;  /* 0x000000055a537c11 */ /* 0x000fca00098f0c5b */
[----:B--2---:R2:W-:Y:S04]  /*4720*/  STG.E.128 desc[UR6][R82.64], R40 ;  /* 0x0000002852007986 */ /* 0x0045e8000c101d06 */
.L_x_483:
[----:B------:R-:W-:Y:S05]  /*4730*/  BSYNC B2 ;  /* 0x0000000000027941 */ /* 0x000fea0003800000 */
.L_x_482:
[----:B------:R-:W-:Y:S05]  /*4740*/  @P1 BRA `(.L_x_481) ;  /* 0x0000000000e41947 */ /* 0x000fea0003800000 */
[----:B-12---:R1:W2:Y:S01]  /*4750*/  LDS.128 R40, [R5+0x24c00] ;  /* 0x024c000005287984 */ /* 0x0062a20000000c00 */
[----:B------:R-:W-:Y:S01]  /*4760*/  IADD3 R86, P3, R86, R13, RZ ;  /* 0x0000000d56567210 */ /* 0x000fe20007f7e0ff */
[----:B------:R-:W-:Y:S04]  /*4770*/  BSSY B2, `(.L_x_486) ;  /* 0x0000031000027945 */ /* 0x000fe80003800000 */
[----:B------:R-:W-:Y:S01]  /*4780*/  IMAD.X R87, R87, 0x1, R8, P3 ;  /* 0x0000000157577824 */ /* 0x000fe200018e0608 */
[----:B------:R-:W-:-:S13]  /*4790*/  ISETP.GE.AND P3, PT, R221, R80, PT ;  /* 0x00000050dd00720c */ /* 0x000fda0003f66270 */
[----:B-1----:R-:W-:Y:S05]  /*47a0*/  @P3 BRA `(.L_x_487) ;  /* 0x0000000000b43947 */ /* 0x002fea0003800000 */
[----:B------:R-:W-:Y:S02]  /*47b0*/  SHF.R.U64 R78, R78, 0x10, R79 ;  /* 0x000000104e4e7819 */ /* 0x000fe4000000124f */
[----:B------:R-:W-:Y:S01]  /*47c0*/  SHF.R.U64 R82, R76, 0x10, R77 ;  /* 0x000000104c527819 */ /* 0x000fe2000000124d */
[----:B--2---:R-:W-:Y:S01]  /*47d0*/  IMAD.U32 R76, R42, 0x10000, RZ ;  /* 0x000100002a4c7824 */ /* 0x004fe200078e00ff */
[----:B------:R-:W-:Y:S02]  /*47e0*/  SHF.R.U32.HI R79, RZ, 0x10, R79 ;  /* 0x00000010ff4f7819 */ /* 0x000fe4000001164f */
[----:B------:R-:W-:Y:S02]  /*47f0*/  SHF.R.U32.HI R83, RZ, 0x10, R77 ;  /* 0x00000010ff537819 */ /* 0x000fe4000001164d */
[----:B------:R-:W-:Y:S02]  /*4800*/  PRMT R203, R203, 0x5410, R78 ;  /* 0x00005410cbcb7816 */ /* 0x000fe4000000004e */
[----:B------:R-:W-:-:S02]  /*4810*/  PRMT R205, R205, 0x5410, R82 ;  /* 0x00005410cdcd7816 */ /* 0x000fc40000000052 */
[----:B------:R-:W-:Y:S02]  /*4820*/  PRMT R202, R202, 0x5410, R79 ;  /* 0x00005410caca7816 */ /* 0x000fe4000000004f */
[----:B------:R-:W-:Y:S01]  /*4830*/  PRMT R204, R204, 0x5410, R83 ;  /* 0x00005410cccc7816 */ /* 0x000fe20000000053 */
[C---:B------:R-:W-:Y:S01]  /*4840*/  IMAD.U32 R83, R41.reuse, 0x10000, RZ ;  /* 0x0001000029537824 */ /* 0x040fe200078e00ff */
[----:B------:R-:W-:Y:S01]  /*4850*/  LOP3.LUT R79, R41, 0xffff0000, RZ, 0xc0, !PT ;  /* 0xffff0000294f7812 */ /* 0x000fe200078ec0ff */
[----:B------:R-:W-:Y:S01]  /*4860*/  IMAD.U32 R78, R202, 0x10000, RZ ;  /* 0x00010000ca4e7824 */ /* 0x000fe200078e00ff */
[----:B------:R-:W-:Y:S01]  /*4870*/  LOP3.LUT R90, R203, 0xffff0000, RZ, 0xc0, !PT ;  /* 0xffff0000cb5a7812 */ /* 0x000fe200078ec0ff */
[----:B------:R-:W-:Y:S01]  /*4880*/  IMAD.U32 R82, R204, 0x10000, RZ ;  /* 0x00010000cc527824 */ /* 0x000fe200078e00ff */
[----:B------:R-:W-:Y:S01]  /*4890*/  LOP3.LUT R84, R205, 0xffff0000, RZ, 0xc0, !PT ;  /* 0xffff0000cd547812 */ /* 0x000fe200078ec0ff */
[----:B------:R-:W-:Y:S01]  /*48a0*/  IMAD.U32 R41, R40, 0x10000, RZ ;  /* 0x0001000028297824 */ /* 0x000fe200078e00ff */
[----:B------:R-:W-:Y:S01]  /*48b0*/  LOP3.LUT R77, R42, 0xffff0000, RZ, 0xc0, !PT ;  /* 0xffff00002a4d7812 */ /* 0x000fe200078ec0ff */
[----:B------:R-:W-:Y:S01]  /*48c0*/  FMUL.FTZ R94, R79, R90 ;  /* 0x0000005a4f5e7220 */ /* 0x000fe20000410000 */
[----:B------:R-:W-:Y:S01]  /*48d0*/  LOP3.LUT R42, R43, 0xffff0000, RZ, 0xc0, !PT ;  /* 0xffff00002b2a7812 */ /* 0x000fe200078ec0ff */
[----:B------:R-:W-:Y:S01]  /*48e0*/  FMUL.FTZ R85, R79, R84 ;  /* 0x000000544f557220 */ /* 0x000fe20000410000 */
[----:B------:R-:W-:Y:S01]  /*48f0*/  LOP3.LUT R79, R40, 0xffff0000, RZ, 0xc0, !PT ;  /* 0xffff0000284f7812 */ /* 0x000fe200078ec0ff */
[----:B------:R-:W-:Y:S01]  /*4900*/  FMUL.FTZ R91, R77, R78 ;  /* 0x0000004e4d5b7220 */ /* 0x000fe20000410000 */
[----:B------:R-:W-:Y:S01]  /*4910*/  FFMA.FTZ R40, R83, R84, -R94 ;  /* 0x0000005453287223 */ /* 0x000fe2000001085e */
[----:B------:R-:W-:Y:S01]  /*4920*/  FMUL.FTZ R77, R77, R82 ;  /* 0x000000524d4d7220 */ /* 0x000fe20000410000 */
[----:B------:R-:W-:Y:S01]  /*4930*/  LOP3.LUT R202, R202, 0xffff0000, RZ, 0xc0, !PT ;  /* 0xffff0000caca7812 */ /* 0x000fe200078ec0ff */
[----:B------:R-:W-:Y:S01]  /*4940*/  FFMA.FTZ R83, R83, R90, R85 ;  /* 0x0000005a53537223 */ /* 0x000fe20000010055 */
[----:B------:R-:W-:Y:S01]  /*4950*/  LOP3.LUT R204, R204, 0xffff0000, RZ, 0xc0, !PT ;  /* 0xffff0000cccc7812 */ /* 0x000fe200078ec0ff */
[----:B------:R-:W-:-:S02]  /*4960*/  IMAD.U32 R90, R203, 0x10000, RZ ;  /* 0x00010000cb5a7824 */ /* 0x000fc400078e00ff */
[C---:B------:R-:W-:Y:S01]  /*4970*/  FFMA.FTZ R82, R76.reuse, R82, -R91 ;  /* 0x000000524c527223 */ /* 0x040fe2000001085b */
[----:B------:R-:W-:Y:S02]  /*4980*/  IMAD.U32 R84, R205, 0x10000, RZ ;  /* 0x00010000cd547824 */ /* 0x000fe400078e00ff */
[----:B------:R-:W-:Y:S01]  /*4990*/  FFMA.FTZ R77, R76, R78, R77 ;  /* 0x0000004e4c4d7223 */ /* 0x000fe2000001004d */
[C---:B------:R-:W-:Y:S01]  /*49a0*/  FMUL.FTZ R76, R42.reuse, R202 ;  /* 0x000000ca2a4c7220 */ /* 0x040fe20000410000 */
[----:B------:R-:W-:Y:S01]  /*49b0*/  FMUL.FTZ R85, R42, R204 ;  /* 0x000000cc2a557220 */ /* 0x000fe20000410000 */
[C---:B------:R-:W-:Y:S01]  /*49c0*/  FMUL.FTZ R42, R79.reuse, R90 ;  /* 0x0000005a4f2a7220 */ /* 0x040fe20000410000 */
[----:B------:R-:W-:Y:S01]  /*49d0*/  FMUL.FTZ R79, R79, R84 ;  /* 0x000000544f4f7220 */ /* 0x000fe20000410000 */
[----:B------:R-:W-:Y:S01]  /*49e0*/  IMAD.U32 R43, R43, 0x10000, RZ ;  /* 0x000100002b2b7824 */ /* 0x000fe200078e00ff */
[----:B------:R-:W-:Y:S01]  /*49f0*/  F2FP.BF16.F32.PACK_AB R82, R77, R82 ;  /* 0x000000524d52723e */ /* 0x000fe200000010ff */
[C---:B------:R-:W-:Y:S01]  /*4a00*/  FFMA.FTZ R42, R41.reuse, R84, -R42 ;  /* 0x00000054292a7223 */ /* 0x040fe2000001082a */
[----:B------:R-:W-:Y:S01]  /*4a10*/  FFMA.FTZ R79, R41, R90, R79 ;  /* 0x0000005a294f7223 */ /* 0x000fe2000001004f */
[C---:B------:R-:W-:Y:S01]  /*4a20*/  FFMA.FTZ R76, R43.reuse, R204, -R76 ;  /* 0x000000cc2b4c7223 */ /* 0x040fe2000001084c */
[----:B------:R-:W-:Y:S01]  /*4a30*/  FFMA.FTZ R85, R43, R202, R85 ;  /* 0x000000ca2b557223 */ /* 0x000fe20000010055 */
[----:B------:R-:W-:-:S02]  /*4a40*/  F2FP.BF16.F32.PACK_AB R41, R83, R40 ;  /* 0x000000285329723e */ /* 0x000fc400000010ff */
[----:B------:R-:W-:Y:S01]  /*4a50*/  F2FP.BF16.F32.PACK_AB R40, R79, R42 ;  /* 0x0000002a4f28723e */ /* 0x000fe200000010ff */
[----:B------:R-:W-:Y:S01]  /*4a60*/  IMAD.MOV.U32 R42, RZ, RZ, R82 ;  /* 0x000000ffff2a7224 */ /* 0x000fe200078e0052 */
[----:B------:R-:W-:-:S07]  /*4a70*/  F2FP.BF16.F32.PACK_AB R43, R85, R76 ;  /* 0x0000004c552b723e */ /* 0x000fce00000010ff */
.L_x_487:
[----:B------:R-:W-:Y:S05]  /*4a80*/  BSYNC B2 ;  /* 0x0000000000027941 */ /* 0x000fea0003800000 */
.L_x_486:
[----:B------:R-:W-:Y:S01]  /*4a90*/  ULDC.64 UR4, c[0x0][0x2d8] ;  /* 0x0000b60000047ab9 */ /* 0x000fe20000000a00 */
[----:B------:R-:W-:Y:S01]  /*4aa0*/  ULDC.64 UR6, c[0x0][0x208] ;  /* 0x0000820000067ab9 */ /* 0x000fe20000000a00 */
[----:B------:R-:W-:-:S04]  /*4ab0*/  LEA R76, P3, R86, UR4, 0x1 ;  /* 0x00000004564c7c11 */ /* 0x000fc8000f8608ff */
[----:B------:R-:W-:-:S05]  /*4ac0*/  LEA.HI.X R77, R86, UR5, R87, 0x1, P3 ;  /* 0x00000005564d7c11 */ /* 0x000fca00098f0c57 */
[----:B--2---:R3:W-:Y:S04]  /*4ad0*/  STG.E.128 desc[UR6][R76.64], R40 ;  /* 0x000000284c007986 */ /* 0x0047e8000c101d06 */
.L_x_481:
[----:B------:R-:W-:Y:S05]  /*4ae0*/  BSYNC B1 ;  /* 0x0000000000017941 */ /* 0x000fea0003800000 */
.L_x_480:
[----:B------:R-:W-:Y:S01]  /*4af0*/  ISETP.NE.AND P3, PT, R89, RZ, PT ;  /* 0x000000ff5900720c */ /* 0x000fe20003f65270 */
[----:B------:R-:W-:-:S12]  /*4b00*/  BSSY B1, `(.L_x_488) ;  /* 0x000007b000017945 */ /* 0x000fd80003800000 */
[----:B------:R-:W-:Y:S05]  /*4b10*/  @P3 BRA `(.L_x_489) ;  /* 0x0000000400e43947 */ /* 0x000fea0003800000 */
[----:B---3--:R-:W-:Y:S01]  /*4b20*/  IADD3 R77, P3, P4, R127, R132, R16 ;  /* 0x000000847f4d7210 */ /* 0x008fe20007c7e010 */
[----:B------:R-:W-:Y:S03]  /*4b30*/  BSSY B2, `(.L_x_490) ;  /* 0x000003d000027945 */ /* 0x000fe60003800000 */
[----:B------:R-:W-:Y:S01]  /*4b40*/  IADD3.X R76, R126, R88, R17, P3, P4 ;  /* 0x000000587e4c7210 */ /* 0x000fe20001fe8411 */
[----:B------:R-:W-:Y:S08]  /*4b50*/  @P0 BRA `(.L_x_491) ;  /* 0x0000000000e80947 */ /* 0x000ff00003800000 */
[----:B-12---:R1:W2:Y:S01]  /*4b60*/  LDS.128 R40, [R5+0x20400] ;  /* 0x0204000005287984 */ /* 0x0062a20000000c00 */
[----:B------:R-:W-:Y:S01]  /*4b70*/  IADD3 R78, P3, R77, R98, RZ ;  /* 0x000000624d4e7210 */ /* 0x000fe20007f7e0ff */
[----:B------:R-:W-:Y:S04]  /*4b80*/  BSSY B3, `(.L_x_492) ;  /* 0x0000032000037945 */ /* 0x000fe80003800000 */
[----:B------:R-:W-:Y:S01]  /*4b90*/  IMAD.X R79, R76, 0x1, R15, P3 ;  /* 0x000000014c4f7824 */ /* 0x000fe200018e060f */
[----:B------:R-:W-:-:S13]  /*4ba0*/  ISETP.GE.AND P3, PT, R18, R80, PT ;  /* 0x000000501200720c */ /* 0x000fda0003f66270 */
[----:B-1----:R-:W-:Y:S05]  /*4bb0*/  @P3 BRA `(.L_x_493) ;  /* 0x0000000000b83947 */ /* 0x002fea0003800000 */
[--C-:B------:R-:W-:Y:S02]  /*4bc0*/  SHF.R.U64 R74, R74, 0x10, R75.reuse ;  /* 0x000000104a4a7819 */ /* 0x100fe4000000124b */
[----:B------:R-:W-:Y:S02]  /*4bd0*/  SHF.R.U32.HI R75, RZ, 0x10, R75 ;  /* 0x00000010ff4b7819 */ /* 0x000fe4000001164b */
[--C-:B------:R-:W-:Y:S01]  /*4be0*/  SHF.R.U64 R82, R72, 0x10, R73.reuse ;  /* 0x0000001048527819 */ /* 0x100fe20000001249 */
[----:B--2---:R-:W-:Y:S01]  /*4bf0*/  IMAD.U32 R72, R42, 0x10000, RZ ;  /* 0x000100002a487824 */ /* 0x004fe200078e00ff */
[----:B------:R-:W-:Y:S02]  /*4c00*/  SHF.R.U32.HI R83, RZ, 0x10, R73 ;  /* 0x00000010ff537819 */ /* 0x000fe40000011649 */
[----:B------:R-:W-:Y:S01]  /*4c10*/  PRMT R172, R172, 0x5410, R75 ;  /* 0x00005410acac7816 */ /* 0x000fe2000000004b */
[----:B------:R-:W-:Y:S01]  /*4c20*/  IMAD.U32 R75, R41, 0x10000, RZ ;  /* 0x00010000294b7824 */ /* 0x000fe200078e00ff */
[----:B------:R-:W-:-:S02]  /*4c30*/  PRMT R175, R175, 0x5410, R82 ;  /* 0x00005410afaf7816 */ /* 0x000fc40000000052 */
[----:B------:R-:W-:Y:S01]  /*4c40*/  PRMT R174, R174, 0x5410, R83 ;  /* 0x00005410aeae7816 */ /* 0x000fe20000000053 */
[----:B------:R-:W-:Y:S01]  /*4c50*/  IMAD.U32 R85, R172, 0x10000, RZ ;  /* 0x00010000ac557824 */ /* 0x000fe200078e00ff */
[----:B------:R-:W-:Y:S02]  /*4c60*/  PRMT R173, R173, 0x5410, R74 ;  /* 0x00005410adad7816 */ /* 0x000fe4000000004a */
[----:B------:R-:W-:Y:S01]  /*4c70*/  LOP3.LUT R73, R42, 0xffff0000, RZ, 0xc0, !PT ;  /* 0xffff00002a497812 */ /* 0x000fe200078ec0ff */
[----:B------:R-:W-:Y:S01]  /*4c80*/  IMAD.U32 R83, R174, 0x10000, RZ ;  /* 0x00010000ae537824 */ /* 0x000fe200078e00ff */
[----:B------:R-:W-:Y:S01]  /*4c90*/  LOP3.LUT R74, R41, 0xffff0000, RZ, 0xc0, !PT ;  /* 0xffff0000294a7812 */ /* 0x000fe200078ec0ff */
[----:B------:R-:W-:Y:S01]  /*4ca0*/  IMAD.U32 R41, R40, 0x10000, RZ ;  /* 0x0001000028297824 */ /* 0x000fe200078e00ff */
[----:B------:R-:W-:Y:S01]  /*4cb0*/  LOP3.LUT R84, R173, 0xffff0000, RZ, 0xc0, !PT ;  /* 0xffff0000ad547812 */ /* 0x000fe200078ec0ff */
[----:B------:R-:W-:Y:S01]  /*4cc0*/  FMUL.FTZ R89, R73, R85 ;  /* 0x0000005549597220 */ /* 0x000fe20000410000 */
[----:B------:R-:W-:Y:S01]  /*4cd0*/  LOP3.LUT R82, R175, 0xffff0000, RZ, 0xc0, !PT ;  /* 0xffff0000af527812 */ /* 0x000fe200078ec0ff */
[-C--:B------:R-:W-:Y:S01]  /*4ce0*/  FMUL.FTZ R73, R73, R83.reuse ;  /* 0x0000005349497220 */ /* 0x080fe20000410000 */
[----:B------:R-:W-:Y:S01]  /*4cf0*/  LOP3.LUT R42, R43, 0xffff0000, RZ, 0xc0, !PT ;  /* 0xffff00002b2a7812 */ /* 0x000fe200078ec0ff */
[----:B------:R-:W-:Y:S01]  /*4d00*/  FMUL.FTZ R86, R74, R84 ;  /* 0x000000544a567220 */ /* 0x000fe20000410000 */
[----:B------:R-:W-:Y:S01]  /*4d10*/  LOP3.LUT R172, R172, 0xffff0000, RZ, 0xc0, !PT ;  /* 0xffff0000acac7812 */ /* 0x000fe200078ec0ff */
[----:B------:R-:W-:Y:S01]  /*4d20*/  FMUL.FTZ R87, R74, R82 ;  /* 0x000000524a577220 */ /* 0x000fe20000410000 */
[----:B------:R-:W-:Y:S01]  /*4d30*/  LOP3.LUT R174, R174, 0xffff0000, RZ, 0xc0, !PT ;  /* 0xffff0000aeae7812 */ /* 0x000fe200078ec0ff */
[----:B------:R-:W-:Y:S01]  /*4d40*/  IMAD.U32 R173, R173, 0x10000, RZ ;  /* 0x00010000adad7824 */ /* 0x000fe200078e00ff */
[----:B------:R-:W-:Y:S01]  /*4d50*/  LOP3.LUT R74, R40, 0xffff0000, RZ, 0xc0, !PT ;  /* 0xffff0000284a7812 */ /* 0x000fe200078ec0ff */
[----:B------:R-:W-:Y:S01]  /*4d60*/  FFMA.FTZ R89, R72, R83, -R89 ;  /* 0x0000005348597223 */ /* 0x000fe20000010859 */
[----:B------:R-:W-:-:S02]  /*4d70*/  IMAD.U32 R175, R175, 0x10000, RZ ;  /* 0x00010000afaf7824 */ /* 0x000fc400078e00ff */
[C---:B------:R-:W-:Y:S01]  /*4d80*/  FFMA.FTZ R40, R75.reuse, R82, -R86 ;  /* 0x000000524b287223 */ /* 0x040fe20000010856 */
[----:B------:R-:W-:Y:S01]  /*4d90*/  FFMA.FTZ R72, R72, R85, R73 ;  /* 0x0000005548487223 */ /* 0x000fe20000010049 */
[C---:B------:R-:W-:Y:S01]  /*4da0*/  FMUL.FTZ R82, R42.reuse, R172 ;  /* 0x000000ac2a527220 */ /* 0x040fe20000410000 */
[----:B------:R-:W-:Y:S01]  /*4db0*/  FMUL.FTZ R73, R42, R174 ;  /* 0x000000ae2a497220 */ /* 0x000fe20000410000 */
[C---:B------:R-:W-:Y:S01]  /*4dc0*/  FMUL.FTZ R42, R74.reuse, R173 ;  /* 0x000000ad4a2a7220 */ /* 0x040fe20000410000 */
[----:B------:R-:W-:Y:S01]  /*4dd0*/  FFMA.FTZ R87, R75, R84, R87 ;  /* 0x000000544b577223 */ /* 0x000fe20000010057 */
[-C--:B------:R-:W-:Y:S01]  /*4de0*/  FMUL.FTZ R74, R74, R175.reuse ;  /* 0x000000af4a4a7220 */ /* 0x080fe20000410000 */
[----:B------:R-:W-:Y:S02]  /*4df0*/  IMAD.U32 R43, R43, 0x10000, RZ ;  /* 0x000100002b2b7824 */ /* 0x000fe400078e00ff */
[C---:B------:R-:W-:Y:S01]  /*4e00*/  FFMA.FTZ R42, R41.reuse, R175, -R42 ;  /* 0x000000af292a7223 */ /* 0x040fe2000001082a */
[----:B------:R-:W-:Y:S01]  /*4e10*/  F2FP.BF16.F32.PACK_AB R72, R72, R89 ;  /* 0x000000594848723e */ /* 0x000fe200000010ff */
[----:B------:R-:W-:Y:S01]  /*4e20*/  FFMA.FTZ R41, R41, R173, R74 ;  /* 0x000000ad29297223 */ /* 0x000fe2000001004a */
[C---:B------:R-:W-:Y:S01]  /*4e30*/  FFMA.FTZ R82, R43.reuse, R174, -R82 ;  /* 0x000000ae2b527223 */ /* 0x040fe20000010852 */
[----:B------:R-:W-:Y:S01]  /*4e40*/  FFMA.FTZ R73, R43, R172, R73 ;  /* 0x000000ac2b497223 */ /* 0x000fe20000010049 */
[----:B------:R-:W-:-:S02]  /*4e50*/  F2FP.BF16.F32.PACK_AB R87, R87, R40 ;  /* 0x000000285757723e */ /* 0x000fc400000010ff */
[----:B------:R-:W-:Y:S01]  /*4e60*/  F2FP.BF16.F32.PACK_AB R40, R41, R42 ;  /* 0x0000002a2928723e */ /* 0x000fe200000010ff */
[----:B------:R-:W-:Y:S01]  /*4e70*/  IMAD.MOV.U32 R42, RZ, RZ, R72 ;  /* 0x000000ffff2a7224 */ /* 0x000fe200078e0048 */
[----:B------:R-:W-:Y:S01]  /*4e80*/  F2FP.BF16.F32.PACK_AB R43, R73, R82 ;  /* 0x00000052492b723e */ /* 0x000fe200000010ff */
[----:B------:R-:W-:-:S07]  /*4e90*/  IMAD.MOV.U32 R41, RZ, RZ, R87 ;  /* 0x000000ffff297224 */ /* 0x000fce00078e0057 */
.L_x_493:
[----:B------:R-:W-:Y:S05]  /*4ea0*/  BSYNC B3 ;  /* 0x0000000000037941 */ /* 0x000fea0003800000 */
.L_x_492:
[----:B------:R-:W-:Y:S01]  /*4eb0*/  ULDC.64 UR4, c[0x0][0x2d8] ;  /* 0x0000b60000047ab9 */ /* 0x000fe20000000a00 */
[----:B------:R-:W-:Y:S01]  /*4ec0*/  ULDC.64 UR6, c[0x0][0x208] ;  /* 0x0000820000067ab9 */ /* 0x000fe20000000a00 */
[----:B------:R-:W-:-:S04]  /*4ed0*/  LEA R72, P3, R78, UR4, 0x1 ;  /* 0x000000044e487c11 */ /* 0x000fc8000f8608ff */
[----:B------:R-:W-:-:S05]  /*4ee0*/  LEA.HI.X R73, R78, UR5, R79, 0x1, P3 ;  /* 0x000000054e497c11 */ /* 0x000fca00098f0c4f */
[----:B--2---:R3:W-:Y:S04]  /*4ef0*/  STG.E.128 desc[UR6][R72.64], R40 ;  /* 0x0000002848007986 */ /* 0x0047e8000c101d06 */
.L_x_491:
[----:B------:R-:W-:Y:S05]  /*4f00*/  BSYNC B2 ;  /* 0x0000000000027941 */ /* 0x000fea0003800000 */
.L_x_490:
[----:B------:R-:W-:Y:S05]  /*4f10*/  @P1 BRA `(.L_x_489) ;  /* 0x0000000000e41947 */ /* 0x000fea0003800000 */
[----:B-123--:R1:W2:Y:S01]  /*4f20*/  LDS.128 R40, [R5+0x25c00] ;  /* 0x025c000005287984 */ /* 0x00e2a20000000c00 */
[----:B------:R-:W-:Y:S01]  /*4f30*/  IADD3 R77, P3, R77, R13, RZ ;  /* 0x0000000d4d4d7210 */ /* 0x000fe20007f7e0ff */
[----:B------:R-:W-:Y:S04]  /*4f40*/  BSSY B2, `(.L_x_494) ;  /* 0x0000031000027945 */ /* 0x000fe80003800000 */
[----:B------:R-:W-:Y:S01]  /*4f50*/  IMAD.X R76, R76, 0x1, R8, P3 ;  /* 0x000000014c4c7824 */ /* 0x000fe200018e0608 */
[----:B------:R-:W-:-:S13]  /*4f60*/  ISETP.GE.AND P3, PT, R221, R80, PT ;  /* 0x00000050dd00720c */ /* 0x000fda0003f66270 */
[----:B-1----:R-:W-:Y:S05]  /*4f70*/  @P3 BRA `(.L_x_495) ;  /* 0x0000000000b43947 */ /* 0x002fea0003800000 */
[----:B------:R-:W-:Y:S01]  /*4f80*/  SHF.R.U64 R72, R70, 0x10, R71 ;  /* 0x0000001046487819 */ /* 0x000fe20000001247 */
[----:B--2---:R-:W-:Y:S01]  /*4f90*/  IMAD.U32 R70, R42, 0x10000, RZ ;  /* 0x000100002a467824 */ /* 0x004fe200078e00ff */
[--C-:B------:R-:W-:Y:S02]  /*4fa0*/  SHF.R.U64 R74, R68, 0x10, R69.reuse ;  /* 0x00000010444a7819 */ /* 0x100fe40000001245 */
[----:B------:R-:W-:Y:S02]  /*4fb0*/  SHF.R.U32.HI R73, RZ, 0x10, R69 ;  /* 0x00000010ff497819 */ /* 0x000fe40000011645 */
[----:B------:R-:W-:Y:S02]  /*4fc0*/  SHF.R.U32.HI R69, RZ, 0x10, R71 ;  /* 0x00000010ff457819 */ /* 0x000fe40000011647 */
[----:B------:R-:W-:Y:S02]  /*4fd0*/  PRMT R165, R165, 0x5410, R72 ;  /* 0x00005410a5a57816 */ /* 0x000fe40000000048 */
[----:B------:R-:W-:-:S02]  /*4fe0*/  PRMT R167, R167, 0x5410, R74 ;  /* 0x00005410a7a77816 */ /* 0x000fc4000000004a */
[----:B------:R-:W-:Y:S02]  /*4ff0*/  PRMT R158, R158, 0x5410, R69 ;  /* 0x000054109e9e7816 */ /* 0x000fe40000000045 */
[----:B------:R-:W-:Y:S02]  /*5000*/  LOP3.LUT R69, R41, 0xffff0000, RZ, 0xc0, !PT ;  /* 0xffff000029457812 */ /* 0x000fe400078ec0ff */
[----:B------:R-:W-:Y:S01]  /*5010*/  LOP3.LUT R74, R165, 0xffff0000, RZ, 0xc0, !PT ;  /* 0xffff0000a54a7812 */ /* 0x000fe200078ec0ff */
[----:B------:R-:W-:Y:S01]  /*5020*/  IMAD.U32 R75, R158, 0x10000, RZ ;  /* 0x000100009e4b7824 */ /* 0x000fe200078e00ff */
[----:B------:R-:W-:Y:S01]  /*5030*/  LOP3.LUT R72, R167, 0xffff0000, RZ, 0xc0, !PT ;  /* 0xffff0000a7487812 */ /* 0x000fe200078ec0ff */
[----:B------:R-:W-:Y:S01]  /*5040*/  IMAD.U32 R165, R165, 0x10000, RZ ;  /* 0x00010000a5a57824 */ /* 0x000fe200078e00ff */
[----:B------:R-:W-:Y:S01]  /*5050*/  PRMT R166, R166, 0x5410, R73 ;  /* 0x00005410a6a67816 */ /* 0x000fe20000000049 */
[----:B------:R-:W-:Y:S01]  /*5060*/  FMUL.FTZ R78, R69, R74 ;  /* 0x0000004a454e7220 */ /* 0x000fe20000410000 */
[----:B------:R-:W-:Y:S01]  /*5070*/  LOP3.LUT R71, R42, 0xffff0000, RZ, 0xc0, !PT ;  /* 0xffff00002a477812 */ /* 0x000fe200078ec0ff */
[C---:B------:R-:W-:Y:S01]  /*5080*/  IMAD.U32 R42, R43.reuse, 0x10000, RZ ;  /* 0x000100002b2a7824 */ /* 0x040fe200078e00ff */
[----:B------:R-:W-:Y:S01]  /*5090*/  LOP3.LUT R68, R43, 0xffff0000, RZ, 0xc0, !PT ;  /* 0xffff00002b447812 */ /* 0x000fe200078ec0ff */
[----:B------:R-:W-:-:S02]  /*50a0*/  IMAD.U32 R43, R41, 0x10000, RZ ;  /* 0x00010000292b7824 */ /* 0x000fc400078e00ff */
[-C--:B------:R-:W-:Y:S01]  /*50b0*/  FMUL.FTZ R69, R69, R72.reuse ;  /* 0x0000004845457220 */ /* 0x080fe20000410000 */
[----:B------:R-:W-:Y:S02]  /*50c0*/  IMAD.U32 R73, R166, 0x10000, RZ ;  /* 0x00010000a6497824 */ /* 0x000fe400078e00ff */
[----:B------:R-:W-:Y:S01]  /*50d0*/  FMUL.FTZ R83, R71, R75 ;  /* 0x0000004b47537220 */ /* 0x000fe20000410000 */
[C---:B------:R-:W-:Y:S01]  /*50e0*/  FFMA.FTZ R78, R43.reuse, R72, -R78 ;  /* 0x000000482b4e7223 */ /* 0x040fe2000001084e */
[----:B------:R-:W-:Y:S01]  /*50f0*/  FFMA.FTZ R79, R43, R74, R69 ;  /* 0x0000004a2b4f7223 */ /* 0x000fe20000010045 */
[----:B------:R-:W-:Y:S02]  /*5100*/  IMAD.U32 R41, R40, 0x10000, RZ ;  /* 0x0001000028297824 */ /* 0x000fe400078e00ff */
[-C--:B------:R-:W-:Y:S01]  /*5110*/  FMUL.FTZ R71, R71, R73.reuse ;  /* 0x0000004947477220 */ /* 0x080fe20000410000 */
[----:B------:R-:W-:Y:S01]  /*5120*/  LOP3.LUT R69, R158, 0xffff0000, RZ, 0xc0, !PT ;  /* 0xffff00009e457812 */ /* 0x000fe200078ec0ff */
[----:B------:R-:W-:Y:S01]  /*5130*/  FFMA.FTZ R83, R70, R73, -R83 ;  /* 0x0000004946537223 */ /* 0x000fe20000010853 */
[----:B------:R-:W-:Y:S01]  /*5140*/  LOP3.LUT R43, R166, 0xffff0000, RZ, 0xc0, !PT ;  /* 0xffff0000a62b7812 */ /* 0x000fe200078ec0ff */
[----:B------:R-:W-:Y:S01]  /*5150*/  IMAD.U32 R167, R167, 0x10000, RZ ;  /* 0x00010000a7a77824 */ /* 0x000fe200078e00ff */
[----:B------:R-:W-:Y:S01]  /*5160*/  LOP3.LUT R40, R40, 0xffff0000, RZ, 0xc0, !PT ;  /* 0xffff000028287812 */ /* 0x000fe200078ec0ff */
[----:B------:R-:W-:Y:S01]  /*5170*/  FFMA.FTZ R70, R70, R75, R71 ;  /* 0x0000004b46467223 */ /* 0x000fe20000010047 */
[C---:B------:R-:W-:Y:S01]  /*5180*/  FMUL.FTZ R71, R68.reuse, R69 ;  /* 0x0000004544477220 */ /* 0x040fe20000410000 */
[----:B------:R-:W-:Y:S01]  /*5190*/  FMUL.FTZ R72, R68, R43 ;  /* 0x0000002b44487220 */ /* 0x000fe20000410000 */
[----:B------:R-:W-:Y:S01]  /*51a0*/  F2FP.BF16.F32.PACK_AB R78, R79, R78 ;  /* 0x0000004e4f4e723e */ /* 0x000fe200000010ff */
[C---:B------:R-:W-:Y:S01]  /*51b0*/  FMUL.FTZ R68, R40.reuse, R165 ;  /* 0x000000a528447220 */ /* 0x040fe20000410000 */
[----:B------:R-:W-:Y:S01]  /*51c0*/  FMUL.FTZ R40, R40, R167 ;  /* 0x000000a728287220 */ /* 0x000fe20000410000 */
[C---:B------:R-:W-:Y:S01]  /*51d0*/  FFMA.FTZ R71, R42.reuse, R43, -R71 ;  /* 0x0000002b2a477223 */ /* 0x040fe20000010847 */
[----:B------:R-:W-:Y:S01]  /*51e0*/  FFMA.FTZ R72, R42, R69, R72 ;  /* 0x000000452a487223 */ /* 0x000fe20000010048 */
[C---:B------:R-:W-:Y:S01]  /*51f0*/  FFMA.FTZ R68, R41.reuse, R167, -R68 ;  /* 0x000000a729447223 */ /* 0x040fe20000010844 */
[----:B------:R-:W-:Y:S01]  /*5200*/  FFMA.FTZ R41, R41, R165, R40 ;  /* 0x000000a529297223 */ /* 0x000fe20000010028 */
[----:B------:R-:W-:-:S02]  /*5210*/  F2FP.BF16.F32.PACK_AB R42, R70, R83 ;  /* 0x00000053462a723e */ /* 0x000fc400000010ff */
[----:B------:R-:W-:Y:S02]  /*5220*/  F2FP.BF16.F32.PACK_AB R43, R72, R71 ;  /* 0x00000047482b723e */ /* 0x000fe400000010ff */
[----:B------:R-:W-:Y:S01]  /*5230*/  F2FP.BF16.F32.PACK_AB R40, R41, R68 ;  /* 0x000000442928723e */ /* 0x000fe200000010ff */
[----:B------:R-:W-:-:S07]  /*5240*/  IMAD.MOV.U32 R41, RZ, RZ, R78 ;  /* 0x000000ffff297224 */ /* 0x000fce00078e004e */
.L_x_495:
[----:B------:R-:W-:Y:S05]  /*5250*/  BSYNC B2 ;  /* 0x0000000000027941 */ /* 0x000fea0003800000 */
.L_x_494:
[----:B------:R-:W-:Y:S01]  /*5260*/  ULDC.64 UR4, c[0x0][0x2d8] ;  /* 0x0000b60000047ab9 */ /* 0x000fe20000000a00 */
[----:B------:R-:W-:Y:S01]  /*5270*/  ULDC.64 UR6, c[0x0][0x208] ;  /* 0x0000820000067ab9 */ /* 0x000fe20000000a00 */
[----:B------:R-:W-:-:S04]  /*5280*/  LEA R68, P3, R77, UR4, 0x1 ;  /* 0x000000044d447c11 */ /* 0x000fc8000f8608ff */
[----:B------:R-:W-:-:S05]  /*5290*/  LEA.HI.X R69, R77, UR5, R76, 0x1, P3 ;  /* 0x000000054d457c11 */ /* 0x000fca00098f0c4c */
[----:B--2---:R4:W-:Y:S04]  /*52a0*/  STG.E.128 desc[UR6][R68.64], R40 ;  /* 0x0000002844007986 */ /* 0x0049e8000c101d06 */
.L_x_489:
[----:B------:R-:W-:Y:S05]  /*52b0*/  BSYNC B1 ;  /* 0x0000000000017941 */ /* 0x000fea0003800000 */
.L_x_488:
[----:B------:R-:W-:Y:S01]  /*52c0*/  ISETP.NE.AND P3, PT, R81, RZ, PT ;  /* 0x000000ff5100720c */ /* 0x000fe20003f65270 */
[----:B------:R-:W-:-:S12]  /*52d0*/  BSSY B1, `(.L_x_496) ;  /* 0x000007c000017945 */ /* 0x000fd80003800000 */
[----:B------:R-:W-:Y:S05]  /*52e0*/  @P3 BRA `(.L_x_497) ;  /* 0x0000000400e83947 */ /* 0x000fea0003800000 */
[----:B----4-:R-:W-:Y:S01]  /*52f0*/  IADD3 R69, P3, P4, R130, R132, R16 ;  /* 0x0000008482457210 */ /* 0x010fe20007c7e010 */
[----:B------:R-:W-:Y:S03]  /*5300*/  BSSY B2, `(.L_x_498) ;  /* 0x000003d000027945 */ /* 0x000fe60003800000 */
[----:B------:R-:W-:Y:S01]  /*5310*/  IADD3.X R68, R128, R88, R17, P3, P4 ;  /* 0x0000005880447210 */ /* 0x000fe20001fe8411 */
[----:B------:R-:W-:Y:S08]  /*5320*/  @P0 BRA `(.L_x_499) ;  /* 0x0000000000e80947 */ /* 0x000ff00003800000 */
[----:B-123--:R1:W2:Y:S01]  /*5330*/  LDS.128 R40, [R5+0x21400] ;  /* 0x0214000005287984 */ /* 0x00e2a20000000c00 */
[----:B------:R-:W-:Y:S01]  /*5340*/  IADD3 R70, P3, R69, R98, RZ ;  /* 0x0000006245467210 */ /* 0x000fe20007f7e0ff */
[----:B------:R-:W-:Y:S04]  /*5350*/  BSSY B3, `(.L_x_500) ;  /* 0x0000032000037945 */ /* 0x000fe80003800000 */
[----:B------:R-:W-:Y:S01]  /*5360*/  IMAD.X R71, R68, 0x1, R15, P3 ;  /* 0x0000000144477824 */ /* 0x000fe200018e060f */
[----:B------:R-:W-:-:S13]  /*5370*/  ISETP.GE.AND P3, PT, R18, R80, PT ;  /* 0x000000501200720c */ /* 0x000fda0003f66270 */
[----:B-1----:R-:W-:Y:S05]  /*5380*/  @P3 BRA `(.L_x_501) ;  /* 0x0000000000b83947 */ /* 0x002fea0003800000 */
[----:B------:R-:W-:Y:S02]  /*5390*/  SHF.R.U32.HI R72, RZ, 0x10, R67 ;  /* 0x00000010ff487819 */ /* 0x000fe40000011643 */
[----:B------:R-:W-:Y:S02]  /*53a0*/  SHF.R.U32.HI R74, RZ, 0x10, R65 ;  /* 0x00000010ff4a7819 */ /* 0x000fe40000011641 */
[----:B------:R-:W-:Y:S01]  /*53b0*/  SHF.R.U64 R73, R66, 0x10, R67 ;  /* 0x0000001042497819 */ /* 0x000fe20000001243 */
[----:B--2---:R-:W-:Y:S01]  /*53c0*/  IMAD.U32 R66, R43, 0x10000, RZ ;  /* 0x000100002b427824 */ /* 0x004fe200078e00ff */
[----:B------:R-:W-:Y:S01]  /*53d0*/  SHF.R.U64 R75, R64, 0x10, R65 ;  /* 0x00000010404b7819 */ /* 0x000fe20000001241 */
[----:B------:R-:W-:Y:S01]  /*53e0*/  IMAD.U32 R64, R42, 0x10000, RZ ;  /* 0x000100002a407824 */ /* 0x000fe200078e00ff */
[----:B------:R-:W-:Y:S02]  /*53f0*/  PRMT R179, R179, 0x5410, R72 ;  /* 0x00005410b3b37816 */ /* 0x000fe40000000048 */
[----:B------:R-:W-:-:S02]  /*5400*/  PRMT R177, R177, 0x5410, R74 ;  /* 0x00005410b1b17816 */ /* 0x000fc4000000004a */
[----:B------:R-:W-:Y:S02]  /*5410*/  PRMT R176, R176, 0x5410, R73 ;  /* 0x00005410b0b07816 */ /* 0x000fe40000000049 */
[----:B------:R-:W-:Y:S01]  /*5420*/  LOP3.LUT R65, R42, 0xffff0000, RZ, 0xc0, !PT ;  /* 0xffff00002a417812 */ /* 0x000fe200078ec0ff */
[----:B------:R-:W-:Y:S01]  /*5430*/  IMAD.U32 R73, R177, 0x10000, RZ ;  /* 0x00010000b1497824 */ /* 0x000fe200078e00ff */
[----:B------:R-:W-:Y:S01]  /*5440*/  LOP3.LUT R67, R43, 0xffff0000, RZ, 0xc0, !PT ;  /* 0xffff00002b437812 */ /* 0x000fe200078ec0ff */
[----:B------:R-:W-:Y:S01]  /*5450*/  IMAD.U32 R42, R41, 0x10000, RZ ;  /* 0x00010000292a7824 */ /* 0x000fe200078e00ff */
[----:B------:R-:W-:Y:S01]  /*5460*/  PRMT R178, R178, 0x5410, R75 ;  /* 0x00005410b2b27816 */ /* 0x000fe2000000004b */
[----:B------:R-:W-:Y:S01]  /*5470*/  IMAD.U32 R75, R179, 0x10000, RZ ;  /* 0x00010000b34b7824 */ /* 0x000fe200078e00ff */
[----:B------:R-:W-:Y:S01]  /*5480*/  LOP3.LUT R43, R41, 0xffff0000, RZ, 0xc0, !PT ;  /* 0xffff0000292b7812 */ /* 0x000fe200078ec0ff */
[----:B------:R-:W-:Y:S01]  /*5490*/  IMAD.U32 R41, R40, 0x10000, RZ ;  /* 0x0001000028297824 */ /* 0x000fe200078e00ff */
[----:B------:R-:W-:Y:S01]  /*54a0*/  LOP3.LUT R74, R176, 0xffff0000, RZ, 0xc0, !PT ;  /* 0xffff0000b04a7812 */ /* 0x000fe200078ec0ff */
[C---:B------:R-:W-:Y:S01]  /*54b0*/  FMUL.FTZ R79, R65.reuse, R75 ;  /* 0x0000004b414f7220 */ /* 0x040fe20000410000 */
[----:B------:R-:W-:Y:S01]  /*54c0*/  LOP3.LUT R72, R178, 0xffff0000, RZ, 0xc0, !PT ;  /* 0xffff0000b2487812 */ /* 0x000fe200078ec0ff */
[-C--:B------:R-:W-:Y:S01]  /*54d0*/  FMUL.FTZ R65, R65, R73.reuse ;  /* 0x0000004941417220 */ /* 0x080fe20000410000 */
[----:B------:R-:W-:Y:S01]  /*54e0*/  LOP3.LUT R179, R179, 0xffff0000, RZ, 0xc0, !PT ;  /* 0xffff0000b3b37812 */ /* 0x000fe200078ec0ff */
[----:B------:R-:W-:Y:S01]  /*54f0*/  FMUL.FTZ R77, R43, R74 ;  /* 0x0000004a2b4d7220 */ /* 0x000fe20000410000 */
[----:B------:R-:W-:Y:S01]  /*5500*/  LOP3.LUT R177, R177, 0xffff0000, RZ, 0xc0, !PT ;  /* 0xffff0000b1b17812 */ /* 0x000fe200078ec0ff */
[----:B------:R-:W-:Y:S01]  /*5510*/  FFMA.FTZ R79, R64, R73, -R79 ;  /* 0x00000049404f7223 */ /* 0x000fe2000001084f */
[-C--:B------:R-:W-:Y:S01]  /*5520*/  FMUL.FTZ R43, R43, R72.reuse ;  /* 0x000000482b2b7220 */ /* 0x080fe20000410000 */
[----:B------:R-:W-:Y:S01]  /*5530*/  LOP3.LUT R40, R40, 0xffff0000, RZ, 0xc0, !PT ;  /* 0xffff000028287812 */ /* 0x000fe200078ec0ff */
[----:B------:R-:W-:Y:S01]  /*5540*/  FFMA.FTZ R77, R42, R72, -R77 ;  /* 0x000000482a4d7223 */ /* 0x000fe2000001084d */
[----:B------:R-:W-:Y:S01]  /*5550*/  FFMA.FTZ R64, R64, R75, R65 ;  /* 0x0000004b40407223 */ /* 0x000fe20000010041 */
[----:B------:R-:W-:-:S02]  /*5560*/  IMAD.U32 R176, R176, 0x10000, RZ ;  /* 0x00010000b0b07824 */ /* 0x000fc400078e00ff */
[C---:B------:R-:W-:Y:S01]  /*5570*/  FMUL.FTZ R65, R67.reuse, R179 ;  /* 0x000000b343417220 */ /* 0x040fe20000410000 */
[----:B------:R-:W-:Y:S02]  /*5580*/  IMAD.U32 R178, R178, 0x10000, RZ ;  /* 0x00010000b2b27824 */ /* 0x000fe400078e00ff */
[-C--:B------:R-:W-:Y:S01]  /*5590*/  FMUL.FTZ R72, R67, R177.reuse ;  /* 0x000000b143487220 */ /* 0x080fe20000410000 */
[----:B------:R-:W-:Y:S01]  /*55a0*/  FFMA.FTZ R74, R42, R74, R43 ;  /* 0x0000004a2a4a7223 */ /* 0x000fe2000001002b */
[C---:B------:R-:W-:Y:S01]  /*55b0*/  FMUL.FTZ R42, R40.reuse, R176 ;  /* 0x000000b0282a7220 */ /* 0x040fe20000410000 */
[-C--:B------:R-:W-:Y:S01]  /*55c0*/  FMUL.FTZ R43, R40, R178.reuse ;  /* 0x000000b2282b7220 */ /* 0x080fe20000410000 */
[C---:B------:R-:W-:Y:S01]  /*55d0*/  FFMA.FTZ R65, R66.reuse, R177, -R65 ;  /* 0x000000b142417223 */ /* 0x040fe20000010841 */
[----:B------:R-:W-:Y:S01]  /*55e0*/  FFMA.FTZ R72, R66, R179, R72 ;  /* 0x000000b342487223 */ /* 0x000fe20000010048 */
[C---:B------:R-:W-:Y:S01]  /*55f0*/  FFMA.FTZ R42, R41.reuse, R178, -R42 ;  /* 0x000000b2292a7223 */ /* 0x040fe2000001082a */
[----:B------:R-:W-:Y:S01]  /*5600*/  FFMA.FTZ R43, R41, R176, R43 ;  /* 0x000000b0292b7223 */ /* 0x000fe2000001002b */
[----:B------:R-:W-:-:S02]  /*5610*/  F2FP.BF16.F32.PACK_AB R64, R64, R79 ;  /* 0x0000004f4040723e */ /* 0x000fc400000010ff */
[----:B------:R-:W-:Y:S02]  /*5620*/  F2FP.BF16.F32.PACK_AB R65, R72, R65 ;  /* 0x000000414841723e */ /* 0x000fe400000010ff */
[----:B------:R-:W-:Y:S01]  /*5630*/  F2FP.BF16.F32.PACK_AB R40, R43, R42 ;  /* 0x0000002a2b28723e */ /* 0x000fe200000010ff */
[----:B------:R-:W-:Y:S01]  /*5640*/  IMAD.MOV.U32 R42, RZ, RZ, R64 ;  /* 0x000000ffff2a7224 */ /* 0x000fe200078e0040 */
[----:B------:R-:W-:Y:S01]  /*5650*/  F2FP.BF16.F32.PACK_AB R41, R74, R77 ;  /* 0x0000004d4a29723e */ /* 0x000fe200000010ff */
[----:B------:R-:W-:-:S07]  /*5660*/  IMAD.MOV.U32 R43, RZ, RZ, R65 ;  /* 0x000000ffff2b7224 */ /* 0x000fce00078e0041 */
.L_x_501:
[----:B------:R-:W-:Y:S05]  /*5670*/  BSYNC B3 ;  /* 0x0000000000037941 */ /* 0x000fea0003800000 */
.L_x_500:
[----:B------:R-:W-:Y:S01]  /*5680*/  ULDC.64 UR4, c[0x0][0x2d8] ;  /* 0x0000b60000047ab9 */ /* 0x000fe20000000a00 */
[----:B------:R-:W-:Y:S01]  /*5690*/  ULDC.64 UR6, c[0x0][0x208] ;  /* 0x0000820000067ab9 */ /* 0x000fe20000000a00 */
[----:B------:R-:W-:-:S04]  /*56a0*/  LEA R64, P3, R70, UR4, 0x1 ;  /* 0x0000000446407c11 */ /* 0x000fc8000f8608ff */
[----:B------:R-:W-:-:S05]  /*56b0*/  LEA.HI.X R65, R70, UR5, R71, 0x1, P3 ;  /* 0x0000000546417c11 */ /* 0x000fca00098f0c47 */
[----:B--2---:R4:W-:Y:S04]  /*56c0*/  STG.E.128 desc[UR6][R64.64], R40 ;  /* 0x0000002840007986 */ /* 0x0049e8000c101d06 */
.L_x_499:
[----:B------:R-:W-:Y:S05]  /*56d0*/  BSYNC B2 ;  /* 0x0000000000027941 */ /* 0x000fea0003800000 */
.L_x_498:
[----:B------:R-:W-:Y:S05]  /*56e0*/  @P1 BRA `(.L_x_497) ;  /* 0x0000000000e81947 */ /* 0x000fea0003800000 */
[----:B-1234-:R1:W2:Y:S01]  /*56f0*/  LDS.128 R40, [R5+0x26c00] ;  /* 0x026c000005287984 */ /* 0x01e2a20000000c00 */
        /* <DEDUP_REMOVED lines=51> */
.L_x_503:
[----:B------:R-:W-:Y:S05]  /*5a30*/  BSYNC B2 ;  /* 0x0000000000027941 */ /* 0x000fea0003800000 */
.L_x_502:
[----:B------:R-:W-:Y:S01]  /*5a40*/  ULDC.64 UR4, c[0x0][0x2d8] ;  /* 0x0000b60000047ab9 */ /* 0x000fe20000000a00 */
[----:B------:R-:W-:Y:S01]  /*5a50*/  ULDC.64 UR6, c[0x0][0x208] ;  /* 0x0000820000067ab9 */ /* 0x000fe20000000a00 */
[----:B------:R-:W-:-:S04]  /*5a60*/  LEA R60, P3, R69, UR4, 0x1 ;  /* 0x00000004453c7c11 */ /* 0x000fc8000f8608ff */
[----:B------:R-:W-:-:S05]  /*5a70*/  LEA.HI.X R61, R69, UR5, R68, 0x1, P3 ;  /* 0x00000005453d7c11 */ /* 0x000fca00098f0c44 */
[----:B--2---:R1:W-:Y:S04]  /*5a80*/  STG.E.128 desc[UR6][R60.64], R40 ;  /* 0x000000283c007986 */ /* 0x0043e8000c101d06 */
.L_x_497:
[----:B------:R-:W-:Y:S05]  /*5a90*/  BSYNC B1 ;  /* 0x0000000000017941 */ /* 0x000fea0003800000 */
.L_x_496:
        /* <DEDUP_REMOVED lines=17> */
[----:B------:R-:W-:Y:S02]  /*5bb0*/  PRMT R201, R201, 0x5410, R60 ;  /* 0x00005410c9c97816 */ /* 0x000fe4000000003c */
[----:B------:R-:W-:Y:S01]  /*5bc0*/  SHF.R.U64 R66, R56, 0x10, R57 ;  /* 0x0000001038427819 */ /* 0x000fe20000001239 */
[----:B------:R-:W-:Y:S01]  /*5bd0*/  IMAD.U32 R56, R42, 0x10000, RZ ;  /* 0x000100002a387824 */ /* 0x000fe200078e00ff */
[----:B------:R-:W-:Y:S01]  /*5be0*/  PRMT R199, R199, 0x5410, R62 ;  /* 0x00005410c7c77816 */ /* 0x000fe2000000003e */
[----:B------:R-:W-:Y:S01]  /*5bf0*/  IMAD.U32 R63, R201, 0x10000, RZ ;  /* 0x00010000c93f7824 */ /* 0x000fe200078e00ff */
[----:B------:R-:W-:-:S02]  /*5c00*/  PRMT R200, R200, 0x5410, R61 ;  /* 0x00005410c8c87816 */ /* 0x000fc4000000003d */
[----:B------:R-:W-:Y:S01]  /*5c10*/  LOP3.LUT R57, R42, 0xffff0000, RZ, 0xc0, !PT ;  /* 0xffff00002a397812 */ /* 0x000fe200078ec0ff */
[----:B------:R-:W-:Y:S01]  /*5c20*/  IMAD.U32 R61, R199, 0x10000, RZ ;  /* 0x00010000c73d7824 */ /* 0x000fe200078e00ff */
[----:B------:R-:W-:Y:S01]  /*5c30*/  LOP3.LUT R59, R43, 0xffff0000, RZ, 0xc0, !PT ;  /* 0xffff00002b3b7812 */ /* 0x000fe200078ec0ff */
[----:B------:R-:W-:Y:S01]  /*5c40*/  IMAD.U32 R42, R41, 0x10000, RZ ;  /* 0x00010000292a7824 */ /* 0x000fe200078e00ff */
[----:B------:R-:W-:Y:S01]  /*5c50*/  PRMT R197, R197, 0x5410, R66 ;  /* 0x00005410c5c57816 */ /* 0x000fe20000000042 */
[----:B------:R-:W-:Y:S01]  /*5c60*/  FMUL.FTZ R67, R57, R63 ;  /* 0x0000003f39437220 */ /* 0x000fe20000410000 */
[----:B------:R-:W-:Y:S01]  /*5c70*/  LOP3.LUT R43, R41, 0xffff0000, RZ, 0xc0, !PT ;  /* 0xffff0000292b7812 */ /* 0x000fe200078ec0ff */
[-C--:B------:R-:W-:Y:S01]  /*5c80*/  FMUL.FTZ R57, R57, R61.reuse ;  /* 0x0000003d39397220 */ /* 0x080fe20000410000 */
[----:B------:R-:W-:Y:S01]  /*5c90*/  LOP3.LUT R62, R200, 0xffff0000, RZ, 0xc0, !PT ;  /* 0xffff0000c83e7812 */ /* 0x000fe200078ec0ff */
[----:B------:R-:W-:Y:S01]  /*5ca0*/  IMAD.U32 R41, R40, 0x10000, RZ ;  /* 0x0001000028297824 */ /* 0x000fe200078e00ff */
[----:B------:R-:W-:Y:S01]  /*5cb0*/  LOP3.LUT R60, R197, 0xffff0000, RZ, 0xc0, !PT ;  /* 0xffff0000c53c7812 */ /* 0x000fe200078ec0ff */
[----:B------:R-:W-:Y:S01]  /*5cc0*/  FFMA.FTZ R67, R56, R61, -R67 ;  /* 0x0000003d38437223 */ /* 0x000fe20000010843 */
[----:B------:R-:W-:Y:S01]  /*5cd0*/  LOP3.LUT R201, R201, 0xffff0000, RZ, 0xc0, !PT ;  /* 0xffff0000c9c97812 */ /* 0x000fe200078ec0ff */
[----:B------:R-:W-:Y:S01]  /*5ce0*/  FMUL.FTZ R65, R43, R62 ;  /* 0x0000003e2b417220 */ /* 0x000fe20000410000 */
[----:B------:R-:W-:Y:S01]  /*5cf0*/  LOP3.LUT R199, R199, 0xffff0000, RZ, 0xc0, !PT ;  /* 0xffff0000c7c77812 */ /* 0x000fe200078ec0ff */
[-C--:B------:R-:W-:Y:S01]  /*5d00*/  FMUL.FTZ R43, R43, R60.reuse ;  /* 0x0000003c2b2b7220 */ /* 0x080fe20000410000 */
[----:B------:R-:W-:Y:S01]  /*5d10*/  LOP3.LUT R40, R40, 0xffff0000, RZ, 0xc0, !PT ;  /* 0xffff000028287812 */ /* 0x000fe200078ec0ff */
[----:B------:R-:W-:Y:S01]  /*5d20*/  FFMA.FTZ R65, R42, R60, -R65 ;  /* 0x0000003c2a417223 */ /* 0x000fe20000010841 */
[----:B------:R-:W-:Y:S01]  /*5d30*/  SHF.L.U32 R197, R197, 0x10, RZ ;  /* 0x00000010c5c57819 */ /* 0x000fe200000006ff */
[----:B------:R-:W-:Y:S01]  /*5d40*/  FFMA.FTZ R56, R56, R63, R57 ;  /* 0x0000003f38387223 */ /* 0x000fe20000010039 */
[----:B------:R-:W-:-:S02]  /*5d50*/  IMAD.U32 R200, R200, 0x10000, RZ ;  /* 0x00010000c8c87824 */ /* 0x000fc400078e00ff */
[C---:B------:R-:W-:Y:S01]  /*5d60*/  FMUL.FTZ R57, R59.reuse, R201 ;  /* 0x000000c93b397220 */ /* 0x040fe20000410000 */
[----:B------:R-:W-:Y:S01]  /*5d70*/  FMUL.FTZ R60, R59, R199 ;  /* 0x000000c73b3c7220 */ /* 0x000fe20000410000 */
[----:B------:R-:W-:Y:S01]  /*5d80*/  FFMA.FTZ R62, R42, R62, R43 ;  /* 0x0000003e2a3e7223 */ /* 0x000fe2000001002b */
[CC--:B------:R-:W-:Y:S01]  /*5d90*/  FMUL.FTZ R42, R40.reuse, R200.reuse ;  /* 0x000000c8282a7220 */ /* 0x0c0fe20000410000 */
[----:B------:R-:W-:Y:S01]  /*5da0*/  FMUL.FTZ R43, R40, R197 ;  /* 0x000000c5282b7220 */ /* 0x000fe20000410000 */
[C---:B------:R-:W-:Y:S01]  /*5db0*/  FFMA.FTZ R57, R58.reuse, R199, -R57 ;  /* 0x000000c73a397223 */ /* 0x040fe20000010839 */
[----:B------:R-:W-:Y:S01]  /*5dc0*/  FFMA.FTZ R60, R58, R201, R60 ;  /* 0x000000c93a3c7223 */ /* 0x000fe2000001003c */
[C---:B------:R-:W-:Y:S01]  /*5dd0*/  FFMA.FTZ R42, R41.reuse, R197, -R42 ;  /* 0x000000c5292a7223 */ /* 0x040fe2000001082a */
[----:B------:R-:W-:Y:S01]  /*5de0*/  FFMA.FTZ R43, R41, R200, R43 ;  /* 0x000000c8292b7223 */ /* 0x000fe2000001002b */
[----:B------:R-:W-:Y:S02]  /*5df0*/  F2FP.BF16.F32.PACK_AB R56, R56, R67 ;  /* 0x000000433838723e */ /* 0x000fe400000010ff */
[----:B------:R-:W-:-:S02]  /*5e00*/  F2FP.BF16.F32.PACK_AB R57, R60, R57 ;  /* 0x000000393c39723e */ /* 0x000fc400000010ff */
[----:B------:R-:W-:Y:S01]  /*5e10*/  F2FP.BF16.F32.PACK_AB R40, R43, R42 ;  /* 0x0000002a2b28723e */ /* 0x000fe200000010ff */
[----:B------:R-:W-:Y:S01]  /*5e20*/  IMAD.MOV.U32 R42, RZ, RZ, R56 ;  /* 0x000000ffff2a7224 */ /* 0x000fe200078e0038 */
[----:B------:R-:W-:Y:S01]  /*5e30*/  F2FP.BF16.F32.PACK_AB R41, R62, R65 ;  /* 0x000000413e29723e */ /* 0x000fe200000010ff */
[----:B------:R-:W-:-:S07]  /*5e40*/  IMAD.MOV.U32 R43, RZ, RZ, R57 ;  /* 0x000000ffff2b7224 */ /* 0x000fce00078e0039 */
.L_x_509:
[----:B------:R-:W-:Y:S05]  /*5e50*/  BSYNC B3 ;  /* 0x0000000000037941 */ /* 0x000fea0003800000 */
.L_x_508:
[----:B------:R-:W-:Y:S01]  /*5e60*/  ULDC.64 UR4, c[0x0][0x2d8] ;  /* 0x0000b60000047ab9 */ /* 0x000fe20000000a00 */
[----:B------:R-:W-:Y:S01]  /*5e70*/  ULDC.64 UR6, c[0x0][0x208] ;  /* 0x0000820000067ab9 */ /* 0x000fe20000000a00 */
[----:B------:R-:W-:-:S04]  /*5e80*/  LEA R56, P3, R64, UR4, 0x1 ;  /* 0x0000000440387c11 */ /* 0x000fc8000f8608ff */
[----:B------:R-:W-:-:S05]  /*5e90*/  LEA.HI.X R57, R64, UR5, R69, 0x1, P3 ;  /* 0x0000000540397c11 */ /* 0x000fca00098f0c45 */
[----:B--2---:R4:W-:Y:S04]  /*5ea0*/  STG.E.128 desc[UR6][R56.64], R40 ;  /* 0x0000002838007986 */ /* 0x0049e8000c101d06 */
.L_x_507:
[----:B------:R-:W-:Y:S05]  /*5eb0*/  BSYNC B2 ;  /* 0x0000000000027941 */ /* 0x000fea0003800000 */
.L_x_506:
[----:B------:R-:W-:Y:S05]  /*5ec0*/  @P1 BRA `(.L_x_505) ;  /* 0x0000000000e81947 */ /* 0x000fea0003800000 */
[----:B-1234-:R1:W2:Y:S01]  /*5ed0*/  LDS.128 R40, [R5+0x27c00] ;  /* 0x027c000005287984 */ /* 0x01e2a20000000c00 */
[----:B------:R-:W-:Y:S01]  /*5ee0*/  IADD3 R60, P3, R68, R13, RZ ;  /* 0x0000000d443c7210 */ /* 0x000fe20007f7e0ff */
[----:B------:R-:W-:Y:S04]  /*5ef0*/  BSSY B2, `(.L_x_510) ;  /* 0x0000032000027945 */ /* 0x000fe80003800000 */
[----:B------:R-:W-:Y:S01]  /*5f00*/  IMAD.X R65, R70, 0x1, R8, P3 ;  /* 0x0000000146417824 */ /* 0x000fe200018e0608 */
[----:B------:R-:W-:-:S13]  /*5f10*/  ISETP.GE.AND P3, PT, R221, R80, PT ;  /* 0x00000050dd00720c */ /* 0x000fda0003f66270 */
[----:B-1----:R-:W-:Y:S05]  /*5f20*/  @P3 BRA `(.L_x_511) ;  /* 0x0000000000b83947 */ /* 0x002fea0003800000 */
[----:B------:R-:W-:Y:S01]  /*5f30*/  SHF.R.U64 R56, R54, 0x10, R55 ;  /* 0x0000001036387819 */ /* 0x000fe20000001237 */
[----:B--2---:R-:W-:Y:S01]  /*5f40*/  IMAD.U32 R54, R43, 0x10000, RZ ;  /* 0x000100002b367824 */ /* 0x004fe200078e00ff */
[----:B------:R-:W-:Y:S01]  /*5f50*/  SHF.R.U64 R58, R52, 0x10, R53 ;  /* 0x00000010343a7819 */ /* 0x000fe20000001235 */
[----:B------:R-:W-:Y:S01]  /*5f60*/  IMAD.U32 R52, R42, 0x10000, RZ ;  /* 0x000100002a347824 */ /* 0x000fe200078e00ff */
[----:B------:R-:W-:Y:S02]  /*5f70*/  SHF.R.U32.HI R57, RZ, 0x10, R55 ;  /* 0x00000010ff397819 */ /* 0x000fe40000011637 */
[----:B------:R-:W-:Y:S02]  /*5f80*/  SHF.R.U32.HI R59, RZ, 0x10, R53 ;  /* 0x00000010ff3b7819 */ /* 0x000fe40000011635 */
[----:B------:R-:W-:Y:S02]  /*5f90*/  PRMT R185, R185, 0x5410, R56 ;  /* 0x00005410b9b97816 */ /* 0x000fe40000000038 */
[----:B------:R-:W-:-:S02]  /*5fa0*/  PRMT R187, R187, 0x5410, R58 ;  /* 0x00005410bbbb7816 */ /* 0x000fc4000000003a */
[----:B------:R-:W-:Y:S02]  /*5fb0*/  PRMT R186, R186, 0x5410, R57 ;  /* 0x00005410baba7816 */ /* 0x000fe40000000039 */
[----:B------:R-:W-:Y:S02]  /*5fc0*/  LOP3.LUT R55, R43, 0xffff0000, RZ, 0xc0, !PT ;  /* 0xffff00002b377812 */ /* 0x000fe400078ec0ff */
[----:B------:R-:W-:Y:S01]  /*5fd0*/  PRMT R184, R184, 0x5410, R59 ;  /* 0x00005410b8b87816 */ /* 0x000fe2000000003b */
[----:B------:R-:W-:Y:S01]  /*5fe0*/  IMAD.U32 R59, R186, 0x10000, RZ ;  /* 0x00010000ba3b7824 */ /* 0x000fe200078e00ff */
[----:B------:R-:W-:Y:S02]  /*5ff0*/  LOP3.LUT R43, R41, 0xffff0000, RZ, 0xc0, !PT ;  /* 0xffff0000292b7812 */ /* 0x000fe400078ec0ff */
[----:B------:R-:W-:Y:S01]  /*6000*/  LOP3.LUT R58, R185, 0xffff0000, RZ, 0xc0, !PT ;  /* 0xffff0000b93a7812 */ /* 0x000fe200078ec0ff */
[----:B------:R-:W-:Y:S01]  /*6010*/  IMAD.U32 R57, R184, 0x10000, RZ ;  /* 0x00010000b8397824 */ /* 0x000fe200078e00ff */
[----:B------:R-:W-:Y:S01]  /*6020*/  LOP3.LUT R56, R187, 0xffff0000, RZ, 0xc0, !PT ;  /* 0xffff0000bb387812 */ /* 0x000fe200078ec0ff */
[----:B------:R-:W-:Y:S01]  /*6030*/  IMAD.U32 R185, R185, 0x10000, RZ ;  /* 0x00010000b9b97824 */ /* 0x000fe200078e00ff */
[----:B------:R-:W-:Y:S01]  /*6040*/  LOP3.LUT R53, R42, 0xffff0000, RZ, 0xc0, !PT ;  /* 0xffff00002a357812 */ /* 0x000fe200078ec0ff */
[----:B------:R-:W-:-:S02]  /*6050*/  IMAD.U32 R42, R41, 0x10000, RZ ;  /* 0x00010000292a7824 */ /* 0x000fc400078e00ff */
[C---:B------:R-:W-:Y:S01]  /*6060*/  FMUL.FTZ R61, R43.reuse, R58 ;  /* 0x0000003a2b3d7220 */ /* 0x040fe20000410000 */
[C---:B------:R-:W-:Y:S02]  /*6070*/  IMAD.U32 R41, R40.reuse, 0x10000, RZ ;  /* 0x0001000028297824 */ /* 0x040fe400078e00ff */
[-C--:B------:R-:W-:Y:S01]  /*6080*/  FMUL.FTZ R43, R43, R56.reuse ;  /* 0x000000382b2b7220 */ /* 0x080fe20000410000 */
[----:B------:R-:W-:Y:S01]  /*6090*/  LOP3.LUT R40, R40, 0xffff0000, RZ, 0xc0, !PT ;  /* 0xffff000028287812 */ /* 0x000fe200078ec0ff */
[C---:B------:R-:W-:Y:S01]  /*60a0*/  FMUL.FTZ R63, R53.reuse, R59 ;  /* 0x0000003b353f7220 */ /* 0x040fe20000410000 */
[----:B------:R-:W-:Y:S01]  /*60b0*/  LOP3.LUT R186, R186, 0xffff0000, RZ, 0xc0, !PT ;  /* 0xffff0000baba7812 */ /* 0x000fe200078ec0ff */
[-C--:B------:R-:W-:Y:S01]  /*60c0*/  FMUL.FTZ R53, R53, R57.reuse ;  /* 0x0000003935357220 */ /* 0x080fe20000410000 */
[----:B------:R-:W-:Y:S01]  /*60d0*/  LOP3.LUT R184, R184, 0xffff0000, RZ, 0xc0, !PT ;  /* 0xffff0000b8b87812 */ /* 0x000fe200078ec0ff */
[----:B------:R-:W-:Y:S02]  /*60e0*/  IMAD.U32 R187, R187, 0x10000, RZ ;  /* 0x00010000bbbb7824 */ /* 0x000fe400078e00ff */
[C---:B------:R-:W-:Y:S01]  /*60f0*/  FFMA.FTZ R61, R42.reuse, R56, -R61 ;  /* 0x000000382a3d7223 */ /* 0x040fe2000001083d */
[----:B------:R-:W-:Y:S01]  /*6100*/  FFMA.FTZ R58, R42, R58, R43 ;  /* 0x0000003a2a3a7223 */ /* 0x000fe2000001002b */
[----:B------:R-:W-:Y:S01]  /*6110*/  FFMA.FTZ R63, R52, R57, -R63 ;  /* 0x00000039343f7223 */ /* 0x000fe2000001083f */
[----:B------:R-:W-:Y:S01]  /*6120*/  FMUL.FTZ R42, R40, R185 ;  /* 0x000000b9282a7220 */ /* 0x000fe20000410000 */
[----:B------:R-:W-:Y:S01]  /*6130*/  FFMA.FTZ R52, R52, R59, R53 ;  /* 0x0000003b34347223 */ /* 0x000fe20000010035 */
[C---:B------:R-:W-:Y:S01]  /*6140*/  FMUL.FTZ R43, R55.reuse, R186 ;  /* 0x000000ba372b7220 */ /* 0x040fe20000410000 */
[-C--:B------:R-:W-:Y:S01]  /*6150*/  FMUL.FTZ R40, R40, R187.reuse ;  /* 0x000000bb28287220 */ /* 0x080fe20000410000 */
        /* <DEDUP_REMOVED lines=9> */
[----:B------:R-:W-:Y:S01]  /*61f0*/  F2FP.BF16.F32.PACK_AB R43, R54, R43 ;  /* 0x0000002b362b723e */ /* 0x000fe200000010ff */
[----:B------:R-:W-:-:S07]  /*6200*/  IMAD.MOV.U32 R42, RZ, RZ, R52 ;  /* 0x000000ffff2a7224 */ /* 0x000fce00078e0034 */
.L_x_511:
[----:B------:R-:W-:Y:S05]  /*6210*/  BSYNC B2 ;  /* 0x0000000000027941 */ /* 0x000fea0003800000 */
.L_x_510:
[----:B------:R-:W-:Y:S01]  /*6220*/  ULDC.64 UR4, c[0x0][0x2d8] ;  /* 0x0000b60000047ab9 */ /* 0x000fe20000000a00 */
[----:B------:R-:W-:Y:S01]  /*6230*/  ULDC.64 UR6, c[0x0][0x208] ;  /* 0x0000820000067ab9 */ /* 0x000fe20000000a00 */
[----:B------:R-:W-:-:S04]  /*6240*/  LEA R52, P3, R60, UR4, 0x1 ;  /* 0x000000043c347c11 */ /* 0x000fc8000f8608ff */
[----:B------:R-:W-:-:S05]  /*6250*/  LEA.HI.X R53, R60, UR5, R65, 0x1, P3 ;  /* 0x000000053c357c11 */ /* 0x000fca00098f0c41 */
[----:B--2---:R1:W-:Y:S04]  /*6260*/  STG.E.128 desc[UR6][R52.64], R40 ;  /* 0x0000002834007986 */ /* 0x0043e8000c101d06 */
.L_x_505:
[----:B------:R-:W-:Y:S05]  /*6270*/  BSYNC B1 ;  /* 0x0000000000017941 */ /* 0x000fea0003800000 */
.L_x_504:
[----:B------:R-:W-:Y:S05]  /*6280*/  @P5 BRA `(.L_x_512) ;  /* 0x0000005400585947 */ /* 0x000fea0003800000 */
[----:B------:R-:W-:Y:S01]  /*6290*/  IADD3 R132, P3, P4, R141, R132, R16 ;  /* 0x000000848d847210 */ /* 0x000fe20007c7e010 */
[----:B------:R-:W-:Y:S03]  /*62a0*/  BSSY B1, `(.L_x_513) ;  /* 0x000003d000017945 */ /* 0x000fe60003800000 */
[----:B------:R-:W-:Y:S01]  /*62b0*/  IADD3.X R88, R140, R88, R17, P3, P4 ;  /* 0x000000588c587210 */ /* 0x000fe20001fe8411 */
[----:B------:R-:W-:Y:S08]  /*62c0*/  @P0 BRA `(.L_x_514) ;  /* 0x0000000000e80947 */ /* 0x000ff00003800000 */
[----:B-1234-:R1:W2:Y:S01]  /*62d0*/  LDS.128 R40, [R5+0x23400] ;  /* 0x0234000005287984 */ /* 0x01e2a20000000c00 */
[----:B------:R-:W-:Y:S01]  /*62e0*/  ISETP.GE.AND P4, PT, R18, R80, PT ;  /* 0x000000501200720c */ /* 0x000fe20003f86270 */
[----:B------:R-:W-:Y:S01]  /*62f0*/  BSSY B2, `(.L_x_515) ;  /* 0x0000031000027945 */ /* 0x000fe20003800000 */
[----:B------:R-:W-:-:S11]  /*6300*/  IADD3 R56, P3, R132, R98, RZ ;  /* 0x0000006284387210 */ /* 0x000fd60007f7e0ff */
[----:B-1----:R-:W-:Y:S05]  /*6310*/  @P4 BRA `(.L_x_516) ;  /* 0x0000000000b84947 */ /* 0x002fea0003800000 */
[----:B------:R-:W-:Y:S02]  /*6320*/  SHF.R.U32.HI R53, RZ, 0x10, R51 ;  /* 0x00000010ff357819 */ /* 0x000fe40000011633 */
[----:B------:R-:W-:Y:S02]  /*6330*/  SHF.R.U32.HI R52, RZ, 0x10, R49 ;  /* 0x00000010ff347819 */ /* 0x000fe40000011631 */
[----:B------:R-:W-:Y:S01]  /*6340*/  SHF.R.U64 R55, R50, 0x10, R51 ;  /* 0x0000001032377819 */ /* 0x000fe20000001233 */
[----:B--2---:R-:W-:Y:S01]  /*6350*/  IMAD.U32 R50, R43, 0x10000, RZ ;  /* 0x000100002b327824 */ /* 0x004fe200078e00ff */
[----:B------:R-:W-:Y:S02]  /*6360*/  PRMT R196, R196, 0x5410, R53 ;  /* 0x00005410c4c47816 */ /* 0x000fe40000000035 */
[----:B------:R-:W-:Y:S02]  /*6370*/  PRMT R183, R183, 0x5410, R52 ;  /* 0x00005410b7b77816 */ /* 0x000fe40000000034 */
[----:B------:R-:W-:Y:S01]  /*6380*/  SHF.R.U64 R57, R48, 0x10, R49 ;  /* 0x0000001030397819 */ /* 0x000fe20000001231 */
[C---:B------:R-:W-:Y:S01]  /*6390*/  IMAD.U32 R48, R42.reuse, 0x10000, RZ ;  /* 0x000100002a307824 */ /* 0x040fe200078e00ff */
[----:B------:R-:W-:Y:S01]  /*63a0*/  LOP3.LUT R49, R42, 0xffff0000, RZ, 0xc0, !PT ;  /* 0xffff00002a317812 */ /* 0x000fe200078ec0ff */
[----:B------:R-:W-:Y:S01]  /*63b0*/  IMAD.U32 R53, R183, 0x10000, RZ ;  /* 0x00010000b7357824 */ /* 0x000fe200078e00ff */
[----:B------:R-:W-:Y:S01]  /*63c0*/  PRMT R194, R194, 0x5410, R55 ;  /* 0x00005410c2c27816 */ /* 0x000fe20000000037 */
[----:B------:R-:W-:Y:S01]  /*63d0*/  IMAD.U32 R55, R196, 0x10000, RZ ;  /* 0x00010000c4377824 */ /* 0x000fe200078e00ff */
[----:B------:R-:W-:Y:S01]  /*63e0*/  PRMT R182, R182, 0x5410, R57 ;  /* 0x00005410b6b67816 */ /* 0x000fe20000000039 */
[----:B------:R-:W-:Y:S01]  /*63f0*/  IMAD.U32 R42, R41, 0x10000, RZ ;  /* 0x00010000292a7824 */ /* 0x000fe200078e00ff */
[----:B------:R-:W-:Y:S01]  /*6400*/  LOP3.LUT R51, R43, 0xffff0000, RZ, 0xc0, !PT ;  /* 0xffff00002b337812 */ /* 0x000fe200078ec0ff */
[----:B------:R-:W-:Y:S01]  /*6410*/  FMUL.FTZ R59, R49, R55 ;  /* 0x00000037313b7220 */ /* 0x000fe20000410000 */
[----:B------:R-:W-:Y:S01]  /*6420*/  LOP3.LUT R43, R41, 0xffff0000, RZ, 0xc0, !PT ;  /* 0xffff0000292b7812 */ /* 0x000fe200078ec0ff */
[-C--:B------:R-:W-:Y:S01]  /*6430*/  FMUL.FTZ R49, R49, R53.reuse ;  /* 0x0000003531317220 */ /* 0x080fe20000410000 */
[----:B------:R-:W-:Y:S01]  /*6440*/  LOP3.LUT R54, R194, 0xffff0000, RZ, 0xc0, !PT ;  /* 0xffff0000c2367812 */ /* 0x000fe200078ec0ff */
[----:B------:R-:W-:Y:S01]  /*6450*/  FFMA.FTZ R59, R48, R53, -R59 ;  /* 0x00000035303b7223 */ /* 0x000fe2000001083b */
[----:B------:R-:W-:Y:S01]  /*6460*/  LOP3.LUT R52, R182, 0xffff0000, RZ, 0xc0, !PT ;  /* 0xffff0000b6347812 */ /* 0x000fe200078ec0ff */
[----:B------:R-:W-:Y:S01]  /*6470*/  IMAD.U32 R41, R40, 0x10000, RZ ;  /* 0x0001000028297824 */ /* 0x000fe200078e00ff */
[----:B------:R-:W-:Y:S01]  /*6480*/  LOP3.LUT R196, R196, 0xffff0000, RZ, 0xc0, !PT ;  /* 0xffff0000c4c47812 */ /* 0x000fe200078ec0ff */
[----:B------:R-:W-:Y:S01]  /*6490*/  FMUL.FTZ R57, R43, R54 ;  /* 0x000000362b397220 */ /* 0x000fe20000410000 */
[----:B------:R-:W-:Y:S01]  /*64a0*/  LOP3.LUT R183, R183, 0xffff0000, RZ, 0xc0, !PT ;  /* 0xffff0000b7b77812 */ /* 0x000fe200078ec0ff */
[----:B------:R-:W-:Y:S01]  /*64b0*/  FFMA.FTZ R48, R48, R55, R49 ;  /* 0x0000003730307223 */ /* 0x000fe20000010031 */
[----:B------:R-:W-:Y:S01]  /*64c0*/  FMUL.FTZ R43, R43, R52 ;  /* 0x000000342b2b7220 */ /* 0x000fe20000410000 */
[----:B------:R-:W-:Y:S01]  /*64d0*/  LOP3.LUT R40, R40, 0xffff0000, RZ, 0xc0, !PT ;  /* 0xffff000028287812 */ /* 0x000fe200078ec0ff */
[----:B------:R-:W-:Y:S01]  /*64e0*/  FMUL.FTZ R49, R51, R196 ;  /* 0x000000c433317220 */ /* 0x000fe20000410000 */
[----:B------:R-:W-:-:S02]  /*64f0*/  IMAD.U32 R194, R194, 0x10000, RZ ;  /* 0x00010000c2c27824 */ /* 0x000fc400078e00ff */
[-C--:B------:R-:W-:Y:S01]  /*6500*/  FMUL.FTZ R51, R51, R183.reuse ;  /* 0x000000b733337220 */ /* 0x080fe20000410000 */
[----:B------:R-:W-:Y:S02]  /*6510*/  IMAD.U32 R182, R182, 0x10000, RZ ;  /* 0x00010000b6b67824 */ /* 0x000fe400078e00ff */
[C---:B------:R-:W-:Y:S01]  /*6520*/  FFMA.FTZ R57, R42.reuse, R52, -R57 ;  /* 0x000000342a397223 */ /* 0x040fe20000010839 */
[----:B------:R-:W-:Y:S01]  /*6530*/  FFMA.FTZ R54, R42, R54, R43 ;  /* 0x000000362a367223 */ /* 0x000fe2000001002b */
[----:B------:R-:W-:Y:S01]  /*6540*/  FFMA.FTZ R49, R50, R183, -R49 ;  /* 0x000000b732317223 */ /* 0x000fe20000010831 */
[C---:B------:R-:W-:Y:S01]  /*6550*/  FMUL.FTZ R42, R40.reuse, R194 ;  /* 0x000000c2282a7220 */ /* 0x040fe20000410000 */
[----:B------:R-:W-:Y:S01]  /*6560*/  FMUL.FTZ R43, R40, R182 ;  /* 0x000000b6282b7220 */ /* 0x000fe20000410000 */
[----:B------:R-:W-:Y:S01]  /*6570*/  FFMA.FTZ R50, R50, R196, R51 ;  /* 0x000000c432327223 */ /* 0x000fe20000010033 */
[----:B------:R-:W-:Y:S01]  /*6580*/  F2FP.BF16.F32.PACK_AB R48, R48, R59 ;  /* 0x0000003b3030723e */ /* 0x000fe200000010ff */
[C---:B------:R-:W-:Y:S01]  /*6590*/  FFMA.FTZ R42, R41.reuse, R182, -R42 ;  /* 0x000000b6292a7223 */ /* 0x040fe2000001082a */
[----:B------:R-:W-:Y:S01]  /*65a0*/  FFMA.FTZ R43, R41, R194, R43 ;  /* 0x000000c2292b7223 */ /* 0x000fe2000001002b */
[----:B------:R-:W-:-:S02]  /*65b0*/  F2FP.BF16.F32.PACK_AB R41, R54, R57 ;  /* 0x000000393629723e */ /* 0x000fc400000010ff */
[----:B------:R-:W-:Y:S02]  /*65c0*/  F2FP.BF16.F32.PACK_AB R49, R50, R49 ;  /* 0x000000313231723e */ /* 0x000fe400000010ff */
[----:B------:R-:W-:Y:S01]  /*65d0*/  F2FP.BF16.F32.PACK_AB R40, R43, R42 ;  /* 0x0000002a2b28723e */ /* 0x000fe200000010ff */
[----:B------:R-:W-:Y:S02]  /*65e0*/  IMAD.MOV.U32 R42, RZ, RZ, R48 ;  /* 0x000000ffff2a7224 */ /* 0x000fe400078e0030 */
[----:B------:R-:W-:-:S07]  /*65f0*/  IMAD.MOV.U32 R43, RZ, RZ, R49 ;  /* 0x000000ffff2b7224 */ /* 0x000fce00078e0031 */
.L_x_516:
[----:B------:R-:W-:Y:S05]  /*6600*/  BSYNC B2 ;  /* 0x0000000000027941 */ /* 0x000fea0003800000 */
.L_x_515:
[----:B------:R-:W-:Y:S01]  /*6610*/  ULDC.64 UR4, c[0x0][0x2d8] ;  /* 0x0000b60000047ab9 */ /* 0x000fe20000000a00 */
[----:B------:R-:W-:Y:S01]  /*6620*/  IMAD.X R49, R88, 0x1, R15, P3 ;  /* 0x0000000158317824 */ /* 0x000fe200018e060f */
[----:B------:R-:W-:Y:S01]  /*6630*/  LEA R48, P3, R56, UR4, 0x1 ;  /* 0x0000000438307c11 */ /* 0x000fe2000f8608ff */
[----:B------:R-:W-:-:S03]  /*6640*/  ULDC.64 UR6, c[0x0][0x208] ;  /* 0x0000820000067ab9 */ /* 0x000fc60000000a00 */
[----:B------:R-:W-:-:S05]  /*6650*/  LEA.HI.X R49, R56, UR5, R49, 0x1, P3 ;  /* 0x0000000538317c11 */ /* 0x000fca00098f0c31 */
[----:B--2---:R1:W-:Y:S04]  /*6660*/  STG.E.128 desc[UR6][R48.64], R40 ;  /* 0x0000002830007986 */ /* 0x0043e8000c101d06 */
.L_x_514:
[----:B------:R-:W-:Y:S05]  /*6670*/  BSYNC B1 ;  /* 0x0000000000017941 */ /* 0x000fea0003800000 */
.L_x_513:
[----:B------:R-:W-:Y:S05]  /*6680*/  @P1 BRA `(.L_x_512) ;  /* 0x0000005000581947 */ /* 0x000fea0003800000 */
        /* <DEDUP_REMOVED lines=51> */
.L_x_518:
[----:B------:R-:W-:Y:S05]  /*69c0*/  BSYNC B1 ;  /* 0x0000000000017941 */ /* 0x000fea0003800000 */
.L_x_517:
[----:B------:R-:W-:Y:S01]  /*69d0*/  ULDC.64 UR4, c[0x0][0x2d8] ;  /* 0x0000b60000047ab9 */ /* 0x000fe20000000a00 */
[----:B------:R-:W-:Y:S01]  /*69e0*/  IMAD.X R45, R88, 0x1, R8, P3 ;  /* 0x00000001582d7824 */ /* 0x000fe200018e0608 */
[----:B------:R-:W-:Y:S01]  /*69f0*/  LEA R44, P3, R52, UR4, 0x1 ;  /* 0x00000004342c7c11 */ /* 0x000fe2000f8608ff */
[----:B------:R-:W-:-:S03]  /*6a00*/  ULDC.64 UR6, c[0x0][0x208] ;  /* 0x0000820000067ab9 */ /* 0x000fc60000000a00 */
[----:B------:R-:W-:-:S05]  /*6a10*/  LEA.HI.X R45, R52, UR5, R45, 0x1, P3 ;  /* 0x00000005342d7c11 */ /* 0x000fca00098f0c2d */
[----:B--2---:R1:W-:Y:S01]  /*6a20*/  STG.E.128 desc[UR6][R44.64], R40 ;  /* 0x000000282c007986 */ /* 0x0043e2000c101d06 */
[----:B------:R-:W-:Y:S05]  /*6a30*/  BRA `(.L_x_512) ;  /* 0x0000004c006c7947 */ /* 0x000fea0003800000 */
.L_x_456:
[----:B------:R-:W-:Y:S01]  /*6a40*/  ISETP.GE.AND P4, PT, R223, R4, PT ;  /* 0x00000004df00720c */ /* 0x000fe20003f86270 */
[----:B------:R-:W-:-:S03]  /*6a50*/  ULDC.64 UR4, c[0x0][0x208] ;  /* 0x0000820000047ab9 */ /* 0x000fc60000000a00 */
[----:B------:R-:W-:-:S13]  /*6a60*/  ISETP.GE.OR P4, PT, R16, R80, P4 ;  /* 0x000000501000720c */ /* 0x000fda0002786670 */
[----:B------:R-:W-:Y:S01]  /*6a70*/  @!P4 IADD3 R46, P2, P3, R104, R92, R35 ;  /* 0x0000005c682ec210 */ /* 0x000fe20007b5e023 */
[----:B------:R-:W0:Y:S03]  /*6a80*/  @!P4 LDC.64 R56, c[0x0][0x3c8] ;  /* 0x0000f200ff38cb82 */ /* 0x000e260000000a00 */
[----:B------:R-:W-:Y:S02]  /*6a90*/  @!P4 IADD3.X R47, R27, R3, R38, P2, P3 ;  /* 0x000000031b2fc210 */ /* 0x000fe400017e6426 */
[----:B------:R-:W-:-:S03]  /*6aa0*/  @!P4 IADD3 R44, P2, P3, R110, R90, R30 ;  /* 0x0000005a6e2cc210 */ /* 0x000fc60007b5e01e */
[----:B------:R-:W1:Y:S01]  /*6ab0*/  @!P4 LDC.64 R58, c[0x0][0x3e0] ;  /* 0x0000f800ff3acb82 */ /* 0x000e620000000a00 */
[----:B------:R-:W-:Y:S02]  /*6ac0*/  @!P4 IADD3.X R45, R21, R0, R32, P2, P3 ;  /* 0x00000000152dc210 */ /* 0x000fe400017e6420 */
[----:B------:R-:W-:-:S04]  /*6ad0*/  ISETP.GE.AND P3, PT, R222, R4, PT ;  /* 0x00000004de00720c */ /* 0x000fc80003f66270 */
[----:B------:R-:W-:-:S13]  /*6ae0*/  ISETP.GE.OR P3, PT, R16, R80, P3 ;  /* 0x000000501000720c */ /* 0x000fda0001f66670 */
[----:B------:R-:W-:Y:S01]  /*6af0*/  @!P3 IADD3 R42, P2, P5, R104, R34, R92 ;  /* 0x00000022682ab210 */ /* 0x000fe20007d5e05c */
[----:B------:R-:W2:Y:S03]  /*6b00*/  @!P3 LDC.64 R64, c[0x0][0x3c8] ;  /* 0x0000f200ff40bb82 */ /* 0x000ea60000000a00 */
[----:B------:R-:W-:Y:S02]  /*6b10*/  @!P3 IADD3.X R43, R27, R37, R3, P2, P5 ;  /* 0x000000251b2bb210 */ /* 0x000fe400017ea403 */
[----:B------:R-:W-:-:S03]  /*6b20*/  @!P3 IADD3 R40, P2, P5, R110, R29, R90 ;  /* 0x0000001d6e28b210 */ /* 0x000fc60007d5e05a */
[----:B------:R-:W3:Y:S01]  /*6b30*/  @!P3 LDC.64 R66, c[0x0][0x3e0] ;  /* 0x0000f800ff42bb82 */ /* 0x000ee20000000a00 */
[----:B------:R-:W-:Y:S02]  /*6b40*/  @!P3 IADD3.X R41, R21, R31, R0, P2, P5 ;  /* 0x0000001f1529b210 */ /* 0x000fe400017ea400 */
[----:B------:R-:W-:-:S04]  /*6b50*/  ISETP.GE.AND P2, PT, R225, R4, PT ;  /* 0x00000004e100720c */ /* 0x000fc80003f46270 */
[----:B------:R-:W-:-:S13]  /*6b60*/  ISETP.GE.OR P2, PT, R16, R80, P2 ;  /* 0x000000501000720c */ /* 0x000fda0001746670 */
[----:B------:R-:W-:Y:S01]  /*6b70*/  @!P2 IADD3 R70, P5, P6, R104, R33, R92 ;  /* 0x000000216846a210 */ /* 0x000fe20007ebe05c */
[----:B------:R-:W4:Y:S03]  /*6b80*/  @!P2 LDC.64 R72, c[0x0][0x3c8] ;  /* 0x0000f200ff48ab82 */ /* 0x000f260000000a00 */
[----:B------:R-:W-:Y:S02]  /*6b90*/  @!P2 IADD3.X R71, R27, R36, R3, P5, P6 ;  /* 0x000000241b47a210 */ /* 0x000fe40002fec403 */
[----:B------:R-:W-:-:S03]  /*6ba0*/  @!P2 IADD3 R68, P5, P6, R110, R121, R90 ;  /* 0x000000796e44a210 */ /* 0x000fc60007ebe05a */
[----:B------:R-:W4:Y:S01]  /*6bb0*/  @!P2 LDC.64 R74, c[0x0][0x3e0] ;  /* 0x0000f800ff4aab82 */ /* 0x000f220000000a00 */
[----:B------:R-:W-:Y:S02]  /*6bc0*/  @!P2 IADD3.X R69, R21, R120, R0, P5, P6 ;  /* 0x000000781545a210 */ /* 0x000fe40002fec400 */
[----:B------:R-:W-:-:S04]  /*6bd0*/  ISETP.GE.AND P5, PT, R22, R4, PT ;  /* 0x000000041600720c */ /* 0x000fc80003fa6270 */
[----:B------:R-:W-:-:S13]  /*6be0*/  ISETP.GE.OR P5, PT, R16, R80, P5 ;  /* 0x000000501000720c */ /* 0x000fda0002fa6670 */
[----:B------:R-:W0:Y:S01]  /*6bf0*/  @!P5 LDC.64 R48, c[0x0][0x3c8] ;  /* 0x0000f200ff30db82 */ /* 0x000e220000000a00 */
[----:B------:R-:W-:-:S05]  /*6c00*/  @!P5 IADD3 R50, P6, R104, R92, RZ ;  /* 0x0000005c6832d210 */ /* 0x000fca0007fde0ff */
[----:B------:R-:W-:Y:S01]  /*6c10*/  @!P5 IMAD.X R51, R3, 0x1, R27, P6 ;  /* 0x000000010333d824 */ /* 0x000fe200030e061b */
[----:B0-----:R-:W-:-:S04]  /*6c20*/  @!P5 LEA R48, P6, R50, R48, 0x1 ;  /* 0x000000303230d211 */ /* 0x001fc800078c08ff */
[----:B------:R-:W-:Y:S02]  /*6c30*/  @!P5 LEA.HI.X R49, R50, R49, R51, 0x1, P6 ;  /* 0x000000313231d211 */ /* 0x000fe400030f0c33 */
[----:B------:R-:W0:Y:S01]  /*6c40*/  @!P5 LDC.64 R50, c[0x0][0x3e0] ;  /* 0x0000f800ff32db82 */ /* 0x000e220000000a00 */
[----:B------:R-:W-:-:S05]  /*6c50*/  @!P5 IADD3 R52, P6, R110, R90, RZ ;  /* 0x0000005a6e34d210 */ /* 0x000fca0007fde0ff */
[----:B------:R-:W-:Y:S01]  /*6c60*/  @!P5 IMAD.X R53, R0, 0x1, R21, P6 ;  /* 0x000000010035d824 */ /* 0x000fe200030e0615 */
[----:B0-----:R-:W-:-:S04]  /*6c70*/  @!P5 LEA R50, P6, R52, R50, 0x1 ;  /* 0x000000323432d211 */ /* 0x001fc800078c08ff */
[----:B------:R-:W-:Y:S02]  /*6c80*/  @!P5 LEA.HI.X R51, R52, R51, R53, 0x1, P6 ;  /* 0x000000333433d211 */ /* 0x000fe400030f0c35 */
[----:B------:R-:W-:-:S04]  /*6c90*/  @!P4 LEA R56, P6, R46, R56, 0x1 ;  /* 0x000000382e38c211 */ /* 0x000fc800078c08ff */
[----:B------:R-:W-:Y:S02]  /*6ca0*/  @!P4 LEA.HI.X R57, R46, R57, R47, 0x1, P6 ;  /* 0x000000392e39c211 */ /* 0x000fe400030f0c2f */
[----:B------:R-:W-:Y:S02]  /*6cb0*/  CS2R R46, SRZ ;  /* 0x00000000002e7805 */ /* 0x000fe4000001ff00 */
[----:B-1----:R-:W-:-:S04]  /*6cc0*/  @!P4 LEA R58, P6, R44, R58, 0x1 ;  /* 0x0000003a2c3ac211 */ /* 0x002fc800078c08ff */
[----:B------:R-:W-:Y:S02]  /*6cd0*/  @!P4 LEA.HI.X R59, R44, R59, R45, 0x1, P6 ;  /* 0x0000003b2c3bc211 */ /* 0x000fe400030f0c2d */
[----:B------:R-:W-:Y:S02]  /*6ce0*/  CS2R R44, SRZ ;  /* 0x00000000002c7805 */ /* 0x000fe4000001ff00 */
[----:B--2---:R-:W-:-:S04]  /*6cf0*/  @!P3 LEA R64, P6, R42, R64, 0x1 ;  /* 0x000000402a40b211 */ /* 0x004fc800078c08ff */
[----:B------:R-:W-:Y:S02]  /*6d00*/  @!P3 LEA.HI.X R65, R42, R65, R43, 0x1, P6 ;  /* 0x000000412a41b211 */ /* 0x000fe400030f0c2b */
[----:B------:R-:W-:Y:S02]  /*6d10*/  CS2R R42, SRZ ;  /* 0x00000000002a7805 */ /* 0x000fe4000001ff00 */
[C---:B---3--:R-:W-:Y:S01]  /*6d20*/  @!P3 LEA R66, P6, R40.reuse, R66, 0x1 ;  /* 0x000000422842b211 */ /* 0x048fe200078c08ff */
[----:B------:R0:W5:Y:S03]  /*6d30*/  @!P5 LDG.E.128 R44, desc[UR4][R50.64] ;  /* 0x00000004322cd981 */ /* 0x000166000c1e1d00 */
[----:B------:R-:W-:Y:S02]  /*6d40*/  @!P3 LEA.HI.X R67, R40, R67, R41, 0x1, P6 ;  /* 0x000000432843b211 */ /* 0x000fe400030f0c29 */
[----:B------:R-:W-:-:S02]  /*6d50*/  CS2R R40, SRZ ;  /* 0x0000000000287805 */ /* 0x000fc4000001ff00 */
[----:B------:R-:W-:Y:S02]  /*6d60*/  CS2R R54, SRZ ;  /* 0x0000000000367805 */ /* 0x000fe4000001ff00 */
[----:B------:R-:W-:Y:S02]  /*6d70*/  CS2R R52, SRZ ;  /* 0x0000000000347805 */ /* 0x000fe4000001ff00 */
[----:B------:R1:W5:Y:S01]  /*6d80*/  @!P5 LDG.E.128 R40, desc[UR4][R48.64] ;  /* 0x000000043028d981 */ /* 0x000362000c1e1d00 */
[----:B0-----:R-:W-:Y:S02]  /*6d90*/  CS2R R50, SRZ ;  /* 0x0000000000327805 */ /* 0x001fe4000001ff00 */
[----:B------:R-:W-:Y:S02]  /*6da0*/  CS2R R62, SRZ ;  /* 0x00000000003e7805 */ /* 0x000fe4000001ff00 */
[----:B------:R-:W-:Y:S01]  /*6db0*/  CS2R R60, SRZ ;  /* 0x00000000003c7805 */ /* 0x000fe2000001ff00 */
[----:B------:R0:W5:Y:S05]  /*6dc0*/  @!P4 LDG.E.128 R52, desc[UR4][R58.64] ;  /* 0x000000043a34c981 */ /* 0x00016a000c1e1d00 */
[----:B------:R-:W5:Y:S01]  /*6dd0*/  @!P3 LDG.E.128 R60, desc[UR4][R66.64] ;  /* 0x00000004423cb981 */ /* 0x000f62000c1e1d00 */
[----:B-1----:R-:W-:-:S02]  /*6de0*/  CS2R R48, SRZ ;  /* 0x0000000000307805 */ /* 0x002fc4000001ff00 */
[----:B0-----:R-:W-:-:S04]  /*6df0*/  CS2R R58, SRZ ;  /* 0x00000000003a7805 */ /* 0x001fc8000001ff00 */
[----:B------:R0:W5:Y:S02]  /*6e00*/  @!P4 LDG.E.128 R48, desc[UR4][R56.64] ;  /* 0x000000043830c981 */ /* 0x000164000c1e1d00 */
[----:B0-----:R-:W-:-:S06]  /*6e10*/  CS2R R56, SRZ ;  /* 0x0000000000387805 */ /* 0x001fcc000001ff00 */
[----:B------:R0:W5:Y:S01]  /*6e20*/  @!P3 LDG.E.128 R56, desc[UR4][R64.64] ;  /* 0x000000044038b981 */ /* 0x000162000c1e1d00 */
[----:B----4-:R-:W-:-:S04]  /*6e30*/  @!P2 LEA R72, P3, R70, R72, 0x1 ;  /* 0x000000484648a211 */ /* 0x010fc800078608ff */
[----:B------:R-:W-:Y:S02]  /*6e40*/  @!P2 LEA.HI.X R73, R70, R73, R71, 0x1, P3 ;  /* 0x000000494649a211 */ /* 0x000fe400018f0c47 */
[----:B------:R-:W-:-:S04]  /*6e50*/  @!P2 LEA R74, P3, R68, R74, 0x1 ;  /* 0x0000004a444aa211 */ /* 0x000fc800078608ff */
[----:B------:R-:W-:Y:S02]  /*6e60*/  @!P2 LEA.HI.X R75, R68, R75, R69, 0x1, P3 ;  /* 0x0000004b444ba211 */ /* 0x000fe400018f0c45 */
[----:B------:R-:W-:-:S04]  /*6e70*/  ISETP.GE.AND P3, PT, R224, R4, PT ;  /* 0x00000004e000720c */ /* 0x000fc80003f66270 */
[----:B------:R-:W-:Y:S02]  /*6e80*/  ISETP.GE.OR P3, PT, R16, R80, P3 ;  /* 0x000000501000720c */ /* 0x000fe40001f66670 */
[----:B------:R-:W-:Y:S02]  /*6e90*/  CS2R R66, SRZ ;  /* 0x0000000000427805 */ /* 0x000fe4000001ff00 */
[----:B0-----:R-:W-:Y:S02]  /*6ea0*/  CS2R R64, SRZ ;  /* 0x0000000000407805 */ /* 0x001fe4000001ff00 */
[----:B------:R-:W-:Y:S02]  /*6eb0*/  CS2R R70, SRZ ;  /* 0x0000000000467805 */ /* 0x000fe4000001ff00 */
[----:B------:R-:W-:Y:S01]  /*6ec0*/  CS2R R68, SRZ ;  /* 0x0000000000447805 */ /* 0x000fe2000001ff00 */
[----:B------:R-:W-:Y:S01]  /*6ed0*/  BSSY B1, `(.L_x_519) ;  /* 0x0000021000017945 */ /* 0x000fe20003800000 */
[----:B------:R0:W5:Y:S04]  /*6ee0*/  @!P2 LDG.E.128 R64, desc[UR4][R72.64] ;  /* 0x000000044840a981 */ /* 0x000168000c1e1d00 */
[----:B------:R1:W5:Y:S01]  /*6ef0*/  @!P2 LDG.E.128 R68, desc[UR4][R74.64] ;  /* 0x000000044a44a981 */ /* 0x000362000c1e1d00 */
[----:B------:R-:W-:-:S02]  /*6f00*/  ISETP.GE.AND P2, PT, R226, R4, PT ;  /* 0x00000004e200720c */ /* 0x000fc40003f46270 */
[----:B------:R-:W-:Y:S02]  /*6f10*/  CS2R R78, SRZ ;  /* 0x00000000004e7805 */ /* 0x000fe4000001ff00 */
[----:B------:R-:W-:Y:S02]  /*6f20*/  CS2R R76, SRZ ;  /* 0x00000000004c7805 */ /* 0x000fe4000001ff00 */
[----:B------:R-:W-:Y:S02]  /*6f30*/  ISETP.GE.OR P2, PT, R16, R80, P2 ;  /* 0x000000501000720c */ /* 0x000fe40001746670 */
[----:B0-----:R-:W-:Y:S02]  /*6f40*/  CS2R R72, SRZ ;  /* 0x0000000000487805 */ /* 0x001fe4000001ff00 */
[----:B-1----:R-:W-:Y:S01]  /*6f50*/  CS2R R74, SRZ ;  /* 0x00000000004a7805 */ /* 0x002fe2000001ff00 */
[----:B------:R-:W-:Y:S08]  /*6f60*/  @P3 BRA `(.L_x_520) ;  /* 0x00000000005c3947 */ /* 0x000ff00003800000 */
[----:B------:R-:W0:Y:S01]  /*6f70*/  LDC.64 R76, c[0x0][0x3d8] ;  /* 0x0000f600ff4c7b82 */ /* 0x000e220000000a00 */
[----:B------:R-:W-:Y:S01]  /*6f80*/  IMAD.MOV.U32 R74, RZ, RZ, R92 ;  /* 0x000000ffff4a7224 */ /* 0x000fe200078e005c */
[----:B------:R-:W-:Y:S01]  /*6f90*/  ULDC.64 UR4, c[0x0][0x3c8] ;  /* 0x0000f20000047ab9 */ /* 0x000fe20000000a00 */
[----:B------:R-:W-:Y:S01]  /*6fa0*/  IMAD.MOV.U32 R75, RZ, RZ, R3 ;  /* 0x000000ffff4b7224 */ /* 0x000fe200078e0003 */
[----:B------:R-:W-:Y:S01]  /*6fb0*/  ULDC.64 UR6, c[0x0][0x3e0] ;  /* 0x0000f80000067ab9 */ /* 0x000fe20000000a00 */
[----:B------:R-:W-:Y:S01]  /*6fc0*/  IMAD.MOV.U32 R78, RZ, RZ, R90 ;  /* 0x000000ffff4e7224 */ /* 0x000fe200078e005a */
[----:B------:R-:W-:Y:S01]  /*6fd0*/  ULDC.64 UR8, c[0x0][0x208] ;  /* 0x0000820000087ab9 */ /* 0x000fe20000000a00 */
[----:B------:R-:W-:Y:S01]  /*6fe0*/  IMAD.MOV.U32 R79, RZ, RZ, R0 ;  /* 0x000000ffff4f7224 */ /* 0x000fe200078e0000 */
[----:B------:R-:W1:Y:S01]  /*6ff0*/  LDC.64 R72, c[0x0][0x3e8] ;  /* 0x0000fa00ff487b82 */ /* 0x000e620000000a00 */
[----:B0-----:R-:W-:-:S04]  /*7000*/  IMAD.WIDE.U32 R74, R76, 0x60, R74 ;  /* 0x000000604c4a7825 */ /* 0x001fc800078e004a */
[----:B------:R-:W-:Y:S01]  /*7010*/  IMAD R77, R77, 0x60, RZ ;  /* 0x000000604d4d7824 */ /* 0x000fe200078e02ff */
[----:B------:R-:W-:Y:S01]  /*7020*/  IADD3 R76, P3, R104, R74, RZ ;  /* 0x0000004a684c7210 */ /* 0x000fe20007f7e0ff */
[----:B-1----:R-:W-:-:S03]  /*7030*/  IMAD.WIDE.U32 R78, R72, 0x60, R78 ;  /* 0x00000060484e7825 */ /* 0x002fc600078e004e */
[----:B------:R-:W-:Y:S01]  /*7040*/  IADD3.X R75, R27, R75, R77, P3, !PT ;  /* 0x0000004b1b4b7210 */ /* 0x000fe20001ffe44d */
[----:B------:R-:W-:Y:S01]  /*7050*/  IMAD R73, R73, 0x60, RZ ;  /* 0x0000006049497824 */ /* 0x000fe200078e02ff */
[----:B------:R-:W-:-:S04]  /*7060*/  IADD3 R74, P3, R110, R78, RZ ;  /* 0x0000004e6e4a7210 */ /* 0x000fc80007f7e0ff */
[----:B------:R-:W-:Y:S02]  /*7070*/  IADD3.X R79, R21, R79, R73, P3, !PT ;  /* 0x0000004f154f7210 */ /* 0x000fe40001ffe449 */
[----:B------:R-:W-:-:S04]  /*7080*/  LEA R72, P3, R76, UR4, 0x1 ;  /* 0x000000044c487c11 */ /* 0x000fc8000f8608ff */
[----:B------:R-:W-:Y:S02]  /*7090*/  LEA.HI.X R73, R76, UR5, R75, 0x1, P3 ;  /* 0x000000054c497c11 */ /* 0x000fe400098f0c4b */
[----:B------:R-:W-:-:S04]  /*70a0*/  LEA R76, P3, R74, UR6, 0x1 ;  /* 0x000000064a4c7c11 */ /* 0x000fc8000f8608ff */
[----:B------:R-:W-:Y:S02]  /*70b0*/  LEA.HI.X R77, R74, UR7, R79, 0x1, P3 ;  /* 0x000000074a4d7c11 */ /* 0x000fe400098f0c4f */
[----:B------:R-:W5:Y:S04]  /*70c0*/  LDG.E.128 R72, desc[UR8][R72.64] ;  /* 0x0000000848487981 */ /* 0x000f68000c1e1d00 */
[----:B------:R-:W5:Y:S03]  /*70d0*/  LDG.E.128 R76, desc[UR8][R76.64] ;  /* 0x000000084c4c7981 */ /* 0x000f66000c1e1d00 */
.L_x_520:
[----:B------:R-:W-:Y:S05]  /*70e0*/  BSYNC B1 ;  /* 0x0000000000017941 */ /* 0x000fea0003800000 */
.L_x_519:
[----:B------:R-:W-:Y:S01]  /*70f0*/  BSSY B1, `(.L_x_521) ;  /* 0x000001d000017945 */ /* 0x000fe20003800000 */
[----:B------:R-:W-:Y:S02]  /*7100*/  ISETP.GE.AND P3, PT, R16, R80, PT ;  /* 0x000000501000720c */ /* 0x000fe40003f66270 */
[----:B------:R-:W-:Y:S02]  /*7110*/  CS2R R82, SRZ ;  /* 0x0000000000527805 */ /* 0x000fe4000001ff00 */
[----:B------:R-:W-:Y:S02]  /*7120*/  CS2R R80, SRZ ;  /* 0x0000000000507805 */ /* 0x000fe4000001ff00 */
[----:B------:R-:W-:Y:S01]  /*7130*/  CS2R R86, SRZ ;  /* 0x0000000000567805 */ /* 0x000fe2000001ff00 */
[----:B-----5:R-:W-:Y:S01]  /*7140*/  IMAD.MOV.U32 R89, RZ, RZ, R74 ;  /* 0x000000ffff597224 */ /* 0x020fe200078e004a */
[----:B------:R-:W-:Y:S01]  /*7150*/  CS2R R84, SRZ ;  /* 0x0000000000547805 */ /* 0x000fe2000001ff00 */
[----:B------:R-:W-:Y:S06]  /*7160*/  @P2 BRA `(.L_x_522) ;  /* 0x0000000000542947 */ /* 0x000fec0003800000 */
[----:B------:R-:W0:Y:S01]  /*7170*/  LDC.64 R82, c[0x0][0x3d8] ;  /* 0x0000f600ff527b82 */ /* 0x000e220000000a00 */
[----:B------:R-:W-:Y:S01]  /*7180*/  IMAD.MOV.U32 R93, RZ, RZ, R3 ;  /* 0x000000ffff5d7224 */ /* 0x000fe200078e0003 */
[----:B------:R-:W-:Y:S01]  /*7190*/  ULDC.64 UR4, c[0x0][0x3c8] ;  /* 0x0000f20000047ab9 */ /* 0x000fe20000000a00 */
[----:B------:R-:W-:Y:S01]  /*71a0*/  IMAD.MOV.U32 R91, RZ, RZ, R0 ;  /* 0x000000ffff5b7224 */ /* 0x000fe200078e0000 */
[----:B------:R-:W-:Y:S01]  /*71b0*/  ULDC.64 UR6, c[0x0][0x3e0] ;  /* 0x0000f80000067ab9 */ /* 0x000fe20000000a00 */
[----:B------:R-:W-:-:S03]  /*71c0*/  ULDC.64 UR8, c[0x0][0x208] ;  /* 0x0000820000087ab9 */ /* 0x000fc60000000a00 */
        /* <DEDUP_REMOVED lines=12> */
[----:B------:R-:W-:Y:S01]  /*7290*/  LEA.HI.X R85, R0, UR7, R91, 0x1, P2 ;  /* 0x0000000700557c11 */ /* 0x000fe200090f0c5b */
[----:B------:R-:W5:Y:S05]  /*72a0*/  LDG.E.128 R80, desc[UR8][R80.64] ;  /* 0x0000000850507981 */ /* 0x000f6a000c1e1d00 */
[----:B------:R-:W5:Y:S03]  /*72b0*/  LDG.E.128 R84, desc[UR8][R84.64] ;  /* 0x0000000854547981 */ /* 0x000f66000c1e1d00 */
.L_x_522:
[----:B------:R-:W-:Y:S05]  /*72c0*/  BSYNC B1 ;  /* 0x0000000000017941 */ /* 0x000fea0003800000 */
.L_x_521:
[----:B------:R-:W-:Y:S01]  /*72d0*/  PRMT R200, R89, 0x7610, R200 ;  /* 0x0000761059c87816 */ /* 0x000fe200000000c8 */
[----:B------:R-:W-:Y:S01]  /*72e0*/  IMAD.MOV.U32 R0, RZ, RZ, R75 ;  /* 0x000000ffff007224 */ /* 0x000fe200078e004b */
[----:B------:R-:W-:Y:S01]  /*72f0*/  ULOP3.LUT UR4, UR60, 0x1, URZ, 0xfc, !UPT ;  /* 0x000000013c047892 */ /* 0x000fe2000f8efc3f */
[----:B------:R-:W-:Y:S02]  /*7300*/  IMAD.MOV.U32 R3, RZ, RZ, R72 ;  /* 0x000000ffff037224 */ /* 0x000fe400078e0048 */
        /* <DEDUP_REMOVED lines=10> */
[----:B-----5:R-:W-:Y:S01]  /*73b0*/  IMAD.MOV.U32 R90, RZ, RZ, R82 ;  /* 0x000000ffff5a7224 */ /* 0x020fe200078e0052 */
        /* <DEDUP_REMOVED lines=52> */
[----:B------:R-:W-:Y:S01]  /*7700*/  UISETP.NE.AND UP0, UPT, UR4, 0x3, UPT ;  /* 0x000000030400788c */ /* 0x000fe2000bf05270 */
        /* <DEDUP_REMOVED lines=9> */
[----:B------:R-:W-:-:S02]  /*77a0*/  PLOP3.LUT P2, PT, PT, PT, UP0, 0x80, 0x0 ;  /* 0x000000000000781c */ /* 0x000fc40003f4f008 */
        /* <DEDUP_REMOVED lines=22> */
.L_x_523:
[----:B------:R-:W-:Y:S01]  /*7910*/  IMAD R3, R220, 0x8, R2 ;  /* 0x00000008dc037824 */ /* 0x000fe200078e0202 */
[----:B------:R-:W-:Y:S01]  /*7920*/  SHF.L.U32 R0, R229, 0x1f, RZ ;  /* 0x0000001fe5007819 */ /* 0x000fe200000006ff */
[----:B------:R-:W0:Y:S01]  /*7930*/  LDC R156, c[0x0][0x2e4] ;  /* 0x0000b900ff9c7b82 */ /* 0x000e220000000800 */
[----:B------:R-:W-:Y:S01]  /*7940*/  BSSY B1, `(.L_x_524) ;  /* 0x0000006000017945 */ /* 0x000fe20003800000 */
[----:B------:R-:W-:Y:S01]  /*7950*/  IMAD.MOV.U32 R133, RZ, RZ, R88 ;  /* 0x000000ffff857224 */ /* 0x000fe200078e0058 */
[----:B------:R-:W1:Y:S05]  /*7960*/  SYNCS.PHASECHK.TRANS64.TRYWAIT P4, [R3+URZ+0x34890], R0 ;  /* 0x03489000030075a7 */ /* 0x000e6a000808017f */
[----:B------:R-:W2:Y:S01]  /*7970*/  LDC.64 R134, c[0x0][0x2f0] ;  /* 0x0000bc00ff867b82 */ /* 0x000ea20000000a00 */
[----:B0-----:R-:W-:Y:S01]  /*7980*/  IMAD.IADD R158, R156, 0x1, -R97 ;  /* 0x000000019c9e7824 */ /* 0x001fe200078e0a61 */
[----:B-1----:R-:W-:Y:S06]  /*7990*/  @!P4 BRA `(.L_x_525) ;  /* 0x000001dc007cc947 */ /* 0x002fec0003800000 */
.L_x_766:
[----:B------:R-:W-:Y:S05]  /*79a0*/  BSYNC B1 ;  /* 0x0000000000017941 */ /* 0x000fea0003800000 */
.L_x_524:
[----:B------:R-:W-:Y:S01]  /*79b0*/  ISETP.GE.OR P4, PT, R22, R4, P0 ;  /* 0x000000041600720c */ /* 0x000fe20000786670 */
[----:B------:R-:W-:-:S12]  /*79c0*/  BSSY B1, `(.L_x_526) ;  /* 0x0000091000017945 */ /* 0x000fd80003800000 */
[----:B------:R-:W-:Y:S05]  /*79d0*/  @P4 BRA `(.L_x_527) ;  /* 0x00000008003c4947 */ /* 0x000fea0003800000 */
[----:B------:R-:W3:Y:S04]  /*79e0*/  LDL R88, [R1] ;  /* 0x0000000001587983 */ /* 0x000ee80000100800 */
[----:B------:R-:W4:Y:S04]  /*79f0*/  LDL R92, [R1+0x3c] ;  /* 0x00003c00015c7983 */ /* 0x000f280000100800 */
[----:B------:R-:W5:Y:S01]  /*7a00*/  LDL R90, [R1+0x64] ;  /* 0x00006400015a7983 */ /* 0x000f620000100800 */
[----:B--2---:R-:W-:Y:S01]  /*7a10*/  IMAD.WIDE.U32 R152, R22, R134, R132 ;  /* 0x0000008616987225 */ /* 0x004fe200078e0084 */
[----:B------:R-:W-:Y:S01]  /*7a20*/  BSSY B2, `(.L_x_528) ;  /* 0x000007e000027945 */ /* 0x000fe20003800000 */
[----:B------:R-:W1:Y:S01]  /*7a30*/  S2R R93, SR_TID.X ;  /* 0x00000000005d7919 */ /* 0x000e620000002100 */
[----:B------:R-:W-:Y:S01]  /*7a40*/  IADD3 R183, P4, P5, R98, R152, R20 ;  /* 0x0000009862b77210 */ /* 0x000fe20007d9e014 */
[----:B-1----:R-:W-:-:S05]  /*7a50*/  VIADD R93, R93, 0xffffff80 ;  /* 0xffffff805d5d7836 */ /* 0x002fca0000000000 */
[----:B------:R-:W-:-:S04]  /*7a60*/  SHF.R.S32.HI R91, RZ, 0x1f, R93 ;  /* 0x0000001fff5b7819 */ /* 0x000fc8000001145d */
[----:B------:R-:W-:-:S05]  /*7a70*/  LEA.HI R91, R91, R93, RZ, 0x6 ;  /* 0x0000005d5b5b7211 */ /* 0x000fca00078f30ff */
[----:B------:R-:W-:-:S05]  /*7a80*/  IMAD.SHL.U32 R91, R91, 0x8, RZ ;  /* 0x000000085b5b7824 */ /* 0x000fca00078e00ff */
[----:B------:R-:W-:Y:S02]  /*7a90*/  LOP3.LUT R91, R91, 0xfffffe00, RZ, 0xc0, !PT ;  /* 0xfffffe005b5b7812 */ /* 0x000fe400078ec0ff */
[----:B---3--:R-:W-:Y:S01]  /*7aa0*/  LOP3.LUT P6, RZ, R88, 0x1, RZ, 0xc0, !PT ;  /* 0x0000000158ff7812 */ /* 0x008fe200078cc0ff */
[----:B------:R-:W-:-:S04]  /*7ab0*/  IMAD R88, R23, R134, RZ ;  /* 0x0000008617587224 */ /* 0x000fc800078e02ff */
[----:B------:R-:W-:Y:S01]  /*7ac0*/  IMAD R89, R22, R135, R88 ;  /* 0x0000008716597224 */ /* 0x000fe200078e0258 */
[----:B------:R-:W-:-:S03]  /*7ad0*/  SEL R88, R97, R158, !P6 ;  /* 0x0000009e61587207 */ /* 0x000fc60007000000 */
[----:B------:R-:W-:Y:S01]  /*7ae0*/  IMAD.IADD R186, R89, 0x1, R153 ;  /* 0x0000000159ba7824 */ /* 0x000fe200078e0299 */
[----:B------:R-:W-:-:S04]  /*7af0*/  SHF.R.S32.HI R89, RZ, 0x1f, R88 ;  /* 0x0000001fff597819 */ /* 0x000fc80000011458 */
[----:B------:R-:W-:Y:S02]  /*7b00*/  LEA.HI R89, R89, R88, RZ, 0x4 ;  /* 0x0000005859597211 */ /* 0x000fe400078f20ff */
[----:B------:R-:W-:Y:S02]  /*7b10*/  IADD3.X R184, R15, R186, R9, P4, P5 ;  /* 0x000000ba0fb87210 */ /* 0x000fe400027ea409 */
[----:B------:R-:W-:-:S04]  /*7b20*/  LEA.HI.SX32 R88, R89, R10, 0x1c ;  /* 0x0000000a59587211 */ /* 0x000fc800078fe2ff */
[----:B------:R-:W-:Y:S01]  /*7b30*/  SHF.R.S32.HI R89, RZ, 0x1f, R88 ;  /* 0x0000001fff597819 */ /* 0x000fe20000011458 */
[----:B------:R-:W-:-:S03]  /*7b40*/  IMAD.SHL.U32 R185, R88, 0x8, RZ ;  /* 0x0000000858b97824 */ /* 0x000fc600078e00ff */
[----:B------:R-:W-:Y:S02]  /*7b50*/  LEA.HI R88, R89, R88, RZ, 0x3 ;  /* 0x0000005859587211 */ /* 0x000fe400078f18ff */
[----:B------:R-:W-:Y:S02]  /*7b60*/  LOP3.LUT R89, R185, 0x38, RZ, 0xc0, !PT ;  /* 0x00000038b9597812 */ /* 0x000fe400078ec0ff */
[----:B------:R-:W-:Y:S02]  /*7b70*/  SHF.R.S32.HI R88, RZ, 0x3, R88 ;  /* 0x00000003ff587819 */ /* 0x000fe40000011458 */
[----:B----4-:R-:W-:-:S03]  /*7b80*/  LOP3.LUT R89, R89, 0x1c0, R92, 0xf8, !PT ;  /* 0x000001c059597812 */ /* 0x010fc600078ef85c */
[----:B------:R-:W-:Y:S01]  /*7b90*/  IMAD R88, R88, 0x2c00, R91 ;  /* 0x00002c0058587824 */ /* 0x000fe200078e025b */
[----:B-----5:R-:W-:Y:S01]  /*7ba0*/  LOP3.LUT R89, R89, R90, RZ, 0x3c, !PT ;  /* 0x0000005a59597212 */ /* 0x020fe200078e3cff */
[----:B------:R-:W-:-:S04]  /*7bb0*/  IMAD R91, R220, 0x5800, R154 ;  /* 0x00005800dc5b7824 */ /* 0x000fc800078e029a */
[----:B------:R-:W-:Y:S02]  /*7bc0*/  IMAD.IADD R89, R88, 0x1, R89 ;  /* 0x0000000158597824 */ /* 0x000fe400078e0259 */
[----:B------:R-:W-:Y:S02]  /*7bd0*/  IMAD R88, R91, 0x2, R2 ;  /* 0x000000025b587824 */ /* 0x000fe400078e0202 */
[----:B------:R-:W-:-:S04]  /*7be0*/  IMAD R89, R220, 0x5800, R89 ;  /* 0x00005800dc597824 */ /* 0x000fc800078e0259 */
[----:B------:R-:W-:Y:S02]  /*7bf0*/  IMAD R92, R89, 0x2, R2 ;  /* 0x00000002595c7824 */ /* 0x000fe400078e0202 */
[----:B------:R-:W1:Y:S04]  /*7c00*/  LDS.128 R88, [R88+0x1e400] ;  /* 0x01e4000058587984 */ /* 0x000e680000000c00 */
[----:B------:R-:W2:Y:S01]  /*7c10*/  LDS.128 R92, [R92+0x1e400] ;  /* 0x01e400005c5c7984 */ /* 0x000ea20000000c00 */
[----:B------:R-:W-:Y:S05]  /*7c20*/  @P3 BRA `(.L_x_529) ;  /* 0x0000000400743947 */ /* 0x000fea0003800000 */
[--C-:B------:R-:W-:Y:S02]  /*7c30*/  SHF.R.U64 R187, R40, 0x10, R41.reuse ;  /* 0x0000001028bb7819 */ /* 0x100fe40000001229 */
[----:B------:R-:W-:Y:S02]  /*7c40*/  SHF.R.U32.HI R41, RZ, 0x10, R41 ;  /* 0x00000010ff297819 */ /* 0x000fe40000011629 */
[--C-:B------:R-:W-:Y:S02]  /*7c50*/  SHF.R.U64 R40, R42, 0x10, R43.reuse ;  /* 0x000000102a287819 */ /* 0x100fe4000000122b */
[----:B------:R-:W-:Y:S02]  /*7c60*/  SHF.R.U32.HI R190, RZ, 0x10, R43 ;  /* 0x00000010ffbe7819 */ /* 0x000fe4000001162b */
[----:B------:R-:W-:Y:S02]  /*7c70*/  SHF.R.U32.HI R43, RZ, 0x10, R45 ;  /* 0x00000010ff2b7819 */ /* 0x000fe4000001162d */
[----:B------:R-:W-:Y:S01]  /*7c80*/  PRMT R42, R192, 0x5410, R41 ;  /* 0x00005410c02a7816 */ /* 0x000fe20000000029 */
[----:B--2---:R-:W-:Y:S01]  /*7c90*/  IMAD.U32 R192, R93, 0x10000, RZ ;  /* 0x000100005dc07824 */ /* 0x004fe200078e00ff */
[----:B------:R-:W-:Y:S01]  /*7ca0*/  PRMT R41, R188, 0x5410, R43 ;  /* 0x00005410bc297816 */ /* 0x000fe2000000002b */
[----:B-1----:R-:W-:Y:S01]  /*7cb0*/  IMAD.U32 R188, R89, 0x10000, RZ ;  /* 0x0001000059bc7824 */ /* 0x002fe200078e00ff */
[----:B------:R-:W-:Y:S01]  /*7cc0*/  LOP3.LUT R93, R93, 0xffff0000, RZ, 0xc0, !PT ;  /* 0xffff00005d5d7812 */ /* 0x000fe200078ec0ff */
[C---:B------:R-:W-:Y:S01]  /*7cd0*/  IMAD.U32 R43, R42.reuse, 0x10000, RZ ;  /* 0x000100002a2b7824 */ /* 0x040fe200078e00ff */
[----:B------:R-:W-:Y:S01]  /*7ce0*/  LOP3.LUT R42, R42, 0xffff0000, RZ, 0xc0, !PT ;  /* 0xffff00002a2a7812 */ /* 0x000fe200078ec0ff */
[----:B------:R-:W-:Y:S01]  /*7cf0*/  IMAD.U32 R193, R41, 0x10000, RZ ;  /* 0x0001000029c17824 */ /* 0x000fe200078e00ff */
[----:B------:R-:W-:-:S02]  /*7d00*/  SHF.R.U64 R45, R44, 0x10, R45 ;  /* 0x000000102c2d7819 */ /* 0x000fc4000000122d */
[----:B------:R-:W-:Y:S01]  /*7d10*/  SHF.R.U32.HI R44, RZ, 0x10, R47 ;  /* 0x00000010ff2c7819 */ /* 0x000fe2000001162f */
[C---:B------:R-:W-:Y:S01]  /*7d20*/  FMUL.FTZ R199, R192.reuse, R193 ;  /* 0x000000c1c0c77220 */ /* 0x040fe20000410000 */
[-C--:B------:R-:W-:Y:S01]  /*7d30*/  FMUL.FTZ R192, R192, R43.reuse ;  /* 0x0000002bc0c07220 */ /* 0x080fe20000410000 */
[----:B------:R-:W-:Y:S02]  /*7d40*/  PRMT R45, R209, 0x5410, R45 ;  /* 0x00005410d12d7816 */ /* 0x000fe4000000002d */
[C---:B------:R-:W-:Y:S01]  /*7d50*/  FFMA.FTZ R43, R188.reuse, R43, -R199 ;  /* 0x0000002bbc2b7223 */ /* 0x040fe200000108c7 */
[----:B------:R-:W-:Y:S01]  /*7d60*/  FFMA.FTZ R188, R188, R193, R192 ;  /* 0x000000c1bcbc7223 */ /* 0x000fe200000100c0 */
[----:B------:R-:W-:Y:S01]  /*7d70*/  LOP3.LUT R192, R41, 0xffff0000, RZ, 0xc0, !PT ;  /* 0xffff000029c07812 */ /* 0x000fe200078ec0ff */
[----:B------:R-:W-:Y:S01]  /*7d80*/  IMAD.U32 R193, R95, 0x10000, RZ ;  /* 0x000100005fc17824 */ /* 0x000fe200078e00ff */
[----:B------:R-:W-:Y:S01]  /*7d90*/  LOP3.LUT R41, R89, 0xffff0000, RZ, 0xc0, !PT ;  /* 0xffff000059297812 */ /* 0x000fe200078ec0ff */
[C---:B------:R-:W-:Y:S01]  /*7da0*/  FMUL.FTZ R89, R93.reuse, R42 ;  /* 0x0000002a5d597220 */ /* 0x040fe20000410000 */
[----:B------:R-:W-:Y:S01]  /*7db0*/  PRMT R44, R170, 0x5432, R44 ;  /* 0x00005432aa2c7816 */ /* 0x000fe2000000002c */
[----:B------:R-:W-:Y:S01]  /*7dc0*/  FMUL.FTZ R194, R93, R192 ;  /* 0x000000c05dc27220 */ /* 0x000fe20000410000 */
[----:B------:R-:W-:Y:S01]  /*7dd0*/  IMAD.U32 R93, R91, 0x10000, RZ ;  /* 0x000100005b5d7824 */ /* 0x000fe200078e00ff */
[----:B------:R-:W-:-:S02]  /*7de0*/  PRMT R187, R196, 0x5410, R187 ;  /* 0x00005410c4bb7816 */ /* 0x000fc400000000bb */
[C---:B------:R-:W-:Y:S01]  /*7df0*/  FFMA.FTZ R42, R41.reuse, R42, -R194 ;  /* 0x0000002a292a7223 */ /* 0x040fe200000108c2 */
[----:B------:R-:W-:Y:S01]  /*7e00*/  FFMA.FTZ R41, R41, R192, R89 ;  /* 0x000000c029297223 */ /* 0x000fe20000010059 */
[----:B------:R-:W-:Y:S01]  /*7e10*/  PRMT R89, R168, 0x5432, R190 ;  /* 0x00005432a8597816 */ /* 0x000fe200000000be */
[----:B------:R-:W-:Y:S01]  /*7e20*/  IMAD.U32 R192, R44, 0x10000, RZ ;  /* 0x000100002cc07824 */ /* 0x000fe200078e00ff */
[----:B------:R-:W-:Y:S02]  /*7e30*/  SHF.R.U64 R46, R46, 0x10, R47 ;  /* 0x000000102e2e7819 */ /* 0x000fe4000000122f */
[----:B------:R-:W-:Y:S01]  /*7e40*/  LOP3.LUT R47, R45, 0xffff0000, RZ, 0xc0, !PT ;  /* 0xffff00002d2f7812 */ /* 0x000fe200078ec0ff */
[----:B------:R-:W-:Y:S02]  /*7e50*/  IMAD.U32 R190, R89, 0x10000, RZ ;  /* 0x0001000059be7824 */ /* 0x000fe400078e00ff */
[----:B------:R-:W-:Y:S01]  /*7e60*/  FMUL.FTZ R194, R193, R192 ;  /* 0x000000c0c1c27220 */ /* 0x000fe20000410000 */
[----:B------:R-:W-:Y:S01]  /*7e70*/  LOP3.LUT R89, R89, 0xffff0000, RZ, 0xc0, !PT ;  /* 0xffff000059597812 */ /* 0x000fe200078ec0ff */
[----:B------:R-:W-:-:S02]  /*7e80*/  FMUL.FTZ R193, R193, R190 ;  /* 0x000000bec1c17220 */ /* 0x000fc40000410000 */
[----:B------:R-:W-:Y:S01]  /*7e90*/  FFMA.FTZ R190, R93, R190, -R194 ;  /* 0x000000be5dbe7223 */ /* 0x000fe200000108c2 */
[----:B------:R-:W-:Y:S01]  /*7ea0*/  IMAD.U32 R194, R187, 0x10000, RZ ;  /* 0x00010000bbc27824 */ /* 0x000fe200078e00ff */
[----:B------:R-:W-:Y:S01]  /*7eb0*/  PRMT R46, R169, 0x5432, R46 ;  /* 0x00005432a92e7816 */ /* 0x000fe2000000002e */
[----:B------:R-:W-:Y:S01]  /*7ec0*/  FFMA.FTZ R93, R93, R192, R193 ;  /* 0x000000c05d5d7223 */ /* 0x000fe200000100c1 */
[----:B------:R-:W-:Y:S02]  /*7ed0*/  LOP3.LUT R193, R44, 0xffff0000, RZ, 0xc0, !PT ;  /* 0xffff00002cc17812 */ /* 0x000fe400078ec0ff */
[----:B------:R-:W-:Y:S01]  /*7ee0*/  LOP3.LUT R192, R95, 0xffff0000, RZ, 0xc0, !PT ;  /* 0xffff00005fc07812 */ /* 0x000fe200078ec0ff */
[C---:B------:R-:W-:Y:S01]  /*7ef0*/  IMAD.U32 R95, R92.reuse, 0x10000, RZ ;  /* 0x000100005c5f7824 */ /* 0x040fe200078e00ff */
[----:B------:R-:W-:Y:S02]  /*7f00*/  LOP3.LUT R44, R91, 0xffff0000, RZ, 0xc0, !PT ;  /* 0xffff00005b2c7812 */ /* 0x000fe400078ec0ff */
[----:B------:R-:W-:Y:S01]  /*7f10*/  LOP3.LUT R92, R92, 0xffff0000, RZ, 0xc0, !PT ;  /* 0xffff00005c5c7812 */ /* 0x000fe200078ec0ff */
[C---:B------:R-:W-:Y:S01]  /*7f20*/  FMUL.FTZ R91, R192.reuse, R193 ;  /* 0x000000c1c05b7220 */ /* 0x040fe20000410000 */
[----:B------:R-:W-:Y:S01]  /*7f30*/  FMUL.FTZ R192, R192, R89 ;  /* 0x00000059c0c07220 */ /* 0x000fe20000410000 */
[----:B------:R-:W-:-:S02]  /*7f40*/  PRMT R40, R167, 0x5432, R40 ;  /* 0x00005432a7287816 */ /* 0x000fc40000000028 */
[C---:B------:R-:W-:Y:S01]  /*7f50*/  FFMA.FTZ R89, R44.reuse, R89, -R91 ;  /* 0x000000592c597223 */ /* 0x040fe2000001085b */
[----:B------:R-:W-:Y:S01]  /*7f60*/  FFMA.FTZ R44, R44, R193, R192 ;  /* 0x000000c12c2c7223 */ /* 0x000fe200000100c0 */
[----:B------:R-:W-:Y:S01]  /*7f70*/  IMAD.U32 R192, R45, 0x10000, RZ ;  /* 0x000100002dc07824 */ /* 0x000fe200078e00ff */
[----:B------:R-:W-:Y:S01]  /*7f80*/  LOP3.LUT R45, R187, 0xffff0000, RZ, 0xc0, !PT ;  /* 0xffff0000bb2d7812 */ /* 0x000fe200078ec0ff */
[C---:B------:R-:W-:Y:S01]  /*7f90*/  IMAD.U32 R91, R88.reuse, 0x10000, RZ ;  /* 0x00010000585b7824 */ /* 0x040fe200078e00ff */
[----:B------:R-:W-:Y:S01]  /*7fa0*/  LOP3.LUT R88, R88, 0xffff0000, RZ, 0xc0, !PT ;  /* 0xffff000058587812 */ /* 0x000fe200078ec0ff */
[C---:B------:R-:W-:Y:S01]  /*7fb0*/  FMUL.FTZ R196, R95.reuse, R192 ;  /* 0x000000c05fc47220 */ /* 0x040fe20000410000 */
[-C--:B------:R-:W-:Y:S01]  /*7fc0*/  FMUL.FTZ R95, R95, R194.reuse ;  /* 0x000000c25f5f7220 */ /* 0x080fe20000410000 */
[----:B------:R-:W-:Y:S02]  /*7fd0*/  LOP3.LUT R187, R40, 0xffff0000, RZ, 0xc0, !PT ;  /* 0xffff000028bb7812 */ /* 0x000fe400078ec0ff */
[C---:B------:R-:W-:Y:S01]  /*7fe0*/  FFMA.FTZ R196, R91.reuse, R194, -R196 ;  /* 0x000000c25bc47223 */ /* 0x040fe200000108c4 */
[----:B------:R-:W-:Y:S01]  /*7ff0*/  FFMA.FTZ R95, R91, R192, R95 ;  /* 0x000000c05b5f7223 */ /* 0x000fe2000001005f */
[C---:B------:R-:W-:Y:S01]  /*8000*/  FMUL.FTZ R91, R92.reuse, R47 ;  /* 0x0000002f5c5b7220 */ /* 0x040fe20000410000 */
[----:B------:R-:W-:Y:S01]  /*8010*/  FMUL.FTZ R92, R92, R45 ;  /* 0x0000002d5c5c7220 */ /* 0x000fe20000410000 */
[----:B------:R-:W-:Y:S01]  /*8020*/  IMAD.U32 R192, R40, 0x10000, RZ ;  /* 0x0001000028c07824 */ /* 0x000fe200078e00ff */
[----:B------:R-:W-:Y:S01]  /*8030*/  F2FP.BF16.F32.PACK_AB R42, R42, R43 ;  /* 0x0000002b2a2a723e */ /* 0x000fe200000010ff */
[C---:B------:R-:W-:Y:S01]  /*8040*/  FFMA.FTZ R45, R88.reuse, R45, -R91 ;  /* 0x0000002d582d7223 */ /* 0x040fe2000001085b */
[----:B------:R-:W-:Y:S01]  /*8050*/  FFMA.FTZ R88, R88, R47, R92 ;  /* 0x0000002f58587223 */ /* 0x000fe2000001005c */
[C---:B------:R-:W-:Y:S01]  /*8060*/  IMAD.U32 R91, R94.reuse, 0x10000, RZ ;  /* 0x000100005e5b7824 */ /* 0x040fe200078e00ff */
[----:B------:R-:W-:Y:S01]  /*8070*/  LOP3.LUT R94, R94, 0xffff0000, RZ, 0xc0, !PT ;  /* 0xffff00005e5e7812 */ /* 0x000fe200078ec0ff */
[----:B------:R-:W-:Y:S01]  /*8080*/  IMAD.U32 R92, R46, 0x10000, RZ ;  /* 0x000100002e5c7824 */ /* 0x000fe200078e00ff */
[----:B------:R-:W-:Y:S01]  /*8090*/  F2FP.BF16.F32.PACK_AB R190, R89, R190 ;  /* 0x000000be59be723e */ /* 0x000fe200000010ff */
[C---:B------:R-:W-:Y:S01]  /*80a0*/  IMAD.U32 R47, R90.reuse, 0x10000, RZ ;  /* 0x000100005a2f7824 */ /* 0x040fe200078e00ff */
[----:B------:R-:W-:Y:S01]  /*80b0*/  LOP3.LUT R90, R90, 0xffff0000, RZ, 0xc0, !PT ;  /* 0xffff00005a5a7812 */ /* 0x000fe200078ec0ff */
[C---:B------:R-:W-:Y:S01]  /*80c0*/  FMUL.FTZ R194, R91.reuse, R92 ;  /* 0x0000005c5bc27220 */ /* 0x040fe20000410000 */
[----:B------:R-:W-:Y:S01]  /*80d0*/  FMUL.FTZ R91, R91, R192 ;  /* 0x000000c05b5b7220 */ /* 0x000fe20000410000 */
[----:B------:R-:W-:Y:S01]  /*80e0*/  F2FP.BF16.F32.PACK_AB R41, R41, R188 ;  /* 0x000000bc2929723e */ /* 0x000fe200000010ff */
[----:B------:R-:W-:-:S02]  /*80f0*/  IMAD.MOV.U32 R89, RZ, RZ, R42 ;  /* 0x000000ffff597224 */ /* 0x000fc400078e002a */
[C---:B------:R-:W-:Y:S01]  /*8100*/  FFMA.FTZ R194, R47.reuse, R192, -R194 ;  /* 0x000000c02fc27223 */ /* 0x040fe200000108c2 */
[----:B------:R-:W-:Y:S01]  /*8110*/  FFMA.FTZ R91, R47, R92, R91 ;  /* 0x0000005c2f5b7223 */ /* 0x000fe2000001005b */
[----:B------:R-:W-:Y:S02]  /*8120*/  LOP3.LUT R47, R46, 0xffff0000, RZ, 0xc0, !PT ;  /* 0xffff00002e2f7812 */ /* 0x000fe400078ec0ff */
[----:B------:R-:W-:Y:S01]  /*8130*/  F2FP.BF16.F32.PACK_AB R44, R44, R93 ;  /* 0x0000005d2c2c723e */ /* 0x000fe200000010ff */
[----:B------:R-:W-:Y:S01]  /*8140*/  IMAD.MOV.U32 R93, RZ, RZ, R41 ;  /* 0x000000ffff5d7224 */ /* 0x000fe200078e0029 */
[----:B------:R-:W-:Y:S01]  /*8150*/  F2FP.BF16.F32.PACK_AB R45, R45, R196 ;  /* 0x000000c42d2d723e */ /* 0x000fe200000010ff */
[C---:B------:R-:W-:Y:S01]  /*8160*/  FMUL.FTZ R193, R94.reuse, R47 ;  /* 0x0000002f5ec17220 */ /* 0x040fe20000410000 */
[----:B------:R-:W-:Y:S01]  /*8170*/  FMUL.FTZ R94, R94, R187 ;  /* 0x000000bb5e5e7220 */ /* 0x000fe20000410000 */
[----:B------:R-:W-:Y:S01]  /*8180*/  F2FP.BF16.F32.PACK_AB R92, R88, R95 ;  /* 0x0000005f585c723e */ /* 0x000fe200000010ff */
[----:B------:R-:W-:-:S02]  /*8190*/  IMAD.MOV.U32 R95, RZ, RZ, R44 ;  /* 0x000000ffff5f7224 */ /* 0x000fc400078e002c */
[C---:B------:R-:W-:Y:S01]  /*81a0*/  FFMA.FTZ R193, R90.reuse, R187, -R193 ;  /* 0x000000bb5ac17223 */ /* 0x040fe200000108c1 */
[----:B------:R-:W-:Y:S01]  /*81b0*/  FFMA.FTZ R94, R90, R47, R94 ;  /* 0x0000002f5a5e7223 */ /* 0x000fe2000001005e */
[----:B------:R-:W-:-:S03]  /*81c0*/  IMAD.MOV.U32 R88, RZ, RZ, R45 ;  /* 0x000000ffff587224 */ /* 0x000fc600078e002d */
[----:B------:R-:W-:Y:S02]  /*81d0*/  F2FP.BF16.F32.PACK_AB R90, R193, R194 ;  /* 0x000000c2c15a723e */ /* 0x000fe400000010ff */
[----:B------:R-:W-:Y:S01]  /*81e0*/  F2FP.BF16.F32.PACK_AB R94, R94, R91 ;  /* 0x0000005b5e5e723e */ /* 0x000fe200000010ff */
[----:B------:R-:W-:-:S07]  /*81f0*/  IMAD.MOV.U32 R91, RZ, RZ, R190 ;  /* 0x000000ffff5b7224 */ /* 0x000fce00078e00be */
.L_x_529:
[----:B------:R-:W-:Y:S05]  /*8200*/  BSYNC B2 ;  /* 0x0000000000027941 */ /* 0x000fea0003800000 */
.L_x_528:
[----:B------:R-:W-:Y:S01]  /*8210*/  ISETP.GE.AND P4, PT, R185, R156, PT ;  /* 0x0000009cb900720c */ /* 0x000fe20003f86270 */
[----:B------:R-:W-:Y:S01]  /*8220*/  ULDC.64 UR4, c[0x0][0x2d8] ;  /* 0x0000b60000047ab9 */ /* 0x000fe20000000a00 */
[----:B------:R-:W-:-:S11]  /*8230*/  ULDC.64 UR6, c[0x0][0x208] ;  /* 0x0000820000067ab9 */ /* 0x000fd60000000a00 */
[--C-:B------:R-:W-:Y:S02]  /*8240*/  @!P4 SHF.R.S32.HI R40, RZ, 0x1f, R185.reuse ;  /* 0x0000001fff28c819 */ /* 0x100fe400000114b9 */
[----:B------:R-:W-:-:S04]  /*8250*/  @!P4 IADD3 R152, P5, P6, R98, R152, R185 ;  /* 0x000000986298c210 */ /* 0x000fc80007ebe0b9 */
[----:B------:R-:W-:Y:S02]  /*8260*/  @!P4 IADD3.X R43, R15, R186, R40, P5, P6 ;  /* 0x000000ba0f2bc210 */ /* 0x000fe40002fec428 */
[----:B------:R-:W-:-:S04]  /*8270*/  LEA R40, P5, R183, UR4, 0x1 ;  /* 0x00000004b7287c11 */ /* 0x000fc8000f8a08ff */
[----:B------:R-:W-:Y:S02]  /*8280*/  LEA.HI.X R41, R183, UR5, R184, 0x1, P5 ;  /* 0x00000005b7297c11 */ /* 0x000fe4000a8f0cb8 */
[----:B------:R-:W-:-:S03]  /*8290*/  @!P4 LEA R42, P5, R152, UR4, 0x1 ;  /* 0x00000004982acc11 */ /* 0x000fc6000f8a08ff */
[----:B-1----:R1:W-:Y:S01]  /*82a0*/  STG.E.128 desc[UR6][R40.64], R88 ;  /* 0x0000005828007986 */ /* 0x0023e2000c101d06 */
[----:B------:R-:W-:-:S05]  /*82b0*/  @!P4 LEA.HI.X R43, R152, UR5, R43, 0x1, P5 ;  /* 0x00000005982bcc11 */ /* 0x000fca000a8f0c2b */
[----:B--2---:R1:W-:Y:S04]  /*82c0*/  @!P4 STG.E.128 desc[UR6][R42.64], R92 ;  /* 0x0000005c2a00c986 */ /* 0x0043e8000c101d06 */
.L_x_527:
[----:B------:R-:W-:Y:S05]  /*82d0*/  BSYNC B1 ;  /* 0x0000000000017941 */ /* 0x000fea0003800000 */
.L_x_526:
[----:B------:R-:W-:Y:S01]  /*82e0*/  ISETP.GE.OR P4, PT, R223, R4, P0 ;  /* 0x00000004df00720c */ /* 0x000fe20000786670 */
[----:B------:R-:W-:-:S12]  /*82f0*/  BSSY B1, `(.L_x_530) ;  /* 0x000008b000017945 */ /* 0x000fd80003800000 */
[----:B------:R-:W-:Y:S05]  /*8300*/  @P4 BRA `(.L_x_531) ;  /* 0x0000000800244947 */ /* 0x000fea0003800000 */
[----:B-1----:R-:W3:Y:S04]  /*8310*/  LDL R40, [R1+0x78] ;  /* 0x0000780001287983 */ /* 0x002ee80000100800 */
[----:B------:R-:W4:Y:S04]  /*8320*/  LDL R41, [R1] ;  /* 0x0000000001297983 */ /* 0x000f280000100800 */
[----:B------:R-:W5:Y:S04]  /*8330*/  LDL R44, [R1+0x38] ;  /* 0x00003800012c7983 */ /* 0x000f680000100800 */
[----:B------:R-:W5:Y:S04]  /*8340*/  LDL R42, [R1+0x5c] ;  /* 0x00005c00012a7983 */ /* 0x000f680000100800 */
[----:B------:R-:W5:Y:S01]  /*8350*/  LDL R43, [R1+0x4c] ;  /* 0x00004c00012b7983 */ /* 0x000f620000100800 */
[----:B--2---:R-:W-:Y:S01]  /*8360*/  IMAD.WIDE.U32 R88, R223, R134, R132 ;  /* 0x00000086df587225 */ /* 0x004fe200078e0084 */
[----:B------:R-:W-:Y:S02]  /*8370*/  BSSY B2, `(.L_x_532) ;  /* 0x0000076000027945 */ /* 0x000fe40003800000 */
[----:B------:R-:W-:Y:S01]  /*8380*/  IADD3 R90, P4, P5, R98, R88, R20 ;  /* 0x00000058625a7210 */ /* 0x000fe20007d9e014 */
[----:B---3--:R-:W-:Y:S01]  /*8390*/  IMAD R40, R40, R134, RZ ;  /* 0x0000008628287224 */ /* 0x008fe200078e02ff */
[----:B----4-:R-:W-:-:S03]  /*83a0*/  LOP3.LUT P6, RZ, R41, 0x1, RZ, 0xc0, !PT ;  /* 0x0000000129ff7812 */ /* 0x010fc600078cc0ff */
[----:B------:R-:W-:Y:S01]  /*83b0*/  IMAD R41, R223, R135, R40 ;  /* 0x00000087df297224 */ /* 0x000fe200078e0228 */
[----:B------:R-:W-:-:S03]  /*83c0*/  SEL R40, R97, R158, !P6 ;  /* 0x0000009e61287207 */ /* 0x000fc60007000000 */
[----:B------:R-:W-:Y:S01]  /*83d0*/  IMAD.IADD R92, R89, 0x1, R41 ;  /* 0x00000001595c7824 */ /* 0x000fe200078e0229 */
[----:B------:R-:W-:-:S04]  /*83e0*/  SHF.R.S32.HI R41, RZ, 0x1f, R40 ;  /* 0x0000001fff297819 */ /* 0x000fc80000011428 */
[----:B------:R-:W-:-:S04]  /*83f0*/  LEA.HI R41, R41, R40, RZ, 0x4 ;  /* 0x0000002829297211 */ /* 0x000fc800078f20ff */
[----:B------:R-:W-:-:S04]  /*8400*/  LEA.HI.SX32 R41, R41, R10, 0x1c ;  /* 0x0000000a29297211 */ /* 0x000fc800078fe2ff */
[----:B------:R-:W-:Y:S01]  /*8410*/  SHF.R.S32.HI R40, RZ, 0x1f, R41 ;  /* 0x0000001fff287819 */ /* 0x000fe20000011429 */
[----:B------:R-:W-:-:S03]  /*8420*/  IMAD.SHL.U32 R93, R41, 0x8, RZ ;  /* 0x00000008295d7824 */ /* 0x000fc600078e00ff */
[----:B------:R-:W-:-:S04]  /*8430*/  LEA.HI R40, R40, R41, RZ, 0x3 ;  /* 0x0000002928287211 */ /* 0x000fc800078f18ff */
[----:B------:R-:W-:Y:S02]  /*8440*/  SHF.R.S32.HI R41, RZ, 0x3, R40 ;  /* 0x00000003ff297819 */ /* 0x000fe40000011428 */
[----:B-----5:R-:W-:-:S03]  /*8450*/  LOP3.LUT R40, R44, 0x38, R93, 0xf8, !PT ;  /* 0x000000382c287812 */ /* 0x020fc600078ef85d */
[----:B------:R-:W-:Y:S01]  /*8460*/  IMAD R41, R41, 0x2c00, R43 ;  /* 0x00002c0029297824 */ /* 0x000fe200078e022b */
[----:B------:R-:W-:-:S05]  /*8470*/  LOP3.LUT R40, R40, R42, RZ, 0x3c, !PT ;  /* 0x0000002a28287212 */ /* 0x000fca00078e3cff */
[----:B------:R-:W-:Y:S02]  /*8480*/  IMAD.IADD R43, R41, 0x1, R40 ;  /* 0x00000001292b7824 */ /* 0x000fe400078e0228 */
[C---:B------:R-:W-:Y:S02]  /*8490*/  IMAD R41, R220.reuse, 0x5800, R151 ;  /* 0x00005800dc297824 */ /* 0x040fe400078e0297 */
[----:B------:R-:W-:Y:S02]  /*84a0*/  IMAD R43, R220, 0x5800, R43 ;  /* 0x00005800dc2b7824 */ /* 0x000fe400078e022b */
[----:B------:R-:W-:-:S03]  /*84b0*/  IMAD R41, R41, 0x2, R2 ;  /* 0x0000000229297824 */ /* 0x000fc600078e0202 */
[----:B------:R-:W-:-:S03]  /*84c0*/  LEA R44, R43, R2, 0x1 ;  /* 0x000000022b2c7211 */ /* 0x000fc600078e08ff */
[----:B------:R-:W1:Y:S04]  /*84d0*/  LDS.128 R40, [R41+0x1e400] ;  /* 0x01e4000029287984 */ /* 0x000e680000000c00 */
[----:B------:R-:W2:Y:S01]  /*84e0*/  LDS.128 R44, [R44+0x1e400] ;  /* 0x01e400002c2c7984 */ /* 0x000ea20000000c00 */
[----:B------:R-:W-:Y:S01]  /*84f0*/  IADD3.X R91, R15, R92, R9, P4, P5 ;  /* 0x0000005c0f5b7210 */ /* 0x000fe200027ea409 */
[----:B------:R-:W-:Y:S06]  /*8500*/  @P3 BRA `(.L_x_533) ;  /* 0x0000000400703947 */ /* 0x000fec0003800000 */
[----:B------:R-:W-:Y:S01]  /*8510*/  SHF.R.U32.HI R94, RZ, 0x10, R53 ;  /* 0x00000010ff5e7819 */ /* 0x000fe20000011635 */
[----:B--2---:R-:W-:Y:S01]  /*8520*/  IMAD.U32 R184, R45, 0x10000, RZ ;  /* 0x000100002db87824 */ /* 0x004fe200078e00ff */
[----:B------:R-:W-:Y:S01]  /*8530*/  SHF.R.U32.HI R95, RZ, 0x10, R49 ;  /* 0x00000010ff5f7819 */ /* 0x000fe20000011631 */
[----:B-1----:R-:W-:Y:S01]  /*8540*/  IMAD.U32 R152, R41, 0x10000, RZ ;  /* 0x0001000029987824 */ /* 0x002fe200078e00ff */
[----:B------:R-:W-:Y:S02]  /*8550*/  PRMT R94, R172, 0x5432, R94 ;  /* 0x00005432ac5e7816 */ /* 0x000fe4000000005e */
[----:B------:R-:W-:Y:S02]  /*8560*/  PRMT R95, R212, 0x5410, R95 ;  /* 0x00005410d45f7816 */ /* 0x000fe4000000005f */
[----:B------:R-:W-:Y:S01]  /*8570*/  LOP3.LUT R45, R45, 0xffff0000, RZ, 0xc0, !PT ;  /* 0xffff00002d2d7812 */ /* 0x000fe200078ec0ff */
[----:B------:R-:W-:Y:S01]  /*8580*/  IMAD.U32 R183, R94, 0x10000, RZ ;  /* 0x000100005eb77824 */ /* 0x000fe200078e00ff */
[C---:B------:R-:W-:Y:S01]  /*8590*/  LOP3.LUT R186, R95.reuse, 0xffff0000, RZ, 0xc0, !PT ;  /* 0xffff00005fba7812 */ /* 0x040fe200078ec0ff */
[----:B------:R-:W-:Y:S01]  /*85a0*/  IMAD.U32 R153, R95, 0x10000, RZ ;  /* 0x000100005f997824 */ /* 0x000fe200078e00ff */
[----:B------:R-:W-:Y:S01]  /*85b0*/  LOP3.LUT R41, R41, 0xffff0000, RZ, 0xc0, !PT ;  /* 0xffff000029297812 */ /* 0x000fe200078ec0ff */
[C---:B------:R-:W-:Y:S01]  /*85c0*/  FMUL.FTZ R185, R184.reuse, R183 ;  /* 0x000000b7b8b97220 */ /* 0x040fe20000410000 */
[----:B------:R-:W-:Y:S01]  /*85d0*/  SHF.R.U32.HI R95, RZ, 0x10, R51 ;  /* 0x00000010ff5f7819 */ /* 0x000fe20000011633 */
[-C--:B------:R-:W-:Y:S01]  /*85e0*/  FMUL.FTZ R184, R184, R153.reuse ;  /* 0x00000099b8b87220 */ /* 0x080fe20000410000 */
[----:B------:R-:W-:Y:S01]  /*85f0*/  SHF.R.U64 R49, R48, 0x10, R49 ;  /* 0x0000001030317819 */ /* 0x000fe20000001231 */
[----:B------:R-:W-:Y:S01]  /*8600*/  FFMA.FTZ R153, R152, R153, -R185 ;  /* 0x0000009998997223 */ /* 0x000fe200000108b9 */
[----:B------:R-:W-:Y:S01]  /*8610*/  PRMT R95, R210, 0x5410, R95 ;  /* 0x00005410d25f7816 */ /* 0x000fe2000000005f */
[----:B------:R-:W-:Y:S01]  /*8620*/  FFMA.FTZ R152, R152, R183, R184 ;  /* 0x000000b798987223 */ /* 0x000fe200000100b8 */
[----:B------:R-:W-:Y:S01]  /*8630*/  LOP3.LUT R184, R94, 0xffff0000, RZ, 0xc0, !PT ;  /* 0xffff00005eb87812 */ /* 0x000fe200078ec0ff */
[----:B------:R-:W-:Y:S01]  /*8640*/  IMAD.U32 R185, R47, 0x10000, RZ ;  /* 0x000100002fb97824 */ /* 0x000fe200078e00ff */
[C---:B------:R-:W-:Y:S01]  /*8650*/  LOP3.LUT R48, R43.reuse, 0xffff0000, RZ, 0xc0, !PT ;  /* 0xffff00002b307812 */ /* 0x040fe200078ec0ff */
[----:B------:R-:W-:Y:S01]  /*8660*/  IMAD.U32 R183, R43, 0x10000, RZ ;  /* 0x000100002bb77824 */ /* 0x000fe200078e00ff */
[----:B------:R-:W-:Y:S01]  /*8670*/  SHF.R.U64 R52, R52, 0x10, R53 ;  /* 0x0000001034347819 */ /* 0x000fe20000001235 */
[C---:B------:R-:W-:Y:S01]  /*8680*/  FMUL.FTZ R94, R45.reuse, R184 ;  /* 0x000000b82d5e7220 */ /* 0x040fe20000410000 */
[-C--:B------:R-:W-:Y:S01]  /*8690*/  FMUL.FTZ R45, R45, R186.reuse ;  /* 0x000000ba2d2d7220 */ /* 0x080fe20000410000 */
[C---:B------:R-:W-:Y:S01]  /*86a0*/  IMAD.U32 R53, R44.reuse, 0x10000, RZ ;  /* 0x000100002c357824 */ /* 0x040fe200078e00ff */
[----:B------:R-:W-:Y:S01]  /*86b0*/  LOP3.LUT R44, R44, 0xffff0000, RZ, 0xc0, !PT ;  /* 0xffff00002c2c7812 */ /* 0x000fe200078ec0ff */
[C---:B------:R-:W-:Y:S01]  /*86c0*/  FFMA.FTZ R94, R41.reuse, R186, -R94 ;  /* 0x000000ba295e7223 */ /* 0x040fe2000001085e */
[----:B------:R-:W-:Y:S01]  /*86d0*/  FFMA.FTZ R41, R41, R184, R45 ;  /* 0x000000b829297223 */ /* 0x000fe2000001002d */
[----:B------:R-:W-:Y:S01]  /*86e0*/  SHF.R.U32.HI R45, RZ, 0x10, R55 ;  /* 0x00000010ff2d7819 */ /* 0x000fe20000011637 */
[C---:B------:R-:W-:Y:S01]  /*86f0*/  IMAD.U32 R186, R95.reuse, 0x10000, RZ ;  /* 0x000100005fba7824 */ /* 0x040fe200078e00ff */
[----:B------:R-:W-:-:S02]  /*8700*/  LOP3.LUT R95, R95, 0xffff0000, RZ, 0xc0, !PT ;  /* 0xffff00005f5f7812 */ /* 0x000fc400078ec0ff */
[----:B------:R-:W-:Y:S02]  /*8710*/  PRMT R45, R213, 0x5410, R45 ;  /* 0x00005410d52d7816 */ /* 0x000fe4000000002d */
[----:B------:R-:W-:Y:S02]  /*8720*/  SHF.R.U64 R50, R50, 0x10, R51 ;  /* 0x0000001032327819 */ /* 0x000fe40000001233 */
[----:B------:R-:W-:Y:S01]  /*8730*/  SHF.R.U64 R54, R54, 0x10, R55 ;  /* 0x0000001036367819 */ /* 0x000fe20000001237 */
[C---:B------:R-:W-:Y:S01]  /*8740*/  IMAD.U32 R184, R45.reuse, 0x10000, RZ ;  /* 0x000100002db87824 */ /* 0x040fe200078e00ff */
[----:B------:R-:W-:Y:S02]  /*8750*/  LOP3.LUT R45, R45, 0xffff0000, RZ, 0xc0, !PT ;  /* 0xffff00002d2d7812 */ /* 0x000fe400078ec0ff */
[----:B------:R-:W-:Y:S01]  /*8760*/  PRMT R50, R165, 0x5432, R50 ;  /* 0x00005432a5327816 */ /* 0x000fe20000000032 */
[C---:B------:R-:W-:Y:S01]  /*8770*/  FMUL.FTZ R188, R185.reuse, R184 ;  /* 0x000000b8b9bc7220 */ /* 0x040fe20000410000 */
[----:B------:R-:W-:Y:S01]  /*8780*/  FMUL.FTZ R185, R185, R186 ;  /* 0x000000bab9b97220 */ /* 0x000fe20000410000 */
[----:B------:R-:W-:-:S02]  /*8790*/  PRMT R54, R166, 0x5432, R54 ;  /* 0x00005432a6367816 */ /* 0x000fc40000000036 */
[C---:B------:R-:W-:Y:S01]  /*87a0*/  FFMA.FTZ R186, R183.reuse, R186, -R188 ;  /* 0x000000bab7ba7223 */ /* 0x040fe200000108bc */
[----:B------:R-:W-:Y:S01]  /*87b0*/  FFMA.FTZ R185, R183, R184, R185 ;  /* 0x000000b8b7b97223 */ /* 0x000fe200000100b9 */
[----:B------:R-:W-:Y:S02]  /*87c0*/  LOP3.LUT R184, R47, 0xffff0000, RZ, 0xc0, !PT ;  /* 0xffff00002fb87812 */ /* 0x000fe400078ec0ff */
[----:B------:R-:W-:Y:S02]  /*87d0*/  PRMT R47, R171, 0x5432, R52 ;  /* 0x00005432ab2f7816 */ /* 0x000fe40000000034 */
[----:B------:R-:W-:Y:S01]  /*87e0*/  LOP3.LUT R51, R42, 0xffff0000, RZ, 0xc0, !PT ;  /* 0xffff00002a337812 */ /* 0x000fe200078ec0ff */
[C---:B------:R-:W-:Y:S01]  /*87f0*/  FMUL.FTZ R43, R184.reuse, R45 ;  /* 0x0000002db82b7220 */ /* 0x040fe20000410000 */
[-C--:B------:R-:W-:Y:S01]  /*8800*/  FMUL.FTZ R184, R184, R95.reuse ;  /* 0x0000005fb8b87220 */ /* 0x080fe20000410000 */
[C---:B------:R-:W-:Y:S01]  /*8810*/  IMAD.U32 R52, R47.reuse, 0x10000, RZ ;  /* 0x000100002f347824 */ /* 0x040fe200078e00ff */
[----:B------:R-:W-:Y:S01]  /*8820*/  LOP3.LUT R47, R47, 0xffff0000, RZ, 0xc0, !PT ;  /* 0xffff00002f2f7812 */ /* 0x000fe200078ec0ff */
[C---:B------:R-:W-:Y:S01]  /*8830*/  FFMA.FTZ R43, R48.reuse, R95, -R43 ;  /* 0x0000005f302b7223 */ /* 0x040fe2000001082b */
[----:B------:R-:W-:Y:S01]  /*8840*/  FFMA.FTZ R48, R48, R45, R184 ;  /* 0x0000002d30307223 */ /* 0x000fe200000100b8 */
[----:B------:R-:W-:Y:S01]  /*8850*/  PRMT R45, R211, 0x5410, R49 ;  /* 0x00005410d32d7816 */ /* 0x000fe20000000031 */
[----:B------:R-:W-:-:S02]  /*8860*/  IMAD.U32 R49, R40, 0x10000, RZ ;  /* 0x0001000028317824 */ /* 0x000fc400078e00ff */
[----:B------:R-:W-:Y:S01]  /*8870*/  FMUL.FTZ R188, R53, R52 ;  /* 0x0000003435bc7220 */ /* 0x000fe20000410000 */
[----:B------:R-:W-:Y:S01]  /*8880*/  LOP3.LUT R40, R40, 0xffff0000, RZ, 0xc0, !PT ;  /* 0xffff000028287812 */ /* 0x000fe200078ec0ff */
[----:B------:R-:W-:Y:S01]  /*8890*/  FMUL.FTZ R55, R44, R47 ;  /* 0x0000002f2c377220 */ /* 0x000fe20000410000 */
[C---:B------:R-:W-:Y:S01]  /*88a0*/  IMAD.U32 R184, R45.reuse, 0x10000, RZ ;  /* 0x000100002db87824 */ /* 0x040fe200078e00ff */
[----:B------:R-:W-:Y:S02]  /*88b0*/  LOP3.LUT R45, R45, 0xffff0000, RZ, 0xc0, !PT ;  /* 0xffff00002d2d7812 */ /* 0x000fe400078ec0ff */
[----:B------:R-:W-:Y:S01]  /*88c0*/  F2FP.BF16.F32.PACK_AB R94, R94, R153 ;  /* 0x000000995e5e723e */ /* 0x000fe200000010ff */
[-C--:B------:R-:W-:Y:S01]  /*88d0*/  FMUL.FTZ R53, R53, R184.reuse ;  /* 0x000000b835357220 */ /* 0x080fe20000410000 */
[C---:B------:R-:W-:Y:S01]  /*88e0*/  FFMA.FTZ R188, R49.reuse, R184, -R188 ;  /* 0x000000b831bc7223 */ /* 0x040fe200000108bc */
[-C--:B------:R-:W-:Y:S01]  /*88f0*/  FMUL.FTZ R95, R44, R45.reuse ;  /* 0x0000002d2c5f7220 */ /* 0x080fe20000410000 */
[----:B------:R-:W-:Y:S01]  /*8900*/  FFMA.FTZ R55, R40, R45, -R55 ;  /* 0x0000002d28377223 */ /* 0x000fe20000010837 */
[----:B------:R-:W-:Y:S01]  /*8910*/  FFMA.FTZ R53, R49, R52, R53 ;  /* 0x0000003431357223 */ /* 0x000fe20000010035 */
[----:B------:R-:W-:-:S02]  /*8920*/  IMAD.U32 R49, R42, 0x10000, RZ ;  /* 0x000100002a317824 */ /* 0x000fc400078e00ff */
[----:B------:R-:W-:Y:S01]  /*8930*/  FFMA.FTZ R52, R40, R47, R95 ;  /* 0x0000002f28347223 */ /* 0x000fe2000001005f */
[C---:B------:R-:W-:Y:S01]  /*8940*/  IMAD.U32 R42, R46.reuse, 0x10000, RZ ;  /* 0x000100002e2a7824 */ /* 0x040fe200078e00ff */
[----:B------:R-:W-:Y:S01]  /*8950*/  LOP3.LUT R46, R46, 0xffff0000, RZ, 0xc0, !PT ;  /* 0xffff00002e2e7812 */ /* 0x000fe200078ec0ff */
[C---:B------:R-:W-:Y:S01]  /*8960*/  IMAD.U32 R44, R54.reuse, 0x10000, RZ ;  /* 0x00010000362c7824 */ /* 0x040fe200078e00ff */
[----:B------:R-:W-:Y:S01]  /*8970*/  LOP3.LUT R54, R54, 0xffff0000, RZ, 0xc0, !PT ;  /* 0xffff000036367812 */ /* 0x000fe200078ec0ff */
[C---:B------:R-:W-:Y:S01]  /*8980*/  IMAD.U32 R45, R50.reuse, 0x10000, RZ ;  /* 0x00010000322d7824 */ /* 0x040fe200078e00ff */
[----:B------:R-:W-:Y:S01]  /*8990*/  LOP3.LUT R50, R50, 0xffff0000, RZ, 0xc0, !PT ;  /* 0xffff000032327812 */ /* 0x000fe200078ec0ff */
[C---:B------:R-:W-:Y:S01]  /*89a0*/  FMUL.FTZ R40, R42.reuse, R44 ;  /* 0x0000002c2a287220 */ /* 0x040fe20000410000 */
[----:B------:R-:W-:Y:S01]  /*89b0*/  F2FP.BF16.F32.PACK_AB R152, R41, R152 ;  /* 0x000000982998723e */ /* 0x000fe200000010ff */
[-C--:B------:R-:W-:Y:S01]  /*89c0*/  FMUL.FTZ R47, R42, R45.reuse ;  /* 0x0000002d2a2f7220 */ /* 0x080fe20000410000 */
[C---:B------:R-:W-:Y:S01]  /*89d0*/  FMUL.FTZ R42, R46.reuse, R54 ;  /* 0x000000362e2a7220 */ /* 0x040fe20000410000 */
[----:B------:R-:W-:Y:S01]  /*89e0*/  FMUL.FTZ R95, R46, R50 ;  /* 0x000000322e5f7220 */ /* 0x000fe20000410000 */
[C---:B------:R-:W-:Y:S01]  /*89f0*/  FFMA.FTZ R40, R49.reuse, R45, -R40 ;  /* 0x0000002d31287223 */ /* 0x040fe20000010828 */
[----:B------:R-:W-:Y:S01]  /*8a00*/  FFMA.FTZ R47, R49, R44, R47 ;  /* 0x0000002c312f7223 */ /* 0x000fe2000001002f */
[C---:B------:R-:W-:Y:S01]  /*8a10*/  FFMA.FTZ R45, R51.reuse, R50, -R42 ;  /* 0x00000032332d7223 */ /* 0x040fe2000001082a */
[----:B------:R-:W-:Y:S01]  /*8a20*/  FFMA.FTZ R54, R51, R54, R95 ;  /* 0x0000003633367223 */ /* 0x000fe2000001005f */
[----:B------:R-:W-:Y:S01]  /*8a30*/  F2FP.BF16.F32.PACK_AB R48, R48, R185 ;  /* 0x000000b93030723e */ /* 0x000fe200000010ff */
[----:B------:R-:W-:Y:S01]  /*8a40*/  IMAD.MOV.U32 R41, RZ, RZ, R94 ;  /* 0x000000ffff297224 */ /* 0x000fe200078e005e */
[----:B------:R-:W-:-:S02]  /*8a50*/  F2FP.BF16.F32.PACK_AB R55, R55, R188 ;  /* 0x000000bc3737723e */ /* 0x000fc400000010ff */
[----:B------:R-:W-:Y:S01]  /*8a60*/  F2FP.BF16.F32.PACK_AB R42, R45, R40 ;  /* 0x000000282d2a723e */ /* 0x000fe200000010ff */
[----:B------:R-:W-:Y:S01]  /*8a70*/  IMAD.MOV.U32 R45, RZ, RZ, R152 ;  /* 0x000000ffff2d7224 */ /* 0x000fe200078e0098 */
[----:B------:R-:W-:Y:S01]  /*8a80*/  F2FP.BF16.F32.PACK_AB R46, R54, R47 ;  /* 0x0000002f362e723e */ /* 0x000fe200000010ff */
[----:B------:R-:W-:Y:S01]  /*8a90*/  IMAD.MOV.U32 R40, RZ, RZ, R55 ;  /* 0x000000ffff287224 */ /* 0x000fe200078e0037 */
[----:B------:R-:W-:Y:S01]  /*8aa0*/  F2FP.BF16.F32.PACK_AB R43, R43, R186 ;  /* 0x000000ba2b2b723e */ /* 0x000fe200000010ff */
[----:B------:R-:W-:Y:S01]  /*8ab0*/  IMAD.MOV.U32 R47, RZ, RZ, R48 ;  /* 0x000000ffff2f7224 */ /* 0x000fe200078e0030 */
[----:B------:R-:W-:-:S07]  /*8ac0*/  F2FP.BF16.F32.PACK_AB R44, R52, R53 ;  /* 0x00000035342c723e */ /* 0x000fce00000010ff */
.L_x_533:
[----:B------:R-:W-:Y:S05]  /*8ad0*/  BSYNC B2 ;  /* 0x0000000000027941 */ /* 0x000fea0003800000 */
.L_x_532:
        /* <DEDUP_REMOVED lines=12> */
.L_x_531:
[----:B------:R-:W-:Y:S05]  /*8ba0*/  BSYNC B1 ;  /* 0x0000000000017941 */ /* 0x000fea0003800000 */
.L_x_530:
[----:B------:R-:W-:Y:S01]  /*8bb0*/  ISETP.GE.OR P4, PT, R222, R4, P0 ;  /* 0x00000004de00720c */ /* 0x000fe20000786670 */
[----:B------:R-:W-:-:S12]  /*8bc0*/  BSSY B1, `(.L_x_534) ;  /* 0x000008d000017945 */ /* 0x000fd80003800000 */
[----:B------:R-:W-:Y:S05]  /*8bd0*/  @P4 BRA `(.L_x_535) ;  /* 0x00000008002c4947 */ /* 0x000fea0003800000 */
[----:B-1-3--:R-:W3:Y:S04]  /*8be0*/  LDL R40, [R1+0x74] ;  /* 0x0000740001287983 */ /* 0x00aee80000100800 */
        /* <DEDUP_REMOVED lines=25> */
[--C-:B------:R-:W-:Y:S02]  /*8d80*/  IMAD R41, R41, 0x2, R2.reuse ;  /* 0x0000000229297824 */ /* 0x100fe400078e0202 */
[----:B------:R-:W-:-:S04]  /*8d90*/  IMAD R44, R43, 0x2, R2 ;  /* 0x000000022b2c7824 */ /* 0x000fc800078e0202 */
[----:B------:R-:W1:Y:S04]  /*8da0*/  LDS.128 R40, [R41+0x1e400] ;  /* 0x01e4000029287984 */ /* 0x000e680000000c00 */
[----:B------:R-:W2:Y:S01]  /*8db0*/  LDS.128 R44, [R44+0x1e400] ;  /* 0x01e400002c2c7984 */ /* 0x000ea20000000c00 */
[----:B------:R-:W-:Y:S01]  /*8dc0*/  IADD3.X R51, R15, R52, R9, P4, P5 ;  /* 0x000000340f337210 */ /* 0x000fe200027ea409 */
[----:B------:R-:W-:Y:S06]  /*8dd0*/  @P3 BRA `(.L_x_537) ;  /* 0x0000000400783947 */ /* 0x000fec0003800000 */
[----:B------:R-:W-:Y:S01]  /*8de0*/  SHF.R.U64 R54, R56, 0x10, R57 ;  /* 0x0000001038367819 */ /* 0x000fe20000001239 */
[----:B--2---:R-:W-:Y:S01]  /*8df0*/  IMAD.U32 R88, R45, 0x10000, RZ ;  /* 0x000100002d587824 */ /* 0x004fe200078e00ff */
[----:B------:R-:W-:Y:S01]  /*8e00*/  SHF.R.U64 R56, R58, 0x10, R59 ;  /* 0x000000103a387819 */ /* 0x000fe2000000123b */
[----:B-1----:R-:W-:Y:S01]  /*8e10*/  IMAD.U32 R55, R41, 0x10000, RZ ;  /* 0x0001000029377824 */ /* 0x002fe200078e00ff */
[--C-:B------:R-:W-:Y:S01]  /*8e20*/  SHF.R.U64 R58, R60, 0x10, R61.reuse ;  /* 0x000000103c3a7819 */ /* 0x100fe2000000123d */
[----:B------:R-:W-:Y:S01]  /*8e30*/  IMAD.U32 R93, R47, 0x10000, RZ ;  /* 0x000100002f5d7824 */ /* 0x000fe200078e00ff */
[----:B------:R-:W-:Y:S01]  /*8e40*/  SHF.R.U32.HI R61, RZ, 0x10, R61 ;  /* 0x00000010ff3d7819 */ /* 0x000fe2000001163d */
[----:B------:R-:W-:Y:S01]  /*8e50*/  IMAD.U32 R91, R43, 0x10000, RZ ;  /* 0x000100002b5b7824 */ /* 0x000fe200078e00ff */
[----:B------:R-:W-:Y:S01]  /*8e60*/  SHF.R.U32.HI R57, RZ, 0x10, R57 ;  /* 0x00000010ff397819 */ /* 0x000fe20000011639 */
[----:B------:R-:W-:Y:S01]  /*8e70*/  IMAD.U32 R90, R42, 0x10000, RZ ;  /* 0x000100002a5a7824 */ /* 0x000fe200078e00ff */
[----:B------:R-:W-:-:S02]  /*8e80*/  PRMT R208, R208, 0x5410, R61 ;  /* 0x00005410d0d07816 */ /* 0x000fc4000000003d */
[----:B------:R-:W-:Y:S02]  /*8e90*/  PRMT R204, R204, 0x5410, R57 ;  /* 0x00005410cccc7816 */ /* 0x000fe40000000039 */
[--C-:B------:R-:W-:Y:S02]  /*8ea0*/  SHF.R.U64 R60, R62, 0x10, R63.reuse ;  /* 0x000000103e3c7819 */ /* 0x100fe4000000123f */
[----:B------:R-:W-:Y:S01]  /*8eb0*/  PRMT R201, R201, 0x5410, R56 ;  /* 0x00005410c9c97816 */ /* 0x000fe20000000038 */
[----:B------:R-:W-:Y:S01]  /*8ec0*/  IMAD.U32 R56, R208, 0x10000, RZ ;  /* 0x00010000d0387824 */ /* 0x000fe200078e00ff */
[----:B------:R-:W-:Y:S02]  /*8ed0*/  SHF.R.U32.HI R63, RZ, 0x10, R63 ;  /* 0x00000010ff3f7819 */ /* 0x000fe4000001163f */
[----:B------:R-:W-:Y:S01]  /*8ee0*/  PRMT R203, R203, 0x5410, R54 ;  /* 0x00005410cbcb7816 */ /* 0x000fe20000000036 */
[----:B------:R-:W-:Y:S01]  /*8ef0*/  IMAD.U32 R54, R204, 0x10000, RZ ;  /* 0x00010000cc367824 */ /* 0x000fe200078e00ff */
[----:B------:R-:W-:-:S02]  /*8f00*/  SHF.R.U32.HI R59, RZ, 0x10, R59 ;  /* 0x00000010ff3b7819 */ /* 0x000fc4000001163b */
[----:B------:R-:W-:Y:S01]  /*8f10*/  PRMT R205, R205, 0x5410, R60 ;  /* 0x00005410cdcd7816 */ /* 0x000fe2000000003c */
[----:B------:R-:W-:Y:S01]  /*8f20*/  FMUL.FTZ R60, R88, R56 ;  /* 0x00000038583c7220 */ /* 0x000fe20000410000 */
[----:B------:R-:W-:Y:S01]  /*8f30*/  PRMT R206, R206, 0x5410, R63 ;  /* 0x00005410cece7816 */ /* 0x000fe2000000003f */
[-C--:B------:R-:W-:Y:S01]  /*8f40*/  FMUL.FTZ R88, R88, R54.reuse ;  /* 0x0000003658587220 */ /* 0x080fe20000410000 */
[----:B------:R-:W-:Y:S01]  /*8f50*/  PRMT R202, R202, 0x5410, R59 ;  /* 0x00005410caca7816 */ /* 0x000fe2000000003b */
[----:B------:R-:W-:Y:S01]  /*8f60*/  FFMA.FTZ R54, R55, R54, -R60 ;  /* 0x0000003637367223 */ /* 0x000fe2000001083c */
[----:B------:R-:W-:Y:S01]  /*8f70*/  PRMT R207, R207, 0x5410, R58 ;  /* 0x00005410cfcf7816 */ /* 0x000fe2000000003a */
[----:B------:R-:W-:Y:S02]  /*8f80*/  IMAD.U32 R60, R206, 0x10000, RZ ;  /* 0x00010000ce3c7824 */ /* 0x000fe400078e00ff */
[----:B------:R-:W-:Y:S01]  /*8f90*/  FFMA.FTZ R55, R55, R56, R88 ;  /* 0x0000003837377223 */ /* 0x000fe20000010058 */
[----:B------:R-:W-:Y:S01]  /*8fa0*/  IMAD.U32 R56, R202, 0x10000, RZ ;  /* 0x00010000ca387824 */ /* 0x000fe200078e00ff */
[----:B------:R-:W-:Y:S01]  /*8fb0*/  LOP3.LUT R89, R45, 0xffff0000, RZ, 0xc0, !PT ;  /* 0xffff00002d597812 */ /* 0x000fe200078ec0ff */
[C---:B------:R-:W-:Y:S01]  /*8fc0*/  FMUL.FTZ R88, R93.reuse, R60 ;  /* 0x0000003c5d587220 */ /* 0x040fe20000410000 */
[----:B------:R-:W-:Y:S01]  /*8fd0*/  LOP3.LUT R58, R208, 0xffff0000, RZ, 0xc0, !PT ;  /* 0xffff0000d03a7812 */ /* 0x000fe200078ec0ff */
[-C--:B------:R-:W-:Y:S01]  /*8fe0*/  FMUL.FTZ R93, R93, R56.reuse ;  /* 0x000000385d5d7220 */ /* 0x080fe20000410000 */
[----:B------:R-:W-:Y:S01]  /*8ff0*/  LOP3.LUT R57, R204, 0xffff0000, RZ, 0xc0, !PT ;  /* 0xffff0000cc397812 */ /* 0x000fe200078ec0ff */
[----:B------:R-:W-:Y:S01]  /*9000*/  FFMA.FTZ R56, R91, R56, -R88 ;  /* 0x000000385b387223 */ /* 0x000fe20000010858 */
[----:B------:R-:W-:Y:S01]  /*9010*/  LOP3.LUT R62, R41, 0xffff0000, RZ, 0xc0, !PT ;  /* 0xffff0000293e7812 */ /* 0x000fe200078ec0ff */
[----:B------:R-:W-:Y:S01]  /*9020*/  FMUL.FTZ R59, R89, R58 ;  /* 0x0000003a593b7220 */ /* 0x000fe20000410000 */
[----:B------:R-:W-:Y:S01]  /*9030*/  LOP3.LUT R47, R47, 0xffff0000, RZ, 0xc0, !PT ;  /* 0xffff00002f2f7812 */ /* 0x000fe200078ec0ff */
[-C--:B------:R-:W-:Y:S01]  /*9040*/  FMUL.FTZ R89, R89, R57.reuse ;  /* 0x0000003959597220 */ /* 0x080fe20000410000 */
[----:B------:R-:W-:Y:S01]  /*9050*/  LOP3.LUT R206, R206, 0xffff0000, RZ, 0xc0, !PT ;  /* 0xffff0000cece7812 */ /* 0x000fe200078ec0ff */
[----:B------:R-:W-:Y:S01]  /*9060*/  FFMA.FTZ R91, R91, R60, R93 ;  /* 0x0000003c5b5b7223 */ /* 0x000fe2000001005d */
[----:B------:R-:W-:Y:S01]  /*9070*/  LOP3.LUT R202, R202, 0xffff0000, RZ, 0xc0, !PT ;  /* 0xffff0000caca7812 */ /* 0x000fe200078ec0ff */
[C---:B------:R-:W-:Y:S01]  /*9080*/  IMAD.U32 R45, R44.reuse, 0x10000, RZ ;  /* 0x000100002c2d7824 */ /* 0x040fe200078e00ff */
[----:B------:R-:W-:Y:S01]  /*9090*/  LOP3.LUT R43, R43, 0xffff0000, RZ, 0xc0, !PT ;  /* 0xffff00002b2b7812 */ /* 0x000fe200078ec0ff */
[----:B------:R-:W-:Y:S01]  /*90a0*/  IMAD.U32 R60, R207, 0x10000, RZ ;  /* 0x00010000cf3c7824 */ /* 0x000fe200078e00ff */
[----:B------:R-:W-:Y:S01]  /*90b0*/  LOP3.LUT R44, R44, 0xffff0000, RZ, 0xc0, !PT ;  /* 0xffff00002c2c7812 */ /* 0x000fe200078ec0ff */
[C---:B------:R-:W-:Y:S01]  /*90c0*/  FFMA.FTZ R57, R62.reuse, R57, -R59 ;  /* 0x000000393e397223 */ /* 0x040fe2000001083b */
[----:B------:R-:W-:Y:S01]  /*90d0*/  FMUL.FTZ R88, R47, R206 ;  /* 0x000000ce2f587220 */ /* 0x000fe20000410000 */
[----:B------:R-:W-:Y:S01]  /*90e0*/  LOP3.LUT R207, R207, 0xffff0000, RZ, 0xc0, !PT ;  /* 0xffff0000cfcf7812 */ /* 0x000fe200078ec0ff */
[----:B------:R-:W-:Y:S01]  /*90f0*/  FFMA.FTZ R62, R62, R58, R89 ;  /* 0x0000003a3e3e7223 */ /* 0x000fe20000010059 */
[----:B------:R-:W-:-:S02]  /*9100*/  IMAD.U32 R58, R203, 0x10000, RZ ;  /* 0x00010000cb3a7824 */ /* 0x000fc400078e00ff */
[-C--:B------:R-:W-:Y:S01]  /*9110*/  FMUL.FTZ R94, R47, R202.reuse ;  /* 0x000000ca2f5e7220 */ /* 0x080fe20000410000 */
[C---:B------:R-:W-:Y:S01]  /*9120*/  IMAD.U32 R41, R40.reuse, 0x10000, RZ ;  /* 0x0001000028297824 */ /* 0x040fe200078e00ff */
[----:B------:R-:W-:Y:S01]  /*9130*/  LOP3.LUT R203, R203, 0xffff0000, RZ, 0xc0, !PT ;  /* 0xffff0000cbcb7812 */ /* 0x000fe200078ec0ff */
[----:B------:R-:W-:Y:S01]  /*9140*/  FFMA.FTZ R47, R43, R202, -R88 ;  /* 0x000000ca2b2f7223 */ /* 0x000fe20000010858 */
[----:B------:R-:W-:Y:S01]  /*9150*/  LOP3.LUT R40, R40, 0xffff0000, RZ, 0xc0, !PT ;  /* 0xffff000028287812 */ /* 0x000fe200078ec0ff */
[C---:B------:R-:W-:Y:S01]  /*9160*/  FMUL.FTZ R88, R45.reuse, R60 ;  /* 0x0000003c2d587220 */ /* 0x040fe20000410000 */
[C---:B------:R-:W-:Y:S01]  /*9170*/  FMUL.FTZ R59, R44.reuse, R207 ;  /* 0x000000cf2c3b7220 */ /* 0x040fe20000410000 */
[----:B------:R-:W-:Y:S01]  /*9180*/  FMUL.FTZ R45, R45, R58 ;  /* 0x0000003a2d2d7220 */ /* 0x000fe20000410000 */
[----:B------:R-:W-:Y:S01]  /*9190*/  FFMA.FTZ R206, R43, R206, R94 ;  /* 0x000000ce2bce7223 */ /* 0x000fe2000001005e */
[-C--:B------:R-:W-:Y:S01]  /*91a0*/  FMUL.FTZ R61, R44, R203.reuse ;  /* 0x000000cb2c3d7220 */ /* 0x080fe20000410000 */
[----:B------:R-:W-:Y:S01]  /*91b0*/  LOP3.LUT R92, R42, 0xffff0000, RZ, 0xc0, !PT ;  /* 0xffff00002a5c7812 */ /* 0x000fe200078ec0ff */
[----:B------:R-:W-:Y:S01]  /*91c0*/  FFMA.FTZ R43, R41, R58, -R88 ;  /* 0x0000003a292b7223 */ /* 0x000fe20000010858 */
[----:B------:R-:W-:Y:S01]  /*91d0*/  FFMA.FTZ R44, R40, R203, -R59 ;  /* 0x000000cb282c7223 */ /* 0x000fe2000001083b */
[----:B------:R-:W-:-:S02]  /*91e0*/  IMAD.U32 R42, R46, 0x10000, RZ ;  /* 0x000100002e2a7824 */ /* 0x000fc400078e00ff */
[----:B------:R-:W-:Y:S01]  /*91f0*/  FFMA.FTZ R41, R41, R60, R45 ;  /* 0x0000003c29297223 */ /* 0x000fe2000001002d */
[----:B------:R-:W-:Y:S01]  /*9200*/  IMAD.U32 R59, R205, 0x10000, RZ ;  /* 0x00010000cd3b7824 */ /* 0x000fe200078e00ff */
[----:B------:R-:W-:Y:S01]  /*9210*/  LOP3.LUT R46, R46, 0xffff0000, RZ, 0xc0, !PT ;  /* 0xffff00002e2e7812 */ /* 0x000fe200078ec0ff */
[----:B------:R-:W-:Y:S01]  /*9220*/  IMAD.U32 R45, R201, 0x10000, RZ ;  /* 0x00010000c92d7824 */ /* 0x000fe200078e00ff */
[----:B------:R-:W-:Y:S01]  /*9230*/  LOP3.LUT R205, R205, 0xffff0000, RZ, 0xc0, !PT ;  /* 0xffff0000cdcd7812 */ /* 0x000fe200078ec0ff */
[----:B------:R-:W-:Y:S01]  /*9240*/  FFMA.FTZ R40, R40, R207, R61 ;  /* 0x000000cf28287223 */ /* 0x000fe2000001003d */
[----:B------:R-:W-:Y:S01]  /*9250*/  LOP3.LUT R201, R201, 0xffff0000, RZ, 0xc0, !PT ;  /* 0xffff0000c9c97812 */ /* 0x000fe200078ec0ff */
[C---:B------:R-:W-:Y:S01]  /*9260*/  FMUL.FTZ R61, R42.reuse, R59 ;  /* 0x0000003b2a3d7220 */ /* 0x040fe20000410000 */
[----:B------:R-:W-:Y:S01]  /*9270*/  FMUL.FTZ R42, R42, R45 ;  /* 0x0000002d2a2a7220 */ /* 0x000fe20000410000 */
[----:B------:R-:W-:Y:S01]  /*9280*/  FMUL.FTZ R63, R46, R205 ;  /* 0x000000cd2e3f7220 */ /* 0x000fe20000410000 */
[----:B------:R-:W-:Y:S01]  /*9290*/  F2FP.BF16.F32.PACK_AB R43, R44, R43 ;  /* 0x0000002b2c2b723e */ /* 0x000fe200000010ff */
[----:B------:R-:W-:Y:S01]  /*92a0*/  FMUL.FTZ R58, R46, R201 ;  /* 0x000000c92e3a7220 */ /* 0x000fe20000410000 */
[----:B------:R-:W-:Y:S01]  /*92b0*/  FFMA.FTZ R61, R90, R45, -R61 ;  /* 0x0000002d5a3d7223 */ /* 0x000fe2000001083d */
[----:B------:R-:W-:Y:S01]  /*92c0*/  FFMA.FTZ R46, R92, R201, -R63 ;  /* 0x000000c95c2e7223 */ /* 0x000fe2000001083f */
[----:B------:R-:W-:Y:S01]  /*92d0*/  FFMA.FTZ R42, R90, R59, R42 ;  /* 0x0000003b5a2a7223 */ /* 0x000fe2000001002a */
[----:B------:R-:W-:Y:S01]  /*92e0*/  FFMA.FTZ R205, R92, R205, R58 ;  /* 0x000000cd5ccd7223 */ /* 0x000fe2000001003a */
[----:B------:R-:W-:-:S02]  /*92f0*/  F2FP.BF16.F32.PACK_AB R47, R47, R56 ;  /* 0x000000382f2f723e */ /* 0x000fc400000010ff */
[----:B------:R-:W-:Y:S02]  /*9300*/  F2FP.BF16.F32.PACK_AB R46, R46, R61 ;  /* 0x0000003d2e2e723e */ /* 0x000fe400000010ff */
[----:B------:R-:W-:Y:S02]  /*9310*/  F2FP.BF16.F32.PACK_AB R54, R57, R54 ;  /* 0x000000363936723e */ /* 0x000fe400000010ff */
[----:B------:R-:W-:Y:S02]  /*9320*/  F2FP.BF16.F32.PACK_AB R91, R206, R91 ;  /* 0x0000005bce5b723e */ /* 0x000fe400000010ff */
[----:B------:R-:W-:Y:S01]  /*9330*/  F2FP.BF16.F32.PACK_AB R90, R205, R42 ;  /* 0x0000002acd5a723e */ /* 0x000fe200000010ff */
[----:B------:R-:W-:Y:S01]  /*9340*/  IMAD.MOV.U32 R42, RZ, RZ, R46 ;  /* 0x000000ffff2a7224 */ /* 0x000fe200078e002e */
[----:B------:R-:W-:Y:S01]  /*9350*/  F2FP.BF16.F32.PACK_AB R44, R40, R41 ;  /* 0x00000029282c723e */ /* 0x000fe200000010ff */
[----:B------:R-:W-:Y:S01]  /*9360*/  IMAD.MOV.U32 R40, RZ, RZ, R43 ;  /* 0x000000ffff287224 */ /* 0x000fe200078e002b */
[----:B------:R-:W-:Y:S01]  /*9370*/  F2FP.BF16.F32.PACK_AB R45, R62, R55 ;  /* 0x000000373e2d723e */ /* 0x000fe200000010ff */
[----:B------:R-:W-:-:S02]  /*9380*/  IMAD.MOV.U32 R43, RZ, RZ, R47 ;  /* 0x000000ffff2b7224 */ /* 0x000fc400078e002f */
[----:B------:R-:W-:Y:S02]  /*9390*/  IMAD.MOV.U32 R41, RZ, RZ, R54 ;  /* 0x000000ffff297224 */ /* 0x000fe400078e0036 */
[----:B------:R-:W-:Y:S02]  /*93a0*/  IMAD.MOV.U32 R46, RZ, RZ, R90 ;  /* 0x000000ffff2e7224 */ /* 0x000fe400078e005a */
[----:B------:R-:W-:-:S07]  /*93b0*/  IMAD.MOV.U32 R47, RZ, RZ, R91 ;  /* 0x000000ffff2f7224 */ /* 0x000fce00078e005b */
.L_x_537:
[----:B------:R-:W-:Y:S05]  /*93c0*/  BSYNC B2 ;  /* 0x0000000000027941 */ /* 0x000fea0003800000 */
.L_x_536:
        /* <DEDUP_REMOVED lines=12> */
.L_x_535:
[----:B------:R-:W-:Y:S05]  /*9490*/  BSYNC B1 ;  /* 0x0000000000017941 */ /* 0x000fea0003800000 */
.L_x_534:
[----:B------:R-:W-:Y:S01]  /*94a0*/  ISETP.GE.OR P4, PT, R224, R4, P0 ;  /* 0x00000004e000720c */ /* 0x000fe20000786670 */
[----:B------:R-:W-:-:S12]  /*94b0*/  BSSY B1, `(.L_x_538) ;  /* 0x000008a000017945 */ /* 0x000fd80003800000 */
[----:B------:R-:W-:Y:S05]  /*94c0*/  @P4 BRA `(.L_x_539) ;  /* 0x0000000800204947 */ /* 0x000fea0003800000 */
[----:B-1-34-:R-:W3:Y:S04]  /*94d0*/  LDL R40, [R1+0x70] ;  /* 0x0000700001287983 */ /* 0x01aee80000100800 */
        /* <DEDUP_REMOVED lines=33> */
[--C-:B------:R-:W-:Y:S01]  /*96f0*/  SHF.R.U64 R74, R76, 0x10, R77.reuse ;  /* 0x000000104c4a7819 */ /* 0x100fe2000000124d */
[----:B-1----:R-:W-:Y:S01]  /*9700*/  IMAD.U32 R59, R41, 0x10000, RZ ;  /* 0x00010000293b7824 */ /* 0x002fe200078e00ff */
[----:B------:R-:W-:Y:S01]  /*9710*/  SHF.R.U32.HI R77, RZ, 0x10, R77 ;  /* 0x00000010ff4d7819 */ /* 0x000fe2000001164d */
[----:B------:R-:W-:Y:S01]  /*9720*/  IMAD.U32 R62, R47, 0x10000, RZ ;  /* 0x000100002f3e7824 */ /* 0x000fe200078e00ff */
[----:B------:R-:W-:Y:S01]  /*9730*/  SHF.R.U32.HI R88, RZ, 0x10, R73 ;  /* 0x00000010ff587819 */ /* 0x000fe20000011649 */
[----:B------:R-:W-:Y:S01]  /*9740*/  IMAD.U32 R58, R43, 0x10000, RZ ;  /* 0x000100002b3a7824 */ /* 0x000fe200078e00ff */
[----:B------:R-:W-:Y:S02]  /*9750*/  PRMT R182, R182, 0x5410, R77 ;  /* 0x00005410b6b67816 */ /* 0x000fe4000000004d */
[----:B------:R-:W-:-:S02]  /*9760*/  SHF.R.U64 R90, R72, 0x10, R73 ;  /* 0x00000010485a7819 */ /* 0x000fc40000001249 */
[----:B------:R-:W-:Y:S01]  /*9770*/  PRMT R195, R195, 0x5410, R88 ;  /* 0x00005410c3c37816 */ /* 0x000fe20000000058 */
[----:B------:R-:W-:Y:S01]  /*9780*/  IMAD.U32 R63, R182, 0x10000, RZ ;  /* 0x00010000b63f7824 */ /* 0x000fe200078e00ff */
[--C-:B------:R-:W-:Y:S02]  /*9790*/  SHF.R.U64 R72, R78, 0x10, R79.reuse ;  /* 0x000000104e487819 */ /* 0x100fe4000000124f */
[----:B------:R-:W-:Y:S02]  /*97a0*/  SHF.R.U32.HI R78, RZ, 0x10, R79 ;  /* 0x00000010ff4e7819 */ /* 0x000fe4000001164f */
[----:B------:R-:W-:Y:S01]  /*97b0*/  PRMT R200, R200, 0x5410, R61 ;  /* 0x00005410c8c87816 */ /* 0x000fe2000000003d */
[----:B------:R-:W-:Y:S01]  /*97c0*/  IMAD.U32 R61, R195, 0x10000, RZ ;  /* 0x00010000c33d7824 */ /* 0x000fe200078e00ff */
[----:B------:R-:W-:Y:S02]  /*97d0*/  SHF.R.U32.HI R75, RZ, 0x10, R75 ;  /* 0x00000010ff4b7819 */ /* 0x000fe4000001164b */
[----:B------:R-:W-:Y:S01]  /*97e0*/  PRMT R191, R191, 0x5410, R72 ;  /* 0x00005410bfbf7816 */ /* 0x000fe20000000048 */
[C---:B------:R-:W-:Y:S01]  /*97f0*/  FMUL.FTZ R72, R56.reuse, R63 ;  /* 0x0000003f38487220 */ /* 0x040fe20000410000 */
[----:B------:R-:W-:Y:S01]  /*9800*/  PRMT R181, R181, 0x5410, R74 ;  /* 0x00005410b5b57816 */ /* 0x000fe2000000004a */
[-C--:B------:R-:W-:Y:S01]  /*9810*/  FMUL.FTZ R74, R56, R61.reuse ;  /* 0x0000003d384a7220 */ /* 0x080fe20000410000 */
[----:B------:R-:W-:Y:S01]  /*9820*/  PRMT R189, R189, 0x5410, R78 ;  /* 0x00005410bdbd7816 */ /* 0x000fe2000000004e */
[C---:B------:R-:W-:Y:S01]  /*9830*/  FFMA.FTZ R56, R59.reuse, R61, -R72 ;  /* 0x0000003d3b387223 */ /* 0x040fe20000010848 */
[----:B------:R-:W-:Y:S01]  /*9840*/  PRMT R198, R198, 0x5410, R75 ;  /* 0x00005410c6c67816 */ /* 0x000fe2000000004b */
[----:B------:R-:W-:Y:S01]  /*9850*/  FFMA.FTZ R59, R59, R63, R74 ;  /* 0x0000003f3b3b7223 */ /* 0x000fe2000001004a */
[----:B------:R-:W-:Y:S01]  /*9860*/  LOP3.LUT R60, R45, 0xffff0000, RZ, 0xc0, !PT ;  /* 0xffff00002d3c7812 */ /* 0x000fe200078ec0ff */
[----:B------:R-:W-:Y:S01]  /*9870*/  IMAD.U32 R73, R189, 0x10000, RZ ;  /* 0x00010000bd497824 */ /* 0x000fe200078e00ff */
[----:B------:R-:W-:Y:S01]  /*9880*/  LOP3.LUT R182, R182, 0xffff0000, RZ, 0xc0, !PT ;  /* 0xffff0000b6b67812 */ /* 0x000fe200078ec0ff */
[----:B------:R-:W-:Y:S01]  /*9890*/  IMAD.U32 R63, R198, 0x10000, RZ ;  /* 0x00010000c63f7824 */ /* 0x000fe200078e00ff */
[----:B------:R-:W-:Y:S01]  /*98a0*/  LOP3.LUT R61, R195, 0xffff0000, RZ, 0xc0, !PT ;  /* 0xffff0000c33d7812 */ /* 0x000fe200078ec0ff */
[----:B------:R-:W-:Y:S01]  /*98b0*/  FMUL.FTZ R75, R62, R73 ;  /* 0x000000493e4b7220 */ /* 0x000fe20000410000 */
[----:B------:R-:W-:Y:S01]  /*98c0*/  LOP3.LUT R57, R41, 0xffff0000, RZ, 0xc0, !PT ;  /* 0xffff000029397812 */ /* 0x000fe200078ec0ff */
[CC--:B------:R-:W-:Y:S01]  /*98d0*/  FMUL.FTZ R72, R60.reuse, R182.reuse ;  /* 0x000000b63c487220 */ /* 0x0c0fe20000410000 */
[----:B------:R-:W-:Y:S01]  /*98e0*/  LOP3.LUT R47, R47, 0xffff0000, RZ, 0xc0, !PT ;  /* 0xffff00002f2f7812 */ /* 0x000fe200078ec0ff */
[----:B------:R-:W-:Y:S01]  /*98f0*/  FMUL.FTZ R60, R60, R61 ;  /* 0x0000003d3c3c7220 */ /* 0x000fe20000410000 */
[----:B------:R-:W-:Y:S01]  /*9900*/  LOP3.LUT R74, R189, 0xffff0000, RZ, 0xc0, !PT ;  /* 0xffff0000bd4a7812 */ /* 0x000fe200078ec0ff */
[----:B------:R-:W-:Y:S01]  /*9910*/  FMUL.FTZ R62, R62, R63 ;  /* 0x0000003f3e3e7220 */ /* 0x000fe20000410000 */
[----:B------:R-:W-:Y:S01]  /*9920*/  PRMT R197, R197, 0x5410, R90 ;  /* 0x00005410c5c57816 */ /* 0x000fe2000000005a */
[C---:B------:R-:W-:Y:S01]  /*9930*/  FFMA.FTZ R61, R57.reuse, R61, -R72 ;  /* 0x0000003d393d7223 */ /* 0x040fe20000010848 */
[----:B------:R-:W-:Y:S01]  /*9940*/  LOP3.LUT R198, R198, 0xffff0000, RZ, 0xc0, !PT ;  /* 0xffff0000c6c67812 */ /* 0x000fe200078ec0ff */
[----:B------:R-:W-:Y:S01]  /*9950*/  FFMA.FTZ R60, R57, R182, R60 ;  /* 0x000000b6393c7223 */ /* 0x000fe2000001003c */
[----:B------:R-:W-:Y:S01]  /*9960*/  IMAD.U32 R72, R181, 0x10000, RZ ;  /* 0x00010000b5487824 */ /* 0x000fe200078e00ff */
[----:B------:R-:W-:Y:S01]  /*9970*/  LOP3.LUT R54, R44, 0xffff0000, RZ, 0xc0, !PT ;  /* 0xffff00002c367812 */ /* 0x000fe200078ec0ff */
[C---:B------:R-:W-:Y:S01]  /*9980*/  FFMA.FTZ R57, R58.reuse, R63, -R75 ;  /* 0x0000003f3a397223 */ /* 0x040fe2000001084b */
[----:B------:R-:W-:Y:S01]  /*9990*/  LOP3.LUT R55, R43, 0xffff0000, RZ, 0xc0, !PT ;  /* 0xffff00002b377812 */ /* 0x000fe200078ec0ff */
[----:B------:R-:W-:Y:S01]  /*99a0*/  FFMA.FTZ R58, R58, R73, R62 ;  /* 0x000000493a3a7223 */ /* 0x000fe2000001003e */
[----:B------:R-:W-:Y:S01]  /*99b0*/  LOP3.LUT R181, R181, 0xffff0000, RZ, 0xc0, !PT ;  /* 0xffff0000b5b57812 */ /* 0x000fe200078ec0ff */
[----:B------:R-:W-:Y:S01]  /*99c0*/  FMUL.FTZ R76, R47, R74 ;  /* 0x0000004a2f4c7220 */ /* 0x000fe20000410000 */
[----:B------:R-:W-:-:S02]  /*99d0*/  IMAD.U32 R45, R44, 0x10000, RZ ;  /* 0x000100002c2d7824 */ /* 0x000fc400078e00ff */
[-C--:B------:R-:W-:Y:S01]  /*99e0*/  FMUL.FTZ R78, R47, R198.reuse ;  /* 0x000000c62f4e7220 */ /* 0x080fe20000410000 */
[C---:B------:R-:W-:Y:S01]  /*99f0*/  IMAD.U32 R62, R197.reuse, 0x10000, RZ ;  /* 0x00010000c53e7824 */ /* 0x040fe200078e00ff */
[----:B------:R-:W-:Y:S01]  /*9a00*/  LOP3.LUT R197, R197, 0xffff0000, RZ, 0xc0, !PT ;  /* 0xffff0000c5c57812 */ /* 0x000fe200078ec0ff */
[C---:B------:R-:W-:Y:S01]  /*9a10*/  IMAD.U32 R41, R40.reuse, 0x10000, RZ ;  /* 0x0001000028297824 */ /* 0x040fe200078e00ff */
[----:B------:R-:W-:Y:S01]  /*9a20*/  LOP3.LUT R40, R40, 0xffff0000, RZ, 0xc0, !PT ;  /* 0xffff000028287812 */ /* 0x000fe200078ec0ff */
[----:B------:R-:W-:Y:S01]  /*9a30*/  FFMA.FTZ R198, R55, R198, -R76 ;  /* 0x000000c637c67223 */ /* 0x000fe2000001084c */
[C---:B------:R-:W-:Y:S01]  /*9a40*/  FMUL.FTZ R47, R54.reuse, R181 ;  /* 0x000000b5362f7220 */ /* 0x040fe20000410000 */
[C---:B------:R-:W-:Y:S01]  /*9a50*/  FMUL.FTZ R76, R45.reuse, R72 ;  /* 0x000000482d4c7220 */ /* 0x040fe20000410000 */
[----:B------:R-:W-:Y:S01]  /*9a60*/  FMUL.FTZ R45, R45, R62 ;  /* 0x0000003e2d2d7220 */ /* 0x000fe20000410000 */
[----:B------:R-:W-:Y:S01]  /*9a70*/  FFMA.FTZ R73, R55, R74, R78 ;  /* 0x0000004a37497223 */ /* 0x000fe2000001004e */
[-C--:B------:R-:W-:Y:S01]  /*9a80*/  FMUL.FTZ R55, R54, R197.reuse ;  /* 0x000000c536377220 */ /* 0x080fe20000410000 */
[C---:B------:R-:W-:Y:S01]  /*9a90*/  IMAD.U32 R43, R42.reuse, 0x10000, RZ ;  /* 0x000100002a2b7824 */ /* 0x040fe200078e00ff */
[----:B------:R-:W-:Y:S01]  /*9aa0*/  LOP3.LUT R44, R42, 0xffff0000, RZ, 0xc0, !PT ;  /* 0xffff00002a2c7812 */ /* 0x000fe200078ec0ff */
[----:B------:R-:W-:Y:S01]  /*9ab0*/  FFMA.FTZ R197, R40, R197, -R47 ;  /* 0x000000c528c57223 */ /* 0x000fe2000001082f */
[C---:B------:R-:W-:Y:S01]  /*9ac0*/  IMAD.U32 R42, R46.reuse, 0x10000, RZ ;  /* 0x000100002e2a7824 */ /* 0x040fe200078e00ff */
[----:B------:R-:W-:Y:S01]  /*9ad0*/  LOP3.LUT R46, R46, 0xffff0000, RZ, 0xc0, !PT ;  /* 0xffff00002e2e7812 */ /* 0x000fe200078ec0ff */
[----:B------:R-:W-:-:S02]  /*9ae0*/  IMAD.U32 R47, R191, 0x10000, RZ ;  /* 0x00010000bf2f7824 */ /* 0x000fc400078e00ff */
[----:B------:R-:W-:Y:S01]  /*9af0*/  FFMA.FTZ R72, R41, R72, R45 ;  /* 0x0000004829487223 */ /* 0x000fe2000001002d */
[----:B------:R-:W-:Y:S01]  /*9b00*/  LOP3.LUT R191, R191, 0xffff0000, RZ, 0xc0, !PT ;  /* 0xffff0000bfbf7812 */ /* 0x000fe200078ec0ff */
[----:B------:R-:W-:Y:S01]  /*9b10*/  FFMA.FTZ R76, R41, R62, -R76 ;  /* 0x0000003e294c7223 */ /* 0x000fe2000001084c */
[C---:B------:R-:W-:Y:S01]  /*9b20*/  LOP3.LUT R45, R200.reuse, 0xffff0000, RZ, 0xc0, !PT ;  /* 0xffff0000c82d7812 */ /* 0x040fe200078ec0ff */
[----:B------:R-:W-:Y:S02]  /*9b30*/  IMAD.U32 R41, R200, 0x10000, RZ ;  /* 0x00010000c8297824 */ /* 0x000fe400078e00ff */
[----:B------:R-:W-:Y:S01]  /*9b40*/  FFMA.FTZ R55, R40, R181, R55 ;  /* 0x000000b528377223 */ /* 0x000fe20000010037 */
[----:B------:R-:W-:Y:S01]  /*9b50*/  FMUL.FTZ R40, R42, R47 ;  /* 0x0000002f2a287220 */ /* 0x000fe20000410000 */
[----:B------:R-:W-:Y:S01]  /*9b60*/  FMUL.FTZ R63, R46, R191 ;  /* 0x000000bf2e3f7220 */ /* 0x000fe20000410000 */
[----:B------:R-:W-:Y:S01]  /*9b70*/  FMUL.FTZ R42, R42, R41 ;  /* 0x000000292a2a7220 */ /* 0x000fe20000410000 */
[----:B------:R-:W-:Y:S01]  /*9b80*/  FMUL.FTZ R46, R46, R45 ;  /* 0x0000002d2e2e7220 */ /* 0x000fe20000410000 */
        /* <DEDUP_REMOVED lines=9> */
[----:B------:R-:W-:Y:S01]  /*9c20*/  IMAD.MOV.U32 R42, RZ, RZ, R46 ;  /* 0x000000ffff2a7224 */ /* 0x000fe200078e002e */
[----:B------:R-:W-:Y:S01]  /*9c30*/  F2FP.BF16.F32.PACK_AB R43, R198, R57 ;  /* 0x00000039c62b723e */ /* 0x000fe200000010ff */
[----:B------:R-:W-:Y:S01]  /*9c40*/  IMAD.MOV.U32 R46, RZ, RZ, R54 ;  /* 0x000000ffff2e7224 */ /* 0x000fe200078e0036 */
[----:B------:R-:W-:Y:S02]  /*9c50*/  F2FP.BF16.F32.PACK_AB R45, R60, R59 ;  /* 0x0000003b3c2d723e */ /* 0x000fe400000010ff */
[----:B------:R-:W-:-:S02]  /*9c60*/  F2FP.BF16.F32.PACK_AB R47, R73, R58 ;  /* 0x0000003a492f723e */ /* 0x000fc400000010ff */
[----:B------:R-:W-:-:S07]  /*9c70*/  F2FP.BF16.F32.PACK_AB R44, R55, R72 ;  /* 0x00000048372c723e */ /* 0x000fce00000010ff */
.L_x_541:
[----:B------:R-:W-:Y:S05]  /*9c80*/  BSYNC B2 ;  /* 0x0000000000027941 */ /* 0x000fea0003800000 */
.L_x_540:
        /* <DEDUP_REMOVED lines=12> */
.L_x_539:
[----:B------:R-:W-:Y:S05]  /*9d50*/  BSYNC B1 ;  /* 0x0000000000017941 */ /* 0x000fea0003800000 */
.L_x_538:
[----:B------:R-:W-:Y:S01]  /*9d60*/  ISETP.GE.OR P4, PT, R225, R4, P0 ;  /* 0x00000004e100720c */ /* 0x000fe20000786670 */
[----:B------:R-:W-:-:S12]  /*9d70*/  BSSY B1, `(.L_x_542) ;  /* 0x0000089000017945 */ /* 0x000fd80003800000 */
[----:B------:R-:W-:Y:S05]  /*9d80*/  @P4 BRA `(.L_x_543) ;  /* 0x00000008001c4947 */ /* 0x000fea0003800000 */
[----:B-1-34-:R-:W3:Y:S04]  /*9d90*/  LDL R40, [R1] ;  /* 0x0000000001287983 */ /* 0x01aee80000100800 */
[----:B------:R-:W4:Y:S04]  /*9da0*/  LDL R43, [R1+0x44] ;  /* 0x00004400012b7983 */ /* 0x000f280000100800 */
[----:B------:R-:W5:Y:S01]  /*9db0*/  LDL R42, [R1+0x6c] ;  /* 0x00006c00012a7983 */ /* 0x000f620000100800 */
[----:B--2---:R-:W-:Y:S01]  /*9dc0*/  IMAD.WIDE.U32 R48, R225, R134, R132 ;  /* 0x00000086e1307225 */ /* 0x004fe200078e0084 */
[----:B------:R-:W-:Y:S02]  /*9dd0*/  BSSY B2, `(.L_x_544) ;  /* 0x0000076000027945 */ /* 0x000fe40003800000 */
[----:B------:R-:W-:-:S02]  /*9de0*/  IADD3 R50, P4, P5, R98, R48, R20 ;  /* 0x0000003062327210 */ /* 0x000fc40007d9e014 */
        /* <DEDUP_REMOVED lines=12> */
[----:B----4-:R-:W-:Y:S02]  /*9eb0*/  LOP3.LUT R41, R43, 0x38, R53, 0xf8, !PT ;  /* 0x000000382b297812 */ /* 0x010fe400078ef835 */
[----:B------:R-:W-:Y:S02]  /*9ec0*/  SHF.R.S32.HI R40, RZ, 0x3, R40 ;  /* 0x00000003ff287819 */ /* 0x000fe40000011428 */
[----:B------:R-:W-:-:S03]  /*9ed0*/  LOP3.LUT R41, R41, R138, RZ, 0x3c, !PT ;  /* 0x0000008a29297212 */ /* 0x000fc600078e3cff */
[----:B-----5:R-:W-:-:S04]  /*9ee0*/  IMAD R40, R40, 0x2c00, R42 ;  /* 0x00002c0028287824 */ /* 0x020fc800078e022a */
[----:B------:R-:W-:Y:S02]  /*9ef0*/  IMAD.IADD R43, R40, 0x1, R41 ;  /* 0x00000001282b7824 */ /* 0x000fe400078e0229 */
[C---:B------:R-:W-:Y:S02]  /*9f00*/  IMAD R41, R220.reuse, 0x5800, R148 ;  /* 0x00005800dc297824 */ /* 0x040fe400078e0294 */
[----:B------:R-:W-:Y:S02]  /*9f10*/  IMAD R43, R220, 0x5800, R43 ;  /* 0x00005800dc2b7824 */ /* 0x000fe400078e022b */
[--C-:B------:R-:W-:Y:S02]  /*9f20*/  IMAD R41, R41, 0x2, R2.reuse ;  /* 0x0000000229297824 */ /* 0x100fe400078e0202 */
[----:B------:R-:W-:-:S04]  /*9f30*/  IMAD R44, R43, 0x2, R2 ;  /* 0x000000022b2c7824 */ /* 0x000fc800078e0202 */
[----:B------:R-:W1:Y:S04]  /*9f40*/  LDS.128 R40, [R41+0x1e400] ;  /* 0x01e4000029287984 */ /* 0x000e680000000c00 */
[----:B------:R-:W2:Y:S01]  /*9f50*/  LDS.128 R44, [R44+0x1e400] ;  /* 0x01e400002c2c7984 */ /* 0x000ea20000000c00 */
[----:B------:R-:W-:Y:S05]  /*9f60*/  @P3 BRA `(.L_x_545) ;  /* 0x0000000400703947 */ /* 0x000fea0003800000 */
[----:B------:R-:W-:Y:S01]  /*9f70*/  SHF.R.U64 R72, R64, 0x10, R65 ;  /* 0x0000001040487819 */ /* 0x000fe20000001241 */
[----:B--2---:R-:W-:Y:S01]  /*9f80*/  IMAD.U32 R59, R45, 0x10000, RZ ;  /* 0x000100002d3b7824 */ /* 0x004fe200078e00ff */
[----:B------:R-:W-:Y:S01]  /*9f90*/  SHF.R.U64 R62, R68, 0x10, R69 ;  /* 0x00000010443e7819 */ /* 0x000fe20000001245 */
[----:B-1----:R-:W-:Y:S01]  /*9fa0*/  IMAD.U32 R56, R41, 0x10000, RZ ;  /* 0x0001000029387824 */ /* 0x002fe200078e00ff */
[----:B------:R-:W-:Y:S01]  /*9fb0*/  SHF.R.U32.HI R65, RZ, 0x10, R65 ;  /* 0x00000010ff417819 */ /* 0x000fe20000011641 */
[----:B------:R-:W-:Y:S01]  /*9fc0*/  IMAD.U32 R61, R47, 0x10000, RZ ;  /* 0x000100002f3d7824 */ /* 0x000fe200078e00ff */
[----:B------:R-:W-:Y:S01]  /*9fd0*/  SHF.R.U32.HI R69, RZ, 0x10, R69 ;  /* 0x00000010ff457819 */ /* 0x000fe20000011645 */
[----:B------:R-:W-:Y:S01]  /*9fe0*/  IMAD.U32 R58, R43, 0x10000, RZ ;  /* 0x000100002b3a7824 */ /* 0x000fe200078e00ff */
[----:B------:R-:W-:Y:S01]  /*9ff0*/  PRMT R176, R176, 0x5410, R65 ;  /* 0x00005410b0b07816 */ /* 0x000fe20000000041 */
[----:B------:R-:W-:Y:S01]  /*a000*/  IMAD.U32 R54, R40, 0x10000, RZ ;  /* 0x0001000028367824 */ /* 0x000fe200078e00ff */
[----:B------:R-:W-:-:S02]  /*a010*/  PRMT R180, R180, 0x5410, R69 ;  /* 0x00005410b4b47816 */ /* 0x000fc40000000045 */
[--C-:B------:R-:W-:Y:S02]  /*a020*/  SHF.R.U64 R66, R66, 0x10, R67.reuse ;  /* 0x0000001042427819 */ /* 0x100fe40000001243 */
[----:B------:R-:W-:Y:S01]  /*a030*/  SHF.R.U32.HI R67, RZ, 0x10, R67 ;  /* 0x00000010ff437819 */ /* 0x000fe20000011643 */
[----:B------:R-:W-:Y:S01]  /*a040*/  IMAD.U32 R63, R180, 0x10000, RZ ;  /* 0x00010000b43f7824 */ /* 0x000fe200078e00ff */
[--C-:B------:R-:W-:Y:S02]  /*a050*/  SHF.R.U64 R64, R70, 0x10, R71.reuse ;  /* 0x0000001046407819 */ /* 0x100fe40000001247 */
[----:B------:R-:W-:Y:S01]  /*a060*/  PRMT R173, R173, 0x5410, R62 ;  /* 0x00005410adad7816 */ /* 0x000fe2000000003e */
[----:B------:R-:W-:Y:S01]  /*a070*/  IMAD.U32 R62, R176, 0x10000, RZ ;  /* 0x00010000b03e7824 */ /* 0x000fe200078e00ff */
[----:B------:R-:W-:Y:S01]  /*a080*/  SHF.R.U32.HI R71, RZ, 0x10, R71 ;  /* 0x00000010ff477819 */ /* 0x000fe20000011647 */
[CC--:B------:R-:W-:Y:S01]  /*a090*/  FMUL.FTZ R65, R59.reuse, R63.reuse ;  /* 0x0000003f3b417220 */ /* 0x0c0fe20000410000 */
[----:B------:R-:W-:Y:S01]  /*a0a0*/  PRMT R178, R178, 0x5410, R67 ;  /* 0x00005410b2b27816 */ /* 0x000fe20000000043 */
[-C--:B------:R-:W-:Y:S01]  /*a0b0*/  FMUL.FTZ R67, R59, R62.reuse ;  /* 0x0000003e3b437220 */ /* 0x080fe20000410000 */
[----:B------:R-:W-:Y:S01]  /*a0c0*/  PRMT R174, R174, 0x5410, R71 ;  /* 0x00005410aeae7816 */ /* 0x000fe20000000047 */
[C---:B------:R-:W-:Y:S01]  /*a0d0*/  FFMA.FTZ R65, R56.reuse, R62, -R65 ;  /* 0x0000003e38417223 */ /* 0x040fe20000010841 */
[----:B------:R-:W-:Y:S01]  /*a0e0*/  LOP3.LUT R60, R45, 0xffff0000, RZ, 0xc0, !PT ;  /* 0xffff00002d3c7812 */ /* 0x000fe200078ec0ff */
[----:B------:R-:W-:Y:S01]  /*a0f0*/  FFMA.FTZ R67, R56, R63, R67 ;  /* 0x0000003f38437223 */ /* 0x000fe20000010043 */
        /* <DEDUP_REMOVED lines=9> */
[----:B------:R-:W-:Y:S01]  /*a190*/  FMUL.FTZ R64, R61, R56 ;  /* 0x000000383d407220 */ /* 0x000fe20000410000 */
[----:B------:R-:W-:Y:S01]  /*a1a0*/  LOP3.LUT R174, R174, 0xffff0000, RZ, 0xc0, !PT ;  /* 0xffff0000aeae7812 */ /* 0x000fe200078ec0ff */
[----:B------:R-:W-:Y:S01]  /*a1b0*/  FMUL.FTZ R60, R60, R176 ;  /* 0x000000b03c3c7220 */ /* 0x000fe20000410000 */
[----:B------:R-:W-:Y:S01]  /*a1c0*/  PRMT R177, R177, 0x5410, R72 ;  /* 0x00005410b1b17816 */ /* 0x000fe20000000048 */
[----:B------:R-:W-:Y:S01]  /*a1d0*/  FFMA.FTZ R63, R58, R56, -R63 ;  /* 0x000000383a3f7223 */ /* 0x000fe2000001083f */
[----:B------:R-:W-:Y:S01]  /*a1e0*/  LOP3.LUT R178, R178, 0xffff0000, RZ, 0xc0, !PT ;  /* 0xffff0000b2b27812 */ /* 0x000fe200078ec0ff */
[----:B------:R-:W-:Y:S01]  /*a1f0*/  FFMA.FTZ R64, R58, R59, R64 ;  /* 0x0000003b3a407223 */ /* 0x000fe20000010040 */
[----:B------:R-:W-:Y:S01]  /*a200*/  LOP3.LUT R55, R43, 0xffff0000, RZ, 0xc0, !PT ;  /* 0xffff00002b377812 */ /* 0x000fe200078ec0ff */
[C---:B------:R-:W-:Y:S01]  /*a210*/  FFMA.FTZ R62, R57.reuse, R176, -R62 ;  /* 0x000000b0393e7223 */ /* 0x040fe2000001083e */
[----:B------:R-:W-:Y:S01]  /*a220*/  FFMA.FTZ R60, R57, R180, R60 ;  /* 0x000000b4393c7223 */ /* 0x000fe2000001003c */
[----:B------:R-:W-:Y:S01]  /*a230*/  FMUL.FTZ R58, R47, R174 ;  /* 0x000000ae2f3a7220 */ /* 0x000fe20000410000 */
[----:B------:R-:W-:Y:S01]  /*a240*/  IMAD.U32 R45, R44, 0x10000, RZ ;  /* 0x000100002c2d7824 */ /* 0x000fe200078e00ff */
[----:B------:R-:W-:Y:S01]  /*a250*/  PRMT R179, R179, 0x5410, R66 ;  /* 0x00005410b3b37816 */ /* 0x000fe20000000042 */
[----:B------:R-:W-:-:S02]  /*a260*/  IMAD.U32 R56, R177, 0x10000, RZ ;  /* 0x00010000b1387824 */ /* 0x000fc400078e00ff */
[-C--:B------:R-:W-:Y:S01]  /*a270*/  FMUL.FTZ R66, R47, R178.reuse ;  /* 0x000000b22f427220 */ /* 0x080fe20000410000 */
[----:B------:R-:W-:Y:S02]  /*a280*/  IMAD.U32 R57, R173, 0x10000, RZ ;  /* 0x00010000ad397824 */ /* 0x000fe400078e00ff */
[----:B------:R-:W-:Y:S01]  /*a290*/  FFMA.FTZ R178, R55, R178, -R58 ;  /* 0x000000b237b27223 */ /* 0x000fe2000001083a */
[----:B------:R-:W-:Y:S01]  /*a2a0*/  LOP3.LUT R44, R44, 0xffff0000, RZ, 0xc0, !PT ;  /* 0xffff00002c2c7812 */ /* 0x000fe200078ec0ff */
[----:B------:R-:W-:Y:S01]  /*a2b0*/  FMUL.FTZ R58, R45, R56 ;  /* 0x000000382d3a7220 */ /* 0x000fe20000410000 */
[----:B------:R-:W-:Y:S01]  /*a2c0*/  LOP3.LUT R173, R173, 0xffff0000, RZ, 0xc0, !PT ;  /* 0xffff0000adad7812 */ /* 0x000fe200078ec0ff */
[-C--:B------:R-:W-:Y:S01]  /*a2d0*/  FMUL.FTZ R47, R45, R57.reuse ;  /* 0x000000392d2f7220 */ /* 0x080fe20000410000 */
[----:B------:R-:W-:Y:S01]  /*a2e0*/  LOP3.LUT R177, R177, 0xffff0000, RZ, 0xc0, !PT ;  /* 0xffff0000b1b17812 */ /* 0x000fe200078ec0ff */
[----:B------:R-:W-:Y:S01]  /*a2f0*/  FFMA.FTZ R59, R55, R174, R66 ;  /* 0x000000ae373b7223 */ /* 0x000fe20000010042 */
[C---:B------:R-:W-:Y:S01]  /*a300*/  FFMA.FTZ R58, R54.reuse, R57, R58 ;  /* 0x00000039363a7223 */ /* 0x040fe2000001003a */
[----:B------:R-:W-:Y:S01]  /*a310*/  FFMA.FTZ R47, R54, R56, -R47 ;  /* 0x00000038362f7223 */ /* 0x000fe2000001082f */
[----:B------:R-:W-:Y:S01]  /*a320*/  LOP3.LUT R40, R40, 0xffff0000, RZ, 0xc0, !PT ;  /* 0xffff000028287812 */ /* 0x000fe200078ec0ff */
[----:B------:R-:W-:-:S02]  /*a330*/  IMAD.U32 R43, R46, 0x10000, RZ ;  /* 0x000100002e2b7824 */ /* 0x000fc400078e00ff */
[C---:B------:R-:W-:Y:S01]  /*a340*/  FMUL.FTZ R45, R44.reuse, R173 ;  /* 0x000000ad2c2d7220 */ /* 0x040fe20000410000 */
[-C--:B------:R-:W-:Y:S01]  /*a350*/  FMUL.FTZ R55, R44, R177.reuse ;  /* 0x000000b12c377220 */ /* 0x080fe20000410000 */
[----:B------:R-:W-:Y:S01]  /*a360*/  IMAD.U32 R54, R175, 0x10000, RZ ;  /* 0x00010000af367824 */ /* 0x000fe200078e00ff */
[----:B------:R-:W-:Y:S01]  /*a370*/  LOP3.LUT R46, R46, 0xffff0000, RZ, 0xc0, !PT ;  /* 0xffff00002e2e7812 */ /* 0x000fe200078ec0ff */
[----:B------:R-:W-:Y:S01]  /*a380*/  IMAD.U32 R44, R179, 0x10000, RZ ;  /* 0x00010000b32c7824 */ /* 0x000fe200078e00ff */
[----:B------:R-:W-:Y:S01]  /*a390*/  LOP3.LUT R175, R175, 0xffff0000, RZ, 0xc0, !PT ;  /* 0xffff0000afaf7812 */ /* 0x000fe200078ec0ff */
[----:B------:R-:W-:Y:S01]  /*a3a0*/  IMAD.U32 R41, R42, 0x10000, RZ ;  /* 0x000100002a297824 */ /* 0x000fe200078e00ff */
[----:B------:R-:W-:Y:S01]  /*a3b0*/  LOP3.LUT R179, R179, 0xffff0000, RZ, 0xc0, !PT ;  /* 0xffff0000b3b37812 */ /* 0x000fe200078ec0ff */
[C---:B------:R-:W-:Y:S01]  /*a3c0*/  FFMA.FTZ R56, R40.reuse, R177, -R45 ;  /* 0x000000b128387223 */ /* 0x040fe2000001082d */
[----:B------:R-:W-:Y:S01]  /*a3d0*/  FFMA.FTZ R55, R40, R173, R55 ;  /* 0x000000ad28377223 */ /* 0x000fe20000010037 */
[----:B------:R-:W-:Y:S01]  /*a3e0*/  LOP3.LUT R42, R42, 0xffff0000, RZ, 0xc0, !PT ;  /* 0xffff00002a2a7812 */ /* 0x000fe200078ec0ff */
[C---:B------:R-:W-:Y:S01]  /*a3f0*/  FMUL.FTZ R40, R43.reuse, R54 ;  /* 0x000000362b287220 */ /* 0x040fe20000410000 */
        /* <DEDUP_REMOVED lines=16> */
[----:B------:R-:W-:Y:S01]  /*a500*/  IMAD.MOV.U32 R43, RZ, RZ, R63 ;  /* 0x000000ffff2b7224 */ /* 0x000fe200078e003f */
[----:B------:R-:W-:Y:S01]  /*a510*/  F2FP.BF16.F32.PACK_AB R44, R55, R58 ;  /* 0x0000003a372c723e */ /* 0x000fe200000010ff */
[----:B------:R-:W-:-:S07]  /*a520*/  IMAD.MOV.U32 R47, RZ, RZ, R59 ;  /* 0x000000ffff2f7224 */ /* 0x000fce00078e003b */
.L_x_545:
[----:B------:R-:W-:Y:S05]  /*a530*/  BSYNC B2 ;  /* 0x0000000000027941 */ /* 0x000fea0003800000 */
.L_x_544:
        /* <DEDUP_REMOVED lines=12> */
.L_x_543:
[----:B------:R-:W-:Y:S05]  /*a600*/  BSYNC B1 ;  /* 0x0000000000017941 */ /* 0x000fea0003800000 */
.L_x_542:
[C---:B------:R-:W-:Y:S01]  /*a610*/  ISETP.GE.OR P4, PT, R226.reuse, R4, P0 ;  /* 0x00000004e200720c */ /* 0x040fe20000786670 */
[-C--:B-1234-:R-:W-:Y:S02]  /*a620*/  IMAD R40, R145, R134.reuse, RZ ;  /* 0x0000008691287224 */ /* 0x09efe400078e02ff */
[----:B------:R-:W-:-:S04]  /*a630*/  IMAD.WIDE.U32 R132, R226, R134, R132 ;  /* 0x00000086e2847225 */ /* 0x000fc800078e0084 */
[----:B------:R-:W-:-:S06]  /*a640*/  IMAD R135, R226, R135, R40 ;  /* 0x00000087e2877224 */ /* 0x000fcc00078e0228 */
[----:B------:R-:W-:Y:S05]  /*a650*/  @P4 BRA `(.L_x_512) ;  /* 0x0000001000644947 */ /* 0x000fea0003800000 */
[----:B------:R-:W2:Y:S01]  /*a660*/  LDL R41, [R1] ;  /* 0x0000000001297983 */ /* 0x000ea20000100800 */
[----:B------:R-:W1:Y:S03]  /*a670*/  LDC.64 R48, c[0x0][0x2d8] ;  /* 0x0000b600ff307b82 */ /* 0x000e660000000a00 */
[----:B------:R-:W3:Y:S04]  /*a680*/  LDL R43, [R1+0x40] ;  /* 0x00004000012b7983 */ /* 0x000ee80000100800 */
[----:B------:R-:W4:Y:S01]  /*a690*/  LDL R42, [R1+0x68] ;  /* 0x00006800012a7983 */ /* 0x000f220000100800 */
[----:B------:R-:W-:Y:S01]  /*a6a0*/  IMAD.IADD R52, R133, 0x1, R135 ;  /* 0x0000000185347824 */ /* 0x000fe200078e0287 */
[----:B------:R-:W-:Y:S01]  /*a6b0*/  IADD3 R40, P4, P5, R98, R132, R20 ;  /* 0x0000008462287210 */ /* 0x000fe20007d9e014 */
[----:B------:R-:W-:Y:S01]  /*a6c0*/  BSSY B1, `(.L_x_546) ;  /* 0x0000073000017945 */ /* 0x000fe20003800000 */
[----:B--2---:R-:W-:-:S02]  /*a6d0*/  LOP3.LUT P6, RZ, R41, 0x1, RZ, 0xc0, !PT ;  /* 0x0000000129ff7812 */ /* 0x004fc400078cc0ff */
[----:B------:R-:W-:Y:S02]  /*a6e0*/  IADD3.X R41, R15, R52, R9, P4, P5 ;  /* 0x000000340f297210 */ /* 0x000fe400027ea409 */
[C---:B-1----:R-:W-:Y:S02]  /*a6f0*/  LEA R50, P4, R40.reuse, R48, 0x1 ;  /* 0x0000003028327211 */ /* 0x042fe400078808ff */
[----:B------:R-:W-:Y:S02]  /*a700*/  SEL R158, R97, R158, !P6 ;  /* 0x0000009e619e7207 */ /* 0x000fe40007000000 */
[----:B------:R-:W-:Y:S02]  /*a710*/  LEA.HI.X R51, R40, R49, R41, 0x1, P4 ;  /* 0x0000003128337211 */ /* 0x000fe400020f0c29 */
[----:B------:R-:W-:-:S04]  /*a720*/  SHF.R.S32.HI R41, RZ, 0x1f, R158 ;  /* 0x0000001fff297819 */ /* 0x000fc8000001149e */
[----:B------:R-:W-:-:S04]  /*a730*/  LEA.HI R41, R41, R158, RZ, 0x4 ;  /* 0x0000009e29297211 */ /* 0x000fc800078f20ff */
[----:B------:R-:W-:-:S04]  /*a740*/  LEA.HI.SX32 R41, R41, R10, 0x1c ;  /* 0x0000000a29297211 */ /* 0x000fc800078fe2ff */
[----:B------:R-:W-:Y:S01]  /*a750*/  SHF.R.S32.HI R40, RZ, 0x1f, R41 ;  /* 0x0000001fff287819 */ /* 0x000fe20000011429 */
[----:B------:R-:W-:-:S03]  /*a760*/  IMAD.SHL.U32 R53, R41, 0x8, RZ ;  /* 0x0000000829357824 */ /* 0x000fc600078e00ff */
[----:B------:R-:W-:-:S04]  /*a770*/  LEA.HI R40, R40, R41, RZ, 0x3 ;  /* 0x0000002928287211 */ /* 0x000fc800078f18ff */
[----:B------:R-:W-:Y:S02]  /*a780*/  SHF.R.S32.HI R41, RZ, 0x3, R40 ;  /* 0x00000003ff297819 */ /* 0x000fe40000011428 */
[----:B---3--:R-:W-:-:S03]  /*a790*/  LOP3.LUT R40, R43, 0x38, R53, 0xf8, !PT ;  /* 0x000000382b287812 */ /* 0x008fc600078ef835 */
[----:B----4-:R-:W-:Y:S01]  /*a7a0*/  IMAD R41, R41, 0x2c00, R42 ;  /* 0x00002c0029297824 */ /* 0x010fe200078e022a */
        /* <DEDUP_REMOVED lines=15> */
[----:B------:R-:W-:Y:S02]  /*a8a0*/  SHF.R.U32.HI R81, RZ, 0x10, R81 ;  /* 0x00000010ff517819 */ /* 0x000fe40000011651 */
[----:B------:R-:W-:Y:S02]  /*a8b0*/  PRMT R172, R172, 0x5410, R85 ;  /* 0x00005410acac7816 */ /* 0x000fe40000000055 */
[----:B------:R-:W-:-:S02]  /*a8c0*/  PRMT R168, R168, 0x5410, R81 ;  /* 0x00005410a8a87816 */ /* 0x000fc40000000051 */
[----:B------:R-:W-:Y:S01]  /*a8d0*/  SHF.R.U64 R64, R86, 0x10, R87 ;  /* 0x0000001056407819 */ /* 0x000fe20000001257 */
[----:B------:R-:W-:Y:S01]  /*a8e0*/  IMAD.U32 R63, R172, 0x10000, RZ ;  /* 0x00010000ac3f7824 */ /* 0x000fe200078e00ff */
[----:B------:R-:W-:Y:S02]  /*a8f0*/  SHF.R.U64 R66, R82, 0x10, R83 ;  /* 0x0000001052427819 */ /* 0x000fe40000001253 */
[----:B------:R-:W-:Y:S02]  /*a900*/  SHF.R.U32.HI R87, RZ, 0x10, R87 ;  /* 0x00000010ff577819 */ /* 0x000fe40000011657 */
[----:B------:R-:W-:Y:S01]  /*a910*/  PRMT R171, R171, 0x5410, R62 ;  /* 0x00005410abab7816 */ /* 0x000fe2000000003e */
[----:B------:R-:W-:Y:S01]  /*a920*/  IMAD.U32 R62, R168, 0x10000, RZ ;  /* 0x00010000a83e7824 */ /* 0x000fe200078e00ff */
[----:B------:R-:W-:Y:S02]  /*a930*/  SHF.R.U32.HI R83, RZ, 0x10, R83 ;  /* 0x00000010ff537819 */ /* 0x000fe40000011653 */
[----:B------:R-:W-:Y:S01]  /*a940*/  PRMT R169, R169, 0x5410, R64 ;  /* 0x00005410a9a97816 */ /* 0x000fe20000000040 */
[-C--:B------:R-:W-:Y:S01]  /*a950*/  FMUL.FTZ R64, R58, R63.reuse ;  /* 0x0000003f3a407220 */ /* 0x080fe20000410000 */
[----:B------:R-:W-:Y:S01]  /*a960*/  PRMT R170, R170, 0x5410, R87 ;  /* 0x00005410aaaa7816 */ /* 0x000fe20000000057 */
[-C--:B------:R-:W-:Y:S01]  /*a970*/  FMUL.FTZ R58, R58, R62.reuse ;  /* 0x0000003e3a3a7220 */ /* 0x080fe20000410000 */
[----:B------:R-:W-:Y:S01]  /*a980*/  LOP3.LUT R59, R45, 0xffff0000, RZ, 0xc0, !PT ;  /* 0xffff00002d3b7812 */ /* 0x000fe200078ec0ff */
[C---:B------:R-:W-:Y:S01]  /*a990*/  FFMA.FTZ R64, R55.reuse, R62, -R64 ;  /* 0x0000003e37407223 */ /* 0x040fe20000010840 */
[----:B------:R-:W-:Y:S01]  /*a9a0*/  PRMT R166, R166, 0x5410, R83 ;  /* 0x00005410a6a67816 */ /* 0x000fe20000000053 */
[----:B------:R-:W-:Y:S01]  /*a9b0*/  IMAD.U32 R65, R170, 0x10000, RZ ;  /* 0x00010000aa417824 */ /* 0x000fe200078e00ff */
[----:B------:R-:W-:Y:S01]  /*a9c0*/  LOP3.LUT R172, R172, 0xffff0000, RZ, 0xc0, !PT ;  /* 0xffff0000acac7812 */ /* 0x000fe200078ec0ff */
[----:B------:R-:W-:Y:S01]  /*a9d0*/  FFMA.FTZ R63, R55, R63, R58 ;  /* 0x0000003f373f7223 */ /* 0x000fe2000001003a */
[----:B------:R-:W-:Y:S01]  /*a9e0*/  LOP3.LUT R168, R168, 0xffff0000, RZ, 0xc0, !PT ;  /* 0xffff0000a8a87812 */ /* 0x000fe200078ec0ff */
[----:B------:R-:W-:Y:S01]  /*a9f0*/  IMAD.U32 R55, R166, 0x10000, RZ ;  /* 0x00010000a6377824 */ /* 0x000fe200078e00ff */
[----:B------:R-:W-:Y:S01]  /*aa00*/  LOP3.LUT R56, R41, 0xffff0000, RZ, 0xc0, !PT ;  /* 0xffff000029387812 */ /* 0x000fe200078ec0ff */
[----:B------:R-:W-:Y:S01]  /*aa10*/  FMUL.FTZ R67, R59, R172 ;  /* 0x000000ac3b437220 */ /* 0x000fe20000410000 */
[----:B------:R-:W-:Y:S01]  /*aa20*/  LOP3.LUT R61, R47, 0xffff0000, RZ, 0xc0, !PT ;  /* 0xffff00002f3d7812 */ /* 0x000fe200078ec0ff */
[-C--:B------:R-:W-:Y:S01]  /*aa30*/  FMUL.FTZ R59, R59, R168.reuse ;  /* 0x000000a83b3b7220 */ /* 0x080fe20000410000 */
[----:B------:R-:W-:Y:S01]  /*aa40*/  LOP3.LUT R170, R170, 0xffff0000, RZ, 0xc0, !PT ;  /* 0xffff0000aaaa7812 */ /* 0x000fe200078ec0ff */
[----:B------:R-:W-:Y:S01]  /*aa50*/  IMAD.U32 R45, R44, 0x10000, RZ ;  /* 0x000100002c2d7824 */ /* 0x000fe200078e00ff */
[----:B------:R-:W-:Y:S01]  /*aa60*/  LOP3.LUT R166, R166, 0xffff0000, RZ, 0xc0, !PT ;  /* 0xffff0000a6a67812 */ /* 0x000fe200078ec0ff */
[----:B------:R-:W-:Y:S01]  /*aa70*/  FMUL.FTZ R69, R60, R65 ;  /* 0x000000413c457220 */ /* 0x000fe20000410000 */
[----:B------:R-:W-:Y:S01]  /*aa80*/  LOP3.LUT R57, R44, 0xffff0000, RZ, 0xc0, !PT ;  /* 0xffff00002c397812 */ /* 0x000fe200078ec0ff */
[----:B------:R-:W-:Y:S01]  /*aa90*/  IMAD.U32 R44, R43, 0x10000, RZ ;  /* 0x000100002b2c7824 */ /* 0x000fe200078e00ff */
[----:B------:R-:W-:Y:S01]  /*aaa0*/  PRMT R167, R167, 0x5410, R68 ;  /* 0x00005410a7a77816 */ /* 0x000fe20000000044 */
[----:B------:R-:W-:Y:S01]  /*aab0*/  FMUL.FTZ R60, R60, R55 ;  /* 0x000000373c3c7220 */ /* 0x000fe20000410000 */
[C---:B------:R-:W-:Y:S01]  /*aac0*/  FFMA.FTZ R67, R56.reuse, R168, -R67 ;  /* 0x000000a838437223 */ /* 0x040fe20000010843 */
[----:B------:R-:W-:Y:S01]  /*aad0*/  FFMA.FTZ R172, R56, R172, R59 ;  /* 0x000000ac38ac7223 */ /* 0x000fe2000001003b */
[----:B------:R-:W-:Y:S01]  /*aae0*/  LOP3.LUT R43, R43, 0xffff0000, RZ, 0xc0, !PT ;  /* 0xffff00002b2b7812 */ /* 0x000fe200078ec0ff */
[----:B------:R-:W-:-:S02]  /*aaf0*/  IMAD.U32 R56, R171, 0x10000, RZ ;  /* 0x00010000ab387824 */ /* 0x000fc400078e00ff */
[C---:B------:R-:W-:Y:S01]  /*ab00*/  FMUL.FTZ R58, R61.reuse, R170 ;  /* 0x000000aa3d3a7220 */ /* 0x040fe20000410000 */
[-C--:B------:R-:W-:Y:S01]  /*ab10*/  FMUL.FTZ R62, R61, R166.reuse ;  /* 0x000000a63d3e7220 */ /* 0x080fe20000410000 */
[----:B------:R-:W-:Y:S01]  /*ab20*/  LOP3.LUT R171, R171, 0xffff0000, RZ, 0xc0, !PT ;  /* 0xffff0000abab7812 */ /* 0x000fe200078ec0ff */
[C---:B------:R-:W-:Y:S01]  /*ab30*/  FFMA.FTZ R69, R44.reuse, R55, -R69 ;  /* 0x000000372c457223 */ /* 0x040fe20000010845 */
[----:B------:R-:W-:Y:S01]  /*ab40*/  FFMA.FTZ R60, R44, R65, R60 ;  /* 0x000000412c3c7223 */ /* 0x000fe2000001003c */
[C---:B------:R-:W-:Y:S01]  /*ab50*/  IMAD.U32 R44, R167.reuse, 0x10000, RZ ;  /* 0x00010000a72c7824 */ /* 0x040fe200078e00ff */
[----:B------:R-:W-:Y:S01]  /*ab60*/  LOP3.LUT R167, R167, 0xffff0000, RZ, 0xc0, !PT ;  /* 0xffff0000a7a77812 */ /* 0x000fe200078ec0ff */
[C---:B------:R-:W-:Y:S01]  /*ab70*/  FFMA.FTZ R166, R43.reuse, R166, -R58 ;  /* 0x000000a62ba67223 */ /* 0x040fe2000001083a */
[C---:B------:R-:W-:Y:S01]  /*ab80*/  LOP3.LUT R54, R40.reuse, 0xffff0000, RZ, 0xc0, !PT ;  /* 0xffff000028367812 */ /* 0x040fe200078ec0ff */
[----:B------:R-:W-:Y:S01]  /*ab90*/  FFMA.FTZ R59, R43, R170, R62 ;  /* 0x000000aa2b3b7223 */ /* 0x000fe2000001003e */
[----:B------:R-:W-:Y:S01]  /*aba0*/  FMUL.FTZ R58, R45, R56 ;  /* 0x000000382d3a7220 */ /* 0x000fe20000410000 */
[----:B------:R-:W-:Y:S01]  /*abb0*/  FMUL.FTZ R43, R57, R171 ;  /* 0x000000ab392b7220 */ /* 0x000fe20000410000 */
[----:B------:R-:W-:Y:S01]  /*abc0*/  IMAD.U32 R41, R40, 0x10000, RZ ;  /* 0x0001000028297824 */ /* 0x000fe200078e00ff */
[----:B------:R-:W-:Y:S01]  /*abd0*/  PRMT R165, R165, 0x5410, R66 ;  /* 0x00005410a5a57816 */ /* 0x000fe20000000042 */
[----:B------:R-:W-:Y:S01]  /*abe0*/  FMUL.FTZ R45, R45, R44 ;  /* 0x0000002c2d2d7220 */ /* 0x000fe20000410000 */
[-C--:B------:R-:W-:Y:S01]  /*abf0*/  FMUL.FTZ R57, R57, R167.reuse ;  /* 0x000000a739397220 */ /* 0x080fe20000410000 */
[----:B------:R-:W-:Y:S01]  /*ac00*/  FFMA.FTZ R167, R54, R167, -R43 ;  /* 0x000000a736a77223 */ /* 0x000fe2000001082b */
[----:B------:R-:W-:-:S02]  /*ac10*/  IMAD.U32 R47, R46, 0x10000, RZ ;  /* 0x000100002e2f7824 */ /* 0x000fc400078e00ff */
[C---:B------:R-:W-:Y:S01]  /*ac20*/  FFMA.FTZ R58, R41.reuse, R44, -R58 ;  /* 0x0000002c293a7223 */ /* 0x040fe2000001083a */
[----:B------:R-:W-:Y:S01]  /*ac30*/  FFMA.FTZ R45, R41, R56, R45 ;  /* 0x00000038292d7223 */ /* 0x000fe2000001002d */
[----:B------:R-:W-:Y:S01]  /*ac40*/  IMAD.U32 R43, R169, 0x10000, RZ ;  /* 0x00010000a92b7824 */ /* 0x000fe200078e00ff */
[----:B------:R-:W-:Y:S01]  /*ac50*/  LOP3.LUT R46, R46, 0xffff0000, RZ, 0xc0, !PT ;  /* 0xffff00002e2e7812 */ /* 0x000fe200078ec0ff */
[----:B------:R-:W-:Y:S01]  /*ac60*/  IMAD.U32 R41, R165, 0x10000, RZ ;  /* 0x00010000a5297824 */ /* 0x000fe200078e00ff */
[----:B------:R-:W-:Y:S01]  /*ac70*/  LOP3.LUT R169, R169, 0xffff0000, RZ, 0xc0, !PT ;  /* 0xffff0000a9a97812 */ /* 0x000fe200078ec0ff */
[C---:B------:R-:W-:Y:S01]  /*ac80*/  IMAD.U32 R40, R42.reuse, 0x10000, RZ ;  /* 0x000100002a287824 */ /* 0x040fe200078e00ff */
[----:B------:R-:W-:Y:S01]  /*ac90*/  LOP3.LUT R165, R165, 0xffff0000, RZ, 0xc0, !PT ;  /* 0xffff0000a5a57812 */ /* 0x000fe200078ec0ff */
[C---:B------:R-:W-:Y:S01]  /*aca0*/  FMUL.FTZ R55, R47.reuse, R43 ;  /* 0x0000002b2f377220 */ /* 0x040fe20000410000 */
[----:B------:R-:W-:Y:S01]  /*acb0*/  FMUL.FTZ R44, R47, R41 ;  /* 0x000000292f2c7220 */ /* 0x000fe20000410000 */
[----:B------:R-:W-:Y:S01]  /*acc0*/  LOP3.LUT R42, R42, 0xffff0000, RZ, 0xc0, !PT ;  /* 0xffff00002a2a7812 */ /* 0x000fe200078ec0ff */
[----:B------:R-:W-:Y:S01]  /*acd0*/  FMUL.FTZ R47, R46, R169 ;  /* 0x000000a92e2f7220 */ /* 0x000fe20000410000 */
[----:B------:R-:W-:Y:S01]  /*ace0*/  FFMA.FTZ R54, R54, R171, R57 ;  /* 0x000000ab36367223 */ /* 0x000fe20000010039 */
        /* <DEDUP_REMOVED lines=16> */
.L_x_547:
[----:B------:R-:W-:Y:S05]  /*adf0*/  BSYNC B1 ;  /* 0x0000000000017941 */ /* 0x000fea0003800000 */
.L_x_546:
[----:B------:R-:W-:Y:S01]  /*ae00*/  ISETP.GE.AND P3, PT, R53, R156, PT ;  /* 0x0000009c3500720c */ /* 0x000fe20003f66270 */
[----:B------:R-:W-:Y:S02]  /*ae10*/  ULDC.64 UR4, c[0x0][0x208] ;  /* 0x0000820000047ab9 */ /* 0x000fe40000000a00 */
[----:B-1----:R1:W-:Y:S10]  /*ae20*/  STG.E.128 desc[UR4][R50.64], R40 ;  /* 0x0000002832007986 */ /* 0x0023f4000c101d04 */
[----:B------:R-:W-:Y:S05]  /*ae30*/  @P3 BRA `(.L_x_512) ;  /* 0x00000008006c3947 */ /* 0x000fea0003800000 */
[--C-:B-1----:R-:W-:Y:S01]  /*ae40*/  SHF.R.S32.HI R40, RZ, 0x1f, R53.reuse ;  /* 0x0000001fff287819 */ /* 0x102fe20000011435 */
[----:B------:R-:W-:Y:S01]  /*ae50*/  ULDC.64 UR4, c[0x0][0x208] ;  /* 0x0000820000047ab9 */ /* 0x000fe20000000a00 */
[----:B------:R-:W-:-:S04]  /*ae60*/  IADD3 R53, P3, P4, R98, R132, R53 ;  /* 0x0000008462357210 */ /* 0x000fc80007c7e035 */
[----:B------:R-:W-:Y:S02]  /*ae70*/  IADD3.X R52, R15, R52, R40, P3, P4 ;  /* 0x000000340f347210 */ /* 0x000fe40001fe8428 */
[----:B------:R-:W-:-:S04]  /*ae80*/  LEA R48, P3, R53, R48, 0x1 ;  /* 0x0000003035307211 */ /* 0x000fc800078608ff */
[----:B------:R-:W-:-:S05]  /*ae90*/  LEA.HI.X R49, R53, R49, R52, 0x1, P3 ;  /* 0x0000003135317211 */ /* 0x000fca00018f0c34 */
[----:B--2---:R1:W-:Y:S01]  /*aea0*/  STG.E.128 desc[UR4][R48.64], R44 ;  /* 0x0000002c30007986 */ /* 0x0043e2000c101d04 */
[----:B------:R-:W-:Y:S05]  /*aeb0*/  BRA `(.L_x_512) ;  /* 0x00000008004c7947 */ /* 0x000fea0003800000 */
.L_x_455:
[----:B------:R-:W-:-:S04]  /*aec0*/  ULOP3.LUT UR4, UR60, 0x1, URZ, 0xfc, !UPT ;  /* 0x000000013c047892 */ /* 0x000fc8000f8efc3f */
[----:B------:R-:W-:-:S06]  /*aed0*/  UISETP.NE.AND UP0, UPT, UR4, 0x3, UPT ;  /* 0x000000030400788c */ /* 0x000fcc000bf05270 */
[----:B------:R-:W-:-:S13]  /*aee0*/  PLOP3.LUT P2, PT, PT, PT, UP0, 0x80, 0x0 ;  /* 0x000000000000781c */ /* 0x000fda0003f4f008 */
[----:B------:R-:W-:Y:S05]  /*aef0*/  @!P2 BRA `(.L_x_548) ;  /* 0x000000000004a947 */ /* 0x000fea0003800000 */
[----:B------:R-:W-:Y:S01]  /*af00*/  BPT.TRAP 0x1 ;  /* 0x000000040000795c */ /* 0x000fe20000300000 */
.L_x_548:
[----:B------:R-:W-:Y:S01]  /*af10*/  IMAD R3, R220, 0x8, R2 ;  /* 0x00000008dc037824 */ /* 0x000fe200078e0202 */
[----:B0-----:R-:W-:Y:S01]  /*af20*/  SHF.L.U32 R0, R229, 0x1f, RZ ;  /* 0x0000001fe5007819 */ /* 0x001fe200000006ff */
[----:B------:R-:W-:Y:S01]  /*af30*/  IMAD R4, R24, -0xb0, R25 ;  /* 0xffffff5018047824 */ /* 0x000fe200078e0219 */
[----:B------:R-:W-:Y:S01]  /*af40*/  BSSY B1, `(.L_x_549) ;  /* 0x0000006000017945 */ /* 0x000fe20003800000 */
[----:B------:R-:W-:Y:S01]  /*af50*/  SHF.R.S32.HI R41, RZ, 0x1f, R24 ;  /* 0x0000001fff297819 */ /* 0x000fe20000011418 */
[----:B------:R-:W0:Y:S01]  /*af60*/  SYNCS.PHASECHK.TRANS64.TRYWAIT P3, [R3+URZ+0x34890], R0 ;  /* 0x03489000030075a7 */ /* 0x000e22000806017f */
[----:B------:R-:W-:Y:S01]  /*af70*/  IMAD R40, R39, R24, RZ ;  /* 0x0000001827287224 */ /* 0x000fe200078e02ff */
[----:B------:R-:W-:Y:S01]  /*af80*/  VIMNMX R4, R4, 0xb0, PT ;  /* 0x000000b004047848 */ /* 0x000fe20003fe0100 */
[----:B0-----:R-:W-:Y:S06]  /*af90*/  @!P3 BRA `(.L_x_550) ;  /* 0x000001a80010b947 */ /* 0x001fec0003800000 */
.L_x_767:
[----:B------:R-:W-:Y:S05]  /*afa0*/  BSYNC B1 ;  /* 0x0000000000017941 */ /* 0x000fea0003800000 */
.L_x_549:
[----:B------:R-:W-:Y:S01]  /*afb0*/  ISETP.GE.AND P3, PT, R22, R4, PT ;  /* 0x000000041600720c */ /* 0x000fe20003f66270 */
[----:B------:R-:W-:Y:S01]  /*afc0*/  IMAD R41, R41, R160, R40 ;  /* 0x000000a029297224 */ /* 0x000fe200078e0228 */
[----:B------:R-:W-:Y:S01]  /*afd0*/  BSSY B1, `(.L_x_551) ;  /* 0x0000013000017945 */ /* 0x000fe20003800000 */
[----:B------:R-:W-:-:S04]  /*afe0*/  IMAD.WIDE.U32 R48, R160, R24, RZ ;  /* 0x00000018a0307225 */ /* 0x000fc800078e00ff */
[----:B------:R-:W-:-:S06]  /*aff0*/  IMAD.IADD R58, R41, 0x1, R49 ;  /* 0x00000001293a7824 */ /* 0x000fcc00078e0231 */
[----:B------:R-:W-:Y:S05]  /*b000*/  @P3 BRA `(.L_x_552) ;  /* 0x00000000003c3947 */ /* 0x000fea0003800000 */
[----:B------:R-:W1:Y:S01]  /*b010*/  @!P0 LDC.64 R50, c[0x0][0x2d8] ;  /* 0x0000b600ff328b82 */ /* 0x000e620000000a00 */
[----:B------:R-:W2:Y:S01]  /*b020*/  @!P0 LDS.128 R40, [R5+0x1e400] ;  /* 0x01e4000005288984 */ /* 0x000ea20000000c00 */
[----:B------:R-:W-:Y:S01]  /*b030*/  @!P0 IADD3 R54, P3, R14, R48, RZ ;  /* 0x000000300e368210 */ /* 0x000fe20007f7e0ff */
[----:B------:R-:W-:Y:S02]  /*b040*/  ULDC.64 UR4, c[0x0][0x208] ;  /* 0x0000820000047ab9 */ /* 0x000fe40000000a00 */
[----:B------:R-:W3:Y:S02]  /*b050*/  @!P1 LDS.128 R44, [R5+0x23c00] ;  /* 0x023c0000052c9984 */ /* 0x000ee40000000c00 */
[----:B------:R-:W-:Y:S01]  /*b060*/  @!P0 IMAD.X R55, R58, 0x1, R12, P3 ;  /* 0x000000013a378824 */ /* 0x000fe200018e060c */
[----:B------:R-:W4:Y:S01]  /*b070*/  @!P1 LDC.64 R52, c[0x0][0x2d8] ;  /* 0x0000b600ff349b82 */ /* 0x000f220000000a00 */
[----:B-1----:R-:W-:-:S04]  /*b080*/  @!P0 LEA R50, P3, R54, R50, 0x1 ;  /* 0x0000003236328211 */ /* 0x002fc800078608ff */
[----:B------:R-:W-:Y:S02]  /*b090*/  @!P0 LEA.HI.X R51, R54, R51, R55, 0x1, P3 ;  /* 0x0000003336338211 */ /* 0x000fe400018f0c37 */
[----:B------:R-:W-:-:S05]  /*b0a0*/  @!P1 IADD3 R54, P3, R11, R48, RZ ;  /* 0x000000300b369210 */ /* 0x000fca0007f7e0ff */
[----:B------:R-:W-:Y:S01]  /*b0b0*/  @!P1 IMAD.X R55, R58, 0x1, R7, P3 ;  /* 0x000000013a379824 */ /* 0x000fe200018e0607 */
[----:B----4-:R-:W-:-:S04]  /*b0c0*/  @!P1 LEA R52, P3, R54, R52, 0x1 ;  /* 0x0000003436349211 */ /* 0x010fc800078608ff */
[----:B------:R-:W-:Y:S01]  /*b0d0*/  @!P1 LEA.HI.X R53, R54, R53, R55, 0x1, P3 ;  /* 0x0000003536359211 */ /* 0x000fe200018f0c37 */
[----:B--2---:R1:W-:Y:S04]  /*b0e0*/  @!P0 STG.E.128 desc[UR4][R50.64], R40 ;  /* 0x0000002832008986 */ /* 0x0043e8000c101d04 */
[----:B---3--:R1:W-:Y:S04]  /*b0f0*/  @!P1 STG.E.128 desc[UR4][R52.64], R44 ;  /* 0x0000002c34009986 */ /* 0x0083e8000c101d04 */
.L_x_552:
[----:B------:R-:W-:Y:S05]  /*b100*/  BSYNC B1 ;  /* 0x0000000000017941 */ /* 0x000fea0003800000 */
.L_x_551:
[----:B------:R-:W-:Y:S01]  /*b110*/  ISETP.GE.AND P3, PT, R223, R4, PT ;  /* 0x00000004df00720c */ /* 0x000fe20003f66270 */
[----:B------:R-:W-:-:S12]  /*b120*/  BSSY B1, `(.L_x_553) ;  /* 0x0000013000017945 */ /* 0x000fd80003800000 */
[----:B------:R-:W-:Y:S05]  /*b130*/  @P3 BRA `(.L_x_554) ;  /* 0x0000000000443947 */ /* 0x000fea0003800000 */
[----:B-1----:R-:W1:Y:S01]  /*b140*/  @!P0 LDC.64 R50, c[0x0][0x2d8] ;  /* 0x0000b600ff328b82 */ /* 0x002e620000000a00 */
[----:B------:R-:W2:Y:S01]  /*b150*/  @!P0 LDS.128 R40, [R5+0x1f400] ;  /* 0x01f4000005288984 */ /* 0x000ea20000000c00 */
[----:B------:R-:W-:Y:S01]  /*b160*/  IADD3 R56, P3, R114, R48, RZ ;  /* 0x0000003072387210 */ /* 0x000fe20007f7e0ff */
[----:B------:R-:W-:Y:S02]  /*b170*/  ULDC.64 UR4, c[0x0][0x208] ;  /* 0x0000820000047ab9 */ /* 0x000fe40000000a00 */
[----:B------:R-:W3:Y:S02]  /*b180*/  @!P1 LDS.128 R44, [R5+0x24c00] ;  /* 0x024c0000052c9984 */ /* 0x000ee40000000c00 */
[----:B------:R-:W-:Y:S01]  /*b190*/  IMAD.X R57, R58, 0x1, R115, P3 ;  /* 0x000000013a397824 */ /* 0x000fe200018e0673 */
[----:B------:R-:W4:Y:S01]  /*b1a0*/  @!P1 LDC.64 R52, c[0x0][0x2d8] ;  /* 0x0000b600ff349b82 */ /* 0x000f220000000a00 */
[----:B------:R-:W-:-:S05]  /*b1b0*/  @!P0 IADD3 R54, P3, R56, R14, RZ ;  /* 0x0000000e38368210 */ /* 0x000fca0007f7e0ff */
[----:B------:R-:W-:Y:S01]  /*b1c0*/  @!P0 IMAD.X R55, R57, 0x1, R12, P3 ;  /* 0x0000000139378824 */ /* 0x000fe200018e060c */
[----:B-1----:R-:W-:-:S04]  /*b1d0*/  @!P0 LEA R50, P3, R54, R50, 0x1 ;  /* 0x0000003236328211 */ /* 0x002fc800078608ff */
[----:B------:R-:W-:Y:S02]  /*b1e0*/  @!P0 LEA.HI.X R51, R54, R51, R55, 0x1, P3 ;  /* 0x0000003336338211 */ /* 0x000fe400018f0c37 */
[----:B------:R-:W-:-:S04]  /*b1f0*/  @!P1 IADD3 R54, P3, R56, R11, RZ ;  /* 0x0000000b38369210 */ /* 0x000fc80007f7e0ff */
[----:B------:R-:W-:Y:S02]  /*b200*/  @!P1 IADD3.X R55, R57, R7, RZ, P3, !PT ;  /* 0x0000000739379210 */ /* 0x000fe40001ffe4ff */
[----:B----4-:R-:W-:-:S04]  /*b210*/  @!P1 LEA R52, P3, R54, R52, 0x1 ;  /* 0x0000003436349211 */ /* 0x010fc800078608ff */
[----:B------:R-:W-:Y:S01]  /*b220*/  @!P1 LEA.HI.X R53, R54, R53, R55, 0x1, P3 ;  /* 0x0000003536359211 */ /* 0x000fe200018f0c37 */
[----:B--2---:R2:W-:Y:S04]  /*b230*/  @!P0 STG.E.128 desc[UR4][R50.64], R40 ;  /* 0x0000002832008986 */ /* 0x0045e8000c101d04 */
[----:B---3--:R2:W-:Y:S04]  /*b240*/  @!P1 STG.E.128 desc[UR4][R52.64], R44 ;  /* 0x0000002c34009986 */ /* 0x0085e8000c101d04 */
.L_x_554:
[----:B------:R-:W-:Y:S05]  /*b250*/  BSYNC B1 ;  /* 0x0000000000017941 */ /* 0x000fea0003800000 */
.L_x_553:
[----:B------:R-:W-:Y:S01]  /*b260*/  ISETP.GE.AND P3, PT, R222, R4, PT ;  /* 0x00000004de00720c */ /* 0x000fe20003f66270 */
[----:B------:R-:W-:-:S12]  /*b270*/  BSSY B1, `(.L_x_555) ;  /* 0x0000013000017945 */ /* 0x000fd80003800000 */
[----:B------:R-:W-:Y:S05]  /*b280*/  @P3 BRA `(.L_x_556) ;  /* 0x0000000000443947 */ /* 0x000fea0003800000 */
[----:B-12---:R-:W1:Y:S01]  /*b290*/  @!P0 LDC.64 R50, c[0x0][0x2d8] ;  /* 0x0000b600ff328b82 */ /* 0x006e620000000a00 */
[----:B------:R-:W2:Y:S01]  /*b2a0*/  @!P0 LDS.128 R40, [R5+0x20400] ;  /* 0x0204000005288984 */ /* 0x000ea20000000c00 */
[----:B------:R-:W-:Y:S01]  /*b2b0*/  LEA R56, P3, R96, R48, 0x6 ;  /* 0x0000003060387211 */ /* 0x000fe200078630ff */
        /* <DEDUP_REMOVED lines=14> */
.L_x_556:
[----:B------:R-:W-:Y:S05]  /*b3a0*/  BSYNC B1 ;  /* 0x0000000000017941 */ /* 0x000fea0003800000 */
.L_x_555:
[----:B------:R-:W-:Y:S01]  /*b3b0*/  ISETP.GE.AND P3, PT, R224, R4, PT ;  /* 0x00000004e000720c */ /* 0x000fe20003f66270 */
[----:B------:R-:W-:-:S12]  /*b3c0*/  BSSY B1, `(.L_x_557) ;  /* 0x0000017000017945 */ /* 0x000fd80003800000 */
[----:B------:R-:W-:Y:S05]  /*b3d0*/  @P3 BRA `(.L_x_558) ;  /* 0x0000000000543947 */ /* 0x000fea0003800000 */
[----:B------:R-:W3:Y:S01]  /*b3e0*/  LDC.64 R54, c[0x0][0x2f0] ;  /* 0x0000bc00ff367b82 */ /* 0x000ee20000000a00 */
[----:B-12-4-:R-:W1:Y:S01]  /*b3f0*/  @!P0 LDS.128 R40, [R5+0x21400] ;  /* 0x0214000005288984 */ /* 0x016e620000000c00 */
[----:B------:R-:W-:Y:S01]  /*b400*/  IMAD.MOV.U32 R56, RZ, RZ, R48 ;  /* 0x000000ffff387224 */ /* 0x000fe200078e0030 */
[----:B------:R-:W-:Y:S01]  /*b410*/  ULDC.64 UR4, c[0x0][0x208] ;  /* 0x0000820000047ab9 */ /* 0x000fe20000000a00 */
[----:B------:R-:W-:Y:S01]  /*b420*/  IMAD.MOV.U32 R57, RZ, RZ, R58 ;  /* 0x000000ffff397224 */ /* 0x000fe200078e003a */
[----:B------:R-:W2:Y:S03]  /*b430*/  @!P1 LDS.128 R44, [R5+0x26c00] ;  /* 0x026c0000052c9984 */ /* 0x000ea60000000c00 */
[----:B------:R-:W4:Y:S08]  /*b440*/  @!P0 LDC.64 R50, c[0x0][0x2d8] ;  /* 0x0000b600ff328b82 */ /* 0x000f300000000a00 */
[----:B------:R-:W5:Y:S01]  /*b450*/  @!P1 LDC.64 R52, c[0x0][0x2d8] ;  /* 0x0000b600ff349b82 */ /* 0x000f620000000a00 */
[----:B---3--:R-:W-:-:S04]  /*b460*/  IMAD.WIDE.U32 R56, R54, 0x60, R56 ;  /* 0x0000006036387825 */ /* 0x008fc800078e0038 */
[----:B------:R-:W-:Y:S01]  /*b470*/  IMAD R55, R55, 0x60, RZ ;  /* 0x0000006037377824 */ /* 0x000fe200078e02ff */
[----:B------:R-:W-:-:S03]  /*b480*/  @!P0 IADD3 R54, P3, R14, R56, RZ ;  /* 0x000000380e368210 */ /* 0x000fc60007f7e0ff */
[----:B------:R-:W-:-:S04]  /*b490*/  IMAD.IADD R57, R57, 0x1, R55 ;  /* 0x0000000139397824 */ /* 0x000fc800078e0237 */
[----:B------:R-:W-:Y:S01]  /*b4a0*/  @!P0 IMAD.X R55, R57, 0x1, R12, P3 ;  /* 0x0000000139378824 */ /* 0x000fe200018e060c */
[----:B----4-:R-:W-:-:S04]  /*b4b0*/  @!P0 LEA R50, P3, R54, R50, 0x1 ;  /* 0x0000003236328211 */ /* 0x010fc800078608ff */
[----:B------:R-:W-:Y:S02]  /*b4c0*/  @!P0 LEA.HI.X R51, R54, R51, R55, 0x1, P3 ;  /* 0x0000003336338211 */ /* 0x000fe400018f0c37 */
[----:B------:R-:W-:-:S03]  /*b4d0*/  @!P1 IADD3 R56, P3, R11, R56, RZ ;  /* 0x000000380b389210 */ /* 0x000fc60007f7e0ff */
[----:B-1----:R3:W-:Y:S02]  /*b4e0*/  @!P0 STG.E.128 desc[UR4][R50.64], R40 ;  /* 0x0000002832008986 */ /* 0x0027e4000c101d04 */
[----:B------:R-:W-:Y:S01]  /*b4f0*/  @!P1 IMAD.X R54, R57, 0x1, R7, P3 ;  /* 0x0000000139369824 */ /* 0x000fe200018e0607 */
[----:B-----5:R-:W-:-:S04]  /*b500*/  @!P1 LEA R52, P3, R56, R52, 0x1 ;  /* 0x0000003438349211 */ /* 0x020fc800078608ff */
[----:B------:R-:W-:-:S05]  /*b510*/  @!P1 LEA.HI.X R53, R56, R53, R54, 0x1, P3 ;  /* 0x0000003538359211 */ /* 0x000fca00018f0c36 */
[----:B--2---:R3:W-:Y:S04]  /*b520*/  @!P1 STG.E.128 desc[UR4][R52.64], R44 ;  /* 0x0000002c34009986 */ /* 0x0047e8000c101d04 */
.L_x_558:
[----:B------:R-:W-:Y:S05]  /*b530*/  BSYNC B1 ;  /* 0x0000000000017941 */ /* 0x000fea0003800000 */
.L_x_557:
[----:B------:R-:W-:Y:S01]  /*b540*/  ISETP.GE.AND P3, PT, R225, R4, PT ;  /* 0x00000004e100720c */ /* 0x000fe20003f66270 */
[----:B------:R-:W-:-:S12]  /*b550*/  BSSY B1, `(.L_x_559) ;  /* 0x0000013000017945 */ /* 0x000fd80003800000 */
[----:B------:R-:W-:Y:S05]  /*b560*/  @P3 BRA `(.L_x_560) ;  /* 0x0000000000443947 */ /* 0x000fea0003800000 */
[----:B-1234-:R-:W1:Y:S01]  /*b570*/  @!P0 LDC.64 R50, c[0x0][0x2d8] ;  /* 0x0000b600ff328b82 */ /* 0x01ee620000000a00 */
        /* <DEDUP_REMOVED lines=16> */
.L_x_560:
[----:B------:R-:W-:Y:S05]  /*b680*/  BSYNC B1 ;  /* 0x0000000000017941 */ /* 0x000fea0003800000 */
.L_x_559:
[----:B------:R-:W-:-:S13]  /*b690*/  ISETP.GE.AND P3, PT, R226, R4, PT ;  /* 0x00000004e200720c */ /* 0x000fda0003f66270 */
[----:B------:R-:W-:Y:S05]  /*b6a0*/  @P3 BRA `(.L_x_512) ;  /* 0x0000000000503947 */ /* 0x000fea0003800000 */
[----:B------:R-:W5:Y:S01]  /*b6b0*/  LDC.64 R54, c[0x0][0x2f0] ;  /* 0x0000bc00ff367b82 */ /* 0x000f620000000a00 */
[----:B-1234-:R-:W1:Y:S01]  /*b6c0*/  @!P0 LDS.128 R40, [R5+0x23400] ;  /* 0x0234000005288984 */ /* 0x01ee620000000c00 */
[----:B------:R-:W-:Y:S01]  /*b6d0*/  IMAD.MOV.U32 R49, RZ, RZ, R58 ;  /* 0x000000ffff317224 */ /* 0x000fe200078e003a */
[----:B------:R-:W-:Y:S02]  /*b6e0*/  ULDC.64 UR4, c[0x0][0x208] ;  /* 0x0000820000047ab9 */ /* 0x000fe40000000a00 */
[----:B------:R-:W2:Y:S03]  /*b6f0*/  @!P1 LDS.128 R44, [R5+0x28c00] ;  /* 0x028c0000052c9984 */ /* 0x000ea60000000c00 */
[----:B------:R-:W3:Y:S08]  /*b700*/  @!P0 LDC.64 R50, c[0x0][0x2d8] ;  /* 0x0000b600ff328b82 */ /* 0x000ef00000000a00 */
[----:B------:R-:W4:Y:S01]  /*b710*/  @!P1 LDC.64 R52, c[0x0][0x2d8] ;  /* 0x0000b600ff349b82 */ /* 0x000f220000000a00 */
[----:B-----5:R-:W-:-:S04]  /*b720*/  IMAD.WIDE.U32 R48, R54, 0xa0, R48 ;  /* 0x000000a036307825 */ /* 0x020fc800078e0030 */
[----:B------:R-:W-:-:S04]  /*b730*/  IMAD R55, R55, 0xa0, RZ ;  /* 0x000000a037377824 */ /* 0x000fc800078e02ff */
[----:B------:R-:W-:Y:S01]  /*b740*/  IMAD.IADD R55, R49, 0x1, R55 ;  /* 0x0000000131377824 */ /* 0x000fe200078e0237 */
[----:B------:R-:W-:-:S05]  /*b750*/  @!P0 IADD3 R49, P3, R14, R48, RZ ;  /* 0x000000300e318210 */ /* 0x000fca0007f7e0ff */
[----:B------:R-:W-:Y:S01]  /*b760*/  @!P0 IMAD.X R54, R55, 0x1, R12, P3 ;  /* 0x0000000137368824 */ /* 0x000fe200018e060c */
[----:B---3--:R-:W-:-:S04]  /*b770*/  @!P0 LEA R50, P3, R49, R50, 0x1 ;  /* 0x0000003231328211 */ /* 0x008fc800078608ff */
[----:B------:R-:W-:Y:S02]  /*b780*/  @!P0 LEA.HI.X R51, R49, R51, R54, 0x1, P3 ;  /* 0x0000003331338211 */ /* 0x000fe400018f0c36 */
[----:B------:R-:W-:-:S03]  /*b790*/  @!P1 IADD3 R48, P3, R11, R48, RZ ;  /* 0x000000300b309210 */ /* 0x000fc60007f7e0ff */
[----:B-1----:R1:W-:Y:S02]  /*b7a0*/  @!P0 STG.E.128 desc[UR4][R50.64], R40 ;  /* 0x0000002832008986 */ /* 0x0023e4000c101d04 */
[----:B------:R-:W-:Y:S01]  /*b7b0*/  @!P1 IMAD.X R49, R55, 0x1, R7, P3 ;  /* 0x0000000137319824 */ /* 0x000fe200018e0607 */
[----:B----4-:R-:W-:-:S04]  /*b7c0*/  @!P1 LEA R52, P3, R48, R52, 0x1 ;  /* 0x0000003430349211 */ /* 0x010fc800078608ff */
[----:B------:R-:W-:-:S05]  /*b7d0*/  @!P1 LEA.HI.X R53, R48, R53, R49, 0x1, P3 ;  /* 0x0000003530359211 */ /* 0x000fca00018f0c31 */
[----:B--2---:R1:W-:Y:S04]  /*b7e0*/  @!P1 STG.E.128 desc[UR4][R52.64], R44 ;  /* 0x0000002c34009986 */ /* 0x0043e8000c101d04 */
.L_x_512:
[----:B------:R-:W-:Y:S05]  /*b7f0*/  BSYNC B0 ;  /* 0x0000000000007941 */ /* 0x000fea0003800000 */
.L_x_454:
[----:B-1234-:R-:W1:Y:S01]  /*b800*/  S2R R40, SR_TID.X ;  /* 0x0000000000287919 */ /* 0x01ee620000002100 */
[----:B------:R-:W-:Y:S01]  /*b810*/  @!PT LDS RZ, [RZ] ;  /* 0x00000000fffff984 */ /* 0x000fe20000000800 */
[----:B------:R-:W-:Y:S01]  /*b820*/  @!PT LDS RZ, [RZ] ;  /* 0x00000000fffff984 */ /* 0x000fe20000000800 */
[----:B------:R-:W-:Y:S01]  /*b830*/  @!PT LDS RZ, [RZ] ;  /* 0x00000000fffff984 */ /* 0x000fe20000000800 */
[----:B------:R-:W-:Y:S01]  /*b840*/  @!PT LDS RZ, [RZ] ;  /* 0x00000000fffff984 */ /* 0x000fe20000000800 */
[----:B------:R2:W-:Y:S06]  /*b850*/  MEMBAR.ALL.CTA ;  /* 0x0000000000007992 */ /* 0x0005ec0000008000 */
[----:B--2---:R-:W2:Y:S01]  /*b860*/  FENCE.VIEW.ASYNC.S ;  /* 0x00000000000073c6 */ /* 0x004ea20000000000 */
[----:B------:R-:W-:Y:S05]  /*b870*/  WARPSYNC.ALL ;  /* 0x0000000000007948 */ /* 0x000fea0003800000 */
[----:B------:R-:W-:Y:S01]  /*b880*/  BSSY B0, `(.L_x_561) ;  /* 0x0000009000007945 */ /* 0x000fe20003800000 */
[----:B-1----:R-:W-:Y:S01]  /*b890*/  LOP3.LUT R40, R40, 0x7f, RZ, 0xc0, !PT ;  /* 0x0000007f28287812 */ /* 0x002fe200078ec0ff */
[----:B--2---:R1:W-:Y:S03]  /*b8a0*/  BAR.SYNC.DEFER_BLOCKING R163, 0x80 ;  /* 0x000200a30000751d */ /* 0x0043e60000010000 */
[----:B------:R-:W-:-:S13]  /*b8b0*/  ISETP.NE.AND P3, PT, R40, RZ, PT ;  /* 0x000000ff2800720c */ /* 0x000fda0003f65270 */
[----:B------:R-:W-:-:S05]  /*b8c0*/  @!P3 VIADD R40, R3, 0x348a0 ;  /* 0x000348a00328b836 */ /* 0x000fca0000000000 */
[----:B------:R-:W-:-:S04]  /*b8d0*/  @!P3 PRMT R40, RZ, 0x654, R40 ;  /* 0x00000654ff28b816 */ /* 0x000fc80000000028 */
[----:B------:R1:W-:Y:S01]  /*b8e0*/  @!P3 SYNCS.ARRIVE.TRANS64.RED.A1T0 RZ, [R40+URZ], RZ ;  /* 0x000000ff28ffb9a7 */ /* 0x0003e2000810043f */
[----:B------:R-:W-:Y:S05]  /*b8f0*/  @!P2 BRA `(.L_x_562) ;  /* 0x000000000004a947 */ /* 0x000fea0003800000 */
[----:B------:R-:W-:Y:S01]  /*b900*/  BPT.TRAP 0x1 ;  /* 0x000000040000795c */ /* 0x000fe20000300000 */
.L_x_562:
[----:B------:R-:W-:Y:S05]  /*b910*/  BSYNC B0 ;  /* 0x0000000000007941 */ /* 0x000fea0003800000 */
.L_x_561:
[----:B------:R-:W2:Y:S01]  /*b920*/  SYNCS.PHASECHK.TRANS64.TRYWAIT P2, [R3+URZ+0x348b0], R0 ;  /* 0x0348b000030075a7 */ /* 0x000ea2000804017f */
[----:B------:R-:W-:Y:S01]  /*b930*/  ULDC UR61, c[0x0][0x2e4] ;  /* 0x0000b900003d7ab9 */ /* 0x000fe20000000800 */
[----:B------:R-:W-:Y:S01]  /*b940*/  ULDC.64 UR38, c[0x0][0x318] ;  /* 0x0000c60000267ab9 */ /* 0x000fe20000000a00 */
[----:B------:R-:W-:Y:S01]  /*b950*/  ULDC.64 UR36, c[0x0][0x308] ;  /* 0x0000c20000247ab9 */ /* 0x000fe20000000a00 */
[----:B------:R-:W-:Y:S04]  /*b960*/  BSSY B0, `(.L_x_563) ;  /* 0x0000002000007945 */ /* 0x000fe80003800000 */
[----:B--2---:R-:W-:Y:S05]  /*b970*/  @!P2 BRA `(.L_x_564) ;  /* 0x0000019c00aca947 */ /* 0x004fea0003800000 */
.L_x_768:
[----:B------:R-:W-:Y:S05]  /*b980*/  BSYNC B0 ;  /* 0x0000000000007941 */ /* 0x000fea0003800000 */
.L_x_563:
[----:B------:R-:W-:Y:S01]  /*b990*/  ISETP.GE.AND P2, PT, R22, R4, PT ;  /* 0x000000041600720c */ /* 0x000fe20003f46270 */
[----:B------:R-:W-:Y:S01]  /*b9a0*/  BSSY B0, `(.L_x_565) ;  /* 0x0000012000007945 */ /* 0x000fe20003800000 */
[----:B------:R-:W-:-:S11]  /*b9b0*/  IMAD.WIDE R44, R24, 0xb0, R122 ;  /* 0x000000b0182c7825 */ /* 0x000fd600078e027a */
[----:B------:R-:W-:Y:S05]  /*b9c0*/  @P2 BRA `(.L_x_566) ;  /* 0x00000000003c2947 */ /* 0x000fea0003800000 */
[----:B------:R-:W-:Y:S01]  /*b9d0*/  IMAD R43, R45, UR38, RZ ;  /* 0x000000262d2b7c24 */ /* 0x000fe2000f8e02ff */
[----:B------:R-:W-:Y:S01]  /*b9e0*/  ULDC.64 UR4, c[0x0][0x208] ;  /* 0x0000820000047ab9 */ /* 0x000fe20000000a00 */
[----:B-1----:R-:W-:Y:S02]  /*b9f0*/  IMAD.MOV.U32 R40, RZ, RZ, R100 ;  /* 0x000000ffff287224 */ /* 0x002fe400078e0064 */
[----:B------:R-:W-:Y:S02]  /*ba00*/  IMAD.MOV.U32 R41, RZ, RZ, R6 ;  /* 0x000000ffff297224 */ /* 0x000fe400078e0006 */
[C---:B------:R-:W-:Y:S02]  /*ba10*/  IMAD R43, R44.reuse, UR39, R43 ;  /* 0x000000272c2b7c24 */ /* 0x040fe4000f8e022b */
[----:B------:R-:W-:-:S04]  /*ba20*/  IMAD.WIDE.U32 R40, R44, UR38, R40 ;  /* 0x000000262c287c25 */ /* 0x000fc8000f8e0028 */
[----:B------:R-:W-:Y:S01]  /*ba30*/  IMAD.IADD R41, R41, 0x1, R43 ;  /* 0x0000000129297824 */ /* 0x000fe200078e022b */
[----:B------:R-:W-:-:S04]  /*ba40*/  LEA R46, P2, R40, UR36, 0x1 ;  /* 0x00000024282e7c11 */ /* 0x000fc8000f8408ff */
[----:B------:R-:W-:Y:S02]  /*ba50*/  LEA.HI.X R47, R40, UR37, R41, 0x1, P2 ;  /* 0x00000025282f7c11 */ /* 0x000fe400090f0c29 */
[----:B------:R-:W-:-:S13]  /*ba60*/  ISETP.GE.AND P2, PT, R16, UR61, PT ;  /* 0x0000003d10007c0c */ /* 0x000fda000bf46270 */
[----:B------:R-:W1:Y:S04]  /*ba70*/  @!P2 LDS.128 R40, [R5+0x400] ;  /* 0x000400000528a984 */ /* 0x000e680000000c00 */
[----:B-1----:R-:W-:Y:S01]  /*ba80*/  @!P2 STG.E.128 desc[UR4][R46.64], R40 ;  /* 0x000000282e00a986 */ /* 0x002fe2000c101d04 */
[----:B------:R-:W-:-:S13]  /*ba90*/  ISETP.GE.AND P2, PT, R227, UR61, PT ;  /* 0x0000003de3007c0c */ /* 0x000fda000bf46270 */
[----:B------:R-:W1:Y:S04]  /*baa0*/  @!P2 LDS.128 R40, [R5+0x5c00] ;  /* 0x005c00000528a984 */ /* 0x000e680000000c00 */
[----:B-1----:R3:W-:Y:S02]  /*bab0*/  @!P2 STG.E.128 desc[UR4][R46.64+0x80], R40 ;  /* 0x000080282e00a986 */ /* 0x0027e4000c101d04 */
.L_x_566:
[----:B------:R-:W-:Y:S05]  /*bac0*/  BSYNC B0 ;  /* 0x0000000000007941 */ /* 0x000fea0003800000 */
.L_x_565:
[----:B------:R-:W-:Y:S01]  /*bad0*/  ISETP.GE.AND P2, PT, R223, R4, PT ;  /* 0x00000004df00720c */ /* 0x000fe20003f46270 */
[----:B------:R-:W-:-:S12]  /*bae0*/  BSSY B0, `(.L_x_567) ;  /* 0x0000013000007945 */ /* 0x000fd80003800000 */
[----:B------:R-:W-:Y:S05]  /*baf0*/  @P2 BRA `(.L_x_568) ;  /* 0x0000000000442947 */ /* 0x000fea0003800000 */
[----:B---3--:R-:W-:Y:S01]  /*bb00*/  IADD3 R43, P2, R44, 0x20, RZ ;  /* 0x000000202c2b7810 */ /* 0x008fe20007f5e0ff */
[----:B-1----:R-:W-:Y:S01]  /*bb10*/  IMAD.MOV.U32 R40, RZ, RZ, R100 ;  /* 0x000000ffff287224 */ /* 0x002fe200078e0064 */
[----:B------:R-:W-:Y:S01]  /*bb20*/  ULDC.64 UR4, c[0x0][0x208] ;  /* 0x0000820000047ab9 */ /* 0x000fe20000000a00 */
[----:B------:R-:W-:Y:S02]  /*bb30*/  IMAD.MOV.U32 R41, RZ, RZ, R6 ;  /* 0x000000ffff297224 */ /* 0x000fe400078e0006 */
[----:B0-2---:R-:W-:Y:S02]  /*bb40*/  IMAD.X R0, RZ, RZ, R45, P2 ;  /* 0x000000ffff007224 */ /* 0x005fe400010e062d */
[----:B------:R-:W-:-:S04]  /*bb50*/  IMAD.WIDE.U32 R40, R43, UR38, R40 ;  /* 0x000000262b287c25 */ /* 0x000fc8000f8e0028 */
[----:B------:R-:W-:Y:S01]  /*bb60*/  IMAD R0, R0, UR38, RZ ;  /* 0x0000002600007c24 */ /* 0x000fe2000f8e02ff */
[----:B------:R-:W-:-:S03]  /*bb70*/  LEA R46, P2, R40, UR36, 0x1 ;  /* 0x00000024282e7c11 */ /* 0x000fc6000f8408ff */
[----:B------:R-:W-:-:S04]  /*bb80*/  IMAD R43, R43, UR39, R0 ;  /* 0x000000272b2b7c24 */ /* 0x000fc8000f8e0200 */
[----:B------:R-:W-:-:S05]  /*bb90*/  IMAD.IADD R41, R41, 0x1, R43 ;  /* 0x0000000129297824 */ /* 0x000fca00078e022b */
[----:B------:R-:W-:Y:S02]  /*bba0*/  LEA.HI.X R47, R40, UR37, R41, 0x1, P2 ;  /* 0x00000025282f7c11 */ /* 0x000fe400090f0c29 */
[----:B------:R-:W-:-:S13]  /*bbb0*/  ISETP.GE.AND P2, PT, R16, UR61, PT ;  /* 0x0000003d10007c0c */ /* 0x000fda000bf46270 */
[----:B------:R-:W0:Y:S04]  /*bbc0*/  @!P2 LDS.128 R40, [R5+0x1400] ;  /* 0x001400000528a984 */ /* 0x000e280000000c00 */
[----:B0-----:R-:W-:Y:S01]  /*bbd0*/  @!P2 STG.E.128 desc[UR4][R46.64], R40 ;  /* 0x000000282e00a986 */ /* 0x001fe2000c101d04 */
[----:B------:R-:W-:-:S13]  /*bbe0*/  ISETP.GE.AND P2, PT, R227, UR61, PT ;  /* 0x0000003de3007c0c */ /* 0x000fda000bf46270 */
[----:B------:R-:W0:Y:S04]  /*bbf0*/  @!P2 LDS.128 R40, [R5+0x6c00] ;  /* 0x006c00000528a984 */ /* 0x000e280000000c00 */
[----:B0-----:R4:W-:Y:S02]  /*bc00*/  @!P2 STG.E.128 desc[UR4][R46.64+0x80], R40 ;  /* 0x000080282e00a986 */ /* 0x0019e4000c101d04 */
.L_x_568:
[----:B------:R-:W-:Y:S05]  /*bc10*/  BSYNC B0 ;  /* 0x0000000000007941 */ /* 0x000fea0003800000 */
.L_x_567:
[----:B------:R-:W-:Y:S01]  /*bc20*/  ISETP.GE.AND P2, PT, R222, R4, PT ;  /* 0x00000004de00720c */ /* 0x000fe20003f46270 */
[----:B------:R-:W-:-:S12]  /*bc30*/  BSSY B0, `(.L_x_569) ;  /* 0x0000013000007945 */ /* 0x000fd80003800000 */
[----:B------:R-:W-:Y:S05]  /*bc40*/  @P2 BRA `(.L_x_570) ;  /* 0x0000000000442947 */ /* 0x000fea0003800000 */
[----:B---34-:R-:W-:Y:S01]  /*bc50*/  IADD3 R43, P2, R44, 0x40, RZ ;  /* 0x000000402c2b7810 */ /* 0x018fe20007f5e0ff */
        /* <DEDUP_REMOVED lines=16> */
.L_x_570:
[----:B------:R-:W-:Y:S05]  /*bd60*/  BSYNC B0 ;  /* 0x0000000000007941 */ /* 0x000fea0003800000 */
.L_x_569:
[----:B------:R-:W-:Y:S01]  /*bd70*/  ISETP.GE.AND P2, PT, R224, R4, PT ;  /* 0x00000004e000720c */ /* 0x000fe20003f46270 */
[----:B------:R-:W-:-:S12]  /*bd80*/  BSSY B0, `(.L_x_571) ;  /* 0x0000013000007945 */ /* 0x000fd80003800000 */
[----:B------:R-:W-:Y:S05]  /*bd90*/  @P2 BRA `(.L_x_572) ;  /* 0x0000000000442947 */ /* 0x000fea0003800000 */
[----:B0--34-:R-:W-:Y:S01]  /*bda0*/  IADD3 R43, P2, R44, 0x60, RZ ;  /* 0x000000602c2b7810 */ /* 0x019fe20007f5e0ff */
[----:B-1----:R-:W-:Y:S01]  /*bdb0*/  IMAD.MOV.U32 R40, RZ, RZ, R100 ;  /* 0x000000ffff287224 */ /* 0x002fe200078e0064 */
[----:B------:R-:W-:Y:S01]  /*bdc0*/  ULDC.64 UR4, c[0x0][0x208] ;  /* 0x0000820000047ab9 */ /* 0x000fe20000000a00 */
[----:B------:R-:W-:Y:S02]  /*bdd0*/  IMAD.MOV.U32 R41, RZ, RZ, R6 ;  /* 0x000000ffff297224 */ /* 0x000fe400078e0006 */
[----:B--2---:R-:W-:Y:S02]  /*bde0*/  IMAD.X R0, RZ, RZ, R45, P2 ;  /* 0x000000ffff007224 */ /* 0x004fe400010e062d */
        /* <DEDUP_REMOVED lines=12> */
.L_x_572:
[----:B------:R-:W-:Y:S05]  /*beb0*/  BSYNC B0 ;  /* 0x0000000000007941 */ /* 0x000fea0003800000 */
.L_x_571:
        /* <DEDUP_REMOVED lines=20> */
.L_x_574:
[----:B------:R-:W-:Y:S05]  /*c000*/  BSYNC B0 ;  /* 0x0000000000007941 */ /* 0x000fea0003800000 */
.L_x_573:
[----:B------:R-:W-:Y:S01]  /*c010*/  ISETP.GE.AND P2, PT, R226, R4, PT ;  /* 0x00000004e200720c */ /* 0x000fe20003f46270 */
[----:B------:R-:W-:-:S12]  /*c020*/  BSSY B0, `(.L_x_575) ;  /* 0x0000013000007945 */ /* 0x000fd80003800000 */
[----:B------:R-:W-:Y:S05]  /*c030*/  @P2 BRA `(.L_x_576) ;  /* 0x0000000000442947 */ /* 0x000fea0003800000 */
[----:B0--34-:R-:W-:Y:S01]  /*c040*/  IADD3 R43, P2, R44, 0xa0, RZ ;  /* 0x000000a02c2b7810 */ /* 0x019fe20007f5e0ff */
[----:B-1----:R-:W-:Y:S01]  /*c050*/  IMAD.MOV.U32 R40, RZ, RZ, R100 ;  /* 0x000000ffff287224 */ /* 0x002fe200078e0064 */
[----:B------:R-:W-:Y:S01]  /*c060*/  ULDC.64 UR4, c[0x0][0x208] ;  /* 0x0000820000047ab9 */ /* 0x000fe20000000a00 */
[----:B------:R-:W-:Y:S02]  /*c070*/  IMAD.MOV.U32 R41, RZ, RZ, R6 ;  /* 0x000000ffff297224 */ /* 0x000fe400078e0006 */
[----:B------:R-:W-:Y:S02]  /*c080*/  IMAD.X R44, RZ, RZ, R45, P2 ;  /* 0x000000ffff2c7224 */ /* 0x000fe400010e062d */
[----:B------:R-:W-:-:S04]  /*c090*/  IMAD.WIDE.U32 R40, R43, UR38, R40 ;  /* 0x000000262b287c25 */ /* 0x000fc8000f8e0028 */
[----:B------:R-:W-:-:S04]  /*c0a0*/  IMAD R44, R44, UR38, RZ ;  /* 0x000000262c2c7c24 */ /* 0x000fc8000f8e02ff */
[----:B------:R-:W-:Y:S01]  /*c0b0*/  IMAD R43, R43, UR39, R44 ;  /* 0x000000272b2b7c24 */ /* 0x000fe2000f8e022c */
[----:B------:R-:W-:-:S03]  /*c0c0*/  LEA R44, P2, R40, UR36, 0x1 ;  /* 0x00000024282c7c11 */ /* 0x000fc6000f8408ff */
        /* <DEDUP_REMOVED lines=8> */
.L_x_576:
[----:B------:R-:W-:Y:S05]  /*c150*/  BSYNC B0 ;  /* 0x0000000000007941 */ /* 0x000fea0003800000 */
.L_x_575:
[----:B0-2---:R-:W2:Y:S01]  /*c160*/  LDL R0, [R1] ;  /* 0x0000000001007983 */ /* 0x005ea20000100800 */
[----:B------:R-:W-:Y:S02]  /*c170*/  VIADD R220, R220, 0x1 ;  /* 0x00000001dcdc7836 */ /* 0x000fe40000000000 */
[----:B------:R-:W-:Y:S01]  /*c180*/  @!P3 VIADD R3, R3, 0x348c0 ;  /* 0x000348c00303b836 */ /* 0x000fe20000000000 */
[----:B------:R-:W-:Y:S01]  /*c190*/  @!PT LDS RZ, [RZ] ;  /* 0x00000000fffff984 */ /* 0x000fe20000000800 */
[----:B------:R-:W-:Y:S01]  /*c1a0*/  @!PT LDS RZ, [RZ] ;  /* 0x00000000fffff984 */ /* 0x000fe20000000800 */
[----:B------:R-:W-:Y:S01]  /*c1b0*/  @!PT LDS RZ, [RZ] ;  /* 0x00000000fffff984 */ /* 0x000fe20000000800 */
[----:B------:R-:W-:Y:S01]  /*c1c0*/  @!PT LDS RZ, [RZ] ;  /* 0x00000000fffff984 */ /* 0x000fe20000000800 */
[----:B------:R0:W-:Y:S06]  /*c1d0*/  MEMBAR.ALL.CTA ;  /* 0x0000000000007992 */ /* 0x0001ec0000008000 */
[----:B0-----:R-:W0:Y:S02]  /*c1e0*/  FENCE.VIEW.ASYNC.S ;  /* 0x00000000000073c6 */ /* 0x001e240000000000 */
[----:B0-----:R0:W-:Y:S01]  /*c1f0*/  BAR.SYNC.DEFER_BLOCKING R163, 0x80 ;  /* 0x000200a30000751d */ /* 0x0011e20000010000 */
[----:B------:R-:W-:-:S02]  /*c200*/  ISETP.NE.AND P2, PT, R220, 0x2, PT ;  /* 0x00000002dc00780c */ /* 0x000fc40003f45270 */
[----:B------:R-:W-:Y:S02]  /*c210*/  @!P3 PRMT R3, RZ, 0x654, R3 ;  /* 0x00000654ff03b816 */ /* 0x000fe40000000003 */
[----:B------:R-:W-:Y:S02]  /*c220*/  SEL R220, R220, RZ, P2 ;  /* 0x000000ffdcdc7207 */ /* 0x000fe40001000000 */
[----:B------:R0:W-:Y:S01]  /*c230*/  @!P3 SYNCS.ARRIVE.TRANS64.RED.A1T0 RZ, [R3+URZ], RZ ;  /* 0x000000ff03ffb9a7 */ /* 0x0001e2000810043f */
[----:B--2---:R-:W-:Y:S02]  /*c240*/  LOP3.LUT P4, RZ, R0, 0x10, RZ, 0xc0, !PT ;  /* 0x0000001000ff7812 */ /* 0x004fe4000788c0ff */
[----:B------:R-:W-:-:S04]  /*c250*/  SEL R0, RZ, 0x1, P2 ;  /* 0x00000001ff007807 */ /* 0x000fc80001000000 */
[----:B------:R-:W-:-:S07]  /*c260*/  LOP3.LUT R229, R229, R0, RZ, 0x3c, !PT ;  /* 0x00000000e5e57212 */ /* 0x000fce00078e3cff */
[----:B0-----:R-:W-:Y:S05]  /*c270*/  @P4 BRA `(.L_x_577) ;  /* 0xffffff64000c4947 */ /* 0x001fea000383ffff */
[----:B------:R-:W0:Y:S01]  /*c280*/  S2R R4, SR_TID.X ;  /* 0x0000000000047919 */ /* 0x000e220000002100 */
[----:B------:R-:W-:Y:S02]  /*c290*/  PLOP3.LUT P0, PT, PT, PT, PT, 0x8, 0x0 ;  /* 0x000000000000781c */ /* 0x000fe40003f0e170 */
[----:B0-----:R-:W-:-:S04]  /*c2a0*/  SHF.R.U32.HI R4, RZ, 0x7, R4 ;  /* 0x00000007ff047819 */ /* 0x001fc80000011604 */
[----:B------:R-:W-:-:S13]  /*c2b0*/  ISETP.NE.AND P4, PT, R4, 0x1, PT ;  /* 0x000000010400780c */ /* 0x000fda0003f85270 */
[----:B------:R-:W-:Y:S06]  /*c2c0*/  @!P4 BAR.ARV 0x9, 0x100 ;  /* 0x024400000000cb1d */ /* 0x000fec0000002000 */
.L_x_449:
[----:B------:R-:W-:Y:S01]  /*c2d0*/  ISETP.GE.AND P2, PT, R162, 0x1, PT ;  /* 0x00000001a200780c */ /* 0x000fe20003f46270 */
[----:B------:R-:W-:Y:S01]  /*c2e0*/  IMAD.MOV.U32 R0, RZ, RZ, RZ ;  /* 0x000000ffff007224 */ /* 0x000fe200078e00ff */
[----:B------:R-:W-:Y:S01]  /*c2f0*/  PLOP3.LUT P1, PT, PT, PT, PT, 0x80, 0x0 ;  /* 0x000000000000781c */ /* 0x000fe20003f2f070 */
[----:B------:R-:W-:Y:S01]  /*c300*/  IMAD.MOV.U32 R3, RZ, RZ, RZ ;  /* 0x000000ffff037224 */ /* 0x000fe200078e00ff */
[----:B---34-:R-:W-:Y:S01]  /*c310*/  CS2R R42, SRZ ;  /* 0x00000000002a7805 */ /* 0x018fe2000001ff00 */
[----:B------:R-:W-:Y:S01]  /*c320*/  IMAD.MOV.U32 R87, RZ, RZ, RZ ;  /* 0x000000ffff577224 */ /* 0x000fe200078e00ff */
[----:B------:R-:W-:Y:S01]  /*c330*/  CS2R R36, SRZ ;  /* 0x0000000000247805 */ /* 0x000fe2000001ff00 */
[----:B------:R-:W-:Y:S01]  /*c340*/  IMAD.MOV.U32 R39, RZ, RZ, RZ ;  /* 0x000000ffff277224 */ /* 0x000fe200078e00ff */
[----:B------:R-:W-:Y:S02]  /*c350*/  CS2R R46, SRZ ;  /* 0x00000000002e7805 */ /* 0x000fe4000001ff00 */
[----:B------:R-:W-:-:S02]  /*c360*/  CS2R R44, SRZ ;  /* 0x00000000002c7805 */ /* 0x000fc4000001ff00 */
[----:B-1----:R-:W-:Y:S02]  /*c370*/  CS2R R40, SRZ ;  /* 0x0000000000287805 */ /* 0x002fe4000001ff00 */
[----:B------:R-:W-:Y:S02]  /*c380*/  CS2R R34, SRZ ;  /* 0x0000000000227805 */ /* 0x000fe4000001ff00 */
[----:B------:R-:W-:Y:S02]  /*c390*/  CS2R R50, SRZ ;  /* 0x0000000000327805 */ /* 0x000fe4000001ff00 */
[----:B------:R-:W-:Y:S02]  /*c3a0*/  CS2R R48, SRZ ;  /* 0x0000000000307805 */ /* 0x000fe4000001ff00 */
[----:B------:R-:W-:Y:S02]  /*c3b0*/  CS2R R32, SRZ ;  /* 0x0000000000207805 */ /* 0x000fe4000001ff00 */
[----:B------:R-:W-:-:S02]  /*c3c0*/  CS2R R30, SRZ ;  /* 0x00000000001e7805 */ /* 0x000fc4000001ff00 */
[----:B------:R-:W-:Y:S02]  /*c3d0*/  CS2R R54, SRZ ;  /* 0x0000000000367805 */ /* 0x000fe4000001ff00 */
[----:B------:R-:W-:Y:S01]  /*c3e0*/  CS2R R52, SRZ ;  /* 0x0000000000347805 */ /* 0x000fe2000001ff00 */
[----:B------:R-:W-:Y:S01]  /*c3f0*/  IMAD.MOV.U32 R58, RZ, RZ, RZ ;  /* 0x000000ffff3a7224 */ /* 0x000fe200078e00ff */
        /* <DEDUP_REMOVED lines=15> */
[----:B------:R-:W-:Y:S01]  /*c4f0*/  CS2R R104, SRZ ;  /* 0x0000000000687805 */ /* 0x000fe2000001ff00 */
[----:B------:R-:W-:-:S02]  /*c500*/  IMAD.MOV.U32 R102, RZ, RZ, RZ ;  /* 0x000000ffff667224 */ /* 0x000fc400078e00ff */
[----:B------:R-:W-:Y:S02]  /*c510*/  IMAD.MOV.U32 R7, RZ, RZ, RZ ;  /* 0x000000ffff077224 */ /* 0x000fe400078e00ff */
[----:B------:R-:W-:Y:S01]  /*c520*/  IMAD.MOV.U32 R106, RZ, RZ, RZ ;  /* 0x000000ffff6a7224 */ /* 0x000fe200078e00ff */
[----:B------:R-:W-:Y:S06]  /*c530*/  @P0 BRA `(.L_x_578) ;  /* 0x00000000000c0947 */ /* 0x000fec0003800000 */
[----:B------:R-:W0:Y:S01]  /*c540*/  FENCE.VIEW.ASYNC.G ;  /* 0x00000000000073c6 */ /* 0x000e220000000100 */
[----:B------:R-:W-:Y:S05]  /*c550*/  WARPSYNC.ALL ;  /* 0x0000000000007948 */ /* 0x000fea0003800000 */
[----:B0-----:R-:W-:Y:S06]  /*c560*/  BAR.ARV 0xc, 0x120 ;  /* 0x0304800000007b1d */ /* 0x001fec0000002000 */
.L_x_578:
[----:B------:R-:W-:Y:S02]  /*c570*/  IMAD.MOV.U32 R103, RZ, RZ, RZ ;  /* 0x000000ffff677224 */ /* 0x000fe400078e00ff */
[----:B------:R-:W-:Y:S01]  /*c580*/  IMAD.MOV.U32 R6, RZ, RZ, RZ ;  /* 0x000000ffff067224 */ /* 0x000fe200078e00ff */
[----:B------:R-:W-:Y:S06]  /*c590*/  @!P2 BRA `(.L_x_579) ;  /* 0x0000011400f0a947 */ /* 0x000fec0003800000 */
[----:B------:R-:W0:Y:S01]  /*c5a0*/  S2R R4, SR_TID.X ;  /* 0x0000000000047919 */ /* 0x000e220000002100 */
[----:B------:R-:W-:Y:S01]  /*c5b0*/  UMOV UR4, 0xffffffff ;  /* 0xffffffff00047882 */ /* 0x000fe20000000000 */
[----:B0-----:R-:W-:-:S05]  /*c5c0*/  VIADD R4, R4, 0xffffff80 ;  /* 0xffffff8004047836 */ /* 0x001fca0000000000 */
[----:B------:R-:W-:-:S04]  /*c5d0*/  SHF.R.S32.HI R33, RZ, 0x1f, R4 ;  /* 0x0000001fff217819 */ /* 0x000fc80000011404 */
[----:B------:R-:W-:-:S04]  /*c5e0*/  LEA.HI R80, R33, R4, RZ, 0x7 ;  /* 0x0000000421507211 */ /* 0x000fc800078f38ff */
[----:B------:R-:W-:Y:S01]  /*c5f0*/  SHF.R.S32.HI R13, RZ, 0x7, R80 ;  /* 0x00000007ff0d7819 */ /* 0x000fe20000011450 */
[----:B------:R-:W-:Y:S06]  /*c600*/  BRA.DIV UR4, `(.L_x_580) ;  /* 0x00000192049c7947 */ /* 0x000fec000b800000 */
[----:B------:R-:W0:Y:S04]  /*c610*/  SHFL.IDX PT, R0, R13, RZ, 0x1f ;  /* 0x00001fff0d007589 */ /* 0x000e2800000e0000 */
[----:B0-----:R0:W-:Y:S02]  /*c620*/  STL [R1+0x28], R0 ;  /* 0x0000280001007387 */ /* 0x0011e40000100800 */
.L_x_771:
[----:B0-----:R-:W2:Y:S04]  /*c630*/  LDL R0, [R1+0x8c] ;  /* 0x00008c0001007983 */ /* 0x001ea80000100800 */
[----:B------:R-:W3:Y:S01]  /*c640*/  LDL R3, [R1+0x28] ;  /* 0x0000280001037983 */ /* 0x000ee20000100800 */
[----:B--2---:R-:W-:Y:S02]  /*c650*/  R2UR UR4, R0 ;  /* 0x00000000000472ca */ /* 0x004fe400000e0000 */
[----:B---3--:R-:W-:-:S04]  /*c660*/  LEA.HI R0, R3, R3, RZ, 0x1 ;  /* 0x0000000303007211 */ /* 0x008fc800078f08ff */
[----:B------:R-:W-:-:S07]  /*c670*/  LOP3.LUT R0, R0, 0x1e, RZ, 0xc0, !PT ;  /* 0x0000001e00007812 */ /* 0x000fce00078ec0ff */
[----:B------:R-:W-:Y:S01]  /*c680*/  ULOP3.LUT UP0, URZ, UR4, 0x9f, URZ, 0xc0, !UPT ;  /* 0x0000009f043f7892 */ /* 0x000fe2000f80c03f */
[----:B------:R-:W-:-:S05]  /*c690*/  IMAD.IADD R0, R3, 0x1, -R0 ;  /* 0x0000000103007824 */ /* 0x000fca00078e0a00 */
[----:B------:R-:W-:Y:S02]  /*c6a0*/  PLOP3.LUT P0, PT, PT, PT, UP0, 0x80, 0x0 ;  /* 0x000000000000781c */ /* 0x000fe40003f0f008 */
[----:B------:R-:W-:-:S04]  /*c6b0*/  LEA R0, R0, UR4, 0xd ;  /* 0x0000000400007c11 */ /* 0x000fc8000f8e68ff */
[----:B------:R-:W-:-:S04]  /*c6c0*/  SHF.R.U32.HI R0, RZ, 0x4, R0 ;  /* 0x00000004ff007819 */ /* 0x000fc80000011600 */
[----:B------:R-:W-:-:S03]  /*c6d0*/  LOP3.LUT R32, R0, 0x3fff, RZ, 0xc0, !PT ;  /* 0x00003fff00207812 */ /* 0x000fc600078ec0ff */
[----:B------:R-:W-:Y:S05]  /*c6e0*/  @!P0 BRA `(.L_x_581) ;  /* 0x0000000000408947 */ /* 0x000fea0003800000 */
[----:B------:R-:W-:Y:S01]  /*c6f0*/  MOV R0, 0x0 ;  /* 0x0000000000007802 */ /* 0x000fe20000000f00 */
[----:B------:R-:W-:Y:S01]  /*c700*/  ULDC.64 UR4, c[0x4][0xa0] ;  /* 0x0100280000047ab9 */ /* 0x000fe20000000a00 */
[----:B------:R-:W-:Y:S01]  /*c710*/  ULDC.64 UR6, c[0x4][0xa8] ;  /* 0x01002a0000067ab9 */ /* 0x000fe20000000a00 */
[----:B------:R-:W-:Y:S01]  /*c720*/  IMAD.U32 R4, RZ, RZ, UR4 ;  /* 0x00000004ff047e24 */ /* 0x000fe2000f8e00ff */
[----:B-1----:R0:W1:Y:S01]  /*c730*/  LDC.64 R14, c[0x4][R0] ;  /* 0x01000000000e7b82 */ /* 0x0020620000000a00 */
        /* <DEDUP_REMOVED lines=11> */
.L_x_581:
[----:B------:R-:W-:Y:S02]  /*c7f0*/  ULDC UR4, c[0x0][0x3d4] ;  /* 0x0000f50000047ab9 */ /* 0x000fe40000000800 */
[----:B------:R-:W-:-:S13]  /*c800*/  ISETP.LT.AND P0, PT, RZ, UR4, PT ;  /* 0x00000004ff007c0c */ /* 0x000fda000bf01270 */
[----:B------:R-:W-:Y:S05]  /*c810*/  @P0 BRA `(.L_x_582) ;  /* 0x0000000000400947 */ /* 0x000fea0003800000 */
[----:B------:R-:W2:Y:S02]  /*c820*/  LDL R20, [R1+0x84] ;  /* 0x0000840001147983 */ /* 0x000ea40000100800 */
[----:B--2---:R-:W-:-:S04]  /*c830*/  LEA.HI R0, R20, R20, RZ, 0x1 ;  /* 0x0000001414007211 */ /* 0x004fc800078f08ff */
[----:B------:R-:W-:-:S05]  /*c840*/  LOP3.LUT R0, R0, 0xfffffffe, RZ, 0xc0, !PT ;  /* 0xfffffffe00007812 */ /* 0x000fca00078ec0ff */
[----:B------:R-:W-:-:S05]  /*c850*/  IMAD.IADD R0, R20, 0x1, -R0 ;  /* 0x0000000114007824 */ /* 0x000fca00078e0a00 */
[----:B------:R-:W-:-:S04]  /*c860*/  SHF.L.U32 R3, R0, 0x1f, RZ ;  /* 0x0000001f00037819 */ /* 0x000fc800000006ff */
[----:B------:R0:W2:Y:S03]  /*c870*/  SYNCS.PHASECHK.TRANS64.TRYWAIT P0, [R2+URZ+0x34800], R3 ;  /* 0x03480003020075a7 */ /* 0x0000a6000800017f */
[----:B--2---:R-:W-:Y:S05]  /*c880*/  @!P0 NANOSLEEP.SYNCS 0x989680 ;  /* 0x009896800000895d */ /* 0x004fea0003900000 */
[----:B------:R-:W2:Y:S01]  /*c890*/  @!P0 SYNCS.PHASECHK.TRANS64 P0, [R2+URZ+0x34800], R3 ;  /* 0x03480003020085a7 */ /* 0x000ea2000800007f */
[----:B------:R-:W-:Y:S04]  /*c8a0*/  BSSY B0, `(.L_x_583) ;  /* 0x0000006000007945 */ /* 0x000fe80003800000 */
[----:B--2---:R-:W-:Y:S05]  /*c8b0*/  @P0 BRA `(.L_x_584) ;  /* 0x0000000000100947 */ /* 0x004fea0003800000 */
.L_x_585:
[----:B--2---:R2:W3:Y:S02]  /*c8c0*/  SYNCS.PHASECHK.TRANS64.TRYWAIT P0, [R2+URZ+0x34800], R3 ;  /* 0x03480003020075a7 */ /* 0x0044e4000800017f */
[----:B---3--:R-:W-:Y:S05]  /*c8d0*/  @!P0 NANOSLEEP.SYNCS 0x989680 ;  /* 0x009896800000895d */ /* 0x008fea0003900000 */
[----:B------:R-:W3:Y:S02]  /*c8e0*/  @!P0 SYNCS.PHASECHK.TRANS64 P0, [R2+URZ+0x34800], R3 ;  /* 0x03480003020085a7 */ /* 0x000ee4000800007f */
[----:B---3--:R-:W-:Y:S05]  /*c8f0*/  @!P0 BRA `(.L_x_585) ;  /* 0xfffffffc00f08947 */ /* 0x008fea000383ffff */
.L_x_584:
[----:B------:R-:W-:Y:S05]  /*c900*/  BSYNC B0 ;  /* 0x0000000000007941 */ /* 0x000fea0003800000 */
.L_x_583:
[----:B------:R-:W-:Y:S05]  /*c910*/  BRA `(.L_x_586) ;  /* 0x0000003800847947 */ /* 0x000fea0003800000 */
.L_x_582:
[----:B------:R-:W2:Y:S01]  /*c920*/  LDL R38, [R1+0x8c] ;  /* 0x00008c0001267983 */ /* 0x000ea20000100800 */
[----:B-----5:R-:W-:Y:S01]  /*c930*/  SHF.R.S32.HI R0, RZ, 0x1f, R155 ;  /* 0x0000001fff007819 */ /* 0x020fe2000001149b */
[----:B------:R-:W-:Y:S01]  /*c940*/  ULDC.64 UR4, c[0x0][0x3d8] ;  /* 0x0000f60000047ab9 */ /* 0x000fe20000000a00 */
[----:B------:R-:W-:Y:S01]  /*c950*/  ULDC.64 UR6, c[0x0][0x3e8] ;  /* 0x0000fa0000067ab9 */ /* 0x000fe20000000a00 */
[----:B------:R-:W-:Y:S01]  /*c960*/  IMAD.WIDE.U32 R4, R155, UR4, RZ ;  /* 0x000000049b047c25 */ /* 0x000fe2000f8e00ff */
[----:B------:R-:W-:-:S03]  /*c970*/  SHF.R.S32.HI R10, RZ, 0x1f, R18 ;  /* 0x0000001fff0a7819 */ /* 0x000fc60000011412 */
[C---:B------:R-:W-:Y:S02]  /*c980*/  IMAD R6, R0.reuse, UR4, RZ ;  /* 0x0000000400067c24 */ /* 0x040fe4000f8e02ff */
[----:B------:R-:W-:Y:S02]  /*c990*/  IMAD R0, R0, UR6, RZ ;  /* 0x0000000600007c24 */ /* 0x000fe4000f8e02ff */
[C---:B------:R-:W-:Y:S01]  /*c9a0*/  IMAD R9, R155.reuse, UR5, R6 ;  /* 0x000000059b097c24 */ /* 0x040fe2000f8e0206 */
[----:B------:R-:W-:Y:S01]  /*c9b0*/  ULDC.64 UR4, c[0x0][0x3c8] ;  /* 0x0000f20000047ab9 */ /* 0x000fe20000000a00 */
[----:B------:R-:W-:Y:S01]  /*c9c0*/  IMAD R27, R155, UR7, R0 ;  /* 0x000000079b1b7c24 */ /* 0x000fe2000f8e0200 */
[-C--:B------:R-:W-:Y:S01]  /*c9d0*/  IADD3 R0, P0, R18, R4.reuse, RZ ;  /* 0x0000000412007210 */ /* 0x080fe20007f1e0ff */
[----:B------:R-:W-:Y:S01]  /*c9e0*/  IMAD.IADD R9, R9, 0x1, R5 ;  /* 0x0000000109097824 */ /* 0x000fe200078e0205 */
[----:B------:R-:W-:Y:S01]  /*c9f0*/  LEA R24, P1, R4, UR4, 0x1 ;  /* 0x0000000404187c11 */ /* 0x000fe2000f8208ff */
[----:B------:R-:W-:Y:S01]  /*ca00*/  IMAD.WIDE.U32 R6, R155, UR6, RZ ;  /* 0x000000069b067c25 */ /* 0x000fe2000f8e00ff */
[----:B------:R-:W-:Y:S01]  /*ca10*/  LEA R28, P2, R0, UR4, 0x1 ;  /* 0x00000004001c7c11 */ /* 0x000fe2000f8408ff */
[----:B------:R-:W-:Y:S01]  /*ca20*/  ULDC.64 UR6, c[0x0][0x3e0] ;  /* 0x0000f80000067ab9 */ /* 0x000fe20000000a00 */
[--C-:B------:R-:W-:Y:S01]  /*ca30*/  LEA.HI.X R25, R4, UR5, R9.reuse, 0x1, P1 ;  /* 0x0000000504197c11 */ /* 0x100fe200088f0c09 */
[----:B------:R-:W-:Y:S01]  /*ca40*/  IMAD.X R3, R10, 0x1, R9, P0 ;  /* 0x000000010a037824 */ /* 0x000fe200000e0609 */
[----:B------:R-:W-:Y:S01]  /*ca50*/  IADD3 R5, P0, R16, R4, RZ ;  /* 0x0000000410057210 */ /* 0x000fe20007f1e0ff */
[----:B------:R-:W-:Y:S01]  /*ca60*/  IMAD.IADD R27, R27, 0x1, R7 ;  /* 0x000000011b1b7824 */ /* 0x000fe200078e0207 */
[----:B------:R-:W-:-:S02]  /*ca70*/  IADD3 R8, P4, R18, R6, RZ ;  /* 0x0000000612087210 */ /* 0x000fc40007f9e0ff */
[----:B------:R-:W-:Y:S01]  /*ca80*/  LEA.HI.X R29, R0, UR5, R3, 0x1, P2 ;  /* 0x00000005001d7c11 */ /* 0x000fe200090f0c03 */
[C---:B------:R-:W-:Y:S01]  /*ca90*/  IMAD.X R4, R17.reuse, 0x1, R9, P0 ;  /* 0x0000000111047824 */ /* 0x040fe200000e0609 */
[----:B------:R-:W-:Y:S01]  /*caa0*/  IADD3 R0, P3, R16, R6, RZ ;  /* 0x0000000610007210 */ /* 0x000fe20007f7e0ff */
[--C-:B------:R-:W-:Y:S01]  /*cab0*/  IMAD.X R7, R10, 0x1, R27.reuse, P4 ;  /* 0x000000010a077824 */ /* 0x100fe200020e061b */
[----:B------:R-:W-:Y:S02]  /*cac0*/  LEA R26, P2, R6, UR6, 0x1 ;  /* 0x00000006061a7c11 */ /* 0x000fe4000f8408ff */
[----:B------:R-:W-:Y:S01]  /*cad0*/  LEA R30, P5, R8, UR6, 0x1 ;  /* 0x00000006081e7c11 */ /* 0x000fe2000f8a08ff */
[----:B------:R-:W-:Y:S01]  /*cae0*/  IMAD.X R3, R17, 0x1, R27, P3 ;  /* 0x0000000111037824 */ /* 0x000fe200018e061b */
[----:B------:R-:W-:Y:S02]  /*caf0*/  LEA R34, P4, R5, UR4, 0x1 ;  /* 0x0000000405227c11 */ /* 0x000fe4000f8808ff */
[----:B------:R-:W-:-:S02]  /*cb00*/  LEA R36, P0, R0, UR6, 0x1 ;  /* 0x0000000600247c11 */ /* 0x000fc4000f8008ff */
[----:B------:R-:W-:Y:S02]  /*cb10*/  LEA.HI.X R31, R8, UR7, R7, 0x1, P5 ;  /* 0x00000007081f7c11 */ /* 0x000fe4000a8f0c07 */
[----:B------:R-:W-:Y:S02]  /*cb20*/  LEA.HI.X R27, R6, UR7, R27, 0x1, P2 ;  /* 0x00000007061b7c11 */ /* 0x000fe400090f0c1b */
[----:B------:R-:W-:Y:S02]  /*cb30*/  LEA.HI.X R35, R5, UR5, R4, 0x1, P4 ;  /* 0x0000000505237c11 */ /* 0x000fe4000a0f0c04 */
[----:B------:R-:W-:Y:S02]  /*cb40*/  LEA.HI.X R37, R0, UR7, R3, 0x1, P0 ;  /* 0x0000000700257c11 */ /* 0x000fe400080f0c03 */
[----:B--2---:R-:W-:-:S13]  /*cb50*/  R2UR UR8, R38 ;  /* 0x00000000260872ca */ /* 0x004fda00000e0000 */
[----:B------:R-:W-:-:S06]  /*cb60*/  ULOP3.LUT UP0, URZ, UR8, 0x3ff, URZ, 0xc0, !UPT ;  /* 0x000003ff083f7892 */ /* 0x000fcc000f80c03f */
[----:B------:R-:W-:-:S13]  /*cb70*/  PLOP3.LUT P1, PT, PT, PT, UP0, 0x80, 0x0 ;  /* 0x000000000000781c */ /* 0x000fda0003f2f008 */
        /* <DEDUP_REMOVED lines=17> */
.L_x_587:
[----:B------:R-:W2:Y:S01]  /*cc90*/  LDL R20, [R1+0x60] ;  /* 0x0000600001147983 */ /* 0x000ea20000100800 */
[----:B------:R-:W-:Y:S01]  /*cca0*/  ULDC.U8 UR4, c[0x0][0x3f0] ;  /* 0x0000fc0000047ab9 */ /* 0x000fe20000000000 */
[----:B------:R-:W-:Y:S01]  /*ccb0*/  R2UR UR5, R38 ;  /* 0x00000000260572ca */ /* 0x000fe200000e0000 */
[----:B------:R-:W-:Y:S01]  /*ccc0*/  BSSY B0, `(.L_x_588) ;  /* 0x000035e000007945 */ /* 0x000fe20003800000 */
[----:B------:R-:W-:-:S11]  /*ccd0*/  ISETP.NE.AND P0, PT, RZ, UR4, PT ;  /* 0x00000004ff007c0c */ /* 0x000fd6000bf05270 */
[----:B--2---:R-:W-:Y:S02]  /*cce0*/  LEA R0, R20, UR5, 0x1 ;  /* 0x0000000514007c11 */ /* 0x004fe4000f8e08ff */
[----:B------:R-:W-:Y:S05]  /*ccf0*/  @!P0 BRA `(.L_x_589) ;  /* 0x0000001800648947 */ /* 0x000fea0003800000 */
[----:B------:R-:W2:Y:S01]  /*cd00*/  LDL R20, [R1+0x84] ;  /* 0x0000840001147983 */ /* 0x000ea20000100800 */
[----:B------:R-:W-:Y:S01]  /*cd10*/  IMAD R3, R157, -0x80, R159 ;  /* 0xffffff809d037824 */ /* 0x000fe200078e029f */
[----:B------:R-:W-:Y:S01]  /*cd20*/  BSSY B1, `(.L_x_590) ;  /* 0x0000018000017945 */ /* 0x000fe20003800000 */
[----:B------:R-:W-:Y:S02]  /*cd30*/  CS2R R6, SRZ ;  /* 0x0000000000067805 */ /* 0x000fe4000001ff00 */
[----:B------:R-:W-:Y:S02]  /*cd40*/  CS2R R8, SRZ ;  /* 0x0000000000087805 */ /* 0x000fe4000001ff00 */
[----:B------:R-:W-:-:S04]  /*cd50*/  VIMNMX R3, R3, 0x80, PT ;  /* 0x0000008003037848 */ /* 0x000fc80003fe0100 */
[----:B------:R-:W-:Y:S02]  /*cd60*/  ISETP.GE.AND P1, PT, R22, R3, PT ;  /* 0x000000031600720c */ /* 0x000fe40003f26270 */
[----:B--2---:R-:W-:-:S04]  /*cd70*/  LEA.HI R4, R20, R20, RZ, 0x1 ;  /* 0x0000001414047211 */ /* 0x004fc800078f08ff */
[----:B------:R-:W-:-:S05]  /*cd80*/  LOP3.LUT R4, R4, 0xfffffffe, RZ, 0xc0, !PT ;  /* 0xfffffffe04047812 */ /* 0x000fca00078ec0ff */
[----:B------:R-:W-:Y:S01]  /*cd90*/  IMAD.IADD R33, R20, 0x1, -R4 ;  /* 0x0000000114217824 */ /* 0x000fe200078e0a04 */
[----:B------:R-:W-:Y:S02]  /*cda0*/  CS2R R4, SRZ ;  /* 0x0000000000047805 */ /* 0x000fe4000001ff00 */
[----:B------:R-:W-:Y:S02]  /*cdb0*/  CS2R R20, SRZ ;  /* 0x0000000000147805 */ /* 0x000fe4000001ff00 */
[----:B------:R-:W-:Y:S01]  /*cdc0*/  SHF.L.U32 R33, R33, 0x1f, RZ ;  /* 0x0000001f21217819 */ /* 0x000fe200000006ff */
[----:B------:R-:W-:Y:S06]  /*cdd0*/  @P1 BRA `(.L_x_591) ;  /* 0x0000000000301947 */ /* 0x000fec0003800000 */
[----:B------:R-:W-:Y:S01]  /*cde0*/  ULDC UR4, c[0x0][0x3d4] ;  /* 0x0000f50000047ab9 */ /* 0x000fe20000000800 */
[----:B------:R-:W-:Y:S02]  /*cdf0*/  CS2R R8, SRZ ;  /* 0x0000000000087805 */ /* 0x000fe4000001ff00 */
[----:B------:R-:W-:Y:S02]  /*ce00*/  ISETP.GE.AND P0, PT, R18, UR4, PT ;  /* 0x0000000412007c0c */ /* 0x000fe4000bf06270 */
[----:B------:R-:W-:Y:S02]  /*ce10*/  CS2R R20, SRZ ;  /* 0x0000000000147805 */ /* 0x000fe4000001ff00 */
[----:B------:R-:W-:Y:S02]  /*ce20*/  ISETP.GE.AND P2, PT, R221, UR4, PT ;  /* 0x00000004dd007c0c */ /* 0x000fe4000bf46270 */
[----:B------:R-:W-:Y:S02]  /*ce30*/  CS2R R4, SRZ ;  /* 0x0000000000047805 */ /* 0x000fe4000001ff00 */
[----:B------:R-:W-:Y:S01]  /*ce40*/  CS2R R6, SRZ ;  /* 0x0000000000067805 */ /* 0x000fe2000001ff00 */
[----:B------:R-:W-:-:S04]  /*ce50*/  ULDC.64 UR6, c[0x0][0x208] ;  /* 0x0000820000067ab9 */ /* 0x000fc80000000a00 */
[----:B------:R0:W5:Y:S04]  /*ce60*/  @!P0 LDG.E.64 R8, desc[UR6][R28.64] ;  /* 0x000000061c088981 */ /* 0x000168000c1e1b00 */
[----:B------:R0:W5:Y:S04]  /*ce70*/  @!P2 LDG.E.64 R20, desc[UR6][R28.64+0x40] ;  /* 0x000040061c14a981 */ /* 0x000168000c1e1b00 */
[----:B------:R0:W5:Y:S04]  /*ce80*/  @!P0 LDG.E.64 R4, desc[UR6][R30.64] ;  /* 0x000000061e048981 */ /* 0x000168000c1e1b00 */
[----:B------:R0:W5:Y:S02]  /*ce90*/  @!P2 LDG.E.64 R6, desc[UR6][R30.64+0x40] ;  /* 0x000040061e06a981 */ /* 0x000164000c1e1b00 */
.L_x_591:
[----:B------:R-:W-:Y:S05]  /*cea0*/  BSYNC B1 ;  /* 0x0000000000017941 */ /* 0x000fea0003800000 */
.L_x_590:
[----:B------:R-:W-:-:S03]  /*ceb0*/  UMOV UR4, 0xffffffff ;  /* 0xffffffff00047882 */ /* 0x000fc60000000000 */
[----:B------:R-:W-:Y:S05]  /*cec0*/  BRA.DIV UR4, `(.L_x_592) ;  /* 0x0000018a04947947 */ /* 0x000fea000b800000 */
.L_x_774:
[----:B------:R-:W-:-:S03]  /*ced0*/  UMOV UR4, 0xffffffff ;  /* 0xffffffff00047882 */ /* 0x000fc60000000000 */
[----:B------:R-:W-:Y:S05]  /*cee0*/  BRA.DIV UR4, `(.L_x_593) ;  /* 0x0000018a04b47947 */ /* 0x000fea000b800000 */
.L_x_777:
[----:B------:R-:W-:-:S03]  /*cef0*/  UMOV UR4, 0xffffffff ;  /* 0xffffffff00047882 */ /* 0x000fc60000000000 */
[----:B------:R-:W-:Y:S05]  /*cf00*/  BRA.DIV UR4, `(.L_x_594) ;  /* 0x0000018a04d47947 */ /* 0x000fea000b800000 */
.L_x_780:
[----:B------:R-:W-:-:S03]  /*cf10*/  UMOV UR4, 0xffffffff ;  /* 0xffffffff00047882 */ /* 0x000fc60000000000 */
[----:B------:R-:W-:Y:S05]  /*cf20*/  BRA.DIV UR4, `(.L_x_595) ;  /* 0x0000018a04f47947 */ /* 0x000fea000b800000 */
.L_x_783:
[----:B------:R-:W2:Y:S01]  /*cf30*/  SYNCS.PHASECHK.TRANS64.TRYWAIT P0, [R2+URZ+0x34800], R33 ;  /* 0x03480021020075a7 */ /* 0x000ea2000800017f */
[----:B-----5:R-:W-:Y:S01]  /*cf40*/  IMAD.MOV.U32 R12, RZ, RZ, R8 ;  /* 0x000000ffff0c7224 */ /* 0x020fe200078e0008 */
[--C-:B------:R-:W-:Y:S01]  /*cf50*/  SHF.R.U64 R24, R8, 0x10, R9.reuse ;  /* 0x0000001008187819 */ /* 0x100fe20000001209 */
[--C-:B------:R-:W-:Y:S01]  /*cf60*/  IMAD.MOV.U32 R13, RZ, RZ, R9.reuse ;  /* 0x000000ffff0d7224 */ /* 0x100fe200078e0009 */
[----:B------:R-:W-:Y:S01]  /*cf70*/  SHF.R.U32.HI R25, RZ, 0x10, R9 ;  /* 0x00000010ff197819 */ /* 0x000fe20000011609 */
[----:B------:R-:W-:Y:S01]  /*cf80*/  IMAD.MOV.U32 R8, RZ, RZ, R20 ;  /* 0x000000ffff087224 */ /* 0x000fe200078e0014 */
[----:B------:R-:W-:Y:S01]  /*cf90*/  SHF.R.U64 R20, R20, 0x10, R21 ;  /* 0x0000001014147819 */ /* 0x000fe20000001215 */
[----:B-1----:R-:W-:Y:S01]  /*cfa0*/  IMAD.MOV.U32 R14, RZ, RZ, R4 ;  /* 0x000000ffff0e7224 */ /* 0x002fe200078e0004 */
[----:B------:R-:W-:Y:S01]  /*cfb0*/  SHF.R.U64 R4, R4, 0x10, R5 ;  /* 0x0000001004047819 */ /* 0x000fe20000001205 */
[----:B------:R-:W-:Y:S01]  /*cfc0*/  IMAD.MOV.U32 R10, RZ, RZ, R6 ;  /* 0x000000ffff0a7224 */ /* 0x000fe200078e0006 */
[----:B------:R-:W-:Y:S01]  /*cfd0*/  SHF.R.U64 R6, R6, 0x10, R7 ;  /* 0x0000001006067819 */ /* 0x000fe20000001207 */
[--C-:B------:R-:W-:Y:S01]  /*cfe0*/  IMAD.MOV.U32 R9, RZ, RZ, R21.reuse ;  /* 0x000000ffff097224 */ /* 0x100fe200078e0015 */
[----:B------:R-:W-:Y:S01]  /*cff0*/  SHF.R.U32.HI R21, RZ, 0x10, R21 ;  /* 0x00000010ff157819 */ /* 0x000fe20000011615 */
[--C-:B------:R-:W-:Y:S01]  /*d000*/  IMAD.MOV.U32 R15, RZ, RZ, R5.reuse ;  /* 0x000000ffff0f7224 */ /* 0x100fe200078e0005 */
[----:B------:R-:W-:Y:S01]  /*d010*/  SHF.R.U32.HI R5, RZ, 0x10, R5 ;  /* 0x00000010ff057819 */ /* 0x000fe20000011605 */
[--C-:B------:R-:W-:Y:S01]  /*d020*/  IMAD.MOV.U32 R11, RZ, RZ, R7.reuse ;  /* 0x000000ffff0b7224 */ /* 0x100fe200078e0007 */
[----:B------:R-:W-:Y:S01]  /*d030*/  SHF.R.U32.HI R7, RZ, 0x10, R7 ;  /* 0x00000010ff077819 */ /* 0x000fe20000011607 */
[----:B------:R-:W-:Y:S01]  /*d040*/  BSSY B1, `(.L_x_596) ;  /* 0x000000a000017945 */ /* 0x000fe20003800000 */
[----:B------:R-:W-:-:S02]  /*d050*/  PRMT R12, R12, 0x5410, R24 ;  /* 0x000054100c0c7816 */ /* 0x000fc40000000018 */
[----:B------:R-:W-:Y:S02]  /*d060*/  PRMT R13, R13, 0x5410, R25 ;  /* 0x000054100d0d7816 */ /* 0x000fe40000000019 */
[----:B------:R-:W-:Y:S02]  /*d070*/  PRMT R8, R8, 0x5410, R20 ;  /* 0x0000541008087816 */ /* 0x000fe40000000014 */
[----:B------:R-:W-:Y:S02]  /*d080*/  PRMT R9, R9, 0x5410, R21 ;  /* 0x0000541009097816 */ /* 0x000fe40000000015 */
[----:B------:R-:W-:Y:S02]  /*d090*/  PRMT R14, R14, 0x5410, R4 ;  /* 0x000054100e0e7816 */ /* 0x000fe40000000004 */
[----:B------:R-:W-:Y:S02]  /*d0a0*/  PRMT R15, R15, 0x5410, R5 ;  /* 0x000054100f0f7816 */ /* 0x000fe40000000005 */
[----:B------:R-:W-:-:S02]  /*d0b0*/  PRMT R10, R10, 0x5410, R6 ;  /* 0x000054100a0a7816 */ /* 0x000fc40000000006 */
[----:B------:R-:W-:Y:S01]  /*d0c0*/  PRMT R11, R11, 0x5410, R7 ;  /* 0x000054100b0b7816 */ /* 0x000fe20000000007 */
[----:B--2---:R-:W-:Y:S06]  /*d0d0*/  @!P0 BRA `(.L_x_597) ;  /* 0x0000018800b08947 */ /* 0x004fec0003800000 */
.L_x_784:
[----:B------:R-:W-:Y:S05]  /*d0e0*/  BSYNC B1 ;  /* 0x0000000000017941 */ /* 0x000fea0003800000 */
.L_x_596:
[----:B------:R-:W-:Y:S04]  /*d0f0*/  BSSY B1, `(.L_x_598) ;  /* 0x0000055000017945 */ /* 0x000fe80003800000 */
[----:B------:R-:W-:Y:S05]  /*d100*/  @P1 BRA `(.L_x_599) ;  /* 0x00000004004c1947 */ /* 0x000fea0003800000 */
[----:B------:R-:W2:Y:S01]  /*d110*/  LDC R4, c[0x0][0x3d4] ;  /* 0x0000f500ff047b82 */ /* 0x000ea20000000800 */
[----:B------:R-:W-:Y:S01]  /*d120*/  BSSY B2, `(.L_x_600) ;  /* 0x000002a000027945 */ /* 0x000fe20003800000 */
[-C--:B--2---:R-:W-:Y:S02]  /*d130*/  ISETP.GE.AND P0, PT, R18, R4.reuse, PT ;  /* 0x000000041200720c */ /* 0x084fe40003f06270 */
[----:B------:R-:W-:-:S11]  /*d140*/  ISETP.GE.AND P1, PT, R221, R4, PT ;  /* 0x00000004dd00720c */ /* 0x000fd60003f26270 */
[----:B------:R-:W-:Y:S05]  /*d150*/  @P0 BRA `(.L_x_601) ;  /* 0x0000000000980947 */ /* 0x000fea0003800000 */
[----:B------:R-:W2:Y:S01]  /*d160*/  LDS.128 R4, [R0] ;  /* 0x0000000000047984 */ /* 0x000ea20000000c00 */
[C---:B0-----:R-:W-:Y:S01]  /*d170*/  IMAD.U32 R29, R14.reuse, 0x10000, RZ ;  /* 0x000100000e1d7824 */ /* 0x041fe200078e00ff */
[----:B------:R-:W-:Y:S01]  /*d180*/  LOP3.LUT R28, R14, 0xffff0000, RZ, 0xc0, !PT ;  /* 0xffff00000e1c7812 */ /* 0x000fe200078ec0ff */
[C---:B------:R-:W-:Y:S01]  /*d190*/  IMAD.U32 R27, R12.reuse, 0x10000, RZ ;  /* 0x000100000c1b7824 */ /* 0x040fe200078e00ff */
[----:B------:R-:W-:Y:S01]  /*d1a0*/  LOP3.LUT R26, R12, 0xffff0000, RZ, 0xc0, !PT ;  /* 0xffff00000c1a7812 */ /* 0x000fe200078ec0ff */
[C---:B--2---:R-:W-:Y:S01]  /*d1b0*/  IMAD.U32 R20, R4.reuse, 0x10000, RZ ;  /* 0x0001000004147824 */ /* 0x044fe200078e00ff */
[----:B------:R-:W-:Y:S01]  /*d1c0*/  LOP3.LUT R4, R4, 0xffff0000, RZ, 0xc0, !PT ;  /* 0xffff000004047812 */ /* 0x000fe200078ec0ff */
[C---:B------:R-:W-:Y:S01]  /*d1d0*/  IMAD.U32 R21, R5.reuse, 0x10000, RZ ;  /* 0x0001000005157824 */ /* 0x040fe200078e00ff */
[----:B------:R-:W-:Y:S01]  /*d1e0*/  LOP3.LUT R5, R5, 0xffff0000, RZ, 0xc0, !PT ;  /* 0xffff000005057812 */ /* 0x000fe200078ec0ff */
[C---:B------:R-:W-:Y:S01]  /*d1f0*/  IMAD.U32 R24, R6.reuse, 0x10000, RZ ;  /* 0x0001000006187824 */ /* 0x040fe200078e00ff */
[----:B------:R-:W-:Y:S01]  /*d200*/  LOP3.LUT R6, R6, 0xffff0000, RZ, 0xc0, !PT ;  /* 0xffff000006067812 */ /* 0x000fe200078ec0ff */
[C---:B------:R-:W-:Y:S01]  /*d210*/  FMUL.FTZ R31, R4.reuse, R29 ;  /* 0x0000001d041f7220 */ /* 0x040fe20000410000 */
[----:B------:R-:W-:Y:S01]  /*d220*/  FMUL.FTZ R4, R4, R27 ;  /* 0x0000001b04047220 */ /* 0x000fe20000410000 */
[----:B------:R-:W-:-:S02]  /*d230*/  IMAD.U32 R25, R7, 0x10000, RZ ;  /* 0x0001000007197824 */ /* 0x000fc400078e00ff */
[----:B------:R-:W-:Y:S01]  /*d240*/  FMUL.FTZ R34, R5, R28 ;  /* 0x0000001c05227220 */ /* 0x000fe20000410000 */
[C---:B------:R-:W-:Y:S01]  /*d250*/  FFMA.FTZ R31, R20.reuse, R27, -R31 ;  /* 0x0000001b141f7223 */ /* 0x040fe2000001081f */
[----:B------:R-:W-:Y:S01]  /*d260*/  FFMA.FTZ R30, R20, R29, R4 ;  /* 0x0000001d141e7223 */ /* 0x000fe20000010004 */
[----:B------:R-:W-:Y:S01]  /*d270*/  LOP3.LUT R7, R7, 0xffff0000, RZ, 0xc0, !PT ;  /* 0xffff000007077812 */ /* 0x000fe200078ec0ff */
[-C--:B------:R-:W-:Y:S01]  /*d280*/  FMUL.FTZ R36, R5, R26.reuse ;  /* 0x0000001a05247220 */ /* 0x080fe20000410000 */
[C---:B------:R-:W-:Y:S01]  /*d290*/  LOP3.LUT R20, R15.reuse, 0xffff0000, RZ, 0xc0, !PT ;  /* 0xffff00000f147812 */ /* 0x040fe200078ec0ff */
[----:B------:R-:W-:Y:S01]  /*d2a0*/  IMAD.U32 R27, R15, 0x10000, RZ ;  /* 0x000100000f1b7824 */ /* 0x000fe200078e00ff */
[C---:B------:R-:W-:Y:S01]  /*d2b0*/  LOP3.LUT R4, R13.reuse, 0xffff0000, RZ, 0xc0, !PT ;  /* 0xffff00000d047812 */ /* 0x040fe200078ec0ff */
[----:B------:R-:W-:Y:S02]  /*d2c0*/  IMAD.U32 R5, R13, 0x10000, RZ ;  /* 0x000100000d057824 */ /* 0x000fe400078e00ff */
[C---:B------:R-:W-:Y:S01]  /*d2d0*/  FFMA.FTZ R34, R21.reuse, R26, -R34 ;  /* 0x0000001a15227223 */ /* 0x040fe20000010822 */
[----:B------:R-:W-:Y:S01]  /*d2e0*/  FFMA.FTZ R21, R21, R28, R36 ;  /* 0x0000001c15157223 */ /* 0x000fe20000010024 */
[C---:B------:R-:W-:Y:S01]  /*d2f0*/  FMUL.FTZ R29, R6.reuse, R27 ;  /* 0x0000001b061d7220 */ /* 0x040fe20000410000 */
[-C--:B------:R-:W-:Y:S01]  /*d300*/  FMUL.FTZ R26, R6, R5.reuse ;  /* 0x00000005061a7220 */ /* 0x080fe20000410000 */
[C---:B------:R-:W-:Y:S01]  /*d310*/  FMUL.FTZ R28, R7.reuse, R20 ;  /* 0x00000014071c7220 */ /* 0x040fe20000410000 */
[-C--:B-1----:R-:W-:Y:S01]  /*d320*/  FMUL.FTZ R33, R7, R4.reuse ;  /* 0x0000000407217220 */ /* 0x082fe20000410000 */
[C---:B------:R-:W-:Y:S01]  /*d330*/  FFMA.FTZ R6, R24.reuse, R5, -R29 ;  /* 0x0000000518067223 */ /* 0x040fe2000001081d */
[----:B------:R-:W-:Y:S01]  /*d340*/  FFMA.FTZ R27, R24, R27, R26 ;  /* 0x0000001b181b7223 */ /* 0x000fe2000001001a */
[C---:B------:R-:W-:Y:S01]  /*d350*/  FFMA.FTZ R7, R25.reuse, R4, -R28 ;  /* 0x0000000419077223 */ /* 0x040fe2000001081c */
[----:B------:R-:W-:Y:S01]  /*d360*/  FFMA.FTZ R20, R25, R20, R33 ;  /* 0x0000001419147223 */ /* 0x000fe20000010021 */
[----:B------:R-:W-:-:S02]  /*d370*/  F2FP.BF16.F32.PACK_AB R4, R30, R31 ;  /* 0x0000001f1e04723e */ /* 0x000fc400000010ff */
[----:B------:R-:W-:Y:S02]  /*d380*/  F2FP.BF16.F32.PACK_AB R5, R21, R34 ;  /* 0x000000221505723e */ /* 0x000fe400000010ff */
[----:B------:R-:W-:Y:S02]  /*d390*/  F2FP.BF16.F32.PACK_AB R6, R27, R6 ;  /* 0x000000061b06723e */ /* 0x000fe400000010ff */
[----:B------:R-:W-:-:S05]  /*d3a0*/  F2FP.BF16.F32.PACK_AB R7, R20, R7 ;  /* 0x000000071407723e */ /* 0x000fca00000010ff */
[----:B------:R2:W-:Y:S02]  /*d3b0*/  STS.128 [R0], R4 ;  /* 0x0000000400007388 */ /* 0x0005e40000000c00 */
.L_x_601:
[----:B------:R-:W-:Y:S05]  /*d3c0*/  BSYNC B2 ;  /* 0x0000000000027941 */ /* 0x000fea0003800000 */
.L_x_600:
[----:B------:R-:W-:Y:S05]  /*d3d0*/  @P1 BRA `(.L_x_599) ;  /* 0x0000000000981947 */ /* 0x000fea0003800000 */
[----:B--2---:R-:W2:Y:S01]  /*d3e0*/  LDS.128 R4, [R0+0x4000] ;  /* 0x0040000000047984 */ /* 0x004ea20000000c00 */
        /* <DEDUP_REMOVED lines=36> */
[----:B------:R3:W-:Y:S02]  /*d630*/  STS.128 [R0+0x4000], R4 ;  /* 0x0040000400007388 */ /* 0x0007e40000000c00 */
.L_x_599:
[----:B------:R-:W-:Y:S05]  /*d640*/  BSYNC B1 ;  /* 0x0000000000017941 */ /* 0x000fea0003800000 */
.L_x_598:
[----:B------:R-:W-:Y:S01]  /*d650*/  ISETP.GE.AND P0, PT, R223, R3, PT ;  /* 0x00000003df00720c */ /* 0x000fe20003f06270 */
[----:B------:R-:W-:-:S12]  /*d660*/  BSSY B1, `(.L_x_602) ;  /* 0x0000055000017945 */ /* 0x000fd80003800000 */
[----:B------:R-:W-:Y:S05]  /*d670*/  @P0 BRA `(.L_x_603) ;  /* 0x00000004004c0947 */ /* 0x000fea0003800000 */
[----:B--23--:R-:W2:Y:S01]  /*d680*/  LDC R4, c[0x0][0x3d4] ;  /* 0x0000f500ff047b82 */ /* 0x00cea20000000800 */
[----:B------:R-:W-:Y:S01]  /*d690*/  BSSY B2, `(.L_x_604) ;  /* 0x000002a000027945 */ /* 0x000fe20003800000 */
[-C--:B--2---:R-:W-:Y:S02]  /*d6a0*/  ISETP.GE.AND P0, PT, R18, R4.reuse, PT ;  /* 0x000000041200720c */ /* 0x084fe40003f06270 */
[----:B------:R-:W-:-:S11]  /*d6b0*/  ISETP.GE.AND P1, PT, R221, R4, PT ;  /* 0x00000004dd00720c */ /* 0x000fd60003f26270 */
[----:B------:R-:W-:Y:S05]  /*d6c0*/  @P0 BRA `(.L_x_605) ;  /* 0x0000000000980947 */ /* 0x000fea0003800000 */
[----:B------:R-:W2:Y:S01]  /*d6d0*/  LDS.128 R4, [R0+0x1000] ;  /* 0x0010000000047984 */ /* 0x000ea20000000c00 */
[----:B0-----:R-:W-:Y:S01]  /*d6e0*/  IMAD.U32 R28, R12, 0x10000, RZ ;  /* 0x000100000c1c7824 */ /* 0x001fe200078e00ff */
[C---:B-1----:R-:W-:Y:S01]  /*d6f0*/  LOP3.LUT R33, R14.reuse, 0xffff0000, RZ, 0xc0, !PT ;  /* 0xffff00000e217812 */ /* 0x042fe200078ec0ff */
[----:B------:R-:W-:Y:S01]  /*d700*/  IMAD.U32 R30, R14, 0x10000, RZ ;  /* 0x000100000e1e7824 */ /* 0x000fe200078e00ff */
        /* <DEDUP_REMOVED lines=9> */
[-C--:B------:R-:W-:Y:S01]  /*d7a0*/  FMUL.FTZ R27, R30, R4.reuse ;  /* 0x000000041e1b7220 */ /* 0x080fe20000410000 */
[----:B------:R-:W-:Y:S01]  /*d7b0*/  FMUL.FTZ R29, R28, R4 ;  /* 0x000000041c1d7220 */ /* 0x000fe20000410000 */
[----:B------:R-:W-:Y:S01]  /*d7c0*/  FMUL.FTZ R26, R33, R5 ;  /* 0x00000005211a7220 */ /* 0x000fe20000410000 */
[----:B------:R-:W-:-:S02]  /*d7d0*/  IMAD.U32 R25, R7, 0x10000, RZ ;  /* 0x0001000007197824 */ /* 0x000fc400078e00ff */
[-C--:B------:R-:W-:Y:S01]  /*d7e0*/  FFMA.FTZ R4, R28, R20.reuse, -R27 ;  /* 0x000000141c047223 */ /* 0x080fe2000001081b */
[----:B------:R-:W-:Y:S01]  /*d7f0*/  FFMA.FTZ R29, R30, R20, R29 ;  /* 0x000000141e1d7223 */ /* 0x000fe2000001001d */
[C---:B------:R-:W-:Y:S01]  /*d800*/  FMUL.FTZ R20, R31.reuse, R5 ;  /* 0x000000051f147220 */ /* 0x040fe20000410000 */
[-C--:B------:R-:W-:Y:S01]  /*d810*/  FFMA.FTZ R5, R31, R21.reuse, -R26 ;  /* 0x000000151f057223 */ /* 0x080fe2000001081a */
[----:B------:R-:W-:Y:S01]  /*d820*/  LOP3.LUT R7, R7, 0xffff0000, RZ, 0xc0, !PT ;  /* 0xffff000007077812 */ /* 0x000fe200078ec0ff */
[C---:B------:R-:W-:Y:S01]  /*d830*/  IMAD.U32 R30, R13.reuse, 0x10000, RZ ;  /* 0x000100000d1e7824 */ /* 0x040fe200078e00ff */
[----:B------:R-:W-:Y:S01]  /*d840*/  LOP3.LUT R31, R13, 0xffff0000, RZ, 0xc0, !PT ;  /* 0xffff00000d1f7812 */ /* 0x000fe200078ec0ff */
[----:B------:R-:W-:Y:S01]  /*d850*/  FFMA.FTZ R20, R33, R21, R20 ;  /* 0x0000001521147223 */ /* 0x000fe20000010014 */
[-C--:B------:R-:W-:Y:S01]  /*d860*/  FMUL.FTZ R21, R34, R6.reuse ;  /* 0x0000000622157220 */ /* 0x080fe20000410000 */
[C---:B------:R-:W-:Y:S01]  /*d870*/  FMUL.FTZ R27, R30.reuse, R6 ;  /* 0x000000061e1b7220 */ /* 0x040fe20000410000 */
[-C--:B------:R-:W-:Y:S01]  /*d880*/  FMUL.FTZ R26, R35, R7.reuse ;  /* 0x00000007231a7220 */ /* 0x080fe20000410000 */
[C---:B------:R-:W-:Y:S01]  /*d890*/  FMUL.FTZ R28, R31.reuse, R7 ;  /* 0x000000071f1c7220 */ /* 0x040fe20000410000 */
[-C--:B------:R-:W-:Y:S01]  /*d8a0*/  FFMA.FTZ R6, R30, R24.reuse, -R21 ;  /* 0x000000181e067223 */ /* 0x080fe20000010815 */
[----:B------:R-:W-:Y:S01]  /*d8b0*/  FFMA.FTZ R27, R34, R24, R27 ;  /* 0x00000018221b7223 */ /* 0x000fe2000001001b */
[-C--:B------:R-:W-:Y:S01]  /*d8c0*/  FFMA.FTZ R7, R31, R25.reuse, -R26 ;  /* 0x000000191f077223 */ /* 0x080fe2000001081a */
[----:B------:R-:W-:Y:S01]  /*d8d0*/  FFMA.FTZ R28, R35, R25, R28 ;  /* 0x00000019231c7223 */ /* 0x000fe2000001001c */
[----:B------:R-:W-:-:S02]  /*d8e0*/  F2FP.BF16.F32.PACK_AB R4, R29, R4 ;  /* 0x000000041d04723e */ /* 0x000fc400000010ff */
[----:B------:R-:W-:Y:S02]  /*d8f0*/  F2FP.BF16.F32.PACK_AB R5, R20, R5 ;  /* 0x000000051405723e */ /* 0x000fe400000010ff */
[----:B------:R-:W-:Y:S02]  /*d900*/  F2FP.BF16.F32.PACK_AB R6, R27, R6 ;  /* 0x000000061b06723e */ /* 0x000fe400000010ff */
[----:B------:R-:W-:-:S05]  /*d910*/  F2FP.BF16.F32.PACK_AB R7, R28, R7 ;  /* 0x000000071c07723e */ /* 0x000fca00000010ff */
[----:B------:R2:W-:Y:S02]  /*d920*/  STS.128 [R0+0x1000], R4 ;  /* 0x0010000400007388 */ /* 0x0005e40000000c00 */
.L_x_605:
[----:B------:R-:W-:Y:S05]  /*d930*/  BSYNC B2 ;  /* 0x0000000000027941 */ /* 0x000fea0003800000 */
.L_x_604:
[----:B------:R-:W-:Y:S05]  /*d940*/  @P1 BRA `(.L_x_603) ;  /* 0x0000000000981947 */ /* 0x000fea0003800000 */
[----:B--2---:R-:W2:Y:S01]  /*d950*/  LDS.128 R4, [R0+0x5000] ;  /* 0x0050000000047984 */ /* 0x004ea20000000c00 */
        /* <DEDUP_REMOVED lines=37> */
.L_x_603:
[----:B------:R-:W-:Y:S05]  /*dbb0*/  BSYNC B1 ;  /* 0x0000000000017941 */ /* 0x000fea0003800000 */
.L_x_602:
[----:B------:R-:W-:Y:S01]  /*dbc0*/  ISETP.GE.AND P0, PT, R222, R3, PT ;  /* 0x00000003de00720c */ /* 0x000fe20003f06270 */
[----:B------:R-:W-:-:S12]  /*dbd0*/  BSSY B1, `(.L_x_606) ;  /* 0x0000055000017945 */ /* 0x000fd80003800000 */
[----:B------:R-:W-:Y:S05]  /*dbe0*/  @P0 BRA `(.L_x_607) ;  /* 0x00000004004c0947 */ /* 0x000fea0003800000 */
[----:B--234-:R-:W2:Y:S01]  /*dbf0*/  LDC R4, c[0x0][0x3d4] ;  /* 0x0000f500ff047b82 */ /* 0x01cea20000000800 */
        /* <DEDUP_REMOVED lines=25> */
[----:B------:R-:W-:Y:S02]  /*dd90*/  LOP3.LUT R7, R7, 0xffff0000, RZ, 0xc0, !PT ;  /* 0xffff000007077812 */ /* 0x000fe400078ec0ff */
[----:B------:R-:W-:Y:S01]  /*dda0*/  SHF.L.U32 R30, R13, 0x10, RZ ;  /* 0x000000100d1e7819 */ /* 0x000fe200000006ff */
[----:B------:R-:W-:Y:S01]  /*ddb0*/  FFMA.FTZ R20, R33, R21, R20 ;  /* 0x0000001521147223 */ /* 0x000fe20000010014 */
[----:B------:R-:W-:Y:S01]  /*ddc0*/  LOP3.LUT R31, R13, 0xffff0000, RZ, 0xc0, !PT ;  /* 0xffff00000d1f7812 */ /* 0x000fe200078ec0ff */
[-C--:B------:R-:W-:Y:S01]  /*ddd0*/  FMUL.FTZ R21, R34, R6.reuse ;  /* 0x0000000622157220 */ /* 0x080fe20000410000 */
[-C--:B------:R-:W-:Y:S01]  /*dde0*/  FMUL.FTZ R26, R35, R7.reuse ;  /* 0x00000007231a7220 */ /* 0x080fe20000410000 */
[C---:B------:R-:W-:Y:S01]  /*ddf0*/  FMUL.FTZ R27, R30.reuse, R6 ;  /* 0x000000061e1b7220 */ /* 0x040fe20000410000 */
[----:B------:R-:W-:Y:S01]  /*de00*/  F2FP.BF16.F32.PACK_AB R4, R29, R4 ;  /* 0x000000041d04723e */ /* 0x000fe200000010ff */
[C---:B------:R-:W-:Y:S01]  /*de10*/  FMUL.FTZ R28, R31.reuse, R7 ;  /* 0x000000071f1c7220 */ /* 0x040fe20000410000 */
[-C--:B------:R-:W-:Y:S01]  /*de20*/  FFMA.FTZ R6, R30, R24.reuse, -R21 ;  /* 0x000000181e067223 */ /* 0x080fe20000010815 */
[----:B------:R-:W-:Y:S01]  /*de30*/  FFMA.FTZ R27, R34, R24, R27 ;  /* 0x00000018221b7223 */ /* 0x000fe2000001001b */
[-C--:B------:R-:W-:Y:S01]  /*de40*/  FFMA.FTZ R7, R31, R25.reuse, -R26 ;  /* 0x000000191f077223 */ /* 0x080fe2000001081a */
[----:B------:R-:W-:Y:S01]  /*de50*/  FFMA.FTZ R28, R35, R25, R28 ;  /* 0x00000019231c7223 */ /* 0x000fe2000001001c */
[----:B------:R-:W-:-:S02]  /*de60*/  F2FP.BF16.F32.PACK_AB R5, R20, R5 ;  /* 0x000000051405723e */ /* 0x000fc400000010ff */
[----:B------:R-:W-:Y:S02]  /*de70*/  F2FP.BF16.F32.PACK_AB R6, R27, R6 ;  /* 0x000000061b06723e */ /* 0x000fe400000010ff */
[----:B------:R-:W-:-:S05]  /*de80*/  F2FP.BF16.F32.PACK_AB R7, R28, R7 ;  /* 0x000000071c07723e */ /* 0x000fca00000010ff */
[----:B------:R2:W-:Y:S02]  /*de90*/  STS.128 [R0+0x2000], R4 ;  /* 0x0020000400007388 */ /* 0x0005e40000000c00 */
.L_x_609:
[----:B------:R-:W-:Y:S05]  /*dea0*/  BSYNC B2 ;  /* 0x0000000000027941 */ /* 0x000fea0003800000 */
.L_x_608:
        /* <DEDUP_REMOVED lines=39> */
.L_x_607:
[----:B------:R-:W-:Y:S05]  /*e120*/  BSYNC B1 ;  /* 0x0000000000017941 */ /* 0x000fea0003800000 */
.L_x_606:
[----:B------:R-:W-:-:S13]  /*e130*/  ISETP.GE.AND P0, PT, R224, R3, PT ;  /* 0x00000003e000720c */ /* 0x000fda0003f06270 */
[----:B------:R-:W-:Y:S05]  /*e140*/  @P0 BRA `(.L_x_610) ;  /* 0x0000002000540947 */ /* 0x000fea0003800000 */
[----:B------:R-:W5:Y:S01]  /*e150*/  LDC R3, c[0x0][0x3d4] ;  /* 0x0000f500ff037b82 */ /* 0x000f620000000800 */
[----:B------:R-:W-:Y:S01]  /*e160*/  BSSY B1, `(.L_x_611) ;  /* 0x000002a000017945 */ /* 0x000fe20003800000 */
[-C--:B-----5:R-:W-:Y:S02]  /*e170*/  ISETP.GE.AND P0, PT, R18, R3.reuse, PT ;  /* 0x000000031200720c */ /* 0x0a0fe40003f06270 */
[----:B------:R-:W-:-:S11]  /*e180*/  ISETP.GE.AND P1, PT, R221, R3, PT ;  /* 0x00000003dd00720c */ /* 0x000fd60003f26270 */
[----:B------:R-:W-:Y:S05]  /*e190*/  @P0 BRA `(.L_x_612) ;  /* 0x0000000000980947 */ /* 0x000fea0003800000 */
[----:B0-234-:R-:W0:Y:S01]  /*e1a0*/  LDS.128 R4, [R0+0x3000] ;  /* 0x0030000000047984 */ /* 0x01de220000000c00 */
[C---:B------:R-:W-:Y:S01]  /*e1b0*/  IMAD.U32 R27, R14.reuse, 0x10000, RZ ;  /* 0x000100000e1b7824 */ /* 0x040fe200078e00ff */
[----:B------:R-:W-:Y:S01]  /*e1c0*/  LOP3.LUT R30, R14, 0xffff0000, RZ, 0xc0, !PT ;  /* 0xffff00000e1e7812 */ /* 0x000fe200078ec0ff */
[C---:B------:R-:W-:Y:S01]  /*e1d0*/  IMAD.U32 R25, R12.reuse, 0x10000, RZ ;  /* 0x000100000c197824 */ /* 0x040fe200078e00ff */
[----:B------:R-:W-:Y:S02]  /*e1e0*/  LOP3.LUT R28, R12, 0xffff0000, RZ, 0xc0, !PT ;  /* 0xffff00000c1c7812 */ /* 0x000fe400078ec0ff */
[----:B------:R-:W-:Y:S01]  /*e1f0*/  LOP3.LUT R34, R15, 0xffff0000, RZ, 0xc0, !PT ;  /* 0xffff00000f227812 */ /* 0x000fe200078ec0ff */
[C---:B0-----:R-:W-:Y:S01]  /*e200*/  IMAD.U32 R3, R4.reuse, 0x10000, RZ ;  /* 0x0001000004037824 */ /* 0x041fe200078e00ff */
        /* <DEDUP_REMOVED lines=11> */
[----:B------:R-:W-:Y:S01]  /*e2c0*/  FMUL.FTZ R25, R28, R5 ;  /* 0x000000051c197220 */ /* 0x000fe20000410000 */
[----:B------:R-:W-:Y:S01]  /*e2d0*/  LOP3.LUT R6, R6, 0xffff0000, RZ, 0xc0, !PT ;  /* 0xffff000006067812 */ /* 0x000fe200078ec0ff */
[-C--:B------:R-:W-:Y:S01]  /*e2e0*/  FFMA.FTZ R5, R28, R20.reuse, -R21 ;  /* 0x000000141c057223 */ /* 0x080fe20000010815 */
[----:B------:R-:W-:Y:S01]  /*e2f0*/  LOP3.LUT R26, R13, 0xffff0000, RZ, 0xc0, !PT ;  /* 0xffff00000d1a7812 */ /* 0x000fe200078ec0ff */
[----:B------:R-:W-:Y:S02]  /*e300*/  IMAD.U32 R28, R15, 0x10000, RZ ;  /* 0x000100000f1c7824 */ /* 0x000fe400078e00ff */
[----:B------:R-:W-:Y:S01]  /*e310*/  FFMA.FTZ R20, R30, R20, R25 ;  /* 0x000000141e147223 */ /* 0x000fe20000010019 */
[----:B------:R-:W-:Y:S02]  /*e320*/  IMAD.U32 R24, R13, 0x10000, RZ ;  /* 0x000100000d187824 */ /* 0x000fe400078e00ff */
[-C--:B------:R-:W-:Y:S01]  /*e330*/  FMUL.FTZ R21, R34, R7.reuse ;  /* 0x0000000722157220 */ /* 0x080fe20000410000 */
[-C--:B------:R-:W-:Y:S01]  /*e340*/  FMUL.FTZ R13, R28, R6.reuse ;  /* 0x000000061c0d7220 */ /* 0x080fe20000410000 */
[----:B------:R-:W-:Y:S01]  /*e350*/  FMUL.FTZ R25, R26, R7 ;  /* 0x000000071a197220 */ /* 0x000fe20000410000 */
        /* <DEDUP_REMOVED lines=8> */
[----:B------:R-:W-:-:S05]  /*e3e0*/  F2FP.BF16.F32.PACK_AB R7, R14, R7 ;  /* 0x000000070e07723e */ /* 0x000fca00000010ff */
[----:B------:R0:W-:Y:S02]  /*e3f0*/  STS.128 [R0+0x3000], R4 ;  /* 0x0030000400007388 */ /* 0x0001e40000000c00 */
.L_x_612:
[----:B------:R-:W-:Y:S05]  /*e400*/  BSYNC B1 ;  /* 0x0000000000017941 */ /* 0x000fea0003800000 */
.L_x_611:
[----:B------:R-:W-:Y:S05]  /*e410*/  @P1 BRA `(.L_x_610) ;  /* 0x0000001c00a01947 */ /* 0x000fea0003800000 */
[----:B0-234-:R-:W0:Y:S01]  /*e420*/  LDS.128 R4, [R0+0x7000] ;  /* 0x0070000000047984 */ /* 0x01de220000000c00 */
[C---:B------:R-:W-:Y:S01]  /*e430*/  LOP3.LUT R24, R10.reuse, 0xffff0000, RZ, 0xc0, !PT ;  /* 0xffff00000a187812 */ /* 0x040fe200078ec0ff */
[----:B------:R-:W-:Y:S01]  /*e440*/  IMAD.U32 R21, R10, 0x10000, RZ ;  /* 0x000100000a157824 */ /* 0x000fe200078e00ff */
[C---:B------:R-:W-:Y:S01]  /*e450*/  LOP3.LUT R20, R8.reuse, 0xffff0000, RZ, 0xc0, !PT ;  /* 0xffff000008147812 */ /* 0x040fe200078ec0ff */
[----:B------:R-:W-:Y:S01]  /*e460*/  IMAD.U32 R15, R8, 0x10000, RZ ;  /* 0x00010000080f7824 */ /* 0x000fe200078e00ff */
[C---:B------:R-:W-:Y:S01]  /*e470*/  LOP3.LUT R28, R11.reuse, 0xffff0000, RZ, 0xc0, !PT ;  /* 0xffff00000b1c7812 */ /* 0x040fe200078ec0ff */
[----:B------:R-:W-:Y:S02]  /*e480*/  IMAD.U32 R26, R11, 0x10000, RZ ;  /* 0x000100000b1a7824 */ /* 0x000fe400078e00ff */
        /* <DEDUP_REMOVED lines=9> */
[C---:B------:R-:W-:Y:S01]  /*e520*/  IMAD.U32 R10, R7.reuse, 0x10000, RZ ;  /* 0x00010000070a7824 */ /* 0x040fe200078e00ff */
[----:B------:R-:W-:Y:S01]  /*e530*/  LOP3.LUT R7, R7, 0xffff0000, RZ, 0xc0, !PT ;  /* 0xffff000007077812 */ /* 0x000fe200078ec0ff */
[----:B------:R-:W-:Y:S01]  /*e540*/  FFMA.FTZ R14, R15, R3, -R14 ;  /* 0x000000030f0e7223 */ /* 0x000fe2000001080e */
[C---:B------:R-:W-:Y:S01]  /*e550*/  FMUL.FTZ R5, R20.reuse, R5 ;  /* 0x0000000514057220 */ /* 0x040fe20000410000 */
[----:B------:R-:W-:Y:S01]  /*e560*/  FFMA.FTZ R13, R20, R12, -R13 ;  /* 0x0000000c140d7223 */ /* 0x000fe2000001080d */
[----:B------:R-:W-:Y:S01]  /*e570*/  FFMA.FTZ R3, R21, R3, R4 ;  /* 0x0000000315037223 */ /* 0x000fe20000010004 */
[C---:B------:R-:W-:Y:S01]  /*e580*/  LOP3.LUT R20, R9.reuse, 0xffff0000, RZ, 0xc0, !PT ;  /* 0xffff000009147812 */ /* 0x040fe200078ec0ff */
[----:B------:R-:W-:-:S02]  /*e590*/  IMAD.U32 R4, R9, 0x10000, RZ ;  /* 0x0001000009047824 */ /* 0x000fc400078e00ff */
[----:B------:R-:W-:Y:S01]  /*e5a0*/  FFMA.FTZ R12, R24, R12, R5 ;  /* 0x0000000c180c7223 */ /* 0x000fe20000010005 */
        /* <DEDUP_REMOVED lines=8> */
[----:B------:R-:W-:Y:S02]  /*e630*/  F2FP.BF16.F32.PACK_AB R24, R3, R14 ;  /* 0x0000000e0318723e */ /* 0x000fe400000010ff */
[----:B------:R-:W-:-:S02]  /*e640*/  F2FP.BF16.F32.PACK_AB R25, R12, R13 ;  /* 0x0000000d0c19723e */ /* 0x000fc400000010ff */
[----:B------:R-:W-:Y:S02]  /*e650*/  F2FP.BF16.F32.PACK_AB R26, R8, R5 ;  /* 0x00000005081a723e */ /* 0x000fe400000010ff */
[----:B------:R-:W-:-:S05]  /*e660*/  F2FP.BF16.F32.PACK_AB R27, R10, R11 ;  /* 0x0000000b0a1b723e */ /* 0x000fca00000010ff */
[----:B------:R0:W-:Y:S01]  /*e670*/  STS.128 [R0+0x7000], R24 ;  /* 0x0070001800007388 */ /* 0x0001e20000000c00 */
[----:B------:R-:W-:Y:S05]  /*e680*/  BRA `(.L_x_610) ;  /* 0x0000001c00047947 */ /* 0x000fea0003800000 */
.L_x_589:
[----:B------:R-:W0:Y:S01]  /*e690*/  LDC R3, c[0x0][0x3d4] ;  /* 0x0000f500ff037b82 */ /* 0x000e220000000800 */
[----:B------:R-:W-:Y:S01]  /*e6a0*/  IMAD R159, R157, -0x80, R159 ;  /* 0xffffff809d9f7824 */ /* 0x000fe200078e029f */
[----:B------:R-:W-:Y:S02]  /*e6b0*/  CS2R R4, SRZ ;  /* 0x0000000000047805 */ /* 0x000fe4000001ff00 */
[----:B------:R-:W-:Y:S02]  /*e6c0*/  CS2R R6, SRZ ;  /* 0x0000000000067805 */ /* 0x000fe4000001ff00 */
[----:B------:R-:W-:Y:S02]  /*e6d0*/  CS2R R28, SRZ ;  /* 0x00000000001c7805 */ /* 0x000fe4000001ff00 */
[----:B------:R-:W-:Y:S02]  /*e6e0*/  CS2R R30, SRZ ;  /* 0x00000000001e7805 */ /* 0x000fe4000001ff00 */
[----:B------:R-:W-:Y:S01]  /*e6f0*/  VIMNMX R159, R159, 0x80, PT ;  /* 0x000000809f9f7848 */ /* 0x000fe20003fe0100 */
[----:B------:R-:W-:Y:S01]  /*e700*/  ULDC.64 UR4, c[0x0][0x208] ;  /* 0x0000820000047ab9 */ /* 0x000fe20000000a00 */
[----:B0-----:R-:W-:-:S04]  /*e710*/  ISETP.GE.AND P0, PT, R16, R3, PT ;  /* 0x000000031000720c */ /* 0x001fc80003f06270 */
[----:B------:R-:W-:-:S13]  /*e720*/  ISETP.GE.OR P1, PT, R22, R159, P0 ;  /* 0x0000009f1600720c */ /* 0x000fda0000726670 */
[----:B------:R0:W5:Y:S04]  /*e730*/  @!P1 LDG.E.128 R4, desc[UR4][R34.64] ;  /* 0x0000000422049981 */ /* 0x000168000c1e1d00 */
[----:B------:R0:W5:Y:S01]  /*e740*/  @!P1 LDG.E.128 R28, desc[UR4][R36.64] ;  /* 0x00000004241c9981 */ /* 0x000162000c1e1d00 */
[----:B------:R-:W-:-:S03]  /*e750*/  UMOV UR4, 0xffffffff ;  /* 0xffffffff00047882 */ /* 0x000fc60000000000 */
[----:B------:R-:W-:Y:S05]  /*e760*/  BRA.DIV UR4, `(.L_x_613) ;  /* 0x0000017604207947 */ /* 0x000fea000b800000 */
.L_x_787:
[----:B------:R-:W2:Y:S01]  /*e770*/  LDL R9, [R1+0x84] ;  /* 0x0000840001097983 */ /* 0x000ea20000100800 */
[----:B------:R-:W-:Y:S01]  /*e780*/  UMOV UR4, 0xffffffff ;  /* 0xffffffff00047882 */ /* 0x000fe20000000000 */
[----:B--2---:R-:W-:Y:S02]  /*e790*/  LEA.HI R8, R9, R9, RZ, 0x1 ;  /* 0x0000000909087211 */ /* 0x004fe400078f08ff */
[----:B------:R-:W-:Y:S05]  /*e7a0*/  BRA.DIV UR4, `(.L_x_614) ;  /* 0x0000017604387947 */ /* 0x000fea000b800000 */
.L_x_790:
[----:B------:R-:W-:Y:S01]  /*e7b0*/  UMOV UR4, 0xffffffff ;  /* 0xffffffff00047882 */ /* 0x000fe20000000000 */
[----:B------:R-:W-:Y:S02]  /*e7c0*/  LOP3.LUT R8, R8, 0xfffffffe, RZ, 0xc0, !PT ;  /* 0xfffffffe08087812 */ /* 0x000fe400078ec0ff */
[----:B------:R-:W-:Y:S05]  /*e7d0*/  BRA.DIV UR4, `(.L_x_615) ;  /* 0x0000017604547947 */ /* 0x000fea000b800000 */
.L_x_793:
[----:B------:R-:W-:Y:S01]  /*e7e0*/  UMOV UR4, 0xffffffff ;  /* 0xffffffff00047882 */ /* 0x000fe20000000000 */
[----:B------:R-:W-:Y:S02]  /*e7f0*/  IMAD.IADD R8, R9, 0x1, -R8 ;  /* 0x0000000109087824 */ /* 0x000fe400078e0a08 */
[----:B------:R-:W-:Y:S05]  /*e800*/  BRA.DIV UR4, `(.L_x_616) ;  /* 0x0000017604707947 */ /* 0x000fea000b800000 */
.L_x_796:
[----:B------:R-:W-:Y:S01]  /*e810*/  SHF.L.U32 R9, R8, 0x1f, RZ ;  /* 0x0000001f08097819 */ /* 0x000fe200000006ff */
[----:B------:R-:W2:Y:S01]  /*e820*/  S2R R10, SR_TID.X ;  /* 0x00000000000a7919 */ /* 0x000ea20000002100 */
[----:B-----5:R-:W-:Y:S01]  /*e830*/  IMAD.MOV.U32 R12, RZ, RZ, R4 ;  /* 0x000000ffff0c7224 */ /* 0x020fe200078e0004 */
[----:B------:R-:W-:Y:S01]  /*e840*/  SHF.R.U64 R4, R4, 0x10, R5 ;  /* 0x0000001004047819 */ /* 0x000fe20000001205 */
[----:B------:R-:W3:Y:S01]  /*e850*/  SYNCS.PHASECHK.TRANS64.TRYWAIT P4, [R2+URZ+0x34800], R9 ;  /* 0x03480009020075a7 */ /* 0x000ee2000808017f */
[----:B-1----:R-:W-:Y:S01]  /*e860*/  IMAD.MOV.U32 R14, RZ, RZ, R6 ;  /* 0x000000ffff0e7224 */ /* 0x002fe200078e0006 */
[----:B------:R-:W-:Y:S01]  /*e870*/  SHF.R.U64 R6, R6, 0x10, R7 ;  /* 0x0000001006067819 */ /* 0x000fe20000001207 */
[--C-:B------:R-:W-:Y:S01]  /*e880*/  IMAD.MOV.U32 R13, RZ, RZ, R5.reuse ;  /* 0x000000ffff0d7224 */ /* 0x100fe200078e0005 */
[----:B------:R-:W-:Y:S01]  /*e890*/  SHF.R.U32.HI R5, RZ, 0x10, R5 ;  /* 0x00000010ff057819 */ /* 0x000fe20000011605 */
[--C-:B------:R-:W-:Y:S01]  /*e8a0*/  IMAD.MOV.U32 R15, RZ, RZ, R7.reuse ;  /* 0x000000ffff0f7224 */ /* 0x100fe200078e0007 */
[----:B------:R-:W-:Y:S01]  /*e8b0*/  SHF.R.U32.HI R7, RZ, 0x10, R7 ;  /* 0x00000010ff077819 */ /* 0x000fe20000011607 */
        /* <DEDUP_REMOVED lines=8> */
[----:B------:R-:W-:Y:S01]  /*e940*/  BSSY B1, `(.L_x_617) ;  /* 0x0000011000017945 */ /* 0x000fe20003800000 */
[----:B------:R-:W-:-:S02]  /*e950*/  SHF.R.U64 R4, R28, 0x10, R29 ;  /* 0x000000101c047819 */ /* 0x000fc4000000121d */
[----:B------:R-:W-:Y:S02]  /*e960*/  SHF.R.U32.HI R5, RZ, 0x10, R29 ;  /* 0x00000010ff057819 */ /* 0x000fe4000001161d */
[--C-:B------:R-:W-:Y:S02]  /*e970*/  SHF.R.U64 R6, R30, 0x10, R31.reuse ;  /* 0x000000101e067819 */ /* 0x100fe4000000121f */
[----:B------:R-:W-:Y:S02]  /*e980*/  SHF.R.U32.HI R7, RZ, 0x10, R31 ;  /* 0x00000010ff077819 */ /* 0x000fe4000001161f */
[-C--:B------:R-:W-:Y:S02]  /*e990*/  ISETP.GE.OR P1, PT, R22, R159.reuse, P0 ;  /* 0x0000009f1600720c */ /* 0x080fe40000726670 */
[-C--:B------:R-:W-:Y:S02]  /*e9a0*/  ISETP.GE.OR P2, PT, R223, R159.reuse, P0 ;  /* 0x0000009fdf00720c */ /* 0x080fe40000746670 */
[-C--:B------:R-:W-:Y:S01]  /*e9b0*/  ISETP.GE.OR P3, PT, R222, R159.reuse, P0 ;  /* 0x0000009fde00720c */ /* 0x080fe20000766670 */
[----:B--2---:R-:W-:Y:S01]  /*e9c0*/  VIADD R10, R10, 0xffffff80 ;  /* 0xffffff800a0a7836 */ /* 0x004fe20000000000 */
[----:B------:R-:W-:-:S02]  /*e9d0*/  ISETP.GE.OR P0, PT, R224, R159, P0 ;  /* 0x0000009fe000720c */ /* 0x000fc40000706670 */
[----:B------:R-:W-:Y:S02]  /*e9e0*/  PRMT R20, R20, 0x5410, R4 ;  /* 0x0000541014147816 */ /* 0x000fe40000000004 */
[----:B------:R-:W-:Y:S02]  /*e9f0*/  LEA.HI R33, R33, R10, RZ, 0x3 ;  /* 0x0000000a21217211 */ /* 0x000fe400078f18ff */
[----:B------:R-:W-:Y:S02]  /*ea00*/  PRMT R21, R21, 0x5410, R5 ;  /* 0x0000541015157816 */ /* 0x000fe40000000005 */
[----:B------:R-:W-:Y:S02]  /*ea10*/  PRMT R24, R24, 0x5410, R6 ;  /* 0x0000541018187816 */ /* 0x000fe40000000006 */
[----:B------:R-:W-:Y:S02]  /*ea20*/  PRMT R25, R25, 0x5410, R7 ;  /* 0x0000541019197816 */ /* 0x000fe40000000007 */
[----:B------:R-:W-:Y:S01]  /*ea30*/  LOP3.LUT R26, R33, 0xfffffff8, RZ, 0xc0, !PT ;  /* 0xfffffff8211a7812 */ /* 0x000fe200078ec0ff */
[----:B---3--:R-:W-:Y:S06]  /*ea40*/  @!P4 BRA `(.L_x_618) ;  /* 0x000001740008c947 */ /* 0x008fec0003800000 */
.L_x_797:
[----:B------:R-:W-:Y:S05]  /*ea50*/  BSYNC B1 ;  /* 0x0000000000017941 */ /* 0x000fea0003800000 */
.L_x_617:
[----:B------:R-:W2:Y:S01]  /*ea60*/  S2R R10, SR_TID.X ;  /* 0x00000000000a7919 */ /* 0x000ea20000002100 */
[----:B------:R-:W-:Y:S01]  /*ea70*/  BSSY B1, `(.L_x_619) ;  /* 0x0000061000017945 */ /* 0x000fe20003800000 */
[----:B--2---:R-:W-:-:S04]  /*ea80*/  VIADD R10, R10, 0xffffff80 ;  /* 0xffffff800a0a7836 */ /* 0x004fc80000000000 */
[----:B------:R-:W-:Y:S01]  /*ea90*/  IMAD.IADD R26, R10, 0x1, -R26 ;  /* 0x000000010a1a7824 */ /* 0x000fe200078e0a1a */
[----:B------:R-:W-:Y:S06]  /*eaa0*/  @P1 BRA `(.L_x_620) ;  /* 0x0000000400741947 */ /* 0x000fec0003800000 */
[----:B------:R-:W2:Y:S04]  /*eab0*/  LDL R6, [R1+0x3c] ;  /* 0x00003c0001067983 */ /* 0x000ea80000100800 */
[----:B------:R-:W3:Y:S01]  /*eac0*/  LDL R8, [R1+0x64] ;  /* 0x0000640001087983 */ /* 0x000ee20000100800 */
[----:B------:R-:W-:Y:S01]  /*ead0*/  LEA.HI R4, R3, R26, RZ, 0x1d ;  /* 0x0000001a03047211 */ /* 0x000fe200078fe8ff */
[C---:B------:R-:W-:Y:S01]  /*eae0*/  IMAD.U32 R38, R20.reuse, 0x10000, RZ ;  /* 0x0001000014267824 */ /* 0x040fe200078e00ff */
[----:B------:R-:W-:Y:S01]  /*eaf0*/  LOP3.LUT R39, R20, 0xffff0000, RZ, 0xc0, !PT ;  /* 0xffff000014277812 */ /* 0x000fe200078ec0ff */
[----:B0-----:R-:W-:Y:S01]  /*eb00*/  IMAD.U32 R37, R12, 0x10000, RZ ;  /* 0x000100000c257824 */ /* 0x001fe200078e00ff */
[----:B------:R-:W-:Y:S01]  /*eb10*/  SHF.R.S32.HI R7, RZ, 0x1f, R4 ;  /* 0x0000001fff077819 */ /* 0x000fe20000011404 */
[----:B------:R-:W-:-:S03]  /*eb20*/  IMAD.SHL.U32 R5, R4, 0x8, RZ ;  /* 0x0000000804057824 */ /* 0x000fc600078e00ff */
[----:B------:R-:W-:Y:S02]  /*eb30*/  LEA.HI R7, R7, R4, RZ, 0x3 ;  /* 0x0000000407077211 */ /* 0x000fe400078f18ff */
[----:B------:R-:W-:-:S03]  /*eb40*/  LOP3.LUT R5, R5, 0x38, RZ, 0xc0, !PT ;  /* 0x0000003805057812 */ /* 0x000fc600078ec0ff */
[----:B------:R-:W-:-:S05]  /*eb50*/  IMAD.SHL.U32 R7, R7, 0x400, RZ ;  /* 0x0000040007077824 */ /* 0x000fca00078e00ff */
[----:B------:R-:W-:Y:S02]  /*eb60*/  LOP3.LUT R7, R7, 0x7fffe000, RZ, 0xc0, !PT ;  /* 0x7fffe00007077812 */ /* 0x000fe400078ec0ff */
[----:B--2---:R-:W-:Y:S02]  /*eb70*/  LOP3.LUT R5, R5, 0x1c0, R6, 0xf8, !PT ;  /* 0x000001c005057812 */ /* 0x004fe400078ef806 */
[----:B------:R-:W-:Y:S02]  /*eb80*/  SHF.R.S32.HI R6, RZ, 0x1f, R10 ;  /* 0x0000001fff067819 */ /* 0x000fe4000001140a */
[----:B---3--:R-:W-:Y:S02]  /*eb90*/  LOP3.LUT R4, R5, R8, RZ, 0x3c, !PT ;  /* 0x0000000805047212 */ /* 0x008fe400078e3cff */
[----:B------:R-:W-:-:S05]  /*eba0*/  LEA.HI R6, R6, R10, RZ, 0x6 ;  /* 0x0000000a06067211 */ /* 0x000fca00078f30ff */
[----:B------:R-:W-:-:S05]  /*ebb0*/  IMAD.SHL.U32 R6, R6, 0x8, RZ ;  /* 0x0000000806067824 */ /* 0x000fca00078e00ff */
[----:B------:R-:W-:-:S04]  /*ebc0*/  LOP3.LUT R6, R6, 0xfffffe00, RZ, 0xc0, !PT ;  /* 0xfffffe0006067812 */ /* 0x000fc800078ec0ff */
[----:B-1----:R-:W-:Y:S02]  /*ebd0*/  IADD3 R9, R4, R7, R6 ;  /* 0x0000000704097210 */ /* 0x002fe40007ffe006 */
[----:B------:R-:W0:Y:S03]  /*ebe0*/  LDS.128 R4, [R0] ;  /* 0x0000000000047984 */ /* 0x000e260000000c00 */
[----:B------:R-:W-:-:S05]  /*ebf0*/  IMAD R27, R9, 0x2, R2 ;  /* 0x00000002091b7824 */ /* 0x000fca00078e0202 */
[----:B------:R-:W1:Y:S01]  /*ec00*/  LDS.128 R8, [R27+0x16400] ;  /* 0x016400001b087984 */ /* 0x000e620000000c00 */
[C---:B0-----:R-:W-:Y:S01]  /*ec10*/  IMAD.U32 R28, R4.reuse, 0x10000, RZ ;  /* 0x00010000041c7824 */ /* 0x041fe200078e00ff */
[----:B------:R-:W-:Y:S01]  /*ec20*/  LOP3.LUT R4, R4, 0xffff0000, RZ, 0xc0, !PT ;  /* 0xffff000004047812 */ /* 0x000fe200078ec0ff */
[C---:B------:R-:W-:Y:S01]  /*ec30*/  IMAD.U32 R29, R5.reuse, 0x10000, RZ ;  /* 0x00010000051d7824 */ /* 0x040fe200078e00ff */
[----:B------:R-:W-:Y:S01]  /*ec40*/  LOP3.LUT R5, R5, 0xffff0000, RZ, 0xc0, !PT ;  /* 0xffff000005057812 */ /* 0x000fe200078ec0ff */
[C---:B------:R-:W-:Y:S01]  /*ec50*/  IMAD.U32 R30, R6.reuse, 0x10000, RZ ;  /* 0x00010000061e7824 */ /* 0x040fe200078e00ff */
[----:B------:R-:W-:Y:S01]  /*ec60*/  LOP3.LUT R6, R6, 0xffff0000, RZ, 0xc0, !PT ;  /* 0xffff000006067812 */ /* 0x000fe200078ec0ff */
[C---:B------:R-:W-:Y:S01]  /*ec70*/  IMAD.U32 R31, R7.reuse, 0x10000, RZ ;  /* 0x00010000071f7824 */ /* 0x040fe200078e00ff */
[----:B------:R-:W-:Y:S01]  /*ec80*/  LOP3.LUT R7, R7, 0xffff0000, RZ, 0xc0, !PT ;  /* 0xffff000007077812 */ /* 0x000fe200078ec0ff */
[C---:B-1----:R-:W-:Y:S01]  /*ec90*/  IMAD.U32 R33, R8.reuse, 0x10000, RZ ;  /* 0x0001000008217824 */ /* 0x042fe200078e00ff */
[----:B------:R-:W-:Y:S01]  /*eca0*/  LOP3.LUT R8, R8, 0xffff0000, RZ, 0xc0, !PT ;  /* 0xffff000008087812 */ /* 0x000fe200078ec0ff */
[C---:B------:R-:W-:Y:S01]  /*ecb0*/  IMAD.U32 R34, R9.reuse, 0x10000, RZ ;  /* 0x0001000009227824 */ /* 0x040fe200078e00ff */
[----:B------:R-:W-:Y:S01]  /*ecc0*/  LOP3.LUT R9, R9, 0xffff0000, RZ, 0xc0, !PT ;  /* 0xffff000009097812 */ /* 0x000fe200078ec0ff */
[CC--:B------:R-:W-:Y:S01]  /*ecd0*/  FMUL.FTZ R41, R33.reuse, R38.reuse ;  /* 0x0000002621297220 */ /* 0x0c0fe20000410000 */
[----:B------:R-:W-:Y:S01]  /*ece0*/  FMUL.FTZ R43, R33, R37 ;  /* 0x00000025212b7220 */ /* 0x000fe20000410000 */
[----:B------:R-:W-:Y:S01]  /*ecf0*/  LOP3.LUT R33, R12, 0xffff0000, RZ, 0xc0, !PT ;  /* 0xffff00000c217812 */ /* 0x000fe200078ec0ff */
[----:B------:R-:W-:Y:S01]  /*ed00*/  FMUL.FTZ R45, R8, R39 ;  /* 0x00000027082d7220 */ /* 0x000fe20000410000 */
[C---:B------:R-:W-:Y:S01]  /*ed10*/  FFMA.FTZ R41, R28.reuse, R37, -R41 ;  /* 0x000000251c297223 */ /* 0x040fe20000010829 */
[----:B------:R-:W-:Y:S01]  /*ed20*/  FFMA.FTZ R43, R28, R38, R43 ;  /* 0x000000261c2b7223 */ /* 0x000fe2000001002b */
[----:B------:R-:W-:-:S02]  /*ed30*/  IMAD.U32 R37, R21, 0x10000, RZ ;  /* 0x0001000015257824 */ /* 0x000fc400078e00ff */
[-C--:B------:R-:W-:Y:S01]  /*ed40*/  FMUL.FTZ R47, R8, R33.reuse ;  /* 0x00000021082f7220 */ /* 0x080fe20000410000 */
[----:B------:R-:W-:Y:S02]  /*ed50*/  IMAD.U32 R28, R13, 0x10000, RZ ;  /* 0x000100000d1c7824 */ /* 0x000fe400078e00ff */
[----:B------:R-:W-:Y:S01]  /*ed60*/  FFMA.FTZ R38, R4, R33, -R45 ;  /* 0x0000002104267223 */ /* 0x000fe2000001082d */
[----:B------:R-:W-:Y:S01]  /*ed70*/  FMUL.FTZ R40, R34, R37 ;  /* 0x0000002522287220 */ /* 0x000fe20000410000 */
[----:B------:R-:W-:Y:S02]  /*ed80*/  IMAD.U32 R35, R10, 0x10000, RZ ;  /* 0x000100000a237824 */ /* 0x000fe400078e00ff */
[-C--:B------:R-:W-:Y:S01]  /*ed90*/  FMUL.FTZ R42, R34, R28.reuse ;  /* 0x0000001c222a7220 */ /* 0x080fe20000410000 */
[----:B------:R-:W-:Y:S02]  /*eda0*/  IMAD.U32 R8, R24, 0x10000, RZ ;  /* 0x0001000018087824 */ /* 0x000fe400078e00ff */
[----:B------:R-:W-:Y:S01]  /*edb0*/  FFMA.FTZ R34, R4, R39, R47 ;  /* 0x0000002704227223 */ /* 0x000fe2000001002f */
[----:B------:R-:W-:Y:S01]  /*edc0*/  IMAD.U32 R4, R14, 0x10000, RZ ;  /* 0x000100000e047824 */ /* 0x000fe200078e00ff */
[----:B------:R-:W-:Y:S01]  /*edd0*/  LOP3.LUT R10, R10, 0xffff0000, RZ, 0xc0, !PT ;  /* 0xffff00000a0a7812 */ /* 0x000fe200078ec0ff */
[C---:B------:R-:W-:Y:S01]  /*ede0*/  FFMA.FTZ R40, R29.reuse, R28, -R40 ;  /* 0x0000001c1d287223 */ /* 0x040fe20000010828 */
[----:B------:R-:W-:Y:S01]  /*edf0*/  FFMA.FTZ R42, R29, R37, R42 ;  /* 0x000000251d2a7223 */ /* 0x000fe2000001002a */
[----:B------:R-:W-:Y:S01]  /*ee00*/  LOP3.LUT R33, R24, 0xffff0000, RZ, 0xc0, !PT ;  /* 0xffff000018217812 */ /* 0x000fe200078ec0ff */
[C---:B------:R-:W-:Y:S01]  /*ee10*/  FMUL.FTZ R37, R35.reuse, R8 ;  /* 0x0000000823257220 */ /* 0x040fe20000410000 */
[----:B------:R-:W-:Y:S01]  /*ee20*/  LOP3.LUT R29, R14, 0xffff0000, RZ, 0xc0, !PT ;  /* 0xffff00000e1d7812 */ /* 0x000fe200078ec0ff */
[----:B------:R-:W-:Y:S01]  /*ee30*/  FMUL.FTZ R35, R35, R4 ;  /* 0x0000000423237220 */ /* 0x000fe20000410000 */
[----:B------:R-:W-:-:S02]  /*ee40*/  IMAD.U32 R36, R11, 0x10000, RZ ;  /* 0x000100000b247824 */ /* 0x000fc400078e00ff */
[----:B------:R-:W-:Y:S01]  /*ee50*/  FMUL.FTZ R39, R10, R33 ;  /* 0x000000210a277220 */ /* 0x000fe20000410000 */
[----:B------:R-:W-:Y:S02]  /*ee60*/  IMAD.U32 R28, R25, 0x10000, RZ ;  /* 0x00010000191c7824 */ /* 0x000fe400078e00ff */
[----:B------:R-:W-:Y:S01]  /*ee70*/  FFMA.FTZ R37, R30, R4, -R37 ;  /* 0x000000041e257223 */ /* 0x000fe20000010825 */
[----:B------:R-:W-:Y:S01]  /*ee80*/  FMUL.FTZ R10, R10, R29 ;  /* 0x0000001d0a0a7220 */ /* 0x000fe20000410000 */
[----:B------:R-:W-:Y:S01]  /*ee90*/  FFMA.FTZ R35, R30, R8, R35 ;  /* 0x000000081e237223 */ /* 0x000fe20000010023 */
[----:B------:R-:W-:Y:S02]  /*eea0*/  IMAD.U32 R4, R15, 0x10000, RZ ;  /* 0x000100000f047824 */ /* 0x000fe400078e00ff */
[----:B------:R-:W-:Y:S01]  /*eeb0*/  FMUL.FTZ R8, R36, R28 ;  /* 0x0000001c24087220 */ /* 0x000fe20000410000 */
[C---:B------:R-:W-:Y:S01]  /*eec0*/  FFMA.FTZ R44, R6.reuse, R33, R10 ;  /* 0x00000021062c7223 */ /* 0x040fe2000001000a */
[----:B------:R-:W-:Y:S01]  /*eed0*/  LOP3.LUT R11, R11, 0xffff0000, RZ, 0xc0, !PT ;  /* 0xffff00000b0b7812 */ /* 0x000fe200078ec0ff */
[----:B------:R-:W-:Y:S01]  /*eee0*/  FFMA.FTZ R30, R6, R29, -R39 ;  /* 0x0000001d061e7223 */ /* 0x000fe20000010827 */
[-C--:B------:R-:W-:Y:S01]  /*eef0*/  FFMA.FTZ R33, R31, R4.reuse, -R8 ;  /* 0x000000041f217223 */ /* 0x080fe20000010808 */
[----:B------:R-:W-:Y:S01]  /*ef00*/  FMUL.FTZ R36, R36, R4 ;  /* 0x0000000424247220 */ /* 0x000fe20000410000 */
[----:B------:R-:W-:-:S02]  /*ef10*/  LOP3.LUT R8, R21, 0xffff0000, RZ, 0xc0, !PT ;  /* 0xffff000015087812 */ /* 0x000fc400078ec0ff */
[----:B------:R-:W-:Y:S01]  /*ef20*/  LOP3.LUT R10, R25, 0xffff0000, RZ, 0xc0, !PT ;  /* 0xffff0000190a7812 */ /* 0x000fe200078ec0ff */
[----:B------:R-:W-:Y:S01]  /*ef30*/  FFMA.FTZ R36, R31, R28, R36 ;  /* 0x0000001c1f247223 */ /* 0x000fe20000010024 */
[----:B------:R-:W-:Y:S01]  /*ef40*/  LOP3.LUT R4, R13, 0xffff0000, RZ, 0xc0, !PT ;  /* 0xffff00000d047812 */ /* 0x000fe200078ec0ff */
[----:B------:R-:W-:Y:S01]  /*ef50*/  FMUL.FTZ R28, R9, R8 ;  /* 0x00000008091c7220 */ /* 0x000fe20000410000 */
[----:B------:R-:W-:Y:S01]  /*ef60*/  LOP3.LUT R6, R15, 0xffff0000, RZ, 0xc0, !PT ;  /* 0xffff00000f067812 */ /* 0x000fe200078ec0ff */
[----:B------:R-:W-:Y:S02]  /*ef70*/  FMUL.FTZ R46, R11, R10 ;  /* 0x0000000a0b2e7220 */ /* 0x000fe40000410000 */
[-C--:B------:R-:W-:Y:S01]  /*ef80*/  FMUL.FTZ R29, R9, R4.reuse ;  /* 0x00000004091d7220 */ /* 0x080fe20000410000 */
[----:B------:R-:W-:Y:S01]  /*ef90*/  FFMA.FTZ R9, R5, R4, -R28 ;  /* 0x0000000405097223 */ /* 0x000fe2000001081c */
[-C--:B------:R-:W-:Y:S01]  /*efa0*/  FMUL.FTZ R11, R11, R6.reuse ;  /* 0x000000060b0b7220 */ /* 0x080fe20000410000 */
[----:B------:R-:W-:Y:S01]  /*efb0*/  FFMA.FTZ R46, R7, R6, -R46 ;  /* 0x00000006072e7223 */ /* 0x000fe2000001082e */
[----:B------:R-:W-:Y:S01]  /*efc0*/  FFMA.FTZ R29, R5, R8, R29 ;  /* 0x00000008051d7223 */ /* 0x000fe2000001001d */
[----:B------:R-:W-:Y:S01]  /*efd0*/  F2FP.BF16.F32.PACK_AB R6, R30, R37 ;  /* 0x000000251e06723e */ /* 0x000fe200000010ff */
[----:B------:R-:W-:Y:S01]  /*efe0*/  FFMA.FTZ R11, R7, R10, R11 ;  /* 0x0000000a070b7223 */ /* 0x000fe2000001000b */
[----:B------:R-:W-:-:S02]  /*eff0*/  F2FP.BF16.F32.PACK_AB R4, R38, R41 ;  /* 0x000000292604723e */ /* 0x000fc400000010ff */
[----:B------:R-:W-:Y:S02]  /*f000*/  F2FP.BF16.F32.PACK_AB R5, R9, R40 ;  /* 0x000000280905723e */ /* 0x000fe400000010ff */
[----:B------:R-:W-:Y:S02]  /*f010*/  F2FP.BF16.F32.PACK_AB R7, R46, R33 ;  /* 0x000000212e07723e */ /* 0x000fe400000010ff */
[----:B------:R-:W-:Y:S02]  /*f020*/  F2FP.BF16.F32.PACK_AB R10, R44, R35 ;  /* 0x000000232c0a723e */ /* 0x000fe400000010ff */
[----:B------:R-:W-:Y:S01]  /*f030*/  F2FP.BF16.F32.PACK_AB R8, R34, R43 ;  /* 0x0000002b2208723e */ /* 0x000fe200000010ff */
[----:B------:R2:W-:Y:S01]  /*f040*/  STS.128 [R0], R4 ;  /* 0x0000000400007388 */ /* 0x0005e20000000c00 */
[----:B------:R-:W-:Y:S02]  /*f050*/  F2FP.BF16.F32.PACK_AB R9, R29, R42 ;  /* 0x0000002a1d09723e */ /* 0x000fe400000010ff */
[----:B------:R-:W-:-:S05]  /*f060*/  F2FP.BF16.F32.PACK_AB R11, R11, R36 ;  /* 0x000000240b0b723e */ /* 0x000fca00000010ff */
[----:B------:R2:W-:Y:S02]  /*f070*/  STS.128 [R27+0x16400], R8 ;  /* 0x016400081b007388 */ /* 0x0005e40000000c00 */
.L_x_620:
[----:B------:R-:W-:Y:S05]  /*f080*/  BSYNC B1 ;  /* 0x0000000000017941 */ /* 0x000fea0003800000 */
.L_x_619:
[----:B------:R-:W-:Y:S04]  /*f090*/  BSSY B1, `(.L_x_621) ;  /* 0x0000060000017945 */ /* 0x000fe80003800000 */
[----:B------:R-:W-:Y:S05]  /*f0a0*/  @P2 BRA `(.L_x_622) ;  /* 0x0000000400782947 */ /* 0x000fea0003800000 */
[----:B--2---:R-:W2:Y:S04]  /*f0b0*/  LDL R0, [R1+0x8c] ;  /* 0x00008c0001007983 */ /* 0x004ea80000100800 */
[----:B-1----:R-:W3:Y:S04]  /*f0c0*/  LDL R9, [R1+0x38] ;  /* 0x0000380001097983 */ /* 0x002ee80000100800 */
[----:B------:R-:W4:Y:S04]  /*f0d0*/  LDL R8, [R1+0x5c] ;  /* 0x00005c0001087983 */ /* 0x000f280000100800 */
[----:B------:R-:W4:Y:S01]  /*f0e0*/  LDL R7, [R1+0x4c] ;  /* 0x00004c0001077983 */ /* 0x000f220000100800 */
[C---:B------:R-:W-:Y:S01]  /*f0f0*/  IMAD.U32 R39, R20.reuse, 0x10000, RZ ;  /* 0x0001000014277824 */ /* 0x040fe200078e00ff */
[----:B------:R-:W-:Y:S01]  /*f100*/  LOP3.LUT R44, R20, 0xffff0000, RZ, 0xc0, !PT ;  /* 0xffff0000142c7812 */ /* 0x000fe200078ec0ff */
[C---:B0-----:R-:W-:Y:S01]  /*f110*/  IMAD.U32 R37, R12.reuse, 0x10000, RZ ;  /* 0x000100000c257824 */ /* 0x041fe200078e00ff */
[----:B------:R-:W-:Y:S01]  /*f120*/  LOP3.LUT R40, R12, 0xffff0000, RZ, 0xc0, !PT ;  /* 0xffff00000c287812 */ /* 0x000fe200078ec0ff */
[C---:B------:R-:W-:Y:S01]  /*f130*/  IMAD.U32 R46, R21.reuse, 0x10000, RZ ;  /* 0x00010000152e7824 */ /* 0x040fe200078e00ff */
[----:B------:R-:W-:Y:S01]  /*f140*/  LOP3.LUT R47, R21, 0xffff0000, RZ, 0xc0, !PT ;  /* 0xffff0000152f7812 */ /* 0x000fe200078ec0ff */
[----:B------:R-:W-:Y:S01]  /*f150*/  IMAD.U32 R42, R13, 0x10000, RZ ;  /* 0x000100000d2a7824 */ /* 0x000fe200078e00ff */
[----:B------:R-:W-:Y:S01]  /*f160*/  LOP3.LUT R49, R25, 0xffff0000, RZ, 0xc0, !PT ;  /* 0xffff000019317812 */ /* 0x000fe200078ec0ff */
[----:B------:R-:W-:Y:S01]  /*f170*/  IMAD.U32 R43, R24, 0x10000, RZ ;  /* 0x00010000182b7824 */ /* 0x000fe200078e00ff */
[----:B------:R-:W-:-:S02]  /*f180*/  LOP3.LUT R45, R15, 0xffff0000, RZ, 0xc0, !PT ;  /* 0xffff00000f2d7812 */ /* 0x000fc400078ec0ff */
[----:B--2---:R-:W-:Y:S02]  /*f190*/  R2UR UR4, R0 ;  /* 0x00000000000472ca */ /* 0x004fe400000e0000 */
[----:B------:R-:W-:Y:S02]  /*f1a0*/  LEA.HI R0, R3, R26, RZ, 0x1d ;  /* 0x0000001a03007211 */ /* 0x000fe400078fe8ff */
[----:B---3--:R-:W-:Y:S02]  /*f1b0*/  LOP3.LUT R6, R9, 0x38, R16, 0xf8, !PT ;  /* 0x0000003809067812 */ /* 0x008fe400078ef810 */
[----:B------:R-:W-:Y:S01]  /*f1c0*/  SHF.R.S32.HI R5, RZ, 0x1f, R0 ;  /* 0x0000001fff057819 */ /* 0x000fe20000011400 */
[----:B------:R-:W-:-:S03]  /*f1d0*/  IMAD.SHL.U32 R4, R0, 0x8, RZ ;  /* 0x0000000800047824 */ /* 0x000fc600078e00ff */
[----:B------:R-:W-:Y:S02]  /*f1e0*/  LEA.HI R5, R5, R0, RZ, 0x3 ;  /* 0x0000000005057211 */ /* 0x000fe400078f18ff */
[----:B------:R-:W-:Y:S02]  /*f1f0*/  LOP3.LUT R0, R9, 0x38, R4, 0xf8, !PT ;  /* 0x0000003809007812 */ /* 0x000fe400078ef804 */
[----:B----4-:R-:W-:Y:S01]  /*f200*/  LOP3.LUT R6, R7, R6, R8, 0xf6, !PT ;  /* 0x0000000607067212 */ /* 0x010fe200078ef608 */
[----:B------:R-:W-:Y:S01]  /*f210*/  IMAD.SHL.U32 R5, R5, 0x400, RZ ;  /* 0x0000040005057824 */ /* 0x000fe200078e00ff */
[----:B------:R-:W-:Y:S02]  /*f220*/  LOP3.LUT R0, R0, R8, RZ, 0x3c, !PT ;  /* 0x0000000800007212 */ /* 0x000fe400078e3cff */
[----:B------:R-:W-:Y:S02]  /*f230*/  LEA R48, R6, UR4, 0x1 ;  /* 0x0000000406307c11 */ /* 0x000fe4000f8e08ff */
[----:B------:R-:W-:-:S04]  /*f240*/  LOP3.LUT R5, R5, 0x7fffe000, RZ, 0xc0, !PT ;  /* 0x7fffe00005057812 */ /* 0x000fc800078ec0ff */
[----:B------:R-:W-:Y:S02]  /*f250*/  IADD3 R9, R0, R5, R7 ;  /* 0x0000000500097210 */ /* 0x000fe40007ffe007 */
        /* <DEDUP_REMOVED lines=21> */
[-C--:B------:R-:W-:Y:S01]  /*f3b0*/  FMUL.FTZ R37, R46, R33.reuse ;  /* 0x000000212e257220 */ /* 0x080fe20000410000 */
[----:B------:R-:W-:Y:S01]  /*f3c0*/  FMUL.FTZ R27, R40, R8 ;  /* 0x00000008281b7220 */ /* 0x000fe20000410000 */
[----:B------:R-:W-:Y:S01]  /*f3d0*/  FMUL.FTZ R33, R42, R33 ;  /* 0x000000212a217220 */ /* 0x000fe20000410000 */
[----:B------:R-:W-:Y:S02]  /*f3e0*/  IMAD.U32 R39, R14, 0x10000, RZ ;  /* 0x000100000e277824 */ /* 0x000fe400078e00ff */
[-C--:B------:R-:W-:Y:S01]  /*f3f0*/  FFMA.FTZ R31, R40, R4.reuse, -R31 ;  /* 0x00000004281f7223 */ /* 0x080fe2000001081f */
[----:B------:R-:W-:Y:S01]  /*f400*/  FFMA.FTZ R27, R44, R4, R27 ;  /* 0x000000042c1b7223 */ /* 0x000fe2000001001b */
[-C--:B------:R-:W-:Y:S01]  /*f410*/  FFMA.FTZ R37, R42, R28.reuse, -R37 ;  /* 0x0000001c2a257223 */ /* 0x080fe20000010825 */
[----:B------:R-:W-:Y:S01]  /*f420*/  FFMA.FTZ R33, R46, R28, R33 ;  /* 0x0000001c2e217223 */ /* 0x000fe20000010021 */
[----:B------:R-:W-:Y:S01]  /*f430*/  LOP3.LUT R10, R10, 0xffff0000, RZ, 0xc0, !PT ;  /* 0xffff00000a0a7812 */ /* 0x000fe200078ec0ff */
[-C--:B------:R-:W-:Y:S01]  /*f440*/  FMUL.FTZ R4, R43, R34.reuse ;  /* 0x000000222b047220 */ /* 0x080fe20000410000 */
[----:B------:R-:W-:Y:S01]  /*f450*/  LOP3.LUT R28, R14, 0xffff0000, RZ, 0xc0, !PT ;  /* 0xffff00000e1c7812 */ /* 0x000fe200078ec0ff */
[----:B------:R-:W-:Y:S01]  /*f460*/  FMUL.FTZ R34, R39, R34 ;  /* 0x0000002227227220 */ /* 0x000fe20000410000 */
[----:B------:R-:W-:Y:S01]  /*f470*/  LOP3.LUT R40, R24, 0xffff0000, RZ, 0xc0, !PT ;  /* 0xffff000018287812 */ /* 0x000fe200078ec0ff */
[----:B------:R-:W-:-:S02]  /*f480*/  IMAD.U32 R35, R11, 0x10000, RZ ;  /* 0x000100000b237824 */ /* 0x000fc400078e00ff */
[-C--:B------:R-:W-:Y:S01]  /*f490*/  FFMA.FTZ R8, R39, R29.reuse, -R4 ;  /* 0x0000001d27087223 */ /* 0x080fe20000010804 */
[----:B------:R-:W-:Y:S02]  /*f4a0*/  IMAD.U32 R42, R25, 0x10000, RZ ;  /* 0x00010000192a7824 */ /* 0x000fe400078e00ff */
[-C--:B------:R-:W-:Y:S01]  /*f4b0*/  FMUL.FTZ R41, R28, R10.reuse ;  /* 0x0000000a1c297220 */ /* 0x080fe20000410000 */
[----:B------:R-:W-:Y:S01]  /*f4c0*/  FMUL.FTZ R39, R40, R10 ;  /* 0x0000000a28277220 */ /* 0x000fe20000410000 */
[----:B------:R-:W-:Y:S01]  /*f4d0*/  FFMA.FTZ R10, R43, R29, R34 ;  /* 0x0000001d2b0a7223 */ /* 0x000fe20000010022 */
[----:B------:R-:W-:Y:S01]  /*f4e0*/  LOP3.LUT R11, R11, 0xffff0000, RZ, 0xc0, !PT ;  /* 0xffff00000b0b7812 */ /* 0x000fe200078ec0ff */
[----:B------:R-:W-:Y:S02]  /*f4f0*/  IMAD.U32 R4, R15, 0x10000, RZ ;  /* 0x000100000f047824 */ /* 0x000fe400078e00ff */
[-C--:B------:R-:W-:Y:S01]  /*f500*/  FMUL.FTZ R29, R42, R35.reuse ;  /* 0x000000232a1d7220 */ /* 0x080fe20000410000 */
[----:B------:R-:W-:Y:S01]  /*f510*/  LOP3.LUT R43, R13, 0xffff0000, RZ, 0xc0, !PT ;  /* 0xffff00000d2b7812 */ /* 0x000fe200078ec0ff */
[----:B------:R-:W-:Y:S01]  /*f520*/  FFMA.FTZ R39, R28, R6, -R39 ;  /* 0x000000061c277223 */ /* 0x000fe20000010827 */
[C---:B------:R-:W-:Y:S01]  /*f530*/  FMUL.FTZ R35, R4.reuse, R35 ;  /* 0x0000002304237220 */ /* 0x040fe20000410000 */
[----:B------:R-:W-:Y:S01]  /*f540*/  FFMA.FTZ R29, R4, R30, -R29 ;  /* 0x0000001e041d7223 */ /* 0x000fe2000001081d */
[----:B------:R-:W-:Y:S01]  /*f550*/  FFMA.FTZ R41, R40, R6, R41 ;  /* 0x0000000628297223 */ /* 0x000fe20000010029 */
[----:B------:R-:W-:Y:S01]  /*f560*/  FMUL.FTZ R4, R47, R9 ;  /* 0x000000092f047220 */ /* 0x000fe20000410000 */
[----:B------:R-:W-:Y:S01]  /*f570*/  FMUL.FTZ R34, R49, R11 ;  /* 0x0000000b31227220 */ /* 0x000fe20000410000 */
[----:B------:R-:W-:Y:S01]  /*f580*/  FMUL.FTZ R6, R43, R9 ;  /* 0x000000092b067220 */ /* 0x000fe20000410000 */
[----:B------:R-:W-:Y:S01]  /*f590*/  FMUL.FTZ R40, R45, R11 ;  /* 0x0000000b2d287220 */ /* 0x000fe20000410000 */
[----:B------:R-:W-:Y:S01]  /*f5a0*/  FFMA.FTZ R35, R42, R30, R35 ;  /* 0x0000001e2a237223 */ /* 0x000fe20000010023 */
        /* <DEDUP_REMOVED lines=8> */
[----:B------:R-:W-:Y:S02]  /*f630*/  F2FP.BF16.F32.PACK_AB R10, R41, R10 ;  /* 0x0000000a290a723e */ /* 0x000fe400000010ff */
[----:B------:R-:W-:Y:S01]  /*f640*/  F2FP.BF16.F32.PACK_AB R8, R27, R38 ;  /* 0x000000261b08723e */ /* 0x000fe200000010ff */
[----:B------:R3:W-:Y:S01]  /*f650*/  STS.128 [R48], R4 ;  /* 0x0000000430007388 */ /* 0x0007e20000000c00 */
[----:B------:R-:W-:-:S02]  /*f660*/  F2FP.BF16.F32.PACK_AB R9, R30, R33 ;  /* 0x000000211e09723e */ /* 0x000fc400000010ff */
[----:B------:R-:W-:-:S05]  /*f670*/  F2FP.BF16.F32.PACK_AB R11, R40, R35 ;  /* 0x00000023280b723e */ /* 0x000fca00000010ff */
[----:B------:R3:W-:Y:S02]  /*f680*/  STS.128 [R0+0x16400], R8 ;  /* 0x0164000800007388 */ /* 0x0007e40000000c00 */
.L_x_622:
[----:B------:R-:W-:Y:S05]  /*f690*/  BSYNC B1 ;  /* 0x0000000000017941 */ /* 0x000fea0003800000 */
.L_x_621:
[----:B------:R-:W-:Y:S04]  /*f6a0*/  BSSY B1, `(.L_x_623) ;  /* 0x0000060000017945 */ /* 0x000fe80003800000 */
[----:B------:R-:W-:Y:S05]  /*f6b0*/  @P3 BRA `(.L_x_624) ;  /* 0x0000000400783947 */ /* 0x000fea0003800000 */
[----:B--23--:R-:W2:Y:S04]  /*f6c0*/  LDL R0, [R1+0x8c] ;  /* 0x00008c0001007983 */ /* 0x00cea80000100800 */
        /* <DEDUP_REMOVED lines=93> */
.L_x_624:
[----:B------:R-:W-:Y:S05]  /*fca0*/  BSYNC B1 ;  /* 0x0000000000017941 */ /* 0x000fea0003800000 */
.L_x_623:
[----:B------:R-:W-:Y:S05]  /*fcb0*/  @P0 BRA `(.L_x_610) ;  /* 0x0000000400780947 */ /* 0x000fea0003800000 */
[----:B--234-:R-:W2:Y:S04]  /*fcc0*/  LDL R0, [R1+0x8c] ;  /* 0x00008c0001007983 */ /* 0x01cea80000100800 */
[----:B------:R-:W3:Y:S04]  /*fcd0*/  LDL R8, [R1+0x30] ;  /* 0x0000300001087983 */ /* 0x000ee80000100800 */
[----:B------:R-:W4:Y:S04]  /*fce0*/  LDL R7, [R1+0x50] ;  /* 0x0000500001077983 */ /* 0x000f280000100800 */
[----:B------:R-:W5:Y:S01]  /*fcf0*/  LDL R6, [R1+0x54] ;  /* 0x0000540001067983 */ /* 0x000f620000100800 */
[----:B------:R-:W-:Y:S01]  /*fd00*/  LEA.HI R3, R3, R26, RZ, 0x1d ;  /* 0x0000001a03037211 */ /* 0x000fe200078fe8ff */
[C---:B0-----:R-:W-:Y:S01]  /*fd10*/  IMAD.U32 R36, R20.reuse, 0x10000, RZ ;  /* 0x0001000014247824 */ /* 0x041fe200078e00ff */
[----:B------:R-:W-:Y:S01]  /*fd20*/  LOP3.LUT R38, R20, 0xffff0000, RZ, 0xc0, !PT ;  /* 0xffff000014267812 */ /* 0x000fe200078ec0ff */
[C---:B------:R-:W-:Y:S01]  /*fd30*/  IMAD.U32 R34, R12.reuse, 0x10000, RZ ;  /* 0x000100000c227824 */ /* 0x040fe200078e00ff */
[----:B------:R-:W-:Y:S01]  /*fd40*/  SHF.R.S32.HI R4, RZ, 0x1f, R3 ;  /* 0x0000001fff047819 */ /* 0x000fe20000011403 */
[----:B------:R-:W-:Y:S01]  /*fd50*/  IMAD.U32 R20, R13, 0x10000, RZ ;  /* 0x000100000d147824 */ /* 0x000fe200078e00ff */
[----:B------:R-:W-:Y:S01]  /*fd60*/  LOP3.LUT R12, R12, 0xffff0000, RZ, 0xc0, !PT ;  /* 0xffff00000c0c7812 */ /* 0x000fe200078ec0ff */
[----:B------:R-:W-:Y:S01]  /*fd70*/  IMAD.U32 R43, R24, 0x10000, RZ ;  /* 0x00010000182b7824 */ /* 0x000fe200078e00ff */
[----:B------:R-:W-:-:S02]  /*fd80*/  LEA.HI R4, R4, R3, RZ, 0x3 ;  /* 0x0000000304047211 */ /* 0x000fc400078f18ff */
[----:B------:R-:W-:Y:S02]  /*fd90*/  LOP3.LUT R24, R24, 0xffff0000, RZ, 0xc0, !PT ;  /* 0xffff000018187812 */ /* 0x000fe400078ec0ff */
[----:B------:R-:W-:Y:S01]  /*fda0*/  LOP3.LUT R13, R13, 0xffff0000, RZ, 0xc0, !PT ;  /* 0xffff00000d0d7812 */ /* 0x000fe200078ec0ff */
[----:B------:R-:W-:Y:S01]  /*fdb0*/  IMAD.SHL.U32 R4, R4, 0x400, RZ ;  /* 0x0000040004047824 */ /* 0x000fe200078e00ff */
[----:B--2---:R-:W-:Y:S01]  /*fdc0*/  R2UR UR4, R0 ;  /* 0x00000000000472ca */ /* 0x004fe200000e0000 */
[----:B------:R-:W-:-:S03]  /*fdd0*/  IMAD.SHL.U32 R0, R3, 0x8, RZ ;  /* 0x0000000803007824 */ /* 0x000fc600078e00ff */
[----:B------:R-:W-:Y:S02]  /*fde0*/  LOP3.LUT R3, R4, 0x7fffe000, RZ, 0xc0, !PT ;  /* 0x7fffe00004037812 */ /* 0x000fe400078ec0ff */
[C---:B---3--:R-:W-:Y:S02]  /*fdf0*/  LOP3.LUT R5, R8.reuse, 0x38, R16, 0xf8, !PT ;  /* 0x0000003808057812 */ /* 0x048fe400078ef810 */
[----:B------:R-:W-:-:S04]  /*fe00*/  LOP3.LUT R0, R8, 0x38, R0, 0xf8, !PT ;  /* 0x0000003808007812 */ /* 0x000fc800078ef800 */
[----:B----4-:R-:W-:Y:S02]  /*fe10*/  LOP3.LUT R0, R0, R7, RZ, 0x3c, !PT ;  /* 0x0000000700007212 */ /* 0x010fe400078e3cff */
[----:B-----5:R-:W-:Y:S02]  /*fe20*/  LOP3.LUT R5, R6, R5, R7, 0xf6, !PT ;  /* 0x0000000506057212 */ /* 0x020fe400078ef607 */
[----:B------:R-:W-:Y:S02]  /*fe30*/  IADD3 R3, R0, R3, R6 ;  /* 0x0000000300037210 */ /* 0x000fe40007ffe006 */
[----:B------:R-:W-:-:S03]  /*fe40*/  LEA R40, R5, UR4, 0x1 ;  /* 0x0000000405287c11 */ /* 0x000fc6000f8e08ff */
[----:B------:R-:W-:Y:S02]  /*fe50*/  IMAD R3, R3, 0x2, R2 ;  /* 0x0000000203037824 */ /* 0x000fe400078e0202 */
[----:B------:R-:W0:Y:S04]  /*fe60*/  LDS.128 R4, [R40] ;  /* 0x0000000028047984 */ /* 0x000e280000000c00 */
[----:B-1----:R-:W1:Y:S01]  /*fe70*/  LDS.128 R8, [R3+0x16400] ;  /* 0x0164000003087984 */ /* 0x002e620000000c00 */
[C---:B0-----:R-:W-:Y:S01]  /*fe80*/  IMAD.U32 R0, R4.reuse, 0x10000, RZ ;  /* 0x0001000004007824 */ /* 0x041fe200078e00ff */
        /* <DEDUP_REMOVED lines=9> */
[-C--:B------:R-:W-:Y:S01]  /*ff20*/  FMUL.FTZ R37, R38, R8.reuse ;  /* 0x0000000826257220 */ /* 0x080fe20000410000 */
[----:B------:R-:W-:Y:S01]  /*ff30*/  FMUL.FTZ R39, R12, R8 ;  /* 0x000000080c277220 */ /* 0x000fe20000410000 */
[----:B------:R-:W-:Y:S01]  /*ff40*/  FFMA.FTZ R35, R34, R0, -R35 ;  /* 0x0000000022237223 */ /* 0x000fe20000010823 */
[----:B------:R-:W-:-:S02]  /*ff50*/  IMAD.U32 R34, R21, 0x10000, RZ ;  /* 0x0001000015227824 */ /* 0x000fc400078e00ff */
[----:B------:R-:W-:Y:S01]  /*ff60*/  FFMA.FTZ R29, R36, R0, R29 ;  /* 0x00000000241d7223 */ /* 0x000fe2000001001d */
[----:B------:R-:W-:Y:S02]  /*ff70*/  IMAD.U32 R31, R10, 0x10000, RZ ;  /* 0x000100000a1f7824 */ /* 0x000fe400078e00ff */
[-C--:B------:R-:W-:Y:S01]  /*ff80*/  FFMA.FTZ R0, R12, R4.reuse, -R37 ;  /* 0x000000040c007223 */ /* 0x080fe20000010825 */
[----:B------:R-:W-:Y:S01]  /*ff90*/  FFMA.FTZ R8, R38, R4, R39 ;  /* 0x0000000426087223 */ /* 0x000fe20000010027 */
[-C--:B------:R-:W-:Y:S01]  /*ffa0*/  FMUL.FTZ R37, R34, R30.reuse ;  /* 0x0000001e22257220 */ /* 0x080fe20000410000 */
[----:B------:R-:W-:Y:S01]  /*ffb0*/  FMUL.FTZ R41, R20, R30 ;  /* 0x0000001e14297220 */ /* 0x000fe20000410000 */
[----:B------:R-:W-:Y:S02]  /*ffc0*/  IMAD.U32 R39, R14, 0x10000, RZ ;  /* 0x000100000e277824 */ /* 0x000fe400078e00ff */
[-C--:B------:R-:W-:Y:S01]  /*ffd0*/  FMUL.FTZ R4, R43, R31.reuse ;  /* 0x0000001f2b047220 */ /* 0x080fe20000410000 */
[----:B------:R-:W-:Y:S01]  /*ffe0*/  IMAD.U32 R27, R6, 0x10000, RZ ;  /* 0x00010000061b7824 */ /* 0x000fe200078e00ff */
[----:B------:R-:W-:Y:S01]  /*fff0*/  LOP3.LUT R10, R10, 0xffff0000, RZ, 0xc0, !PT ;  /* 0xffff00000a0a7812 */ /* 0x000fe200078ec0ff */
[-C--:B------:R-:W-:Y:S01]  /*10000*/  FFMA.FTZ R37, R20, R26.reuse, -R37 ;  /* 0x0000001a14257223 */ /* 0x080fe20000010825 */
[----:B------:R-:W-:Y:S01]  /*10010*/  LOP3.LUT R14, R14, 0xffff0000, RZ, 0xc0, !PT ;  /* 0xffff00000e0e7812 */ /* 0x000fe200078ec0ff */
[----:B------:R-:W-:Y:S01]  /*10020*/  FFMA.FTZ R41, R34, R26, R41 ;  /* 0x0000001a22297223 */ /* 0x000fe20000010029 */
[----:B------:R-:W-:Y:S01]  /*10030*/  FMUL.FTZ R12, R39, R31 ;  /* 0x0000001f270c7220 */ /* 0x000fe20000410000 */
[----:B------:R-:W-:-:S02]  /*10040*/  IMAD.U32 R33, R11, 0x10000, RZ ;  /* 0x000100000b217824 */ /* 0x000fc400078e00ff */
[-C--:B------:R-:W-:Y:S01]  /*10050*/  FFMA.FTZ R20, R39, R27.reuse, -R4 ;  /* 0x0000001b27147223 */ /* 0x080fe20000010804 */
[----:B------:R-:W-:Y:S02]  /*10060*/  IMAD.U32 R26, R25, 0x10000, RZ ;  /* 0x00010000191a7824 */ /* 0x000fe400078e00ff */
[-C--:B------:R-:W-:Y:S01]  /*10070*/  FMUL.FTZ R31, R24, R10.reuse ;  /* 0x0000000a181f7220 */ /* 0x080fe20000410000 */
[----:B------:R-:W-:Y:S02]  /*10080*/  IMAD.U32 R4, R15, 0x10000, RZ ;  /* 0x000100000f047824 */ /* 0x000fe400078e00ff */
[----:B------:R-:W-:Y:S01]  /*10090*/  FMUL.FTZ R39, R14, R10 ;  /* 0x0000000a0e277220 */ /* 0x000fe20000410000 */
[----:B------:R-:W-:Y:S01]  /*100a0*/  LOP3.LUT R6, R6, 0xffff0000, RZ, 0xc0, !PT ;  /* 0xffff000006067812 */ /* 0x000fe200078ec0ff */
[----:B------:R-:W-:Y:S01]  /*100b0*/  FFMA.FTZ R10, R43, R27, R12 ;  /* 0x0000001b2b0a7223 */ /* 0x000fe2000001000c */
[----:B------:R-:W-:Y:S01]  /*100c0*/  IMAD.U32 R28, R7, 0x10000, RZ ;  /* 0x00010000071c7824 */ /* 0x000fe200078e00ff */
[----:B------:R-:W-:Y:S01]  /*100d0*/  LOP3.LUT R11, R11, 0xffff0000, RZ, 0xc0, !PT ;  /* 0xffff00000b0b7812 */ /* 0x000fe200078ec0ff */
[-C--:B------:R-:W-:Y:S01]  /*100e0*/  FMUL.FTZ R27, R26, R33.reuse ;  /* 0x000000211a1b7220 */ /* 0x080fe20000410000 */
[----:B------:R-:W-:Y:S01]  /*100f0*/  LOP3.LUT R21, R21, 0xffff0000, RZ, 0xc0, !PT ;  /* 0xffff000015157812 */ /* 0x000fe200078ec0ff */
[----:B------:R-:W-:Y:S01]  /*10100*/  FMUL.FTZ R33, R4, R33 ;  /* 0x0000002104217220 */ /* 0x000fe20000410000 */
[----:B------:R-:W-:Y:S01]  /*10110*/  LOP3.LUT R25, R25, 0xffff0000, RZ, 0xc0, !PT ;  /* 0xffff000019197812 */ /* 0x000fe200078ec0ff */
[----:B------:R-:W-:Y:S01]  /*10120*/  FFMA.FTZ R39, R24, R6, R39 ;  /* 0x0000000618277223 */ /* 0x000fe20000010027 */
[----:B------:R-:W-:Y:S01]  /*10130*/  LOP3.LUT R15, R15, 0xffff0000, RZ, 0xc0, !PT ;  /* 0xffff00000f0f7812 */ /* 0x000fe200078ec0ff */
[----:B------:R-:W-:Y:S01]  /*10140*/  FFMA.FTZ R27, R4, R28, -R27 ;  /* 0x0000001c041b7223 */ /* 0x000fe2000001081b */
[----:B------:R-:W-:Y:S01]  /*10150*/  LOP3.LUT R7, R7, 0xffff0000, RZ, 0xc0, !PT ;  /* 0xffff000007077812 */ /* 0x000fe200078ec0ff */
[----:B------:R-:W-:Y:S01]  /*10160*/  FFMA.FTZ R31, R14, R6, -R31 ;  /* 0x000000060e1f7223 */ /* 0x000fe2000001081f */
[----:B------:R-:W-:Y:S01]  /*10170*/  FFMA.FTZ R33, R26, R28, R33 ;  /* 0x0000001c1a217223 */ /* 0x000fe20000010021 */
[----:B------:R-:W-:Y:S01]  /*10180*/  FMUL.FTZ R4, R21, R9 ;  /* 0x0000000915047220 */ /* 0x000fe20000410000 */
[----:B------:R-:W-:Y:S01]  /*10190*/  FMUL.FTZ R24, R25, R11 ;  /* 0x0000000b19187220 */ /* 0x000fe20000410000 */
        /* <DEDUP_REMOVED lines=16> */
.L_x_610:
[----:B------:R-:W-:Y:S05]  /*102a0*/  BSYNC B0 ;  /* 0x0000000000007941 */ /* 0x000fea0003800000 */
.L_x_588:
[----:B------:R-:W-:Y:S01]  /*102b0*/  @!PT LDS RZ, [RZ] ;  /* 0x00000000fffff984 */ /* 0x000fe20000000800 */
[----:B------:R-:W-:Y:S01]  /*102c0*/  @!PT LDS RZ, [RZ] ;  /* 0x00000000fffff984 */ /* 0x000fe20000000800 */
[----:B------:R-:W-:Y:S01]  /*102d0*/  @!PT LDS RZ, [RZ] ;  /* 0x00000000fffff984 */ /* 0x000fe20000000800 */
[----:B------:R-:W-:Y:S01]  /*102e0*/  @!PT LDS RZ, [RZ] ;  /* 0x00000000fffff984 */ /* 0x000fe20000000800 */
[----:B------:R5:W-:Y:S06]  /*102f0*/  MEMBAR.ALL.CTA ;  /* 0x0000000000007992 */ /* 0x000bec0000008000 */
[----:B-----5:R-:W5:Y:S01]  /*10300*/  FENCE.VIEW.ASYNC.S ;  /* 0x00000000000073c6 */ /* 0x020f620000000000 */
[----:B------:R-:W-:Y:S05]  /*10310*/  WARPSYNC.ALL ;  /* 0x0000000000007948 */ /* 0x000fea0003800000 */
[----:B-----5:R-:W-:Y:S06]  /*10320*/  BAR.SYNC.DEFER_BLOCKING 0xd, 0x100 ;  /* 0x0344000000007b1d */ /* 0x020fec0000010000 */
.L_x_586:
[----:B------:R-:W-:-:S06]  /*10330*/  ULOP3.LUT UR4, UR60, 0x1, URZ, 0xfc, !UPT ;  /* 0x000000013c047892 */ /* 0x000fcc000f8efc3f */
[----:B0-234-:R-:W-:-:S05]  /*10340*/  IMAD.U32 R0, RZ, RZ, UR4 ;  /* 0x00000004ff007e24 */ /* 0x01dfca000f8e00ff */
[----:B------:R-:W-:-:S13]  /*10350*/  ISETP.NE.AND P0, PT, R0, 0x3, PT ;  /* 0x000000030000780c */ /* 0x000fda0003f05270 */
[----:B------:R-:W-:Y:S05]  /*10360*/  @!P0 BRA `(.L_x_625) ;  /* 0x0000000000048947 */ /* 0x000fea0003800000 */
[----:B------:R-:W-:Y:S01]  /*10370*/  BPT.TRAP 0x1 ;  /* 0x000000040000795c */ /* 0x000fe20000300000 */
.L_x_625:
[----:B------:R-:W2:Y:S01]  /*10380*/  LDL R3, [R1+0x4] ;  /* 0x0000040001037983 */ /* 0x000ea20000100800 */
[----:B------:R-:W-:Y:S01]  /*10390*/  IMAD R0, R228, 0x8, R2 ;  /* 0x00000008e4007824 */ /* 0x000fe200078e0202 */
[----:B--2---:R-:W-:-:S04]  /*103a0*/  SHF.L.U32 R3, R3, 0x1f, RZ ;  /* 0x0000001f03037819 */ /* 0x004fc800000006ff */
[----:B------:R0:W2:Y:S01]  /*103b0*/  SYNCS.PHASECHK.TRANS64.TRYWAIT P2, [R0+URZ+0x34830], R3 ;  /* 0x03483003000075a7 */ /* 0x0000a2000804017f */
[----:B------:R-:W-:Y:S05]  /*103c0*/  @!P0 BRA `(.L_x_626) ;  /* 0x0000000000048947 */ /* 0x000fea0003800000 */
[----:B------:R-:W-:Y:S01]  /*103d0*/  BPT.TRAP 0x1 ;  /* 0x000000040000795c */ /* 0x000fe20000300000 */
.L_x_626:
[----:B------:R-:W3:Y:S01]  /*103e0*/  S2R R4, SR_TID.X ;  /* 0x0000000000047919 */ /* 0x000ee20000002100 */
[----:B------:R-:W-:Y:S01]  /*103f0*/  IMAD.MOV.U32 R87, RZ, RZ, RZ ;  /* 0x000000ffff577224 */ /* 0x000fe200078e00ff */
[----:B---3--:R-:W-:-:S04]  /*10400*/  LOP3.LUT R4, R4, 0x7f, RZ, 0xc0, !PT ;  /* 0x0000007f04047812 */ /* 0x008fc800078ec0ff */
[----:B------:R-:W-:Y:S01]  /*10410*/  ISETP.NE.AND P1, PT, R4, RZ, PT ;  /* 0x000000ff0400720c */ /* 0x000fe20003f25270 */
[----:B--2---:R-:W-:-:S12]  /*10420*/  @P2 BRA `(.L_x_627) ;  /* 0x0000000000082947 */ /* 0x004fd80003800000 */
[----:B------:R-:W2:Y:S02]  /*10430*/  SYNCS.PHASECHK.TRANS64.TRYWAIT P2, [R0+URZ+0x34830], R3 ;  /* 0x03483003000075a7 */ /* 0x000ea4000804017f */
[----:B--2---:R-:W-:Y:S05]  /*10440*/  @!P2 BRA `(.L_x_628) ;  /* 0x00000158009ca947 */ /* 0x004fea0003800000 */
.L_x_627:
[----:B------:R-:W-:Y:S05]  /*10450*/  WARPSYNC.ALL ;  /* 0x0000000000007948 */ /* 0x000fea0003800000 */
[----:B0-2---:R-:W-:Y:S01]  /*10460*/  VIADD R3, R2, 0x1e400 ;  /* 0x0001e40002037836 */ /* 0x005fe20000000000 */
[----:B------:R-:W-:Y:S01]  /*10470*/  R2UR UR56, R32 ;  /* 0x00000000203872ca */ /* 0x000fe200000e0000 */
[----:B------:R-:W-:Y:S01]  /*10480*/  IMAD.MOV.U32 R5, RZ, RZ, 0x40000040 ;  /* 0x40000040ff057424 */ /* 0x000fe200078e00ff */
[----:B------:R-:W-:Y:S01]  /*10490*/  WARPGROUP.ARRIVE ;  /* 0x00000000000079c5 */ /* 0x000fe20000000000 */
[----:B------:R-:W-:Y:S01]  /*104a0*/  UMOV UR9, 0x40000040 ;  /* 0x4000004000097882 */ /* 0x000fe20000000000 */
[----:B------:R-:W-:Y:S01]  /*104b0*/  SHF.R.U32.HI R3, RZ, 0x4, R3 ;  /* 0x00000004ff037819 */ /* 0x000fe20000011603 */
[----:B------:R-:W-:Y:S01]  /*104c0*/  IMAD.MOV.U32 R11, RZ, RZ, 0x40000040 ;  /* 0x40000040ff0b7424 */ /* 0x000fe200078e00ff */
[----:B------:R-:W-:Y:S01]  /*104d0*/  R2UR UR11, R5 ;  /* 0x00000000050b72ca */ /* 0x000fe200000e0000 */
[----:B------:R-:W-:Y:S01]  /*104e0*/  IMAD.MOV.U32 R13, RZ, RZ, 0x40000040 ;  /* 0x40000040ff0d7424 */ /* 0x000fe200078e00ff */
[----:B------:R-:W-:Y:S01]  /*104f0*/  LOP3.LUT R3, R3, 0x3fff, RZ, 0xc0, !PT ;  /* 0x00003fff03037812 */ /* 0x000fe200078ec0ff */
[----:B------:R-:W-:Y:S01]  /*10500*/  IMAD.MOV.U32 R15, RZ, RZ, 0x40000040 ;  /* 0x40000040ff0f7424 */ /* 0x000fe200078e00ff */
[----:B------:R-:W-:Y:S01]  /*10510*/  R2UR UR15, R11 ;  /* 0x000000000b0f72ca */ /* 0x000fe200000e0000 */
[----:B------:R-:W-:Y:S01]  /*10520*/  IMAD.U32 R21, RZ, RZ, UR9 ;  /* 0x00000009ff157e24 */ /* 0x000fe2000f8e00ff */
[----:B------:R-:W-:Y:S01]  /*10530*/  LOP3.LUT R4, R3, 0x10000, RZ, 0xfc, !PT ;  /* 0x0001000003047812 */ /* 0x000fe200078efcff */
[----:B------:R-:W-:Y:S01]  /*10540*/  ULOP3.LUT UR56, UR56, 0x10000, URZ, 0xfc, !UPT ;  /* 0x0001000038387892 */ /* 0x000fe2000f8efc3f */
[----:B------:R-:W-:Y:S01]  /*10550*/  MOV R8, UR37 ;  /* 0x0000002500087c02 */ /* 0x000fe20008000f00 */
[----:B------:R-:W-:Y:S01]  /*10560*/  UMOV UR37, UR9 ;  /* 0x0000000900257c82 */ /* 0x000fe20008000000 */
[----:B-1----:R-:W-:Y:S01]  /*10570*/  MOV R9, UR36 ;  /* 0x0000002400097c02 */ /* 0x002fe20008000f00 */
[----:B------:R0:W-:Y:S01]  /*10580*/  STL [R1+0x2c], R4 ;  /* 0x00002c0401007387 */ /* 0x0001e20000100800 */
[----:B------:R-:W-:Y:S01]  /*10590*/  UMOV UR13, UR37 ;  /* 0x00000025000d7c82 */ /* 0x000fe20008000000 */
[----:B------:R-:W-:Y:S01]  /*105a0*/  R2UR UR23, R13 ;  /* 0x000000000d1772ca */ /* 0x000fe200000e0000 */
[----:B------:R-:W-:Y:S01]  /*105b0*/  UMOV UR8, UR56 ;  /* 0x0000003800087c82 */ /* 0x000fe20008000000 */
[----:B------:R-:W-:Y:S01]  /*105c0*/  UMOV UR21, UR37 ;  /* 0x0000002500157c82 */ /* 0x000fe20008000000 */
[----:B------:R-:W-:Y:S01]  /*105d0*/  UMOV UR36, UR8 ;  /* 0x0000000800247c82 */ /* 0x000fe20008000000 */
[----:B------:R-:W-:Y:S01]  /*105e0*/  R2UR UR55, R15 ;  /* 0x000000000f3772ca */ /* 0x000fe200000e0000 */
[----:B------:R-:W-:Y:S01]  /*105f0*/  UMOV UR12, UR36 ;  /* 0x00000024000c7c82 */ /* 0x000fe20008000000 */
[----:B------:R-:W-:Y:S01]  /*10600*/  UMOV UR20, UR36 ;  /* 0x0000002400147c82 */ /* 0x000fe20008000000 */
[----:B------:R-:W-:Y:S01]  /*10610*/  UMOV UR52, UR36 ;  /* 0x0000002400347c82 */ /* 0x000fe20008000000 */
[----:B0-----:R-:W-:Y:S01]  /*10620*/  IMAD R4, R228, 0xb00, R4 ;  /* 0x00000b00e4047824 */ /* 0x001fe200078e0204 */
[----:B------:R-:W-:Y:S01]  /*10630*/  UMOV UR53, UR37 ;  /* 0x0000002500357c82 */ /* 0x000fe20008000000 */
[----:B------:R-:W-:Y:S01]  /*10640*/  R2UR UR35, R11 ;  /* 0x000000000b2372ca */ /* 0x000fe200000e0000 */
[----:B------:R-:W-:Y:S01]  /*10650*/  UMOV UR32, UR36 ;  /* 0x0000002400207c82 */ /* 0x000fe20008000000 */
[C---:B------:R-:W-:Y:S01]  /*10660*/  VIADD R10, R4.reuse, 0x80 ;  /* 0x00000080040a7836 */ /* 0x040fe20000000000 */
[C---:B------:R-:W-:Y:S01]  /*10670*/  R2UR UR10, R4.reuse ;  /* 0x00000000040a72ca */ /* 0x040fe200000e0000 */
[C---:B------:R-:W-:Y:S01]  /*10680*/  VIADD R12, R4.reuse, 0x100 ;  /* 0x00000100040c7836 */ /* 0x040fe20000000000 */
[----:B------:R-:W-:Y:S01]  /*10690*/  UMOV UR33, UR37 ;  /* 0x0000002500217c82 */ /* 0x000fe20008000000 */
[----:B------:R-:W-:Y:S01]  /*106a0*/  VIADD R14, R4, 0x180 ;  /* 0x00000180040e7836 */ /* 0x000fe20000000000 */
[----:B------:R-:W-:Y:S01]  /*106b0*/  R2UR UR14, R10 ;  /* 0x000000000a0e72ca */ /* 0x000fe200000e0000 */
[----:B------:R-:W-:Y:S01]  /*106c0*/  VIADD R10, R4, 0x200 ;  /* 0x00000200040a7836 */ /* 0x000fe20000000000 */
[----:B------:R-:W-:Y:S01]  /*106d0*/  R2UR UR22, R12 ;  /* 0x000000000c1672ca */ /* 0x000fe200000e0000 */
[----:B------:R-:W-:Y:S01]  /*106e0*/  VIADD R12, R4, 0x280 ;  /* 0x00000280040c7836 */ /* 0x000fe20000000000 */
[----:B------:R-:W-:Y:S01]  /*106f0*/  R2UR UR54, R14 ;  /* 0x000000000e3672ca */ /* 0x000fe200000e0000 */
[----:B------:R-:W-:Y:S01]  /*10700*/  UMOV UR28, UR36 ;  /* 0x00000024001c7c82 */ /* 0x000fe20008000000 */
[----:B------:R-:W-:Y:S01]  /*10710*/  R2UR UR34, R10 ;  /* 0x000000000a2272ca */ /* 0x000fe200000e0000 */
[----:B------:R-:W-:Y:S01]  /*10720*/  UMOV UR29, UR37 ;  /* 0x00000025001d7c82 */ /* 0x000fe20008000000 */
[----:B------:R-:W-:Y:S01]  /*10730*/  R2UR UR30, R12 ;  /* 0x000000000c1e72ca */ /* 0x000fe200000e0000 */
[----:B------:R-:W-:Y:S01]  /*10740*/  HGMMA.64x16x16.F32.BF16 R112, gdesc[UR8], RZ, !UPT, gsb0 ;  /* 0x00200000087079f0 */ /* 0x000fe2000c0018ff */
[----:B------:R-:W-:Y:S01]  /*10750*/  R2UR UR31, R13 ;  /* 0x000000000d1f72ca */ /* 0x000fe200000e0000 */
[----:B------:R-:W-:Y:S01]  /*10760*/  UMOV UR44, UR36 ;  /* 0x00000024002c7c82 */ /* 0x000fe20008000000 */
[C---:B------:R-:W-:Y:S01]  /*10770*/  IADD3 R14, R4.reuse, 0x300, RZ ;  /* 0x00000300040e7810 */ /* 0x040fe20007ffe0ff */
[----:B------:R-:W-:Y:S01]  /*10780*/  UMOV UR45, UR37 ;  /* 0x00000025002d7c82 */ /* 0x000fe20008000000 */
[----:B------:R-:W-:Y:S01]  /*10790*/  R2UR UR47, R15 ;  /* 0x000000000f2f72ca */ /* 0x000fe200000e0000 */
[----:B------:R-:W-:Y:S01]  /*107a0*/  VIADD R10, R4, 0x380 ;  /* 0x00000380040a7836 */ /* 0x000fe20000000000 */
[----:B------:R-:W-:Y:S01]  /*107b0*/  R2UR UR46, R14 ;  /* 0x000000000e2e72ca */ /* 0x000fe200000e0000 */
[----:B------:R-:W-:Y:S01]  /*107c0*/  UMOV UR24, UR36 ;  /* 0x0000002400187c82 */ /* 0x000fe20008000000 */
[----:B------:R-:W-:Y:S01]  /*107d0*/  R2UR UR27, R11 ;  /* 0x000000000b1b72ca */ /* 0x000fe200000e0000 */
[----:B------:R-:W-:Y:S01]  /*107e0*/  UMOV UR25, UR37 ;  /* 0x0000002500197c82 */ /* 0x000fe20008000000 */
[----:B------:R-:W-:Y:S01]  /*107f0*/  R2UR UR26, R10 ;  /* 0x000000000a1a72ca */ /* 0x000fe200000e0000 */
[C---:B------:R-:W-:Y:S01]  /*10800*/  VIADD R12, R4.reuse, 0x400 ;  /* 0x00000400040c7836 */ /* 0x040fe20000000000 */
[----:B------:R-:W-:Y:S01]  /*10810*/  R2UR UR19, R13 ;  /* 0x000000000d1372ca */ /* 0x000fe200000e0000 */
[----:B------:R-:W-:Y:S01]  /*10820*/  UMOV UR16, UR36 ;  /* 0x0000002400107c82 */ /* 0x000fe20008000000 */
[----:B------:R-:W-:Y:S01]  /*10830*/  UMOV UR17, UR37 ;  /* 0x0000002500117c82 */ /* 0x000fe20008000000 */
        /* <DEDUP_REMOVED lines=12> */
[----:B------:R-:W-:Y:S01]  /*10900*/  IMAD.MOV.U32 R11, RZ, RZ, 0x40000040 ;  /* 0x40000040ff0b7424 */ /* 0x000fe200078e00ff */
[----:B------:R-:W-:Y:S01]  /*10910*/  MOV R6, UR39 ;  /* 0x0000002700067c02 */ /* 0x000fe20008000f00 */
[----:B------:R-:W-:Y:S01]  /*10920*/  IMAD.U32 R20, RZ, RZ, UR8 ;  /* 0x00000008ff147e24 */ /* 0x000fe2000f8e00ff */
[----:B------:R-:W-:Y:S01]  /*10930*/  MOV R7, UR38 ;  /* 0x0000002600077c02 */ /* 0x000fe20008000f00 */
[----:B------:R-:W-:Y:S01]  /*10940*/  UIADD3 UR8, UR56, 0x2, URZ ;  /* 0x0000000238087890 */ /* 0x000fe2000fffe03f */
[----:B------:R-:W-:Y:S01]  /*10950*/  R2UR UR38, R10 ;  /* 0x000000000a2672ca */ /* 0x000fe200000e0000 */
[----:B------:R-:W-:Y:S01]  /*10960*/  UMOV UR37, 0x40000040 ;  /* 0x4000004000257882 */ /* 0x000fe20000000000 */
[----:B------:R-:W-:Y:S01]  /*10970*/  R2UR UR39, R11 ;  /* 0x000000000b2772ca */ /* 0x000fe200000e0000 */
[C---:B------:R-:W-:Y:S01]  /*10980*/  VIADD R14, R4.reuse, 0x82 ;  /* 0x00000082040e7836 */ /* 0x040fe20000000000 */
[----:B------:R0:W-:Y:S01]  /*10990*/  STL.64 [R1+0x20], R20 ;  /* 0x0000201401007387 */ /* 0x0001e20000100a00 */
[----:B------:R-:W-:Y:S01]  /*109a0*/  IMAD.MOV.U32 R15, RZ, RZ, 0x40000040 ;  /* 0x40000040ff0f7424 */ /* 0x000fe200078e00ff */
[----:B------:R-:W-:Y:S01]  /*109b0*/  UMOV UR36, UR8 ;  /* 0x0000000800247c82 */ /* 0x000fe20008000000 */
[----:B------:R-:W-:Y:S01]  /*109c0*/  VIADD R12, R4, 0x102 ;  /* 0x00000102040c7836 */ /* 0x000fe20000000000 */
[----:B------:R-:W-:Y:S01]  /*109d0*/  R2UR UR10, R14 ;  /* 0x000000000e0a72ca */ /* 0x000fe200000e0000 */
[----:B------:R-:W-:Y:S01]  /*109e0*/  IMAD.MOV.U32 R13, RZ, RZ, 0x40000040 ;  /* 0x40000040ff0d7424 */ /* 0x000fe200078e00ff */
[----:B------:R-:W-:Y:S01]  /*109f0*/  R2UR UR11, R15 ;  /* 0x000000000f0b72ca */ /* 0x000fe200000e0000 */
[----:B------:R-:W-:Y:S01]  /*10a00*/  VIADD R10, R4, 0x182 ;  /* 0x00000182040a7836 */ /* 0x000fe20000000000 */
[----:B------:R-:W-:Y:S01]  /*10a10*/  R2UR UR50, R12 ;  /* 0x000000000c3272ca */ /* 0x000fe200000e0000 */
[----:B------:R-:W-:Y:S01]  /*10a20*/  IMAD.MOV.U32 R11, RZ, RZ, 0x40000040 ;  /* 0x40000040ff0b7424 */ /* 0x000fe200078e00ff */
[----:B------:R-:W-:Y:S01]  /*10a30*/  R2UR UR51, R13 ;  /* 0x000000000d3372ca */ /* 0x000fe200000e0000 */
[----:B------:R-:W-:Y:S01]  /*10a40*/  VIADD R12, R4, 0x202 ;  /* 0x00000202040c7836 */ /* 0x000fe20000000000 */
[----:B------:R-:W1:Y:S01]  /*10a50*/  S2R R120, SR_TID.X ;  /* 0x0000000000787919 */ /* 0x000e620000002100 */
[----:B------:R-:W-:Y:S01]  /*10a60*/  IMAD.MOV.U32 R13, RZ, RZ, 0x40000040 ;  /* 0x40000040ff0d7424 */ /* 0x000fe200078e00ff */
[----:B------:R-:W-:Y:S01]  /*10a70*/  LOP3.LUT R80, R80, 0xffffff80, RZ, 0xc0, !PT ;  /* 0xffffff8050507812 */ /* 0x000fe200078ec0ff */
[----:B------:R-:W-:-:S02]  /*10a80*/  WARPGROUP.DEPBAR.LE gsb0, 0x0 ;  /* 0x00008000000079c5 */ /* 0x000fc40000010000 */
[----:B------:R-:W-:Y:S01]  /*10a90*/  WARPGROUP.ARRIVE ;  /* 0x00000000000079c5 */ /* 0x000fe20000000000 */
[----:B------:R-:W-:Y:S02]  /*10aa0*/  VIADD R14, R4, 0x4 ;  /* 0x00000004040e7836 */ /* 0x000fe40000000000 */
[----:B------:R-:W-:Y:S02]  /*10ab0*/  IMAD.MOV.U32 R15, RZ, RZ, 0x40000040 ;  /* 0x40000040ff0f7424 */ /* 0x000fe400078e00ff */
[----:B0-----:R-:W-:Y:S01]  /*10ac0*/  IMAD.U32 R20, RZ, RZ, UR36 ;  /* 0x00000024ff147e24 */ /* 0x001fe2000f8e00ff */
[----:B------:R-:W-:Y:S01]  /*10ad0*/  HGMMA.64x16x16.F32.BF16 R104, gdesc[UR12], RZ, !UPT, gsb0 ;  /* 0x002000000c6879f0 */ /* 0x000fe2000c0018ff */
[----:B------:R-:W-:Y:S01]  /*10ae0*/  R2UR UR14, R10 ;  /* 0x000000000a0e72ca */ /* 0x000fe200000e0000 */
[----:B------:R-:W-:Y:S01]  /*10af0*/  VIADD R10, R4, 0x282 ;  /* 0x00000282040a7836 */ /* 0x000fe20000000000 */
[----:B------:R-:W-:Y:S01]  /*10b00*/  R2UR UR15, R11 ;  /* 0x000000000b0f72ca */ /* 0x000fe200000e0000 */
[----:B------:R-:W-:-:S02]  /*10b10*/  IMAD.MOV.U32 R11, RZ, RZ, 0x40000040 ;  /* 0x40000040ff0b7424 */ /* 0x000fc400078e00ff */
[----:B------:R-:W-:Y:S02]  /*10b20*/  IMAD.U32 R21, RZ, RZ, UR37 ;  /* 0x00000025ff157e24 */ /* 0x000fe4000f8e00ff */
[----:B------:R-:W-:-:S03]  /*10b30*/  @!P1 VIADD R0, R0, 0x34840 ;  /* 0x0003484000009836 */ /* 0x000fc60000000000 */
[----:B------:R-:W-:Y:S01]  /*10b40*/  STL.64 [R1+0x18], R20 ;  /* 0x0000181401007387 */ /* 0x000fe20000100a00 */
[----:B-1----:R-:W-:-:S04]  /*10b50*/  VIADD R120, R120, 0xffffff80 ;  /* 0xffffff8078787836 */ /* 0x002fc80000000000 */
[----:B------:R-:W-:-:S05]  /*10b60*/  IMAD.IADD R80, R120, 0x1, -R80 ;  /* 0x0000000178507824 */ /* 0x000fca00078e0a50 */
[----:B------:R-:W-:-:S04]  /*10b70*/  SHF.R.S32.HI R5, RZ, 0x1f, R80 ;  /* 0x0000001fff057819 */ /* 0x000fc80000011450 */
[----:B------:R-:W-:-:S04]  /*10b80*/  LEA.HI R5, R5, R80, RZ, 0x2 ;  /* 0x0000005005057211 */ /* 0x000fc800078f10ff */
[----:B------:R-:W-:-:S05]  /*10b90*/  LOP3.LUT R5, R5, 0x7ffffffc, RZ, 0xc0, !PT ;  /* 0x7ffffffc05057812 */ /* 0x000fca00078ec0ff */
[----:B------:R-:W-:Y:S01]  /*10ba0*/  IMAD.IADD R5, R80, 0x1, -R5 ;  /* 0x0000000150057824 */ /* 0x000fe200078e0a05 */
[----:B------:R-:W-:Y:S02]  /*10bb0*/  WARPGROUP.DEPBAR.LE gsb0, 0x0 ;  /* 0x00008000000079c5 */ /* 0x000fe40000010000 */
[----:B------:R-:W-:-:S06]  /*10bc0*/  WARPGROUP.ARRIVE ;  /* 0x00000000000079c5 */ /* 0x000fcc0000000000 */
[----:B------:R-:W-:Y:S01]  /*10bd0*/  HGMMA.64x16x16.F32.BF16 R96, gdesc[UR20], RZ, !UPT, gsb0 ;  /* 0x00200000146079f0 */ /* 0x000fe2000c0018ff */
[----:B------:R-:W-:Y:S01]  /*10be0*/  R2UR UR22, R12 ;  /* 0x000000000c1672ca */ /* 0x000fe200000e0000 */
[----:B------:R-:W-:Y:S01]  /*10bf0*/  VIADD R12, R4, 0x302 ;  /* 0x00000302040c7836 */ /* 0x000fe20000000000 */
[----:B------:R-:W-:Y:S01]  /*10c00*/  R2UR UR23, R13 ;  /* 0x000000000d1772ca */ /* 0x000fe200000e0000 */
[----:B------:R-:W-:Y:S01]  /*10c10*/  IMAD.MOV.U32 R13, RZ, RZ, 0x40000040 ;  /* 0x40000040ff0d7424 */ /* 0x000fe200078e00ff */
[----:B------:R-:W-:Y:S02]  /*10c20*/  WARPGROUP.DEPBAR.LE gsb0, 0x0 ;  /* 0x00008000000079c5 */ /* 0x000fe40000010000 */
[----:B------:R-:W-:-:S06]  /*10c30*/  WARPGROUP.ARRIVE ;  /* 0x00000000000079c5 */ /* 0x000fcc0000000000 */
[----:B------:R-:W-:Y:S01]  /*10c40*/  HGMMA.64x16x16.F32.BF16 R88, gdesc[UR52], RZ, !UPT, gsb0 ;  /* 0x00200000345879f0 */ /* 0x000fe2000c0018ff */
[----:B------:R-:W-:Y:S01]  /*10c50*/  R2UR UR54, R14 ;  /* 0x000000000e3672ca */ /* 0x000fe200000e0000 */
[----:B------:R-:W-:Y:S01]  /*10c60*/  UMOV UR53, 0x40000040 ;  /* 0x4000004000357882 */ /* 0x000fe20000000000 */
[----:B------:R-:W-:Y:S01]  /*10c70*/  R2UR UR55, R15 ;  /* 0x000000000f3772ca */ /* 0x000fe200000e0000 */
        /* <DEDUP_REMOVED lines=33> */
[----:B------:R-:W-:Y:S01]  /*10e90*/  HGMMA.64x16x16.F32.BF16 R48, gdesc[UR24], RZ, !UPT, gsb0 ;  /* 0x00200000183079f0 */ /* 0x000fe2000c0018ff */
[----:B------:R-:W-:Y:S01]  /*10ea0*/  R2UR UR26, R10 ;  /* 0x000000000a1a72ca */ /* 0x000fe200000e0000 */
[----:B------:R-:W-:Y:S01]  /*10eb0*/  UMOV UR24, UR44 ;  /* 0x0000002c00187c82 */ /* 0x000fe20008000000 */
[----:B------:R-:W-:Y:S01]  /*10ec0*/  R2UR UR27, R11 ;  /* 0x000000000b1b72ca */ /* 0x000fe200000e0000 */
[----:B------:R-:W-:Y:S01]  /*10ed0*/  UMOV UR25, UR45 ;  /* 0x0000002d00197c82 */ /* 0x000fe20008000000 */
[----:B------:R-:W-:Y:S02]  /*10ee0*/  VIADD R10, R4, 0x482 ;  /* 0x00000482040a7836 */ /* 0x000fe40000000000 */
[----:B------:R-:W-:Y:S01]  /*10ef0*/  IMAD.MOV.U32 R11, RZ, RZ, 0x40000040 ;  /* 0x40000040ff0b7424 */ /* 0x000fe200078e00ff */
[----:B------:R-:W-:Y:S02]  /*10f00*/  WARPGROUP.DEPBAR.LE gsb0, 0x0 ;  /* 0x00008000000079c5 */ /* 0x000fe40000010000 */
[----:B------:R-:W-:-:S06]  /*10f10*/  WARPGROUP.ARRIVE ;  /* 0x00000000000079c5 */ /* 0x000fcc0000000000 */
[----:B------:R-:W-:Y:S01]  /*10f20*/  HGMMA.64x16x16.F32.BF16 R40, gdesc[UR16], RZ, !UPT, gsb0 ;  /* 0x00200000102879f0 */ /* 0x000fe2000c0018ff */
[----:B------:R-:W-:Y:S01]  /*10f30*/  R2UR UR18, R12 ;  /* 0x000000000c1272ca */ /* 0x000fe200000e0000 */
[----:B------:R-:W-:Y:S01]  /*10f40*/  UMOV UR16, UR44 ;  /* 0x0000002c00107c82 */ /* 0x000fe20008000000 */
[----:B------:R-:W-:Y:S01]  /*10f50*/  R2UR UR19, R13 ;  /* 0x000000000d1372ca */ /* 0x000fe200000e0000 */
[----:B------:R-:W-:Y:S01]  /*10f60*/  UMOV UR17, UR45 ;  /* 0x0000002d00117c82 */ /* 0x000fe20008000000 */
[----:B------:R-:W-:Y:S02]  /*10f70*/  VIADD R12, R4, 0x502 ;  /* 0x00000502040c7836 */ /* 0x000fe40000000000 */
[----:B------:R-:W-:-:S03]  /*10f80*/  IMAD.MOV.U32 R13, RZ, RZ, 0x40000040 ;  /* 0x40000040ff0d7424 */ /* 0x000fc600078e00ff */
[----:B------:R-:W-:Y:S02]  /*10f90*/  R2UR UR46, R12 ;  /* 0x000000000c2e72ca */ /* 0x000fe400000e0000 */
[----:B------:R-:W-:Y:S01]  /*10fa0*/  R2UR UR47, R13 ;  /* 0x000000000d2f72ca */ /* 0x000fe200000e0000 */
[----:B------:R-:W-:Y:S01]  /*10fb0*/  IMAD.U32 R13, RZ, RZ, UR53 ;  /* 0x00000035ff0d7e24 */ /* 0x000fe2000f8e00ff */
[----:B------:R-:W-:Y:S02]  /*10fc0*/  WARPGROUP.DEPBAR.LE gsb0, 0x0 ;  /* 0x00008000000079c5 */ /* 0x000fe40000010000 */
[----:B------:R-:W-:-:S06]  /*10fd0*/  WARPGROUP.ARRIVE ;  /* 0x00000000000079c5 */ /* 0x000fcc0000000000 */
[----:B------:R-:W-:Y:S01]  /*10fe0*/  HGMMA.64x16x16.F32.BF16 R32, gdesc[UR4], RZ, !UPT, gsb0 ;  /* 0x00200000042079f0 */ /* 0x000fe2000c0018ff */
[----:B------:R-:W-:-:S07]  /*10ff0*/  UIADD3 UR4, UR56, 0x4, URZ ;  /* 0x0000000438047890 */ /* 0x000fce000fffe03f */
[----:B------:R-:W-:Y:S02]  /*11000*/  UMOV UR52, UR4 ;  /* 0x0000000400347c82 */ /* 0x000fe40008000000 */
[----:B------:R-:W-:-:S05]  /*11010*/  IMAD.U32 R12, RZ, RZ, UR52 ;  /* 0x00000034ff0c7e24 */ /* 0x000fca000f8e00ff */
[----:B------:R0:W-:Y:S01]  /*11020*/  STL.64 [R1+0x10], R12 ;  /* 0x0000100c01007387 */ /* 0x0001e20000100a00 */
        /* <DEDUP_REMOVED lines=11> */
[----:B------:R-:W-:Y:S01]  /*110e0*/  HGMMA.64x16x16.F32.BF16 R112, gdesc[UR36], R112, gsb0 ;  /* 0x00200000247079f0 */ /* 0x000fe20008001870 */
[----:B------:R-:W-:Y:S01]  /*110f0*/  R2UR UR39, R6 ;  /* 0x00000000062772ca */ /* 0x000fe200000e0000 */
[----:B------:R-:W-:Y:S01]  /*11100*/  VIADD R6, R4, 0x84 ;  /* 0x0000008404067836 */ /* 0x000fe20000000000 */
[----:B------:R-:W-:Y:S01]  /*11110*/  R2UR UR38, R7 ;  /* 0x00000000072672ca */ /* 0x000fe200000e0000 */
[----:B------:R-:W-:Y:S01]  /*11120*/  IMAD.MOV.U32 R7, RZ, RZ, 0x40000040 ;  /* 0x40000040ff077424 */ /* 0x000fe200078e00ff */
[----:B------:R-:W-:Y:S01]  /*11130*/  R2UR UR37, R8 ;  /* 0x00000000082572ca */ /* 0x000fe200000e0000 */
[----:B------:R-:W-:Y:S01]  /*11140*/  VIADD R8, R4, 0x104 ;  /* 0x0000010404087836 */ /* 0x000fe20000000000 */
[----:B------:R-:W-:Y:S01]  /*11150*/  R2UR UR6, R6 ;  /* 0x00000000060672ca */ /* 0x000fe200000e0000 */
[----:B------:R-:W-:Y:S01]  /*11160*/  VIADD R6, R4, 0x184 ;  /* 0x0000018404067836 */ /* 0x000fe20000000000 */
[----:B------:R-:W-:Y:S01]  /*11170*/  R2UR UR7, R7 ;  /* 0x00000000070772ca */ /* 0x000fe200000e0000 */
[----:B------:R-:W-:Y:S01]  /*11180*/  IMAD.MOV.U32 R7, RZ, RZ, 0x40000040 ;  /* 0x40000040ff077424 */ /* 0x000fe200078e00ff */
[----:B------:R-:W-:Y:S01]  /*11190*/  R2UR UR36, R9 ;  /* 0x00000000092472ca */ /* 0x000fe200000e0000 */
[----:B------:R-:W-:Y:S01]  /*111a0*/  IMAD.MOV.U32 R9, RZ, RZ, 0x40000040 ;  /* 0x40000040ff097424 */ /* 0x000fe200078e00ff */
[----:B------:R-:W-:-:S02]  /*111b0*/  WARPGROUP.DEPBAR.LE gsb0, 0x0 ;  /* 0x00008000000079c5 */ /* 0x000fc40000010000 */
[----:B------:R-:W-:-:S06]  /*111c0*/  WARPGROUP.ARRIVE ;  /* 0x00000000000079c5 */ /* 0x000fcc0000000000 */
[----:B------:R-:W-:Y:S01]  /*111d0*/  HGMMA.64x16x16.F32.BF16 R104, gdesc[UR8], R104, gsb0 ;  /* 0x00200000086879f0 */ /* 0x000fe20008001868 */
[----:B------:R-:W-:Y:S01]  /*111e0*/  R2UR UR10, R8 ;  /* 0x00000000080a72ca */ /* 0x000fe200000e0000 */
[----:B------:R-:W-:Y:S01]  /*111f0*/  VIADD R8, R4, 0x204 ;  /* 0x0000020404087836 */ /* 0x000fe20000000000 */
[----:B------:R-:W-:Y:S01]  /*11200*/  R2UR UR11, R9 ;  /* 0x00000000090b72ca */ /* 0x000fe200000e0000 */
[----:B------:R-:W-:Y:S01]  /*11210*/  IMAD.MOV.U32 R9, RZ, RZ, 0x40000040 ;  /* 0x40000040ff097424 */ /* 0x000fe200078e00ff */
[----:B------:R-:W-:Y:S02]  /*11220*/  WARPGROUP.DEPBAR.LE gsb0, 0x0 ;  /* 0x00008000000079c5 */ /* 0x000fe40000010000 */
[----:B------:R-:W-:-:S06]  /*11230*/  WARPGROUP.ARRIVE ;  /* 0x00000000000079c5 */ /* 0x000fcc0000000000 */
[----:B------:R-:W-:Y:S01]  /*11240*/  HGMMA.64x16x16.F32.BF16 R96, gdesc[UR48], R96, gsb0 ;  /* 0x00200000306079f0 */ /* 0x000fe20008001860 */
[----:B------:R-:W-:Y:S02]  /*11250*/  UMOV UR49, 0x40000040 ;  /* 0x4000004000317882 */ /* 0x000fe40000000000 */
[----:B0-----:R-:W-:Y:S01]  /*11260*/  IMAD.U32 R13, RZ, RZ, UR49 ;  /* 0x00000031ff0d7e24 */ /* 0x001fe2000f8e00ff */
[----:B------:R-:W-:Y:S02]  /*11270*/  WARPGROUP.DEPBAR.LE gsb0, 0x0 ;  /* 0x00008000000079c5 */ /* 0x000fe40000010000 */
        /* <DEDUP_REMOVED lines=15> */
[----:B------:R-:W-:Y:S03]  /*11370*/  HGMMA.64x16x16.F32.BF16 R64, gdesc[UR32], R64, gsb0 ;  /* 0x00200000204079f0 */ /* 0x000fe60008001840 */
        /* <DEDUP_REMOVED lines=13> */
[----:B------:R-:W-:-:S03]  /*11450*/  IMAD.MOV.U32 R9, RZ, RZ, 0x40000040 ;  /* 0x40000040ff097424 */ /* 0x000fc600078e00ff */
        /* <DEDUP_REMOVED lines=32> */
[----:B------:R-:W-:Y:S01]  /*11660*/  R2UR UR42, R10 ;  /* 0x000000000a2a72ca */ /* 0x000fe200000e0000 */
[----:B------:R-:W-:Y:S01]  /*11670*/  VIADD R10, R4, 0x406 ;  /* 0x00000406040a7836 */ /* 0x000fe20000000000 */
[----:B------:R-:W-:Y:S01]  /*11680*/  R2UR UR43, R11 ;  /* 0x000000000b2b72ca */ /* 0x000fe200000e0000 */
[----:B------:R-:W-:Y:S01]  /*11690*/  IMAD.MOV.U32 R11, RZ, RZ, 0x40000040 ;  /* 0x40000040ff0b7424 */ /* 0x000fe200078e00ff */
[----:B------:R-:W-:-:S02]  /*116a0*/  WARPGROUP.DEPBAR.LE gsb0, 0x0 ;  /* 0x00008000000079c5 */ /* 0x000fc40000010000 */
[----:B------:R-:W-:-:S06]  /*116b0*/  WARPGROUP.ARRIVE ;  /* 0x00000000000079c5 */ /* 0x000fcc0000000000 */
[----:B------:R-:W-:Y:S01]  /*116c0*/  HGMMA.64x16x16.F32.BF16 R24, gdesc[UR44], R24, gsb0 ;  /* 0x002000002c1879f0 */ /* 0x000fe20008001818 */
[----:B------:R-:W-:Y:S01]  /*116d0*/  R2UR UR46, R6 ;  /* 0x00000000062e72ca */ /* 0x000fe200000e0000 */
[----:B------:R-:W-:Y:S01]  /*116e0*/  UMOV UR44, UR40 ;  /* 0x00000028002c7c82 */ /* 0x000fe20008000000 */
[----:B------:R-:W-:Y:S01]  /*116f0*/  R2UR UR47, R7 ;  /* 0x00000000072f72ca */ /* 0x000fe200000e0000 */
[----:B------:R-:W-:Y:S01]  /*11700*/  UMOV UR45, UR41 ;  /* 0x00000029002d7c82 */ /* 0x000fe20008000000 */
[----:B------:R-:W-:Y:S02]  /*11710*/  VIADD R6, R4, 0x6 ;  /* 0x0000000604067836 */ /* 0x000fe40000000000 */
[----:B------:R-:W-:-:S03]  /*11720*/  IMAD.MOV.U32 R7, RZ, RZ, 0x40000040 ;  /* 0x40000040ff077424 */ /* 0x000fc600078e00ff */
        /* <DEDUP_REMOVED lines=10> */
[----:B------:R-:W-:Y:S01]  /*117d0*/  UIADD3 UR4, UR56, 0x6, URZ ;  /* 0x0000000638047890 */ /* 0x000fe2000fffe03f */
[----:B------:R-:W-:Y:S01]  /*117e0*/  R2UR UR6, R6 ;  /* 0x00000000060672ca */ /* 0x000fe200000e0000 */
[----:B------:R-:W-:Y:S01]  /*117f0*/  VIADD R6, R4, 0x186 ;  /* 0x0000018604067836 */ /* 0x000fe20000000000 */
[----:B------:R-:W-:Y:S01]  /*11800*/  R2UR UR7, R7 ;  /* 0x00000000070772ca */ /* 0x000fe200000e0000 */
[----:B------:R-:W-:-:S03]  /*11810*/  IMAD.MOV.U32 R7, RZ, RZ, 0x40000040 ;  /* 0x40000040ff077424 */ /* 0x000fc600078e00ff */
[----:B------:R-:W-:Y:S02]  /*11820*/  UMOV UR48, UR4 ;  /* 0x0000000400307c82 */ /* 0x000fe40008000000 */
[----:B------:R-:W-:-:S05]  /*11830*/  IMAD.U32 R12, RZ, RZ, UR48 ;  /* 0x00000030ff0c7e24 */ /* 0x000fca000f8e00ff */
[----:B------:R0:W-:Y:S01]  /*11840*/  STL.64 [R1+0x8], R12 ;  /* 0x0000080c01007387 */ /* 0x0001e20000100a00 */
        /* <DEDUP_REMOVED lines=68> */
[----:B------:R-:W-:Y:S01]  /*11c90*/  UMOV UR32, UR44 ;  /* 0x0000002c00207c82 */ /* 0x000fe20008000000 */
[----:B------:R-:W-:Y:S01]  /*11ca0*/  UMOV UR33, UR45 ;  /* 0x0000002d00217c82 */ /* 0x000fe20008000000 */
[----:B------:R-:W-:Y:S02]  /*11cb0*/  WARPGROUP.DEPBAR.LE gsb0, 0x0 ;  /* 0x00008000000079c5 */ /* 0x000fe40000010000 */
        /* <DEDUP_REMOVED lines=19> */
[----:B------:R-:W-:Y:S01]  /*11df0*/  UMOV UR4, UR44 ;  /* 0x0000002c00047c82 */ /* 0x000fe20008000000 */
[----:B------:R-:W-:Y:S01]  /*11e00*/  R2UR UR7, R7 ;  /* 0x00000000070772ca */ /* 0x000fe200000e0000 */
[----:B------:R-:W-:Y:S01]  /*11e10*/  UMOV UR5, UR45 ;  /* 0x0000002d00057c82 */ /* 0x000fe20008000000 */
[----:B------:R-:W-:Y:S01]  /*11e20*/  UMOV UR45, 0x40000040 ;  /* 0x40000040002d7882 */ /* 0x000fe20000000000 */
[----:B------:R-:W-:Y:S02]  /*11e30*/  VIADD R6, R4, 0x600 ;  /* 0x0000060004067836 */ /* 0x000fe40000000000 */
[----:B------:R-:W-:Y:S02]  /*11e40*/  IMAD.MOV.U32 R7, RZ, RZ, 0x40000040 ;  /* 0x40000040ff077424 */ /* 0x000fe400078e00ff */
[----:B------:R-:W-:Y:S01]  /*11e50*/  IMAD.U32 R237, RZ, RZ, UR45 ;  /* 0x0000002dffed7e24 */ /* 0x000fe2000f8e00ff */
        /* <DEDUP_REMOVED lines=16> */
[----:B------:R-:W-:Y:S01]  /*11f60*/  IMAD.U32 R236, RZ, RZ, UR44 ;  /* 0x0000002cffec7e24 */ /* 0x000fe2000f8e00ff */
        /* <DEDUP_REMOVED lines=93> */
[----:B------:R-:W-:Y:S02]  /*12540*/  UMOV UR17, UR41 ;  /* 0x0000002900117c82 */ /* 0x000fe40008000000 */
[----:B------:R-:W-:Y:S02]  /*12550*/  WARPGROUP.DEPBAR.LE gsb0, 0x0 ;  /* 0x00008000000079c5 */ /* 0x000fe40000010000 */
        /* <DEDUP_REMOVED lines=10> */
[----:B------:R-:W-:Y:S01]  /*12600*/  UIADD3 UR4, UR56, 0x402, URZ ;  /* 0x0000040238047890 */ /* 0x000fe2000fffe03f */
[----:B------:R-:W-:Y:S01]  /*12610*/  R2UR UR6, R6 ;  /* 0x00000000060672ca */ /* 0x000fe200000e0000 */
[----:B------:R-:W-:Y:S01]  /*12620*/  UMOV UR5, UR41 ;  /* 0x0000002900057c82 */ /* 0x000fe20008000000 */
[----:B------:R-:W-:Y:S01]  /*12630*/  R2UR UR7, R7 ;  /* 0x00000000070772ca */ /* 0x000fe200000e0000 */
[----:B------:R-:W-:Y:S02]  /*12640*/  VIADD R6, R4, 0x682 ;  /* 0x0000068204067836 */ /* 0x000fe40000000000 */
[----:B------:R-:W-:Y:S01]  /*12650*/  IMAD.MOV.U32 R7, RZ, RZ, 0x40000040 ;  /* 0x40000040ff077424 */ /* 0x000fe200078e00ff */
[----:B------:R-:W-:Y:S02]  /*12660*/  UMOV UR40, UR4 ;  /* 0x0000000400287c82 */ /* 0x000fe40008000000 */
[----:B------:R-:W-:Y:S01]  /*12670*/  UMOV UR4, UR40 ;  /* 0x0000002800047c82 */ /* 0x000fe20008000000 */
[----:B------:R-:W-:Y:S01]  /*12680*/  R2UR UR18, R6 ;  /* 0x00000000061272ca */ /* 0x000fe200000e0000 */
[----:B------:R-:W-:Y:S01]  /*12690*/  UMOV UR16, UR40 ;  /* 0x0000002800107c82 */ /* 0x000fe20008000000 */
[----:B------:R-:W-:Y:S01]  /*126a0*/  R2UR UR19, R7 ;  /* 0x00000000071372ca */ /* 0x000fe200000e0000 */
[----:B------:R-:W-:Y:S01]  /*126b0*/  VIADD R6, R4, 0x782 ;  /* 0x0000078204067836 */ /* 0x000fe20000000000 */
[----:B------:R-:W-:Y:S01]  /*126c0*/  UMOV UR20, UR40 ;  /* 0x0000002800147c82 */ /* 0x000fe20008000000 */
[----:B------:R-:W-:Y:S01]  /*126d0*/  IMAD.MOV.U32 R7, RZ, RZ, 0x40000040 ;  /* 0x40000040ff077424 */ /* 0x000fe200078e00ff */
[----:B------:R-:W-:Y:S01]  /*126e0*/  UMOV UR32, UR40 ;  /* 0x0000002800207c82 */ /* 0x000fe20008000000 */
[----:B------:R-:W-:Y:S01]  /*126f0*/  IMAD.U32 R234, RZ, RZ, UR40 ;  /* 0x00000028ffea7e24 */ /* 0x000fe2000f8e00ff */
        /* <DEDUP_REMOVED lines=17> */
[----:B------:R-:W-:-:S03]  /*12810*/  IMAD.MOV.U32 R7, RZ, RZ, 0x40000040 ;  /* 0x40000040ff077424 */ /* 0x000fc600078e00ff */
[----:B------:R-:W-:Y:S01]  /*12820*/  R2UR UR34, R6 ;  /* 0x00000000062272ca */ /* 0x000fe200000e0000 */
[----:B------:R-:W-:Y:S01]  /*12830*/  VIADD R6, R4, 0xa82 ;  /* 0x00000a8204067836 */ /* 0x000fe20000000000 */
[----:B------:R-:W-:Y:S02]  /*12840*/  R2UR UR35, R7 ;  /* 0x00000000072372ca */ /* 0x000fe400000e0000 */
[----:B------:R-:W-:Y:S01]  /*12850*/  MOV R7, 0x40000040 ;  /* 0x4000004000077802 */ /* 0x000fe20000000f00 */
        /* <DEDUP_REMOVED lines=148> */
[----:B------:R-:W-:Y:S01]  /*131a0*/  UIADD3 UR20, UR56, 0x406, URZ ;  /* 0x0000040638147890 */ /* 0x000fe2000fffe03f */
[----:B------:R-:W-:Y:S01]  /*131b0*/  R2UR UR23, R9 ;  /* 0x00000000091772ca */ /* 0x000fe200000e0000 */
[----:B------:R-:W-:Y:S01]  /*131c0*/  UMOV UR21, 0x40000040 ;  /* 0x4000004000157882 */ /* 0x000fe20000000000 */
[----:B------:R-:W-:Y:S02]  /*131d0*/  WARPGROUP.DEPBAR.LE gsb0, 0x0 ;  /* 0x00008000000079c5 */ /* 0x000fe40000010000 */
[----:B------:R-:W-:-:S06]  /*131e0*/  WARPGROUP.ARRIVE ;  /* 0x00000000000079c5 */ /* 0x000fcc0000000000 */
[----:B------:R-:W-:Y:S03]  /*131f0*/  HGMMA.64x16x16.F32.BF16 R56, gdesc[UR24], R56, gsb0 ;  /* 0x00200000183879f0 */ /* 0x000fe60008001838 */
[----:B------:R-:W-:Y:S02]  /*13200*/  WARPGROUP.DEPBAR.LE gsb0, 0x0 ;  /* 0x00008000000079c5 */ /* 0x000fe40000010000 */
[----:B------:R-:W-:-:S06]  /*13210*/  WARPGROUP.ARRIVE ;  /* 0x00000000000079c5 */ /* 0x000fcc0000000000 */
[----:B------:R-:W-:Y:S01]  /*13220*/  HGMMA.64x16x16.F32.BF16 R48, gdesc[UR4], R48, gsb0 ;  /* 0x00200000043079f0 */ /* 0x000fe20008001830 */
[----:B------:R-:W-:Y:S01]  /*13230*/  ULDC UR6, c[0x0][0x9d8] ;  /* 0x0002760000067ab9 */ /* 0x000fe20000000800 */
[----:B------:R-:W-:Y:S01]  /*13240*/  ULDC UR7, c[0x0][0x988] ;  /* 0x0002620000077ab9 */ /* 0x000fe20000000800 */
[----:B------:R-:W-:Y:S02]  /*13250*/  WARPGROUP.DEPBAR.LE gsb0, 0x0 ;  /* 0x00008000000079c5 */ /* 0x000fe40000010000 */
[----:B------:R-:W-:-:S06]  /*13260*/  WARPGROUP.ARRIVE ;  /* 0x00000000000079c5 */ /* 0x000fcc0000000000 */
[----:B------:R-:W-:Y:S01]  /*13270*/  HGMMA.64x16x16.F32.BF16 R40, gdesc[UR8], R40, gsb0 ;  /* 0x00200000082879f0 */ /* 0x000fe20008001828 */
[----:B------:R-:W-:Y:S01]  /*13280*/  UMOV UR8, UR20 ;  /* 0x0000001400087c82 */ /* 0x000fe20008000000 */
[----:B------:R-:W-:Y:S01]  /*13290*/  UMOV UR9, UR21 ;  /* 0x0000001500097c82 */ /* 0x000fe20008000000 */
        /* <DEDUP_REMOVED lines=14> */
[----:B------:R-:W-:Y:S01]  /*13380*/  WARPGROUP.ARRIVE ;  /* 0x00000000000079c5 */ /* 0x000fe20000000000 */
[----:B------:R-:W-:Y:S01]  /*13390*/  FMUL.FTZ R84, R112, UR6 ;  /* 0x0000000670547c20 */ /* 0x000fe20008410000 */
[----:B0-----:R-:W-:Y:S01]  /*133a0*/  FMUL.FTZ R13, R113, UR6 ;  /* 0x00000006710d7c20 */ /* 0x001fe20008410000 */
[----:B------:R-:W-:Y:S01]  /*133b0*/  FMUL.FTZ R12, R117, UR6 ;  /* 0x00000006750c7c20 */ /* 0x000fe20008410000 */
[----:B------:R-:W-:Y:S01]  /*133c0*/  FMUL.FTZ R112, R119, UR6 ;  /* 0x0000000677707c20 */ /* 0x000fe20008410000 */
[----:B------:R-:W-:-:S04]  /*133d0*/  FMUL.FTZ R83, R116, UR6 ;  /* 0x0000000674537c20 */ /* 0x000fc80008410000 */
[----:B------:R-:W-:Y:S01]  /*133e0*/  HGMMA.64x16x16.F32.BF16 R104, gdesc[UR20], R104, gsb0 ;  /* 0x00200000146879f0 */ /* 0x000fe20008001868 */
[----:B------:R-:W-:Y:S01]  /*133f0*/  R2UR UR22, R6 ;  /* 0x00000000061672ca */ /* 0x000fe200000e0000 */
[----:B------:R-:W-:Y:S01]  /*13400*/  VIADD R6, R4, 0x706 ;  /* 0x0000070604067836 */ /* 0x000fe20000000000 */
[----:B------:R-:W-:Y:S01]  /*13410*/  R2UR UR23, R7 ;  /* 0x00000000071772ca */ /* 0x000fe200000e0000 */
[----:B------:R-:W-:Y:S01]  /*13420*/  IMAD.MOV.U32 R7, RZ, RZ, 0x40000040 ;  /* 0x40000040ff077424 */ /* 0x000fe200078e00ff */
[----:B------:R-:W0:Y:S01]  /*13430*/  MUFU.TANH R13, R13 ;  /* 0x0000000d000d7308 */ /* 0x000e220000002400 */
[----:B------:R-:W-:Y:S01]  /*13440*/  FMUL.FTZ R114, R114, UR6 ;  /* 0x0000000672727c20 */ /* 0x000fe20008410000 */
[----:B------:R-:W-:Y:S01]  /*13450*/  FMUL.FTZ R113, R115, UR6 ;  /* 0x0000000673717c20 */ /* 0x000fe20008410000 */
[----:B------:R-:W-:-:S05]  /*13460*/  FMUL.FTZ R116, R118, UR6 ;  /* 0x0000000676747c20 */ /* 0x000fca0008410000 */
[----:B------:R-:W-:Y:S08]  /*13470*/  MUFU.TANH R12, R12 ;  /* 0x0000000c000c7308 */ /* 0x000ff00000002400 */
[----:B------:R-:W1:Y:S08]  /*13480*/  MUFU.TANH R112, R112 ;  /* 0x0000007000707308 */ /* 0x000e700000002400 */
[----:B------:R-:W2:Y:S08]  /*13490*/  MUFU.TANH R84, R84 ;  /* 0x0000005400547308 */ /* 0x000eb00000002400 */
        /* <DEDUP_REMOVED lines=10> */
[----:B------:R-:W-:Y:S01]  /*13540*/  R2UR UR22, R6 ;  /* 0x00000000061672ca */ /* 0x000fe200000e0000 */
[----:B------:R-:W-:Y:S01]  /*13550*/  VIADD R6, R4, 0x786 ;  /* 0x0000078604067836 */ /* 0x000fe20000000000 */
[----:B------:R-:W-:Y:S01]  /*13560*/  R2UR UR23, R7 ;  /* 0x00000000071772ca */ /* 0x000fe200000e0000 */
[----:B------:R-:W-:-:S02]  /*13570*/  IMAD.MOV.U32 R7, RZ, RZ, 0x40000040 ;  /* 0x40000040ff077424 */ /* 0x000fc400078e00ff */
[----:B------:R-:W-:Y:S01]  /*13580*/  FMUL.FTZ R115, R106, UR6 ;  /* 0x000000066a737c20 */ /* 0x000fe20008410000 */
[----:B------:R-:W3:Y:S01]  /*13590*/  MUFU.TANH R10, R10 ;  /* 0x0000000a000a7308 */ /* 0x000ee20000002400 */
[----:B------:R-:W-:Y:S01]  /*135a0*/  FMUL.FTZ R104, R111, UR6 ;  /* 0x000000066f687c20 */ /* 0x000fe20008410000 */
[----:B------:R-:W-:Y:S01]  /*135b0*/  FMUL.FTZ R105, R107, UR6 ;  /* 0x000000066b697c20 */ /* 0x000fe20008410000 */
[----:B------:R-:W-:-:S05]  /*135c0*/  FMUL.FTZ R106, R110, UR6 ;  /* 0x000000066e6a7c20 */ /* 0x000fca0008410000 */
[----:B------:R-:W4:Y:S08]  /*135d0*/  MUFU.TANH R14, R14 ;  /* 0x0000000e000e7308 */ /* 0x000f300000002400 */
[----:B------:R-:W4:Y:S08]  /*135e0*/  MUFU.TANH R116, R116 ;  /* 0x0000007400747308 */ /* 0x000f300000002400 */
[----:B------:R-:W4:Y:S08]  /*135f0*/  MUFU.TANH R11, R11 ;  /* 0x0000000b000b7308 */ /* 0x000f300000002400 */
[----:B------:R-:W4:Y:S08]  /*13600*/  MUFU.TANH R81, R81 ;  /* 0x0000005100517308 */ /* 0x000f300000002400 */
[----:B------:R-:W4:Y:S01]  /*13610*/  MUFU.TANH R115, R115 ;  /* 0x0000007300737308 */ /* 0x000f220000002400 */
[----:B------:R-:W-:-:S02]  /*13620*/  WARPGROUP.DEPBAR.LE gsb0, 0x0 ;  /* 0x00008000000079c5 */ /* 0x000fc40000010000 */
[----:B------:R-:W-:Y:S01]  /*13630*/  WARPGROUP.ARRIVE ;  /* 0x00000000000079c5 */ /* 0x000fe20000000000 */
[----:B------:R-:W-:Y:S01]  /*13640*/  FMUL.FTZ R3, R101, UR6 ;  /* 0x0000000665037c20 */ /* 0x000fe20008410000 */
[----:B------:R-:W-:Y:S01]  /*13650*/  FMUL.FTZ R86, R99, UR6 ;  /* 0x0000000663567c20 */ /* 0x000fe20008410000 */
[----:B------:R-:W-:Y:S01]  /*13660*/  FMUL.FTZ R15, R96, UR6 ;  /* 0x00000006600f7c20 */ /* 0x000fe20008410000 */
[----:B------:R-:W-:Y:S01]  /*13670*/  FMUL.FTZ R9, R97, UR6 ;  /* 0x0000000661097c20 */ /* 0x000fe20008410000 */
[----:B------:R-:W4:Y:S01]  /*13680*/  MUFU.TANH R105, R105 ;  /* 0x0000006900697308 */ /* 0x000f220000002400 */
[----:B------:R-:W-:Y:S01]  /*13690*/  HGMMA.64x16x16.F32.BF16 R88, gdesc[UR20], R88, gsb0 ;  /* 0x00200000145879f0 */ /* 0x000fe20008001858 */
[----:B------:R-:W-:Y:S01]  /*136a0*/  R2UR UR22, R6 ;  /* 0x00000000061672ca */ /* 0x000fe200000e0000 */
[----:B------:R-:W-:Y:S01]  /*136b0*/  VIADD R6, R4, 0x806 ;  /* 0x0000080604067836 */ /* 0x000fe20000000000 */
[----:B------:R-:W-:Y:S01]  /*136c0*/  R2UR UR23, R7 ;  /* 0x00000000071772ca */ /* 0x000fe200000e0000 */
[----:B------:R-:W-:-:S02]  /*136d0*/  IMAD.MOV.U32 R7, RZ, RZ, 0x40000040 ;  /* 0x40000040ff077424 */ /* 0x000fc400078e00ff */
[----:B------:R-:W-:Y:S01]  /*136e0*/  FMUL.FTZ R96, R103, UR6 ;  /* 0x0000000667607c20 */ /* 0x000fe20008410000 */
[----:B------:R-:W-:Y:S01]  /*136f0*/  FMUL.FTZ R21, R100, UR6 ;  /* 0x0000000664157c20 */ /* 0x000fe20008410000 */
[----:B------:R-:W4:Y:S01]  /*13700*/  MUFU.TANH R15, R15 ;  /* 0x0000000f000f7308 */ /* 0x000f220000002400 */
[----:B------:R-:W-:Y:S01]  /*13710*/  FMUL.FTZ R98, R98, UR6 ;  /* 0x0000000662627c20 */ /* 0x000fe20008410000 */
[----:B------:R-:W-:-:S06]  /*13720*/  FMUL.FTZ R97, R102, UR6 ;  /* 0x0000000666617c20 */ /* 0x000fcc0008410000 */
        /* <DEDUP_REMOVED lines=20> */
[----:B------:R-:W-:-:S07]  /*13870*/  FMUL.FTZ R90, R90, UR6 ;  /* 0x000000065a5a7c20 */ /* 0x000fce0008410000 */
        /* <DEDUP_REMOVED lines=19> */
[----:B------:R-:W-:Y:S01]  /*139b0*/  R2UR UR10, R6 ;  /* 0x00000000060a72ca */ /* 0x000fe200000e0000 */
[----:B------:R-:W-:Y:S01]  /*139c0*/  VIADD R6, R4, 0x986 ;  /* 0x0000098604067836 */ /* 0x000fe20000000000 */
[----:B------:R-:W-:Y:S01]  /*139d0*/  R2UR UR11, R7 ;  /* 0x00000000070b72ca */ /* 0x000fe200000e0000 */
[----:B------:R-:W-:Y:S02]  /*139e0*/  IMAD.MOV.U32 R7, RZ, RZ, 0x40000040 ;  /* 0x40000040ff077424 */ /* 0x000fe400078e00ff */
[----:B------:R-:W-:Y:S01]  /*139f0*/  FMUL.FTZ R76, R79, UR6 ;  /* 0x000000064f4c7c20 */ /* 0x000fe20008410000 */
        /* <DEDUP_REMOVED lines=18> */
[----:B------:R-:W-:Y:S01]  /*13b20*/  VIADD R4, R4, 0xa86 ;  /* 0x00000a8604047836 */ /* 0x000fe20000000000 */
[----:B------:R-:W4:Y:S01]  /*13b30*/  MUFU.TANH R93, R93 ;  /* 0x0000005d005d7308 */ /* 0x000f220000002400 */
[----:B------:R-:W-:Y:S01]  /*13b40*/  FMUL.FTZ R65, R65, UR6 ;  /* 0x0000000641417c20 */ /* 0x000fe20008410000 */
[----:B------:R-:W-:-:S06]  /*13b50*/  FMUL.FTZ R67, R67, UR6 ;  /* 0x0000000643437c20 */ /* 0x000fcc0008410000 */
[----:B------:R-:W4:Y:S08]  /*13b60*/  MUFU.TANH R72, R72 ;  /* 0x0000004800487308 */ /* 0x000f300000002400 */
[----:B------:R-:W4:Y:S08]  /*13b70*/  MUFU.TANH R91, R91 ;  /* 0x0000005b005b7308 */ /* 0x000f300000002400 */
[----:B------:R-:W4:Y:S08]  /*13b80*/  MUFU.TANH R74, R74 ;  /* 0x0000004a004a7308 */ /* 0x000f300000002400 */
[----:B------:R-:W4:Y:S08]  /*13b90*/  MUFU.TANH R94, R94 ;  /* 0x0000005e005e7308 */ /* 0x000f300000002400 */
[----:B------:R-:W-:Y:S01]  /*13ba0*/  MUFU.TANH R73, R73 ;  /* 0x0000004900497308 */ /* 0x000fe20000002400 */
        /* <DEDUP_REMOVED lines=9> */
[----:B------:R-:W-:Y:S01]  /*13c40*/  UMOV UR8, UR20 ;  /* 0x0000001400087c82 */ /* 0x000fe20008000000 */
[----:B------:R-:W-:Y:S01]  /*13c50*/  R2UR UR11, R7 ;  /* 0x00000000070b72ca */ /* 0x000fe200000e0000 */
[----:B------:R-:W-:Y:S01]  /*13c60*/  UMOV UR9, UR21 ;  /* 0x0000001500097c82 */ /* 0x000fe20008000000 */
[----:B------:R-:W-:Y:S01]  /*13c70*/  FMUL.FTZ R6, R60, UR6 ;  /* 0x000000063c067c20 */ /* 0x000fe20008410000 */
[----:B------:R-:W-:-:S02]  /*13c80*/  IMAD.MOV.U32 R60, RZ, RZ, -0x2 ;  /* 0xfffffffeff3c7424 */ /* 0x000fc400078e00ff */
[----:B------:R-:W-:Y:S01]  /*13c90*/  FMUL.FTZ R56, R56, UR6 ;  /* 0x0000000638387c20 */ /* 0x000fe20008410000 */
[----:B------:R-:W-:Y:S01]  /*13ca0*/  MUFU.TANH R75, R75 ;  /* 0x0000004b004b7308 */ /* 0x000fe20000002400 */
[----:B------:R-:W-:Y:S01]  /*13cb0*/  FMUL.FTZ R59, R59, UR6 ;  /* 0x000000063b3b7c20 */ /* 0x000fe20008410000 */
[----:B------:R-:W-:Y:S02]  /*13cc0*/  IMAD R5, R5, R60, 0xb0 ;  /* 0x000000b005057424 */ /* 0x000fe400078e023c */
[----:B------:R-:W-:Y:S02]  /*13cd0*/  FMUL.FTZ R63, R63, UR6 ;  /* 0x000000063f3f7c20 */ /* 0x000fe40008410000 */
[----:B------:R-:W-:Y:S02]  /*13ce0*/  IMAD.IADD R5, R5, 0x1, R162 ;  /* 0x0000000105057824 */ /* 0x000fe400078e02a2 */
[----:B------:R-:W4:Y:S08]  /*13cf0*/  MUFU.TANH R78, R78 ;  /* 0x0000004e004e7308 */ /* 0x000f300000002400 */
[----:B------:R-:W4:Y:S08]  /*13d00*/  MUFU.TANH R92, R92 ;  /* 0x0000005c005c7308 */ /* 0x000f300000002400 */
[----:B------:R-:W-:Y:S08]  /*13d10*/  MUFU.TANH R66, R66 ;  /* 0x0000004200427308 */ /* 0x000ff00000002400 */
        /* <DEDUP_REMOVED lines=11> */
[----:B------:R-:W-:Y:S01]  /*13dd0*/  FMUL.FTZ R49, R49, UR6 ;  /* 0x0000000631317c20 */ /* 0x000fe20008410000 */
[----:B------:R-:W-:Y:S01]  /*13de0*/  FMUL.FTZ R53, R53, UR6 ;  /* 0x0000000635357c20 */ /* 0x000fe20008410000 */
[----:B------:R-:W-:Y:S01]  /*13df0*/  FMUL.FTZ R55, R55, UR6 ;  /* 0x0000000637377c20 */ /* 0x000fe20008410000 */
[----:B------:R-:W-:-:S02]  /*13e00*/  FMUL.FTZ R51, R51, UR6 ;  /* 0x0000000633337c20 */ /* 0x000fc40008410000 */
[----:B------:R-:W4:Y:S08]  /*13e10*/  MUFU.TANH R65, R65 ;  /* 0x0000004100417308 */ /* 0x000f300000002400 */
[----:B------:R-:W4:Y:S08]  /*13e20*/  MUFU.TANH R76, R76 ;  /* 0x0000004c004c7308 */ /* 0x000f300000002400 */
[----:B------:R-:W-:Y:S08]  /*13e30*/  MUFU.TANH R6, R6 ;  /* 0x0000000600067308 */ /* 0x000ff00000002400 */
[----:B------:R-:W4:Y:S08]  /*13e40*/  MUFU.TANH R61, R61 ;  /* 0x0000003d003d7308 */ /* 0x000f300000002400 */
[----:B------:R-:W-:Y:S08]  /*13e50*/  MUFU.TANH R48, R48 ;  /* 0x0000003000307308 */ /* 0x000ff00000002400 */
[----:B------:R0:W-:Y:S01]  /*13e60*/  MUFU.TANH R50, R49 ;  /* 0x0000003100327308 */ /* 0x0001e20000002400 */
[----:B------:R-:W-:-:S02]  /*13e70*/  WARPGROUP.DEPBAR.LE gsb0, 0x0 ;  /* 0x00008000000079c5 */ /* 0x000fc40000010000 */
[----:B------:R-:W-:Y:S01]  /*13e80*/  WARPGROUP.ARRIVE ;  /* 0x00000000000079c5 */ /* 0x000fe20000000000 */
[----:B------:R-:W-:Y:S01]  /*13e90*/  FMUL.FTZ R161, R40, UR6 ;  /* 0x0000000628a17c20 */ /* 0x000fe20008410000 */
[----:B------:R-:W-:-:S03]  /*13ea0*/  FMUL.FTZ R100, R44, UR6 ;  /* 0x000000062c647c20 */ /* 0x000fc60008410000 */
[----:B------:R4:W4:Y:S01]  /*13eb0*/  MUFU.TANH R40, R7 ;  /* 0x0000000700287308 */ /* 0x0009220000002400 */
[----:B------:R-:W-:Y:S01]  /*13ec0*/  FMUL.FTZ R163, R41, UR6 ;  /* 0x0000000629a37c20 */ /* 0x000fe20008410000 */
[----:B------:R-:W-:Y:S01]  /*13ed0*/  FMUL.FTZ R41, R42, UR6 ;  /* 0x000000062a297c20 */ /* 0x000fe20008410000 */
[----:B------:R-:W-:Y:S01]  /*13ee0*/  HGMMA.64x16x16.F32.BF16 R32, gdesc[UR8], R32, gsb0 ;  /* 0x00200000082079f0 */ /* 0x000fe20008001820 */
[----:B------:R-:W-:Y:S01]  /*13ef0*/  FMUL.FTZ R45, R45, UR6 ;  /* 0x000000062d2d7c20 */ /* 0x000fe20008410000 */
[----:B0-----:R-:W-:Y:S01]  /*13f00*/  FMUL.FTZ R49, R46, UR6 ;  /* 0x000000062e317c20 */ /* 0x001fe20008410000 */
[----:B------:R-:W-:Y:S01]  /*13f10*/  FMUL.FTZ R43, R43, UR6 ;  /* 0x000000062b2b7c20 */ /* 0x000fe20008410000 */
[----:B------:R-:W-:Y:S01]  /*13f20*/  FMUL.FTZ R102, R47, UR6 ;  /* 0x000000062f667c20 */ /* 0x000fe20008410000 */
[----:B------:R-:W-:Y:S08]  /*13f30*/  MUFU.TANH R44, R62 ;  /* 0x0000003e002c7308 */ /* 0x000ff00000002400 */
[----:B------:R0:W-:Y:S08]  /*13f40*/  MUFU.TANH R62, R80 ;  /* 0x00000050003e7308 */ /* 0x0001f00000002400 */
[----:B------:R-:W0:Y:S08]  /*13f50*/  MUFU.TANH R69, R69 ;  /* 0x0000004500457308 */ /* 0x000e300000002400 */
[----:B------:R-:W0:Y:S08]  /*13f60*/  MUFU.TANH R64, R64 ;  /* 0x0000004000407308 */ /* 0x000e300000002400 */
[----:B------:R-:W-:Y:S08]  /*13f70*/  MUFU.TANH R167, R45 ;  /* 0x0000002d00a77308 */ /* 0x000ff00000002400 */
[----:B------:R-:W-:Y:S01]  /*13f80*/  MUFU.TANH R161, R161 ;  /* 0x000000a100a17308 */ /* 0x000fe20000002400 */
[----:B------:R-:W-:-:S02]  /*13f90*/  WARPGROUP.DEPBAR.LE gsb0, 0x0 ;  /* 0x00008000000079c5 */ /* 0x000fc40000010000 */
[----:B------:R-:W-:Y:S01]  /*13fa0*/  FMUL.FTZ R71, R34, UR6 ;  /* 0x0000000622477c20 */ /* 0x000fe20008410000 */
[----:B------:R-:W-:Y:S02]  /*13fb0*/  IMAD R34, R164, -0xb0, R5 ;  /* 0xffffff50a4227824 */ /* 0x000fe400078e0205 */
[----:B------:R-:W-:Y:S01]  /*13fc0*/  FMUL.FTZ R108, R32, UR6 ;  /* 0x00000006206c7c20 */ /* 0x000fe20008410000 */
[----:B------:R-:W-:Y:S02]  /*13fd0*/  IMAD.MOV.U32 R5, RZ, RZ, 0x40000040 ;  /* 0x40000040ff057424 */ /* 0x000fe400078e00ff */
[----:B------:R-:W-:Y:S01]  /*13fe0*/  FMUL.FTZ R79, R33, UR6 ;  /* 0x00000006214f7c20 */ /* 0x000fe20008410000 */
[----:B------:R-:W-:Y:S01]  /*13ff0*/  WARPGROUP.ARRIVE ;  /* 0x00000000000079c5 */ /* 0x000fe20000000000 */
[C---:B------:R-:W-:Y:S01]  /*14000*/  ISETP.GT.AND P3, PT, R34.reuse, 0x1, PT ;  /* 0x000000012200780c */ /* 0x040fe20003f64270 */
[----:B------:R-:W-:Y:S01]  /*14010*/  FMUL.FTZ R60, R35, UR6 ;  /* 0x00000006233c7c20 */ /* 0x000fe20008410000 */
[C---:B------:R-:W-:Y:S01]  /*14020*/  ISETP.GT.AND P5, PT, R34.reuse, 0x9, PT ;  /* 0x000000092200780c */ /* 0x040fe20003fa4270 */
[----:B------:R-:W-:Y:S01]  /*14030*/  FMUL.FTZ R52, R37, UR6 ;  /* 0x0000000625347c20 */ /* 0x000fe20008410000 */
[----:B------:R-:W-:Y:S01]  /*14040*/  ISETP.GT.AND P2, PT, R34, RZ, PT ;  /* 0x000000ff2200720c */ /* 0x000fe20003f44270 */
[----:B------:R-:W-:Y:S01]  /*14050*/  FMUL.FTZ R54, R36, UR6 ;  /* 0x0000000624367c20 */ /* 0x000fe20008410000 */
[----:B------:R-:W-:Y:S01]  /*14060*/  FSEL R32, R13, -INF , P3 ;  /* 0xff8000000d207808 */ /* 0x000fe20001800000 */
[----:B------:R-:W-:Y:S01]  /*14070*/  FMUL.FTZ R36, R39, UR6 ;  /* 0x0000000627247c20 */ /* 0x000fe20008410000 */
[----:B-1----:R-:W-:Y:S01]  /*14080*/  FSEL R13, R112, -INF , P5 ;  /* 0xff800000700d7808 */ /* 0x002fe20002800000 */
[----:B------:R-:W-:Y:S01]  /*14090*/  MUFU.TANH R67, R67 ;  /* 0x0000004300437308 */ /* 0x000fe20000002400 */
[----:B------:R-:W-:Y:S01]  /*140a0*/  FSEL R101, R12, -INF , P5 ;  /* 0xff8000000c657808 */ /* 0x000fe20002800000 */
[----:B------:R-:W-:Y:S01]  /*140b0*/  FMUL.FTZ R38, R38, UR6 ;  /* 0x0000000626267c20 */ /* 0x000fe20008410000 */
[----:B------:R-:W-:-:S02]  /*140c0*/  ISETP.GT.AND P5, PT, R34, 0x19, PT ;  /* 0x000000192200780c */ /* 0x000fc40003fa4270 */
[----:B------:R-:W-:Y:S02]  /*140d0*/  ISETP.GT.AND P4, PT, R34, 0x8, PT ;  /* 0x000000082200780c */ /* 0x000fe40003f84270 */
[----:B--2---:R-:W-:Y:S01]  /*140e0*/  FSEL R95, R84, -INF , P2 ;  /* 0xff800000545f7808 */ /* 0x004fe20001000000 */
[----:B------:R-:W-:Y:S01]  /*140f0*/  MUFU.TANH R46, R53 ;  /* 0x00000035002e7308 */ /* 0x000fe20000002400 */
[----:B---3--:R-:W-:Y:S01]  /*14100*/  FSEL R111, R10, -INF , P5 ;  /* 0xff8000000a6f7808 */ /* 0x008fe20002800000 */
[----:B------:R-:W-:Y:S01]  /*14110*/  IMAD.MOV.U32 R84, RZ, RZ, R87 ;  /* 0x000000ffff547224 */ /* 0x000fe200078e0057 */
[----:B------:R-:W-:Y:S02]  /*14120*/  FSEL R99, R83, -INF , P4 ;  /* 0xff80000053637808 */ /* 0x000fe40002000000 */
[----:B------:R-:W-:Y:S02]  /*14130*/  FMNMX.FTZ R10, R95, R32, !PT ;  /* 0x000000205f0a7209 */ /* 0x000fe40007810000 */
[----:B------:R-:W-:Y:S01]  /*14140*/  R2UR UR23, R5 ;  /* 0x00000000051772ca */ /* 0x000fe200000e0000 */
[----:B------:R-:W-:Y:S01]  /*14150*/  MUFU.TANH R70, R70 ;  /* 0x0000004600467308 */ /* 0x000fe20000002400 */
[----:B------:R-:W-:-:S02]  /*14160*/  FSEL R5, R114, -INF , P2 ;  /* 0xff80000072057808 */ /* 0x000fc40001000000 */
[----:B------:R-:W-:Y:S02]  /*14170*/  ISETP.GT.AND P2, PT, R34, 0x10, PT ;  /* 0x000000102200780c */ /* 0x000fe40003f44270 */
[----:B------:R-:W-:Y:S02]  /*14180*/  FMNMX.FTZ R10, R99, R10, !PT ;  /* 0x0000000a630a7209 */ /* 0x000fe40007810000 */
[----:B------:R-:W-:Y:S01]  /*14190*/  FSEL R4, R113, -INF , P3 ;  /* 0xff80000071047808 */ /* 0x000fe20001800000 */
[----:B------:R-:W-:Y:S01]  /*141a0*/  MUFU.TANH R12, R55 ;  /* 0x00000037000c7308 */ /* 0x000fe20000002400 */
[----:B----4-:R-:W-:Y:S02]  /*141b0*/  FSEL R103, R14, -INF , P2 ;  /* 0xff8000000e677808 */ /* 0x010fe40001000000 */
[----:B------:R-:W-:Y:S01]  /*141c0*/  ISETP.GT.AND P3, PT, R34, 0x11, PT ;  /* 0x000000112200780c */ /* 0x000fe20003f64270 */
[----:B------:R-:W-:Y:S01]  /*141d0*/  HGMMA.64x16x16.F32.BF16 R24, gdesc[UR20], R24, gsb0 ;  /* 0x00200000141879f0 */ /* 0x000fe20008001818 */
[----:B------:R-:W-:-:S02]  /*141e0*/  FMNMX.FTZ R14, R101, R10, !PT ;  /* 0x0000000a650e7209 */ /* 0x000fc40007810000 */
[----:B------:R-:W-:Y:S01]  /*141f0*/  FSEL R7, R116, -INF , P4 ;  /* 0xff80000074077808 */ /* 0x000fe20002000000 */
[----:B------:R1:W2:Y:S01]  /*14200*/  MUFU.TANH R10, R41 ;  /* 0x00000029000a7308 */ /* 0x0002a20000002400 */
[----:B------:R-:W-:Y:S02]  /*14210*/  ISETP.GT.AND P4, PT, R34, 0x18, PT ;  /* 0x000000182200780c */ /* 0x000fe40003f84270 */
[----:B------:R-:W-:Y:S02]  /*14220*/  FSEL R107, R11, -INF , P3 ;  /* 0xff8000000b6b7808 */ /* 0x000fe40001800000 */
[----:B------:R-:W-:Y:S02]  /*14230*/  FMNMX.FTZ R14, R103, R14, !PT ;  /* 0x0000000e670e7209 */ /* 0x000fe40007810000 */
[----:B------:R-:W-:Y:S01]  /*14240*/  FSEL R109, R81, -INF , P4 ;  /* 0xff800000516d7808 */ /* 0x000fe20002000000 */
[----:B------:R-:W-:Y:S01]  /*14250*/  MUFU.TANH R58, R58 ;  /* 0x0000003a003a7308 */ /* 0x000fe20000002400 */
[----:B0-----:R-:W-:-:S02]  /*14260*/  FMNMX.FTZ R80, R107, R14, !PT ;  /* 0x0000000e6b507209 */ /* 0x001fc40007810000 */
[----:B------:R-:W-:Y:S02]  /*14270*/  FSEL R33, R115, -INF , P2 ;  /* 0xff80000073217808 */ /* 0x000fe40001000000 */
[C---:B------:R-:W-:Y:S02]  /*14280*/  ISETP.GT.AND P2, PT, R34.reuse, 0x20, PT ;  /* 0x000000202200780c */ /* 0x040fe40003f44270 */
[----:B------:R-:W-:Y:S01]  /*14290*/  FMNMX.FTZ R80, R109, R80, !PT ;  /* 0x000000506d507209 */ /* 0x000fe20007810000 */
[----:B------:R-:W-:Y:S01]  /*142a0*/  MUFU.TANH R14, R43 ;  /* 0x0000002b000e7308 */ /* 0x000fe20000002400 */
[----:B------:R-:W-:Y:S02]  /*142b0*/  FSEL R105, R105, -INF , P3 ;  /* 0xff80000069697808 */ /* 0x000fe40001800000 */
[----:B------:R-:W-:Y:S02]  /*142c0*/  ISETP.GT.AND P3, PT, R34, 0x21, PT ;  /* 0x000000212200780c */ /* 0x000fe40003f64270 */
[----:B------:R-:W-:-:S02]  /*142d0*/  FSEL R113, R15, -INF , P2 ;  /* 0xff8000000f717808 */ /* 0x000fc40001000000 */
[----:B------:R-:W-:Y:S01]  /*142e0*/  FMNMX.FTZ R80, R111, R80, !PT ;  /* 0x000000506f507209 */ /* 0x000fe20007810000 */
[----:B------:R-:W-:Y:S01]  /*142f0*/  MUFU.TANH R59, R59 ;  /* 0x0000003b003b7308 */ /* 0x000fe20000002400 */
        /* <DEDUP_REMOVED lines=14> */
[----:B------:R-:W-:Y:S02]  /*143e0*/  WARPGROUP.DEPBAR.LE gsb0, 0x0 ;  /* 0x00008000000079c5 */ /* 0x000fe40000010000 */
[----:B------:R-:W-:Y:S01]  /*143f0*/  FSEL R15, R86, -INF , P3 ;  /* 0xff800000560f7808 */ /* 0x000fe20001800000 */
[----:B------:R-:W-:Y:S01]  /*14400*/  MUFU.TANH R163, R163 ;  /* 0x000000a300a37308 */ /* 0x000fe20000002400 */
[----:B------:R-:W-:Y:S01]  /*14410*/  ISETP.GT.AND P3, PT, R34, 0x31, PT ;  /* 0x000000312200780c */ /* 0x000fe20003f64270 */
[----:B------:R-:W-:Y:S01]  /*14420*/  FMUL.FTZ R24, R24, UR6 ;  /* 0x0000000618187c20 */ /* 0x000fe20008410000 */
[----:B------:R-:W-:Y:S01]  /*14430*/  FSEL R121, R82, -INF , P2 ;  /* 0xff80000052797808 */ /* 0x000fe20001000000 */
[----:B------:R-:W-:Y:S01]  /*14440*/  FMUL.FTZ R28, R28, UR6 ;  /* 0x000000061c1c7c20 */ /* 0x000fe20008410000 */
[----:B------:R-:W-:Y:S01]  /*14450*/  FMNMX.FTZ R80, R119, R80, !PT ;  /* 0x0000005077507209 */ /* 0x000fe20007810000 */
[--C-:B------:R-:W-:Y:S01]  /*14460*/  IMAD.MOV.U32 R86, RZ, RZ, R87.reuse ;  /* 0x000000ffff567224 */ /* 0x100fe200078e0057 */
[----:B------:R-:W-:Y:S01]  /*14470*/  FSEL R97, R97, -INF , P4 ;  /* 0xff80000061617808 */ /* 0x000fe20002000000 */
[----:B------:R-:W-:Y:S01]  /*14480*/  MUFU.TANH R100, R100 ;  /* 0x0000006400647308 */ /* 0x000fe20000002400 */
[----:B------:R-:W-:Y:S01]  /*14490*/  ISETP.GT.AND P4, PT, R34, 0x38, PT ;  /* 0x000000382200780c */ /* 0x000fe20003f84270 */
[----:B------:R-:W-:Y:S01]  /*144a0*/  IMAD.MOV.U32 R82, RZ, RZ, R87 ;  /* 0x000000ffff527224 */ /* 0x000fe200078e0057 */
[----:B------:R-:W-:-:S02]  /*144b0*/  FSEL R123, R8, -INF , P3 ;  /* 0xff800000087b7808 */ /* 0x000fc40001800000 */
[----:B------:R-:W-:Y:S02]  /*144c0*/  FMNMX.FTZ R80, R121, R80, !PT ;  /* 0x0000005079507209 */ /* 0x000fe40007810000 */
[----:B------:R-:W-:Y:S01]  /*144d0*/  FSEL R9, R96, -INF , P5 ;  /* 0xff80000060097808 */ /* 0x000fe20002800000 */
[----:B------:R0:W3:Y:S01]  /*144e0*/  MUFU.TANH R8, R49 ;  /* 0x0000003100087308 */ /* 0x0000e20000002400 */
[----:B------:R-:W-:Y:S02]  /*144f0*/  ISETP.GT.AND P5, PT, R34, 0x39, PT ;  /* 0x000000392200780c */ /* 0x000fe40003fa4270 */
[----:B------:R-:W-:Y:S02]  /*14500*/  FSEL R125, R20, -INF , P4 ;  /* 0xff800000147d7808 */ /* 0x000fe40002000000 */
[----:B------:R-:W-:Y:S02]  /*14510*/  FMNMX.FTZ R80, R123, R80, !PT ;  /* 0x000000507b507209 */ /* 0x000fe40007810000 */
[----:B------:R-:W-:Y:S01]  /*14520*/  FSEL R3, R90, -INF , P2 ;  /* 0xff8000005a037808 */ /* 0x000fe20001000000 */
[----:B------:R-:W4:Y:S01]  /*14530*/  MUFU.TANH R20, R71 ;  /* 0x0000004700147308 */ /* 0x000f220000002400 */
[----:B------:R-:W-:Y:S01]  /*14540*/  ISETP.GT.AND P2, PT, R34, 0x40, PT ;  /* 0x000000402200780c */ /* 0x000fe20003f44270 */
[----:B------:R-:W-:Y:S01]  /*14550*/  IMAD.U32 R90, RZ, RZ, UR7 ;  /* 0x00000007ff5a7e24 */ /* 0x000fe2000f8e00ff */
[----:B------:R-:W-:-:S02]  /*14560*/  FSEL R127, R85, -INF , P5 ;  /* 0xff800000557f7808 */ /* 0x000fc40002800000 */
[----:B------:R-:W-:Y:S02]  /*14570*/  FMNMX.FTZ R80, R125, R80, !PT ;  /* 0x000000507d507209 */ /* 0x000fe40007810000 */
[----:B------:R-:W-:Y:S01]  /*14580*/  FSEL R21, R88, -INF , P3 ;  /* 0xff80000058157808 */ /* 0x000fe20001800000 */
[----:B------:R-:W4:Y:S01]  /*14590*/  MUFU.TANH R108, R108 ;  /* 0x0000006c006c7308 */ /* 0x000f220000002400 */
[C---:B------:R-:W-:Y:S02]  /*145a0*/  ISETP.GT.AND P3, PT, R34.reuse, 0x41, PT ;  /* 0x000000412200780c */ /* 0x040fe40003f64270 */
[----:B------:R-:W-:Y:S02]  /*145b0*/  FSEL R129, R89, -INF , P2 ;  /* 0xff80000059817808 */ /* 0x000fe40001000000 */
[----:B------:R-:W-:Y:S02]  /*145c0*/  FMNMX.FTZ R80, R127, R80, !PT ;  /* 0x000000507f507209 */ /* 0x000fe40007810000 */
[----:B------:R-:W-:Y:S01]  /*145d0*/  FSEL R93, R93, -INF , P4 ;  /* 0xff8000005d5d7808 */ /* 0x000fe20002000000 */
[----:B------:R-:W4:Y:S01]  /*145e0*/  MUFU.TANH R79, R79 ;  /* 0x0000004f004f7308 */ /* 0x000f220000002400 */
[----:B------:R-:W-:-:S02]  /*145f0*/  ISETP.GT.AND P4, PT, R34, 0x48, PT ;  /* 0x000000482200780c */ /* 0x000fc40003f84270 */
[----:B------:R-:W-:Y:S01]  /*14600*/  FSEL R131, R72, -INF , P3 ;  /* 0xff80000048837808 */ /* 0x000fe20001800000 */
[--C-:B------:R-:W-:Y:S01]  /*14610*/  IMAD.MOV.U32 R72, RZ, RZ, R87.reuse ;  /* 0x000000ffff487224 */ /* 0x100fe200078e0057 */
[----:B------:R-:W-:Y:S02]  /*14620*/  FMNMX.FTZ R80, R129, R80, !PT ;  /* 0x0000005081507209 */ /* 0x000fe40007810000 */
[----:B------:R-:W-:Y:S01]  /*14630*/  FSEL R39, R91, -INF , P5 ;  /* 0xff8000005b277808 */ /* 0x000fe20002800000 */
[----:B------:R-:W-:Y:S01]  /*14640*/  MUFU.TANH R54, R54 ;  /* 0x0000003600367308 */ /* 0x000fe20000002400 */
[----:B------:R-:W-:Y:S02]  /*14650*/  ISETP.GT.AND P5, PT, R34, 0x49, PT ;  /* 0x000000492200780c */ /* 0x000fe40003fa4270 */
[----:B------:R-:W-:Y:S01]  /*14660*/  FSEL R133, R74, -INF , P4 ;  /* 0xff8000004a857808 */ /* 0x000fe20002000000 */
[----:B------:R-:W-:Y:S01]  /*14670*/  IMAD.MOV.U32 R74, RZ, RZ, R87 ;  /* 0x000000ffff4a7224 */ /* 0x000fe200078e0057 */
[----:B------:R-:W-:-:S02]  /*14680*/  FMNMX.FTZ R80, R131, R80, !PT ;  /* 0x0000005083507209 */ /* 0x000fc40007810000 */
[----:B-1----:R-:W-:Y:S01]  /*14690*/  FSEL R41, R94, -INF , P2 ;  /* 0xff8000005e297808 */ /* 0x002fe20001000000 */
[----:B------:R-:W-:Y:S01]  /*146a0*/  MUFU.TANH R52, R52 ;  /* 0x0000003400347308 */ /* 0x000fe20000002400 */
[C---:B------:R-:W-:Y:S02]  /*146b0*/  ISETP.GT.AND P2, PT, R34.reuse, 0x50, PT ;  /* 0x000000502200780c */ /* 0x040fe40003f44270 */
[----:B------:R-:W-:Y:S02]  /*146c0*/  FSEL R45, R77, -INF , P4 ;  /* 0xff8000004d2d7808 */ /* 0x000fe40002000000 */
[----:B------:R-:W-:Y:S02]  /*146d0*/  FSEL R135, R73, -INF , P5 ;  /* 0xff80000049877808 */ /* 0x000fe40002800000 */
[----:B------:R-:W-:Y:S01]  /*146e0*/  FMNMX.FTZ R80, R133, R80, !PT ;  /* 0x0000005085507209 */ /* 0x000fe20007810000 */
[----:B------:R-:W1:Y:S01]  /*146f0*/  MUFU.TANH R77, R102 ;  /* 0x00000066004d7308 */ /* 0x000e620000002400 */
[----:B------:R-:W-:-:S02]  /*14700*/  ISETP.GT.AND P4, PT, R34, 0x58, PT ;  /* 0x000000582200780c */ /* 0x000fc40003f84270 */
[----:B0-----:R-:W-:Y:S01]  /*14710*/  FSEL R49, R78, -INF , P2 ;  /* 0xff8000004e317808 */ /* 0x001fe20001000000 */
[----:B------:R-:W-:Y:S01]  /*14720*/  IMAD.MOV.U32 R78, RZ, RZ, R87 ;  /* 0x000000ffff4e7224 */ /* 0x000fe200078e0057 */
[----:B------:R-:W-:Y:S02]  /*14730*/  FSEL R137, R75, -INF , P2 ;  /* 0xff8000004b897808 */ /* 0x000fe40001000000 */
[----:B------:R-:W-:Y:S01]  /*14740*/  FSEL R43, R92, -INF , P3 ;  /* 0xff8000005c2b7808 */ /* 0x000fe20001800000 */
[----:B------:R-:W0:Y:S01]  /*14750*/  MUFU.TANH R60, R60 ;  /* 0x0000003c003c7308 */ /* 0x000e220000002400 */
[C---:B------:R-:W-:Y:S02]  /*14760*/  ISETP.GT.AND P2, PT, R34.reuse, 0x60, PT ;  /* 0x000000602200780c */ /* 0x040fe40003f44270 */
[----:B------:R-:W-:Y:S02]  /*14770*/  ISETP.GT.AND P3, PT, R34, 0x51, PT ;  /* 0x000000512200780c */ /* 0x000fe40003f64270 */
[----:B------:R-:W-:-:S02]  /*14780*/  FMNMX.FTZ R80, R135, R80, !PT ;  /* 0x0000005087507209 */ /* 0x000fc40007810000 */
[----:B------:R-:W-:Y:S01]  /*14790*/  FSEL R53, R68, -INF , P4 ;  /* 0xff80000044357808 */ /* 0x000fe20002000000 */
[----:B------:R-:W0:Y:S01]  /*147a0*/  MUFU.TANH R24, R24 ;  /* 0x0000001800187308 */ /* 0x000e220000002400 */
[----:B------:R-:W-:Y:S01]  /*147b0*/  FSEL R141, R66, -INF , P4 ;  /* 0xff800000428d7808 */ /* 0x000fe20002000000 */
[--C-:B------:R-:W-:Y:S01]  /*147c0*/  IMAD.MOV.U32 R68, RZ, RZ, R87.reuse ;  /* 0x000000ffff447224 */ /* 0x100fe200078e0057 */
[----:B------:R-:W-:Y:S01]  /*147d0*/  ISETP.GT.AND P4, PT, R34, 0x68, PT ;  /* 0x000000682200780c */ /* 0x000fe20003f84270 */
[--C-:B------:R-:W-:Y:S01]  /*147e0*/  IMAD.MOV.U32 R66, RZ, RZ, R87.reuse ;  /* 0x000000ffff427224 */ /* 0x100fe200078e0057 */
[----:B------:R-:W-:Y:S02]  /*147f0*/  FSEL R57, R57, -INF , P2 ;  /* 0xff80000039397808 */ /* 0x000fe40001000000 */
[----:B------:R-:W-:Y:S01]  /*14800*/  FSEL R145, R56, -INF , P2 ;  /* 0xff80000038917808 */ /* 0x000fe20001000000 */
[----:B------:R-:W0:Y:S01]  /*14810*/  MUFU.TANH R38, R38 ;  /* 0x0000002600267308 */ /* 0x000e220000002400 */
[----:B------:R-:W-:Y:S01]  /*14820*/  FSEL R139, R65, -INF , P3 ;  /* 0xff800000418b7808 */ /* 0x000fe20001800000 */
[----:B------:R-:W-:Y:S01]  /*14830*/  IMAD.MOV.U32 R56, RZ, RZ, R87 ;  /* 0x000000ffff387224 */ /* 0x000fe200078e0057 */
[----:B------:R-:W-:-:S02]  /*14840*/  FMNMX.FTZ R80, R137, R80, !PT ;  /* 0x0000005089507209 */ /* 0x000fc40007810000 */
[----:B------:R-:W-:Y:S02]  /*14850*/  ISETP.GT.AND P2, PT, R34, 0x70, PT ;  /* 0x000000702200780c */ /* 0x000fe40003f44270 */
[----:B------:R-:W-:Y:S01]  /*14860*/  FSEL R47, R76, -INF , P5 ;  /* 0xff8000004c2f7808 */ /* 0x000fe20002800000 */
[----:B------:R-:W-:Y:S01]  /*14870*/  MUFU.TANH R36, R36 ;  /* 0x0000002400247308 */ /* 0x000fe20000002400 */
[----:B------:R-:W-:Y:S01]  /*14880*/  ISETP.GT.AND P5, PT, R34, 0x59, PT ;  /* 0x000000592200780c */ /* 0x000fe20003fa4270 */
[----:B------:R-:W-:Y:S01]  /*14890*/  IMAD.MOV.U32 R76, RZ, RZ, R87 ;  /* 0x000000ffff4c7224 */ /* 0x000fe200078e0057 */
[----:B------:R-:W-:Y:S02]  /*148a0*/  FSEL R61, R61, -INF , P4 ;  /* 0xff8000003d3d7808 */ /* 0x000fe40002000000 */
[----:B------:R-:W-:Y:S01]  /*148b0*/  FSEL R149, R6, -INF , P4 ;  /* 0xff80000006957808 */ /* 0x000fe20002000000 */
[----:B------:R-:W-:Y:S01]  /*148c0*/  FMUL.FTZ R6, R25, UR6 ;  /* 0x0000000619067c20 */ /* 0x000fe20008410000 */
[----:B------:R-:W-:Y:S01]  /*148d0*/  ISETP.GT.AND P4, PT, R34, 0x78, PT ;  /* 0x000000782200780c */ /* 0x000fe20003f84270 */
[----:B------:R-:W-:Y:S01]  /*148e0*/  MUFU.TANH R28, R28 ;  /* 0x0000001c001c7308 */ /* 0x000fe20000002400 */
[----:B------:R-:W-:-:S02]  /*148f0*/  FMNMX.FTZ R80, R139, R80, !PT ;  /* 0x000000508b507209 */ /* 0x000fc40007810000 */
[----:B------:R-:W-:Y:S02]  /*14900*/  FSEL R65, R40, -INF , P2 ;  /* 0xff80000028417808 */ /* 0x000fe40001000000 */
[----:B-----5:R-:W-:Y:S02]  /*14910*/  FSEL R155, R48, -INF , P2 ;  /* 0xff800000309b7808 */ /* 0x020fe40001000000 */
[----:B------:R-:W-:Y:S01]  /*14920*/  ISETP.GT.AND P2, PT, R34, 0x80, PT ;  /* 0x000000802200780c */ /* 0x000fe20003f44270 */
[----:B------:R-:W0:Y:S01]  /*14930*/  MUFU.TANH R6, R6 ;  /* 0x0000000600067308 */ /* 0x000e220000002400 */
[----:B------:R-:W-:Y:S02]  /*14940*/  FSEL R55, R69, -INF , P5 ;  /* 0xff80000045377808 */ /* 0x000fe40002800000 */
[----:B------:R-:W-:Y:S01]  /*14950*/  FSEL R69, R62, -INF , P4 ;  /* 0xff8000003e457808 */ /* 0x000fe20002000000 */
[----:B------:R-:W-:Y:S01]  /*14960*/  IMAD.MOV.U32 R62, RZ, RZ, R87 ;  /* 0x000000ffff3e7224 */ /* 0x000fe200078e0057 */
[----:B------:R-:W-:-:S02]  /*14970*/  FSEL R157, R44, -INF , P4 ;  /* 0xff8000002c9d7808 */ /* 0x000fc40002000000 */
[----:B------:R-:W-:Y:S01]  /*14980*/  FSEL R143, R64, -INF , P5 ;  /* 0xff800000408f7808 */ /* 0x000fe20002800000 */
[----:B------:R-:W-:Y:S01]  /*14990*/  IMAD.MOV.U32 R64, RZ, RZ, R87 ;  /* 0x000000ffff407224 */ /* 0x000fe200078e0057 */
[----:B------:R-:W-:Y:S02]  /*149a0*/  FMNMX.FTZ R80, R141, R80, !PT ;  /* 0x000000508d507209 */ /* 0x000fe40007810000 */
[----:B------:R-:W-:Y:S02]  /*149b0*/  ISETP.GT.AND P4, PT, R34, 0x88, PT ;  /* 0x000000882200780c */ /* 0x000fe40003f84270 */
[----:B--2---:R-:W-:Y:S01]  /*149c0*/  FSEL R73, R10, -INF , P2 ;  /* 0xff8000000a497808 */ /* 0x004fe20001000000 */
[----:B------:R-:W-:Y:S01]  /*149d0*/  FMUL.FTZ R10, R31, UR6 ;  /* 0x000000061f0a7c20 */ /* 0x000fe20008410000 */
[----:B------:R-:W-:Y:S02]  /*149e0*/  FSEL R161, R161, -INF , P2 ;  /* 0xff800000a1a17808 */ /* 0x000fe40001000000 */
[----:B------:R-:W-:-:S02]  /*149f0*/  ISETP.GT.AND P2, PT, R34, 0x90, PT ;  /* 0x000000902200780c */ /* 0x000fc40003f44270 */
[----:B------:R-:W-:Y:S01]  /*14a00*/  FSEL R51, R67, -INF , P3 ;  /* 0xff80000043337808 */ /* 0x000fe20001800000 */
[----:B------:R-:W-:Y:S01]  /*14a10*/  MUFU.TANH R10, R10 ;  /* 0x0000000a000a7308 */ /* 0x000fe20000002400 */
[----:B------:R-:W-:Y:S02]  /*14a20*/  ISETP.GT.AND P3, PT, R34, 0x61, PT ;  /* 0x000000612200780c */ /* 0x000fe40003f64270 */
[----:B------:R-:W-:Y:S02]  /*14a30*/  FMNMX.FTZ R80, R143, R80, !PT ;  /* 0x000000508f507209 */ /* 0x000fe40007810000 */
[----:B---3--:R-:W-:Y:S01]  /*14a40*/  FSEL R25, R8, -INF , P4 ;  /* 0xff80000008197808 */ /* 0x008fe20002000000 */
[----:B------:R-:W-:Y:S01]  /*14a50*/  FMUL.FTZ R8, R29, UR6 ;  /* 0x000000061d087c20 */ /* 0x000fe20008410000 */
[----:B----4-:R-:W-:Y:S02]  /*14a60*/  FSEL R29, R20, -INF , P2 ;  /* 0xff800000141d7808 */ /* 0x010fe40001000000 */
[----:B------:R-:W-:-:S02]  /*14a70*/  FMNMX.FTZ R20, R5, R4, !PT ;  /* 0x0000000405147209 */ /* 0x000fc40007810000 */
[----:B------:R-:W-:Y:S01]  /*14a80*/  FSEL R147, R70, -INF , P3 ;  /* 0xff80000046937808 */ /* 0x000fe20001800000 */
[----:B------:R-:W2:Y:S01]  /*14a90*/  MUFU.TANH R8, R8 ;  /* 0x0000000800087308 */ /* 0x000ea20000002400 */
[----:B------:R-:W-:Y:S01]  /*14aa0*/  FMNMX.FTZ R80, R145, R80, !PT ;  /* 0x0000005091507209 */ /* 0x000fe20007810000 */
[----:B------:R-:W-:Y:S01]  /*14ab0*/  IMAD.MOV.U32 R70, RZ, RZ, R87 ;  /* 0x000000ffff467224 */ /* 0x000fe200078e0057 */
[----:B------:R-:W-:Y:S02]  /*14ac0*/  FMNMX.FTZ R20, R7, R20, !PT ;  /* 0x0000001407147209 */ /* 0x000fe40007810000 */
[----:B------:R-:W-:Y:S02]  /*14ad0*/  ISETP.GT.AND P5, PT, R34, 0x69, PT ;  /* 0x000000692200780c */ /* 0x000fe40003fa4270 */
[----:B------:R-:W-:Y:S02]  /*14ae0*/  FMNMX.FTZ R80, R147, R80, !PT ;  /* 0x0000005093507209 */ /* 0x000fe40007810000 */
[----:B------:R-:W-:-:S02]  /*14af0*/  FMNMX.FTZ R20, R13, R20, !PT ;  /* 0x000000140d147209 */ /* 0x000fc40007810000 */
[----:B------:R-:W-:Y:S01]  /*14b00*/  FSEL R151, R58, -INF , P5 ;  /* 0xff8000003a977808 */ /* 0x000fe20002800000 */
[----:B------:R-:W-:Y:S01]  /*14b10*/  IMAD.MOV.U32 R58, RZ, RZ, R87 ;  /* 0x000000ffff3a7224 */ /* 0x000fe200078e0057 */
[----:B------:R-:W-:Y:S02]  /*14b20*/  FMNMX.FTZ R80, R149, R80, !PT ;  /* 0x0000005095507209 */ /* 0x000fe40007810000 */
[----:B------:R-:W-:Y:S02]  /*14b30*/  FSEL R59, R59, -INF , P3 ;  /* 0xff8000003b3b7808 */ /* 0x000fe40001800000 */
[----:B------:R-:W-:Y:S02]  /*14b40*/  FMNMX.FTZ R20, R33, R20, !PT ;  /* 0x0000001421147209 */ /* 0x000fe40007810000 */
[----:B------:R-:W-:Y:S02]  /*14b50*/  ISETP.GT.AND P3, PT, R34, 0x71, PT ;  /* 0x000000712200780c */ /* 0x000fe40003f64270 */
[----:B------:R-:W-:-:S02]  /*14b60*/  FMNMX.FTZ R80, R151, R80, !PT ;  /* 0x0000005097507209 */ /* 0x000fc40007810000 */
[----:B------:R-:W-:Y:S02]  /*14b70*/  FMNMX.FTZ R20, R105, R20, !PT ;  /* 0x0000001469147209 */ /* 0x000fe40007810000 */
[----:B------:R-:W-:Y:S02]  /*14b80*/  FSEL R153, R50, -INF , P3 ;  /* 0xff80000032997808 */ /* 0x000fe40001800000 */
[----:B------:R-:W-:Y:S02]  /*14b90*/  FMNMX.FTZ R80, R155, R80, !PT ;  /* 0x000000509b507209 */ /* 0x000fe40007810000 */
[----:B------:R-:W-:Y:S02]  /*14ba0*/  FSEL R63, R63, -INF , P5 ;  /* 0xff8000003f3f7808 */ /* 0x000fe40002800000 */
[----:B------:R-:W-:Y:S02]  /*14bb0*/  FMNMX.FTZ R20, R11, R20, !PT ;  /* 0x000000140b147209 */ /* 0x000fe40007810000 */
[----:B------:R-:W-:-:S02]  /*14bc0*/  ISETP.GT.AND P5, PT, R34, 0x79, PT ;  /* 0x000000792200780c */ /* 0x000fc40003fa4270 */
[----:B------:R-:W-:Y:S02]  /*14bd0*/  FMNMX.FTZ R80, R153, R80, !PT ;  /* 0x0000005099507209 */ /* 0x000fe40007810000 */
[----:B------:R-:W-:Y:S02]  /*14be0*/  FMNMX.FTZ R20, R35, R20, !PT ;  /* 0x0000001423147209 */ /* 0x000fe40007810000 */
[----:B------:R-:W-:Y:S02]  /*14bf0*/  FSEL R159, R46, -INF , P5 ;  /* 0xff8000002e9f7808 */ /* 0x000fe40002800000 */
[----:B------:R-:W-:Y:S02]  /*14c00*/  FMNMX.FTZ R80, R157, R80, !PT ;  /* 0x000000509d507209 */ /* 0x000fe40007810000 */
[----:B------:R-:W-:Y:S02]  /*14c10*/  FSEL R67, R42, -INF , P3 ;  /* 0xff8000002a437808 */ /* 0x000fe40001800000 */
[----:B------:R-:W-:-:S02]  /*14c20*/  FMNMX.FTZ R20, R37, R20, !PT ;  /* 0x0000001425147209 */ /* 0x000fc40007810000 */
[----:B------:R-:W-:Y:S02]  /*14c30*/  ISETP.GT.AND P3, PT, R34, 0x81, PT ;  /* 0x000000812200780c */ /* 0x000fe40003f64270 */
[----:B------:R-:W-:Y:S02]  /*14c40*/  FMNMX.FTZ R80, R159, R80, !PT ;  /* 0x000000509f507209 */ /* 0x000fe40007810000 */
[----:B------:R-:W-:Y:S02]  /*14c50*/  FMNMX.FTZ R20, R15, R20, !PT ;  /* 0x000000140f147209 */ /* 0x000fe40007810000 */
[----:B------:R-:W-:Y:S02]  /*14c60*/  FSEL R163, R163, -INF , P3 ;  /* 0xff800000a3a37808 */ /* 0x000fe40001800000 */
[----:B------:R-:W-:Y:S02]  /*14c70*/  FMNMX.FTZ R80, R161, R80, !PT ;  /* 0x00000050a1507209 */ /* 0x000fe40007810000 */
[----:B------:R-:W-:Y:S01]  /*14c80*/  FSEL R71, R12, -INF , P5 ;  /* 0xff8000000c477808 */ /* 0x000fe20002800000 */
[----:B------:R-:W-:Y:S01]  /*14c90*/  FMUL.FTZ R12, R26, UR6 ;  /* 0x000000061a0c7c20 */ /* 0x000fe20008410000 */
[----:B------:R-:W-:-:S02]  /*14ca0*/  FMNMX.FTZ R20, R97, R20, !PT ;  /* 0x0000001461147209 */ /* 0x000fc40007810000 */
[----:B------:R-:W-:Y:S02]  /*14cb0*/  ISETP.GT.AND P5, PT, R34, 0x89, PT ;  /* 0x000000892200780c */ /* 0x000fe40003fa4270 */
[----:B------:R-:W-:Y:S01]  /*14cc0*/  FSEL R165, R100, -INF , P4 ;  /* 0xff80000064a57808 */ /* 0x000fe20002000000 */
[----:B------:R-:W3:Y:S01]  /*14cd0*/  MUFU.TANH R12, R12 ;  /* 0x0000000c000c7308 */ /* 0x000ee20000002400 */
[----:B------:R-:W-:Y:S02]  /*14ce0*/  FMNMX.FTZ R80, R163, R80, !PT ;  /* 0x00000050a3507209 */ /* 0x000fe40007810000 */
[----:B------:R-:W-:Y:S02]  /*14cf0*/  FMNMX.FTZ R20, R9, R20, !PT ;  /* 0x0000001409147209 */ /* 0x000fe40007810000 */
[----:B------:R-:W-:Y:S02]  /*14d00*/  FSEL R167, R167, -INF , P5 ;  /* 0xff800000a7a77808 */ /* 0x000fe40002800000 */
[----:B------:R-:W-:-:S02]  /*14d10*/  FMNMX.FTZ R80, R165, R80, !PT ;  /* 0x00000050a5507209 */ /* 0x000fc40007810000 */
[----:B------:R-:W-:Y:S01]  /*14d20*/  FSEL R75, R14, -INF , P3 ;  /* 0xff8000000e4b7808 */ /* 0x000fe20001800000 */
[----:B------:R-:W-:Y:S01]  /*14d30*/  FMUL.FTZ R14, R27, UR6 ;  /* 0x000000061b0e7c20 */ /* 0x000fe20008410000 */
[----:B------:R-:W-:Y:S02]  /*14d40*/  FMNMX.FTZ R20, R3, R20, !PT ;  /* 0x0000001403147209 */ /* 0x000fe40007810000 */
[----:B------:R-:W-:Y:S02]  /*14d50*/  ISETP.GT.AND P3, PT, R34, 0x91, PT ;  /* 0x000000912200780c */ /* 0x000fe40003f64270 */
[----:B------:R-:W-:Y:S01]  /*14d60*/  FSEL R169, R108, -INF , P2 ;  /* 0xff8000006ca97808 */ /* 0x000fe20001000000 */
[----:B------:R-:W4:Y:S01]  /*14d70*/  MUFU.TANH R14, R14 ;  /* 0x0000000e000e7308 */ /* 0x000f220000002400 */
[----:B------:R-:W-:Y:S02]  /*14d80*/  FMNMX.FTZ R80, R167, R80, !PT ;  /* 0x00000050a7507209 */ /* 0x000fe40007810000 */
[----:B------:R-:W-:-:S02]  /*14d90*/  FMNMX.FTZ R20, R21, R20, !PT ;  /* 0x0000001415147209 */ /* 0x000fc40007810000 */
[C---:B------:R-:W-:Y:S02]  /*14da0*/  ISETP.GT.AND P4, PT, R34.reuse, 0x98, PT ;  /* 0x000000982200780c */ /* 0x040fe40003f84270 */
[----:B------:R-:W-:Y:S02]  /*14db0*/  FSEL R171, R79, -INF , P3 ;  /* 0xff8000004fab7808 */ /* 0x000fe40001800000 */
[----:B------:R-:W-:Y:S02]  /*14dc0*/  FMNMX.FTZ R80, R169, R80, !PT ;  /* 0x00000050a9507209 */ /* 0x000fe40007810000 */
[----:B-1----:R-:W-:Y:S02]  /*14dd0*/  FSEL R77, R77, -INF , P5 ;  /* 0xff8000004d4d7808 */ /* 0x002fe40002800000 */
[----:B------:R-:W-:Y:S02]  /*14de0*/  FMNMX.FTZ R20, R93, R20, !PT ;  /* 0x000000145d147209 */ /* 0x000fe40007810000 */
[----:B------:R-:W-:-:S02]  /*14df0*/  ISETP.GT.AND P5, PT, R34, 0x99, PT ;  /* 0x000000992200780c */ /* 0x000fc40003fa4270 */
[----:B------:R-:W-:Y:S01]  /*14e00*/  FSEL R173, R54, -INF , P4 ;  /* 0xff80000036ad7808 */ /* 0x000fe20002000000 */
[----:B------:R-:W-:Y:S01]  /*14e10*/  IMAD.MOV.U32 R54, RZ, RZ, R87 ;  /* 0x000000ffff367224 */ /* 0x000fe200078e0057 */
[----:B------:R-:W-:Y:S02]  /*14e20*/  FMNMX.FTZ R80, R171, R80, !PT ;  /* 0x00000050ab507209 */ /* 0x000fe40007810000 */
[----:B------:R-:W-:Y:S02]  /*14e30*/  FMNMX.FTZ R20, R39, R20, !PT ;  /* 0x0000001427147209 */ /* 0x000fe40007810000 */
[----:B------:R-:W-:Y:S02]  /*14e40*/  ISETP.GT.AND P2, PT, R34, 0xa0, PT ;  /* 0x000000a02200780c */ /* 0x000fe40003f44270 */
[----:B------:R-:W-:Y:S02]  /*14e50*/  FSEL R175, R52, -INF , P5 ;  /* 0xff80000034af7808 */ /* 0x000fe40002800000 */
[----:B------:R-:W-:-:S02]  /*14e60*/  FMNMX.FTZ R80, R173, R80, !PT ;  /* 0x00000050ad507209 */ /* 0x000fc40007810000 */
[----:B0-----:R-:W-:Y:S01]  /*14e70*/  FSEL R81, R60, -INF , P3 ;  /* 0xff8000003c517808 */ /* 0x001fe20001800000 */
[----:B------:R-:W-:Y:S01]  /*14e80*/  IMAD.MOV.U32 R60, RZ, RZ, R87 ;  /* 0x000000ffff3c7224 */ /* 0x000fe200078e0057 */
[----:B------:R-:W-:Y:S02]  /*14e90*/  FMNMX.FTZ R20, R41, R20, !PT ;  /* 0x0000001429147209 */ /* 0x000fe40007810000 */
[----:B------:R-:W-:Y:S02]  /*14ea0*/  ISETP.GT.AND P3, PT, R34, 0xa1, PT ;  /* 0x000000a12200780c */ /* 0x000fe40003f64270 */
[----:B------:R-:W-:Y:S02]  /*14eb0*/  FSEL R177, R24, -INF , P2 ;  /* 0xff80000018b17808 */ /* 0x000fe40001000000 */
[----:B------:R-:W-:Y:S02]  /*14ec0*/  FMNMX.FTZ R80, R175, R80, !PT ;  /* 0x00000050af507209 */ /* 0x000fe40007810000 */
[----:B------:R-:W-:-:S02]  /*14ed0*/  FSEL R83, R38, -INF , P4 ;  /* 0xff80000026537808 */ /* 0x000fc40002000000 */
[----:B------:R-:W-:Y:S02]  /*14ee0*/  FMNMX.FTZ R20, R43, R20, !PT ;  /* 0x000000142b147209 */ /* 0x000fe40007810000 */
[----:B------:R-:W-:Y:S02]  /*14ef0*/  ISETP.GT.AND P4, PT, R34, 0xa8, PT ;  /* 0x000000a82200780c */ /* 0x000fe40003f84270 */
[----:B------:R-:W-:Y:S02]  /*14f00*/  FSEL R179, R6, -INF , P3 ;  /* 0xff80000006b37808 */ /* 0x000fe40001800000 */
[----:B------:R-:W-:Y:S02]  /*14f10*/  FMNMX.FTZ R80, R177, R80, !PT ;  /* 0x00000050b1507209 */ /* 0x000fe40007810000 */
[----:B------:R-:W-:Y:S02]  /*14f20*/  FSEL R79, R36, -INF , P5 ;  /* 0xff800000244f7808 */ /* 0x000fe40002800000 */
[----:B------:R-:W-:-:S02]  /*14f30*/  FMNMX.FTZ R20, R45, R20, !PT ;  /* 0x000000142d147209 */ /* 0x000fc40007810000 */
[----:B------:R-:W-:Y:S02]  /*14f40*/  ISETP.GT.AND P5, PT, R34, 0xa9, PT ;  /* 0x000000a92200780c */ /* 0x000fe40003fa4270 */
[----:B------:R-:W-:Y:S02]  /*14f50*/  FSEL R183, R28, -INF , P4 ;  /* 0xff8000001cb77808 */ /* 0x000fe40002000000 */
[----:B------:R-:W-:Y:S02]  /*14f60*/  FMNMX.FTZ R80, R179, R80, !PT ;  /* 0x00000050b3507209 */ /* 0x000fe40007810000 */
[----:B------:R-:W-:Y:S02]  /*14f70*/  FMNMX.FTZ R20, R47, R20, !PT ;  /* 0x000000142f147209 */ /* 0x000fe40007810000 */
[----:B--2---:R-:W-:Y:S01]  /*14f80*/  FSEL R181, R8, -INF , P5 ;  /* 0xff80000008b57808 */ /* 0x004fe20002800000 */
[----:B------:R-:W-:Y:S01]  /*14f90*/  FMUL.FTZ R8, R30, UR6 ;  /* 0x000000061e087c20 */ /* 0x000fe20008410000 */
[----:B------:R-:W-:-:S02]  /*14fa0*/  FMNMX.FTZ R80, R183, R80, !PT ;  /* 0x00000050b7507209 */ /* 0x000fc40007810000 */
[----:B------:R-:W-:Y:S02]  /*14fb0*/  FMNMX.FTZ R20, R49, R20, !PT ;  /* 0x0000001431147209 */ /* 0x000fe40007810000 */
[----:B------:R-:W-:Y:S01]  /*14fc0*/  FMNMX.FTZ R80, R181, R80, !PT ;  /* 0x00000050b5507209 */ /* 0x000fe20007810000 */
[----:B------:R-:W0:Y:S01]  /*14fd0*/  MUFU.TANH R8, R8 ;  /* 0x0000000800087308 */ /* 0x000e220000002400 */
        /* <DEDUP_REMOVED lines=9> */
[----:B------:R-:W-:Y:S01]  /*15070*/  IMAD.MOV.U32 R80, RZ, RZ, R87 ;  /* 0x000000ffff507224 */ /* 0x000fe200078e0057 */
        /* <DEDUP_REMOVED lines=9> */
[----:B------:R-:W-:Y:S02]  /*15110*/  FMNMX.FTZ R20, R77, R20, !PT ;  /* 0x000000144d147209 */ /* 0x000fe40007810000 */
[C---:B------:R-:W-:Y:S01]  /*15120*/  FSETP.NEU.FTZ.AND P6, PT, R91.reuse, -INF , PT ;  /* 0xff8000005b00780b */ /* 0x040fe20003fdd000 */
[----:B------:R-:W-:Y:S01]  /*15130*/  FMUL.FTZ R6, R91, R90 ;  /* 0x0000005a5b067220 */ /* 0x000fe20000410000 */
[----:B------:R-:W-:-:S04]  /*15140*/  FMNMX.FTZ R20, R29, R20, !PT ;  /* 0x000000141d147209 */ /* 0x000fc80007810000 */
[----:B------:R-:W-:Y:S02]  /*15150*/  FMNMX.FTZ R20, R81, R20, !PT ;  /* 0x0000001451147209 */ /* 0x000fe40007810000 */
[----:B------:R-:W-:Y:S02]  /*15160*/  FSEL R6, R6, RZ, P6 ;  /* 0x000000ff06067208 */ /* 0x000fe40003000000 */
[----:B------:R-:W-:-:S03]  /*15170*/  FMNMX.FTZ R20, R83, R20, !PT ;  /* 0x0000001453147209 */ /* 0x000fc60007810000 */
[-CC-:B------:R-:W-:Y:S01]  /*15180*/  FFMA.FTZ R31, R101, R90.reuse, -R6.reuse ;  /* 0x0000005a651f7223 */ /* 0x180fe20000010806 */
        /* <DEDUP_REMOVED lines=17> */
[-CC-:B------:R-:W-:Y:S01]  /*152a0*/  FFMA.FTZ R111, R139, R90.reuse, -R6.reuse ;  /* 0x0000005a8b6f7223 */ /* 0x180fe20000010806 */
[--C-:B------:R-:W-:Y:S01]  /*152b0*/  FFMA.FTZ R176, R95, R90, -R6.reuse ;  /* 0x0000005a5fb07223 */ /* 0x100fe20000010806 */
[----:B------:R-:W-:Y:S01]  /*152c0*/  FMNMX.FTZ R20, R133, R20, !PT ;  /* 0x0000001485147209 */ /* 0x000fe20007810000 */
[-CC-:B------:R-:W-:Y:S01]  /*152d0*/  FFMA.FTZ R27, R32, R90.reuse, -R6.reuse ;  /* 0x0000005a201b7223 */ /* 0x180fe20000010806 */
[-CC-:B------:R-:W-:Y:S01]  /*152e0*/  FFMA.FTZ R178, R99, R90.reuse, -R6.reuse ;  /* 0x0000005a63b27223 */ /* 0x180fe20000010806 */
[----:B------:R-:W-:Y:S01]  /*152f0*/  MUFU.EX2 R31, R31 ;  /* 0x0000001f001f7308 */ /* 0x000fe20000000800 */
[-CC-:B------:R-:W-:Y:S01]  /*15300*/  FFMA.FTZ R184, R113, R90.reuse, -R6.reuse ;  /* 0x0000005a71b87223 */ /* 0x180fe20000010806 */
[----:B------:R-:W0:Y:S01]  /*15310*/  SHFL.BFLY PT, R135, R20, 0x2, 0x1f ;  /* 0x0c401f0014877f89 */ /* 0x000e2200000e0000 */
        /* <DEDUP_REMOVED lines=23> */
[----:B0-----:R-:W-:Y:S01]  /*15490*/  FMNMX.FTZ R8, R20, R135, !PT ;  /* 0x0000008714087209 */ /* 0x001fe20007810000 */
[-CC-:B------:R-:W-:Y:S01]  /*154a0*/  FFMA.FTZ R125, R163, R90.reuse, -R6.reuse ;  /* 0x0000005aa37d7223 */ /* 0x180fe20000010806 */
[-CC-:B------:R-:W-:Y:S01]  /*154b0*/  FFMA.FTZ R210, R165, R90.reuse, -R6.reuse ;  /* 0x0000005aa5d27223 */ /* 0x180fe20000010806 */
[-CC-:B------:R-:W-:Y:S01]  /*154c0*/  FFMA.FTZ R129, R167, R90.reuse, -R6.reuse ;  /* 0x0000005aa7817223 */ /* 0x180fe20000010806 */
[-CC-:B------:R-:W-:Y:S01]  /*154d0*/  FFMA.FTZ R212, R169, R90.reuse, -R6.reuse ;  /* 0x0000005aa9d47223 */ /* 0x180fe20000010806 */
[----:B------:R-:W0:Y:S01]  /*154e0*/  SHFL.BFLY PT, R139, R8, 0x1, 0x1f ;  /* 0x0c201f00088b7f89 */ /* 0x000e2200000e0000 */
[----:B------:R-:W3:Y:S01]  /*154f0*/  MUFU.EX2 R180, R180 ;  /* 0x000000b400b47308 */ /* 0x000ee20000000800 */
[-CC-:B------:R-:W-:Y:S01]  /*15500*/  FFMA.FTZ R135, R171, R90.reuse, -R6.reuse ;  /* 0x0000005aab877223 */ /* 0x180fe20000010806 */
[-CC-:B------:R-:W-:Y:S01]  /*15510*/  FFMA.FTZ R214, R173, R90.reuse, -R6.reuse ;  /* 0x0000005aadd67223 */ /* 0x180fe20000010806 */
[-CC-:B------:R-:W-:Y:S01]  /*15520*/  FFMA.FTZ R137, R175, R90.reuse, -R6.reuse ;  /* 0x0000005aaf897223 */ /* 0x180fe20000010806 */
[-CC-:B------:R-:W-:Y:S01]  /*15530*/  FFMA.FTZ R218, R183, R90.reuse, -R6.reuse ;  /* 0x0000005ab7da7223 */ /* 0x180fe20000010806 */
[----:B------:R-:W-:-:S03]  /*15540*/  FFMA.FTZ R141, R181, R90, -R6 ;  /* 0x0000005ab58d7223 */ /* 0x000fc60000010806 */
[----:B------:R-:W4:Y:S08]  /*15550*/  MUFU.EX2 R85, R85 ;  /* 0x0000005500557308 */ /* 0x000f300000000800 */
[----:B------:R-:W4:Y:S01]  /*15560*/  MUFU.EX2 R182, R182 ;  /* 0x000000b600b67308 */ /* 0x000f220000000800 */
[----:B0-----:R-:W-:-:S07]  /*15570*/  FMNMX.FTZ R92, R8, R139, !PT ;  /* 0x0000008b085c7209 */ /* 0x001fce0007810000 */
[----:B------:R-:W0:Y:S01]  /*15580*/  MUFU.EX2 R89, R89 ;  /* 0x0000005900597308 */ /* 0x000e220000000800 */
[C---:B------:R-:W-:Y:S01]  /*15590*/  FSETP.NEU.FTZ.AND P2, PT, R92.reuse, -INF , PT ;  /* 0xff8000005c00780b */ /* 0x040fe20003f5d000 */
[----:B------:R-:W-:-:S06]  /*155a0*/  FMUL.FTZ R28, R92, R90 ;  /* 0x0000005a5c1c7220 */ /* 0x000fcc0000410000 */
[----:B------:R3:W-:Y:S01]  /*155b0*/  MUFU.EX2 R139, R179 ;  /* 0x000000b3008b7308 */ /* 0x0007e20000000800 */
[----:B------:R-:W-:Y:S02]  /*155c0*/  FSEL R28, R28, RZ, P2 ;  /* 0x000000ff1c1c7208 */ /* 0x000fe40001000000 */
[----:B------:R-:W-:-:S03]  /*155d0*/  ISETP.GE.AND P2, PT, R162, 0xb1, PT ;  /* 0x000000b1a200780c */ /* 0x000fc60003f46270 */
[-CC-:B------:R-:W-:Y:S01]  /*155e0*/  FFMA.FTZ R189, R3, R90.reuse, -R28.reuse ;  /* 0x0000005a03bd7223 */ /* 0x180fe2000001081c */
[----:B-1----:R-:W-:Y:S01]  /*155f0*/  FADD.FTZ R3, R176, R27 ;  /* 0x0000001bb0037221 */ /* 0x002fe20000010000 */
[-CC-:B------:R-:W-:Y:S01]  /*15600*/  FFMA.FTZ R177, R5, R90.reuse, -R28.reuse ;  /* 0x0000005a05b17223 */ /* 0x180fe2000001081c */
[-CC-:B------:R-:W-:Y:S01]  /*15610*/  FFMA.FTZ R4, R4, R90.reuse, -R28.reuse ;  /* 0x0000005a04047223 */ /* 0x180fe2000001081c */
[----:B------:R-:W1:Y:S01]  /*15620*/  MUFU.EX2 R184, R184 ;  /* 0x000000b800b87308 */ /* 0x000e620000000800 */
[----:B--2---:R-:W-:Y:S01]  /*15630*/  FADD.FTZ R34, R178, R3 ;  /* 0x00000003b2227221 */ /* 0x004fe20000010000 */
[-CC-:B---3--:R-:W-:Y:S01]  /*15640*/  FFMA.FTZ R179, R7, R90.reuse, -R28.reuse ;  /* 0x0000005a07b37223 */ /* 0x188fe2000001081c */
[-CC-:B------:R-:W-:Y:S01]  /*15650*/  FFMA.FTZ R6, R13, R90.reuse, -R28.reuse ;  /* 0x0000005a0d067223 */ /* 0x180fe2000001081c */
[-C--:B------:R-:W-:Y:S01]  /*15660*/  FFMA.FTZ R181, R33, R90.reuse, -R28 ;  /* 0x0000005a21b57223 */ /* 0x080fe2000001081c */
[----:B------:R-:W-:Y:S01]  /*15670*/  FADD.FTZ R3, R31, R34 ;  /* 0x000000221f037221 */ /* 0x000fe20000010000 */
[-CC-:B------:R-:W-:Y:S01]  /*15680*/  FFMA.FTZ R8, R105, R90.reuse, -R28.reuse ;  /* 0x0000005a69087223 */ /* 0x180fe2000001081c */
[-CC-:B------:R-:W-:Y:S01]  /*15690*/  FFMA.FTZ R183, R11, R90.reuse, -R28.reuse ;  /* 0x0000005a0bb77223 */ /* 0x180fe2000001081c */
[----:B------:R-:W-:Y:S01]  /*156a0*/  MUFU.EX2 R177, R177 ;  /* 0x000000b100b17308 */ /* 0x000fe20000000800 */
[----:B------:R-:W-:Y:S01]  /*156b0*/  FADD.FTZ R34, R180, R3 ;  /* 0x00000003b4227221 */ /* 0x000fe20000010000 */
[-CC-:B------:R-:W-:Y:S01]  /*156c0*/  FFMA.FTZ R10, R35, R90.reuse, -R28.reuse ;  /* 0x0000005a230a7223 */ /* 0x180fe2000001081c */
[-CC-:B------:R-:W-:Y:S01]  /*156d0*/  FFMA.FTZ R185, R37, R90.reuse, -R28.reuse ;  /* 0x0000005a25b97223 */ /* 0x180fe2000001081c */
[-C--:B------:R-:W-:Y:S01]  /*156e0*/  FFMA.FTZ R12, R15, R90.reuse, -R28 ;  /* 0x0000005a0f0c7223 */ /* 0x080fe2000001081c */
[----:B----4-:R-:W-:Y:S01]  /*156f0*/  FADD.FTZ R3, R85, R34 ;  /* 0x0000002255037221 */ /* 0x010fe20000010000 */
[-CC-:B------:R-:W-:Y:S01]  /*15700*/  FFMA.FTZ R187, R97, R90.reuse, -R28.reuse ;  /* 0x0000005a61bb7223 */ /* 0x180fe2000001081c */
[-CC-:B------:R-:W-:Y:S01]  /*15710*/  FFMA.FTZ R14, R9, R90.reuse, -R28.reuse ;  /* 0x0000005a090e7223 */ /* 0x180fe2000001081c */
[----:B------:R-:W2:Y:S01]  /*15720*/  MUFU.EX2 R4, R4 ;  /* 0x0000000400047308 */ /* 0x000ea20000000800 */
[----:B------:R-:W-:Y:S01]  /*15730*/  FADD.FTZ R36, R182, R3 ;  /* 0x00000003b6247221 */ /* 0x000fe20000010000 */
[-CC-:B------:R-:W-:Y:S01]  /*15740*/  FFMA.FTZ R20, R21, R90.reuse, -R28.reuse ;  /* 0x0000005a15147223 */ /* 0x180fe2000001081c */
[-CC-:B------:R-:W-:Y:S01]  /*15750*/  FFMA.FTZ R191, R93, R90.reuse, -R28.reuse ;  /* 0x0000005a5dbf7223 */ /* 0x180fe2000001081c */
[-C--:B------:R-:W-:Y:S01]  /*15760*/  FFMA.FTZ R24, R39, R90.reuse, -R28 ;  /* 0x0000005a27187223 */ /* 0x080fe2000001081c */
[----:B0-----:R-:W-:Y:S01]  /*15770*/  FADD.FTZ R3, R89, R36 ;  /* 0x0000002459037221 */ /* 0x001fe20000010000 */
[-CC-:B------:R-:W-:Y:S01]  /*15780*/  FFMA.FTZ R193, R41, R90.reuse, -R28.reuse ;  /* 0x0000005a29c17223 */ /* 0x180fe2000001081c */
[-CC-:B------:R-:W-:Y:S01]  /*15790*/  FFMA.FTZ R26, R43, R90.reuse, -R28.reuse ;  /* 0x0000005a2b1a7223 */ /* 0x180fe2000001081c */
[----:B------:R-:W0:Y:S01]  /*157a0*/  MUFU.EX2 R95, R95 ;  /* 0x0000005f005f7308 */ /* 0x000e220000000800 */
[----:B-1----:R-:W-:Y:S01]  /*157b0*/  FADD.FTZ R36, R184, R3 ;  /* 0x00000003b8247221 */ /* 0x002fe20000010000 */
[-CC-:B------:R-:W-:Y:S01]  /*157c0*/  FFMA.FTZ R195, R45, R90.reuse, -R28.reuse ;  /* 0x0000005a2dc37223 */ /* 0x180fe2000001081c */
[-CC-:B------:R-:W-:Y:S01]  /*157d0*/  FFMA.FTZ R30, R47, R90.reuse, -R28.reuse ;  /* 0x0000005a2f1e7223 */ /* 0x180fe2000001081c */
[-CC-:B------:R-:W-:Y:S01]  /*157e0*/  FFMA.FTZ R197, R49, R90.reuse, -R28.reuse ;  /* 0x0000005a31c57223 */ /* 0x180fe2000001081c */
[-CC-:B------:R-:W-:Y:S01]  /*157f0*/  FFMA.FTZ R32, R51, R90.reuse, -R28.reuse ;  /* 0x0000005a33207223 */ /* 0x180fe2000001081c */
[-CC-:B------:R-:W-:Y:S01]  /*15800*/  FFMA.FTZ R199, R53, R90.reuse, -R28.reuse ;  /* 0x0000005a35c77223 */ /* 0x180fe2000001081c */
[-C--:B------:R-:W-:Y:S01]  /*15810*/  FFMA.FTZ R34, R55, R90.reuse, -R28 ;  /* 0x0000005a37227223 */ /* 0x080fe2000001081c */
[----:B------:R-:W1:Y:S01]  /*15820*/  MUFU.EX2 R179, R179 ;  /* 0x000000b300b37308 */ /* 0x000e620000000800 */
[----:B--2---:R-:W-:Y:S01]  /*15830*/  FADD.FTZ R38, R177, R4 ;  /* 0x00000004b1267221 */ /* 0x004fe20000010000 */
[-CC-:B------:R-:W-:Y:S01]  /*15840*/  FFMA.FTZ R201, R57, R90.reuse, -R28.reuse ;  /* 0x0000005a39c97223 */ /* 0x180fe2000001081c */
[-CC-:B------:R-:W-:Y:S01]  /*15850*/  FFMA.FTZ R203, R61, R90.reuse, -R28.reuse ;  /* 0x0000005a3dcb7223 */ /* 0x180fe2000001081c */
[-CC-:B------:R-:W-:Y:S01]  /*15860*/  FFMA.FTZ R205, R65, R90.reuse, -R28.reuse ;  /* 0x0000005a41cd7223 */ /* 0x180fe2000001081c */
[-CC-:B------:R-:W-:Y:S01]  /*15870*/  FFMA.FTZ R67, R67, R90.reuse, -R28.reuse ;  /* 0x0000005a43437223 */ /* 0x180fe2000001081c */
[-CC-:B------:R-:W-:Y:S01]  /*15880*/  FFMA.FTZ R207, R69, R90.reuse, -R28.reuse ;  /* 0x0000005a45cf7223 */ /* 0x180fe2000001081c */
[-C--:B------:R-:W-:Y:S01]  /*15890*/  FFMA.FTZ R209, R73, R90.reuse, -R28 ;  /* 0x0000005a49d17223 */ /* 0x080fe2000001081c */
[----:B------:R-:W2:Y:S01]  /*158a0*/  MUFU.EX2 R186, R186 ;  /* 0x000000ba00ba7308 */ /* 0x000ea20000000800 */
[----:B0-----:R-:W-:Y:S01]  /*158b0*/  FADD.FTZ R5, R95, R36 ;  /* 0x000000245f057221 */ /* 0x001fe20000010000 */
[-CC-:B------:R-:W-:Y:S01]  /*158c0*/  FFMA.FTZ R36, R59, R90.reuse, -R28.reuse ;  /* 0x0000005a3b247223 */ /* 0x180fe2000001081c */
        /* <DEDUP_REMOVED lines=11> */
[----:B------:R-:W-:Y:S01]  /*15980*/  FFMA.FTZ R133, R133, R90, -R28 ;  /* 0x0000005a85857223 */ /* 0x000fe2000001081c */
[----:B------:R-:W-:Y:S01]  /*15990*/  F2FP.BF16.F32.PACK_AB R177, R4, R177 ;  /* 0x000000b104b1723e */ /* 0x000fe200000010ff */
        /* <DEDUP_REMOVED lines=9> */
[C---:B0-----:R-:W-:Y:S01]  /*15a30*/  FADD.FTZ R38, R6.reuse, R3 ;  /* 0x0000000306267221 */ /* 0x041fe20000010000 */
[----:B------:R-:W-:Y:S01]  /*15a40*/  F2FP.BF16.F32.PACK_AB R179, R6, R179 ;  /* 0x000000b306b3723e */ /* 0x000fe200000010ff */
[--C-:B------:R-:W-:Y:S01]  /*15a50*/  IMAD.MOV.U32 R65, RZ, RZ, R87.reuse ;  /* 0x000000ffff417224 */ /* 0x100fe200078e0057 */
[----:B------:R-:W-:Y:S01]  /*15a60*/  F2FP.BF16.F32.PACK_AB R182, R89, R182 ;  /* 0x000000b659b6723e */ /* 0x000fe200000010ff */
[--C-:B------:R-:W-:Y:S01]  /*15a70*/  IMAD.MOV.U32 R61, RZ, RZ, R87.reuse ;  /* 0x000000ffff3d7224 */ /* 0x100fe200078e0057 */
[----:B------:R-:W-:Y:S01]  /*15a80*/  F2FP.BF16.F32.PACK_AB R184, R95, R184 ;  /* 0x000000b85fb8723e */ /* 0x000fe200000010ff */
[--C-:B------:R-:W-:Y:S01]  /*15a90*/  IMAD.MOV.U32 R59, RZ, RZ, R87.reuse ;  /* 0x000000ffff3b7224 */ /* 0x100fe200078e0057 */
[----:B------:R-:W0:Y:S01]  /*15aa0*/  MUFU.EX2 R188, R188 ;  /* 0x000000bc00bc7308 */ /* 0x000e220000000800 */
[C---:B-1----:R-:W-:Y:S01]  /*15ab0*/  FADD.FTZ R5, R99.reuse, R40 ;  /* 0x0000002863057221 */ /* 0x042fe20000010000 */
[----:B------:R-:W-:Y:S01]  /*15ac0*/  F2FP.BF16.F32.PACK_AB R186, R99, R186 ;  /* 0x000000ba63ba723e */ /* 0x000fe200000010ff */
[----:B------:R-:W-:-:S02]  /*15ad0*/  IMAD.MOV.U32 R57, RZ, RZ, R87 ;  /* 0x000000ffff397224 */ /* 0x000fc400078e0057 */
[--C-:B------:R-:W-:Y:S02]  /*15ae0*/  IMAD.MOV.U32 R55, RZ, RZ, R87.reuse ;  /* 0x000000ffff377224 */ /* 0x100fe400078e0057 */
[--C-:B------:R-:W-:Y:S01]  /*15af0*/  IMAD.MOV.U32 R53, RZ, RZ, R87.reuse ;  /* 0x000000ffff357224 */ /* 0x100fe200078e0057 */
[----:B------:R-:W1:Y:S01]  /*15b00*/  MUFU.EX2 R8, R8 ;  /* 0x0000000800087308 */ /* 0x000e620000000800 */
[----:B--2---:R-:W-:Y:S01]  /*15b10*/  FADD.FTZ R3, R181, R38 ;  /* 0x00000026b5037221 */ /* 0x004fe20000010000 */
[--C-:B------:R-:W-:Y:S02]  /*15b20*/  IMAD.MOV.U32 R51, RZ, RZ, R87.reuse ;  /* 0x000000ffff337224 */ /* 0x100fe400078e0057 */
[--C-:B------:R-:W-:Y:S02]  /*15b30*/  IMAD.MOV.U32 R49, RZ, RZ, R87.reuse ;  /* 0x000000ffff317224 */ /* 0x100fe400078e0057 */
[----:B------:R-:W-:Y:S02]  /*15b40*/  IMAD.MOV.U32 R47, RZ, RZ, R87 ;  /* 0x000000ffff2f7224 */ /* 0x000fe400078e0057 */
[----:B------:R-:W2:Y:S01]  /*15b50*/  MUFU.EX2 R101, R101 ;  /* 0x0000006500657308 */ /* 0x000ea20000000800 */
[----:B0-----:R-:W-:Y:S01]  /*15b60*/  FADD.FTZ R38, R188, R5 ;  /* 0x00000005bc267221 */ /* 0x001fe20000010000 */
[----:B------:R-:W-:-:S02]  /*15b70*/  IMAD.MOV.U32 R45, RZ, RZ, R87 ;  /* 0x000000ffff2d7224 */ /* 0x000fc400078e0057 */
[--C-:B------:R-:W-:Y:S02]  /*15b80*/  IMAD.MOV.U32 R43, RZ, RZ, R87.reuse ;  /* 0x000000ffff2b7224 */ /* 0x100fe400078e0057 */
[----:B------:R-:W-:Y:S02]  /*15b90*/  IMAD.MOV.U32 R41, RZ, RZ, R87 ;  /* 0x000000ffff297224 */ /* 0x000fe400078e0057 */
[----:B------:R-:W0:Y:S01]  /*15ba0*/  MUFU.EX2 R183, R183 ;  /* 0x000000b700b77308 */ /* 0x000e220000000800 */
[C---:B-1----:R-:W-:Y:S01]  /*15bb0*/  FADD.FTZ R40, R8.reuse, R3 ;  /* 0x0000000308287221 */ /* 0x042fe20000010000 */
[----:B------:R-:W-:Y:S01]  /*15bc0*/  F2FP.BF16.F32.PACK_AB R181, R8, R181 ;  /* 0x000000b508b5723e */ /* 0x000fe200000010ff */
[--C-:B------:R-:W-:Y:S02]  /*15bd0*/  IMAD.MOV.U32 R39, RZ, RZ, R87.reuse ;  /* 0x000000ffff277224 */ /* 0x100fe400078e0057 */
[--C-:B------:R-:W-:Y:S02]  /*15be0*/  IMAD.MOV.U32 R37, RZ, RZ, R87.reuse ;  /* 0x000000ffff257224 */ /* 0x100fe400078e0057 */
[--C-:B------:R-:W-:Y:S01]  /*15bf0*/  IMAD.MOV.U32 R35, RZ, RZ, R87.reuse ;  /* 0x000000ffff237224 */ /* 0x100fe200078e0057 */
[----:B------:R-:W1:Y:S01]  /*15c00*/  MUFU.EX2 R190, R190 ;  /* 0x000000be00be7308 */ /* 0x000e620000000800 */
[----:B--2---:R-:W-:Y:S01]  /*15c10*/  FADD.FTZ R5, R101, R38 ;  /* 0x0000002665057221 */ /* 0x004fe20000010000 */
[----:B------:R-:W-:Y:S01]  /*15c20*/  FFMA.FTZ R38, R63, R90, -R28 ;  /* 0x0000005a3f267223 */ /* 0x000fe2000001081c */
[----:B------:R-:W-:Y:S01]  /*15c30*/  F2FP.BF16.F32.PACK_AB R188, R101, R188 ;  /* 0x000000bc65bc723e */ /* 0x000fe200000010ff */
[----:B------:R-:W-:-:S02]  /*15c40*/  IMAD.MOV.U32 R63, RZ, RZ, R87 ;  /* 0x000000ffff3f7224 */ /* 0x000fc400078e0057 */
[--C-:B------:R-:W-:Y:S02]  /*15c50*/  IMAD.MOV.U32 R33, RZ, RZ, R87.reuse ;  /* 0x000000ffff217224 */ /* 0x100fe400078e0057 */
[----:B------:R-:W2:Y:S01]  /*15c60*/  MUFU.EX2 R10, R10 ;  /* 0x0000000a000a7308 */ /* 0x000ea20000000800 */
[----:B0-----:R-:W-:Y:S01]  /*15c70*/  FADD.FTZ R3, R183, R40 ;  /* 0x00000028b7037221 */ /* 0x001fe20000010000 */
[--C-:B------:R-:W-:Y:S02]  /*15c80*/  IMAD.MOV.U32 R31, RZ, RZ, R87.reuse ;  /* 0x000000ffff1f7224 */ /* 0x100fe400078e0057 */
[--C-:B------:R-:W-:Y:S02]  /*15c90*/  IMAD.MOV.U32 R27, RZ, RZ, R87.reuse ;  /* 0x000000ffff1b7224 */ /* 0x100fe400078e0057 */
[----:B------:R-:W-:Y:S02]  /*15ca0*/  IMAD.MOV.U32 R25, RZ, RZ, R87 ;  /* 0x000000ffff197224 */ /* 0x000fe400078e0057 */
[----:B------:R-:W0:Y:S01]  /*15cb0*/  MUFU.EX2 R103, R103 ;  /* 0x0000006700677308 */ /* 0x000e220000000800 */
[----:B-1----:R-:W-:-:S07]  /*15cc0*/  FADD.FTZ R42, R190, R5 ;  /* 0x00000005be2a7221 */ /* 0x002fce0000010000 */
[----:B------:R-:W1:Y:S01]  /*15cd0*/  MUFU.EX2 R185, R185 ;  /* 0x000000b900b97308 */ /* 0x000e620000000800 */
[C---:B--2---:R-:W-:Y:S01]  /*15ce0*/  FADD.FTZ R40, R10.reuse, R3 ;  /* 0x000000030a287221 */ /* 0x044fe20000010000 */
[----:B------:R-:W-:-:S06]  /*15cf0*/  F2FP.BF16.F32.PACK_AB R183, R10, R183 ;  /* 0x000000b70ab7723e */ /* 0x000fcc00000010ff */
[----:B------:R-:W2:Y:S01]  /*15d00*/  MUFU.EX2 R192, R192 ;  /* 0x000000c000c07308 */ /* 0x000ea20000000800 */
[C---:B0-----:R-:W-:Y:S01]  /*15d10*/  FADD.FTZ R5, R103.reuse, R42 ;  /* 0x0000002a67057221 */ /* 0x041fe20000010000 */
[----:B------:R-:W-:-:S06]  /*15d20*/  F2FP.BF16.F32.PACK_AB R190, R103, R190 ;  /* 0x000000be67be723e */ /* 0x000fcc00000010ff */
        /* <DEDUP_REMOVED lines=18> */
[----:B------:R-:W-:-:S06]  /*15e50*/  F2FP.BF16.F32.PACK_AB R187, R14, R187 ;  /* 0x000000bb0ebb723e */ /* 0x000fcc00000010ff */
[----:B------:R-:W1:Y:S01]  /*15e60*/  MUFU.EX2 R20, R20 ;  /* 0x0000001400147308 */ /* 0x000e620000000800 */
[----:B--2---:R-:W-:Y:S01]  /*15e70*/  FADD.FTZ R3, R189, R40 ;  /* 0x00000028bd037221 */ /* 0x004fe20000010000 */
[----:B------:R-:W-:Y:S01]  /*15e80*/  FFMA.FTZ R40, R71, R90, -R28 ;  /* 0x0000005a47287223 */ /* 0x000fe2000001081c */
[----:B------:R-:W-:-:S05]  /*15e90*/  IMAD.MOV.U32 R71, RZ, RZ, R87 ;  /* 0x000000ffff477224 */ /* 0x000fca00078e0057 */
        /* <DEDUP_REMOVED lines=9> */
[----:B0-----:R-:W-:-:S07]  /*15f30*/  FADD.FTZ R3, R191, R44 ;  /* 0x0000002cbf037221 */ /* 0x001fce0000010000 */
[----:B------:R-:W0:Y:S01]  /*15f40*/  MUFU.EX2 R198, R198 ;  /* 0x000000c600c67308 */ /* 0x000e220000000800 */
[----:B-1----:R-:W-:Y:S01]  /*15f50*/  FADD.FTZ R5, R111, R42 ;  /* 0x0000002a6f057221 */ /* 0x002fe20000010000 */
[----:B------:R-:W-:Y:S01]  /*15f60*/  FFMA.FTZ R42, R75, R90, -R28 ;  /* 0x0000005a4b2a7223 */ /* 0x000fe2000001081c */
[----:B------:R-:W-:Y:S01]  /*15f70*/  F2FP.BF16.F32.PACK_AB R196, R111, R196 ;  /* 0x000000c46fc4723e */ /* 0x000fe200000010ff */
[----:B------:R-:W-:-:S04]  /*15f80*/  IMAD.MOV.U32 R75, RZ, RZ, R87 ;  /* 0x000000ffff4b7224 */ /* 0x000fc800078e0057 */
        /* <DEDUP_REMOVED lines=72> */
[----:B------:R0:W3:Y:S01]  /*16410*/  MUFU.EX2 R0, R67 ;  /* 0x0000004300007308 */ /* 0x0000e20000000800 */
[----:B-1----:R-:W-:-:S07]  /*16420*/  FADD.FTZ R3, R205, R46 ;  /* 0x0000002ecd037221 */ /* 0x002fce0000010000 */
[----:B------:R-:W1:Y:S01]  /*16430*/  MUFU.EX2 R212, R212 ;  /* 0x000000d400d47308 */ /* 0x000e620000000800 */
[C---:B--2---:R-:W-:Y:S01]  /*16440*/  FADD.FTZ R5, R129.reuse, R48 ;  /* 0x0000003081057221 */ /* 0x044fe20000010000 */
[----:B------:R-:W-:Y:S01]  /*16450*/  F2FP.BF16.F32.PACK_AB R210, R129, R210 ;  /* 0x000000d281d2723e */ /* 0x000fe200000010ff */
[----:B0-----:R-:W-:-:S05]  /*16460*/  IMAD.MOV.U32 R67, RZ, RZ, R87 ;  /* 0x000000ffff437224 */ /* 0x001fca00078e0057 */
        /* <DEDUP_REMOVED lines=25> */
[----:B------:R0:W3:Y:S01]  /*16600*/  MUFU.EX2 R28, R77 ;  /* 0x0000004d001c7308 */ /* 0x0000e20000000800 */
[----:B--2---:R-:W-:Y:S01]  /*16610*/  FADD.FTZ R50, R216, R5 ;  /* 0x00000005d8327221 */ /* 0x004fe20000010000 */
[----:B------:R-:W-:-:S03]  /*16620*/  F2FP.BF16.F32.PACK_AB R216, R139, R216 ;  /* 0x000000d88bd8723e */ /* 0x000fc600000010ff */
[----:B------:R-:W-:-:S03]  /*16630*/  FADD.FTZ R5, R139, R50 ;  /* 0x000000328b057221 */ /* 0x000fc60000010000 */
[----:B------:R-:W2:Y:S01]  /*16640*/  MUFU.EX2 R29, R29 ;  /* 0x0000001d001d7308 */ /* 0x000ea20000000800 */
[----:B-1----:R-:W-:Y:S01]  /*16650*/  FADD.FTZ R3, R211, R48 ;  /* 0x00000030d3037221 */ /* 0x002fe20000010000 */
[----:B0-----:R-:W-:-:S06]  /*16660*/  IMAD.MOV.U32 R77, RZ, RZ, R87 ;  /* 0x000000ffff4d7224 */ /* 0x001fcc00078e0057 */
[----:B------:R0:W1:Y:S01]  /*16670*/  MUFU.EX2 R44, R81 ;  /* 0x00000051002c7308 */ /* 0x0000620000000800 */
[C---:B---3--:R-:W-:Y:S01]  /*16680*/  FADD.FTZ R50, R28.reuse, R3 ;  /* 0x000000031c327221 */ /* 0x048fe20000010000 */
[----:B------:R-:W-:Y:S01]  /*16690*/  F2FP.BF16.F32.PACK_AB R211, R28, R211 ;  /* 0x000000d31cd3723e */ /* 0x000fe200000010ff */
[----:B------:R-:W-:-:S05]  /*166a0*/  IMAD.MOV.U32 R28, RZ, RZ, R87 ;  /* 0x000000ffff1c7224 */ /* 0x000fca00078e0057 */
[----:B------:R-:W3:Y:S01]  /*166b0*/  MUFU.EX2 R83, R83 ;  /* 0x0000005300537308 */ /* 0x000ee20000000800 */
[----:B--2---:R-:W-:Y:S01]  /*166c0*/  FADD.FTZ R3, R29, R50 ;  /* 0x000000321d037221 */ /* 0x004fe20000010000 */
[--C-:B0-----:R-:W-:Y:S02]  /*166d0*/  IMAD.MOV.U32 R81, RZ, RZ, R87.reuse ;  /* 0x000000ffff517224 */ /* 0x101fe400078e0057 */
[----:B------:R-:W-:-:S04]  /*166e0*/  IMAD.MOV.U32 R50, RZ, RZ, R87 ;  /* 0x000000ffff327224 */ /* 0x000fc800078e0057 */
[----:B------:R0:W2:Y:S01]  /*166f0*/  MUFU.EX2 R46, R79 ;  /* 0x0000004f002e7308 */ /* 0x0000a20000000800 */
[C---:B-1----:R-:W-:Y:S01]  /*16700*/  FADD.FTZ R4, R44.reuse, R3 ;  /* 0x000000032c047221 */ /* 0x042fe20000010000 */
[----:B------:R-:W-:Y:S01]  /*16710*/  F2FP.BF16.F32.PACK_AB R213, R44, R29 ;  /* 0x0000001d2cd5723e */ /* 0x000fe200000010ff */
[--C-:B------:R-:W-:Y:S02]  /*16720*/  IMAD.MOV.U32 R44, RZ, RZ, R87.reuse ;  /* 0x000000ffff2c7224 */ /* 0x100fe400078e0057 */
[----:B------:R-:W-:-:S03]  /*16730*/  IMAD.MOV.U32 R29, RZ, RZ, R87 ;  /* 0x000000ffff1d7224 */ /* 0x000fc600078e0057 */
[----:B------:R-:W1:Y:S01]  /*16740*/  MUFU.EX2 R123, R123 ;  /* 0x0000007b007b7308 */ /* 0x000e620000000800 */
[----:B---3--:R-:W-:Y:S01]  /*16750*/  FADD.FTZ R3, R83, R4 ;  /* 0x0000000453037221 */ /* 0x008fe20000010000 */
[----:B0-----:R-:W-:-:S06]  /*16760*/  IMAD.MOV.U32 R79, RZ, RZ, R87 ;  /* 0x000000ffff4f7224 */ /* 0x001fcc00078e0057 */
[----:B------:R-:W0:Y:S01]  /*16770*/  MUFU.EX2 R48, R127 ;  /* 0x0000007f00307308 */ /* 0x000e220000000800 */
[C---:B--2---:R-:W-:Y:S01]  /*16780*/  FADD.FTZ R6, R46.reuse, R3 ;  /* 0x000000032e067221 */ /* 0x044fe20000010000 */
[----:B------:R-:W-:Y:S01]  /*16790*/  F2FP.BF16.F32.PACK_AB R215, R46, R83 ;  /* 0x000000532ed7723e */ /* 0x000fe200000010ff */
[--C-:B------:R-:W-:Y:S02]  /*167a0*/  IMAD.MOV.U32 R83, RZ, RZ, R87.reuse ;  /* 0x000000ffff537224 */ /* 0x100fe400078e0057 */
[----:B------:R-:W-:-:S03]  /*167b0*/  IMAD.MOV.U32 R46, RZ, RZ, R87 ;  /* 0x000000ffff2e7224 */ /* 0x000fc600078e0057 */
        /* <DEDUP_REMOVED lines=9> */
[----:B-1----:R-:W-:Y:S01]  /*16850*/  FADD.FTZ R3, R131, R0 ;  /* 0x0000000083037221 */ /* 0x002fe20000010000 */
[C---:B0-----:R-:W-:Y:S01]  /*16860*/  FADD.FTZ R15, R141.reuse, R52 ;  /* 0x000000348d0f7221 */ /* 0x041fe20000010000 */
[----:B------:R-:W-:Y:S01]  /*16870*/  F2FP.BF16.F32.PACK_AB R218, R141, R218 ;  /* 0x000000da8dda723e */ /* 0x000fe200000010ff */
[----:B------:R-:W-:Y:S02]  /*16880*/  IMAD.MOV.U32 R52, RZ, RZ, R87 ;  /* 0x000000ffff347224 */ /* 0x000fe400078e0057 */
[C---:B--2---:R-:W-:Y:S01]  /*16890*/  FADD.FTZ R12, R4.reuse, R3 ;  /* 0x00000003040c7221 */ /* 0x044fe20000010000 */
[----:B------:R-:W-:Y:S01]  /*168a0*/  F2FP.BF16.F32.PACK_AB R219, R4, R131 ;  /* 0x0000008304db723e */ /* 0x000fe200000010ff */
[----:B------:R-:W-:Y:S06]  /*168b0*/  @!P2 BRA `(.L_x_629) ;  /* 0x000000680014a947 */ /* 0x000fec0003800000 */
[----:B------:R0:W5:Y:S01]  /*168c0*/  LDL.LU R4, [R1+0x4] ;  /* 0x0000040001047983 */ /* 0x0001620000300800 */
        /* <DEDUP_REMOVED lines=35> */
[----:B0-----:R-:W-:-:S07]  /*16b00*/  CS2R R24, SRZ ;  /* 0x0000000000187805 */ /* 0x001fce000001ff00 */
.L_x_639:
[----:B------:R-:W2:Y:S01]  /*16b10*/  LDL R6, [R1+0x28] ;  /* 0x0000280001067983 */ /* 0x000ea20000100800 */
[----:B------:R-:W-:Y:S01]  /*16b20*/  VIADD R228, R5, 0x1 ;  /* 0x0000000105e47836 */ /* 0x000fe20000000000 */
[----:B------:R-:W-:Y:S05]  /*16b30*/  YIELD ;  /* 0x0000000000007946 */ /* 0x000fea0003800000 */
[----:B------:R-:W-:-:S04]  /*16b40*/  ISETP.NE.AND P3, PT, R228, 0x2, PT ;  /* 0x00000002e400780c */ /* 0x000fc80003f65270 */
[----:B------:R-:W-:Y:S02]  /*16b50*/  SEL R7, RZ, 0x1, P3 ;  /* 0x00000001ff077807 */ /* 0x000fe40001800000 */
[----:B------:R-:W-:Y:S02]  /*16b60*/  SEL R228, R228, RZ, P3 ;  /* 0x000000ffe4e47207 */ /* 0x000fe40001800000 */
[----:B-----5:R-:W-:-:S05]  /*16b70*/  LOP3.LUT R7, R4, R7, RZ, 0x3c, !PT ;  /* 0x0000000704077212 */ /* 0x020fca00078e3cff */
[----:B------:R0:W-:Y:S01]  /*16b80*/  STL [R1+0x4], R7 ;  /* 0x0000040701007387 */ /* 0x0001e20000100800 */
[----:B--2---:R-:W-:-:S13]  /*16b90*/  ISETP.NE.AND P2, PT, R6, RZ, PT ;  /* 0x000000ff0600720c */ /* 0x004fda0003f45270 */
[----:B0-----:R-:W-:Y:S05]  /*16ba0*/  @P2 BRA `(.L_x_630) ;  /* 0x0000000000302947 */ /* 0x001fea0003800000 */
[----:B------:R-:W-:Y:S05]  /*16bb0*/  @!P0 BRA `(.L_x_631) ;  /* 0x0000000000048947 */ /* 0x000fea0003800000 */
[----:B------:R-:W-:Y:S01]  /*16bc0*/  BPT.TRAP 0x1 ;  /* 0x000000040000795c */ /* 0x000fe20000300000 */
.L_x_631:
[----:B------:R-:W-:Y:S01]  /*16bd0*/  IMAD R6, R228, 0x8, R2 ;  /* 0x00000008e4067824 */ /* 0x000fe200078e0202 */
[----:B------:R-:W-:-:S04]  /*16be0*/  SHF.L.U32 R7, R7, 0x1f, RZ ;  /* 0x0000001f07077819 */ /* 0x000fc800000006ff */
[----:B------:R0:W1:Y:S01]  /*16bf0*/  SYNCS.PHASECHK.TRANS64.TRYWAIT P3, [R6+URZ+0x34830], R7 ;  /* 0x03483007060075a7 */ /* 0x000062000806017f */
[----:B------:R-:W-:Y:S05]  /*16c00*/  @!P0 BRA `(.L_x_632) ;  /* 0x0000000000048947 */ /* 0x000fea0003800000 */
[----:B------:R-:W-:Y:S01]  /*16c10*/  BPT.TRAP 0x1 ;  /* 0x000000040000795c */ /* 0x000fe20000300000 */
.L_x_632:
[----:B------:R-:W-:Y:S04]  /*16c20*/  BSSY B0, `(.L_x_630) ;  /* 0x0000004000007945 */ /* 0x000fe80003800000 */
[----:B-1----:R-:W-:Y:S05]  /*16c30*/  @P3 BRA `(.L_x_633) ;  /* 0x0000000000083947 */ /* 0x002fea0003800000 */
[----:B------:R-:W1:Y:S02]  /*16c40*/  SYNCS.PHASECHK.TRANS64.TRYWAIT P3, [R6+URZ+0x34830], R7 ;  /* 0x03483007060075a7 */ /* 0x000e64000806017f */
[----:B-1----:R-:W-:Y:S05]  /*16c50*/  @!P3 BRA `(.L_x_634) ;  /* 0x000000f000acb947 */ /* 0x002fea0003800000 */
.L_x_633:
[----:B------:R-:W-:Y:S05]  /*16c60*/  BSYNC B0 ;  /* 0x0000000000007941 */ /* 0x000fea0003800000 */
.L_x_630:
[----:B01----:R-:W2:Y:S04]  /*16c70*/  LDL R6, [R1+0x2c] ;  /* 0x00002c0001067983 */ /* 0x003ea80000100800 */
[----:B------:R-:W3:Y:S01]  /*16c80*/  LDL.64 R20, [R1+0x20] ;  /* 0x0000200001147983 */ /* 0x000ee20000100a00 */
[----:B------:R-:W0:Y:S01]  /*16c90*/  S2R R8, SR_TID.X ;  /* 0x0000000000087919 */ /* 0x000e220000002100 */
[----:B------:R-:W-:Y:S05]  /*16ca0*/  WARPSYNC.ALL ;  /* 0x0000000000007948 */ /* 0x000fea0003800000 */
[----:B------:R-:W-:Y:S01]  /*16cb0*/  IMAD.MOV.U32 R7, RZ, RZ, 0x40000040 ;  /* 0x40000040ff077424 */ /* 0x000fe200078e00ff */
[----:B0-----:R-:W-:-:S05]  /*16cc0*/  SHF.R.U32.HI R8, RZ, 0x7, R8 ;  /* 0x00000007ff087819 */ /* 0x001fca0000011608 */
[----:B------:R-:W-:-:S05]  /*16cd0*/  VIADD R11, R8, 0x8 ;  /* 0x00000008080b7836 */ /* 0x000fca0000000000 */
[----:B------:R0:W-:Y:S01]  /*16ce0*/  BAR.SYNC.DEFER_BLOCKING R11, 0x100 ;  /* 0x0004000b0000751d */ /* 0x0001e20000010000 */
[----:B------:R-:W-:-:S05]  /*16cf0*/  R2UR UR55, R7 ;  /* 0x00000000073772ca */ /* 0x000fca00000e0000 */
[----:B------:R-:W-:Y:S01]  /*16d00*/  WARPGROUP.ARRIVE ;  /* 0x00000000000079c5 */ /* 0x000fe20000000000 */
[----:B------:R-:W-:Y:S01]  /*16d10*/  IMAD.MOV.U32 R9, RZ, RZ, 0x40000040 ;  /* 0x40000040ff097424 */ /* 0x000fe200078e00ff */
[----:B------:R-:W-:-:S04]  /*16d20*/  MOV R89, 0x40000040 ;  /* 0x4000004000597802 */ /* 0x000fc80000000f00 */
[----:B------:R-:W-:Y:S02]  /*16d30*/  R2UR UR59, R89 ;  /* 0x00000000593b72ca */ /* 0x000fe400000e0000 */
[----:B------:R-:W-:-:S11]  /*16d40*/  R2UR UR7, R9 ;  /* 0x00000000090772ca */ /* 0x000fd600000e0000 */
[----:B------:R-:W-:Y:S02]  /*16d50*/  MOV R7, UR59 ;  /* 0x0000003b00077c02 */ /* 0x000fe40008000f00 */
[----:B------:R-:W-:Y:S01]  /*16d60*/  UMOV UR59, UR7 ;  /* 0x00000007003b7c82 */ /* 0x000fe20008000000 */
[C---:B------:R-:W-:Y:S02]  /*16d70*/  R2UR UR7, R9.reuse ;  /* 0x00000000090772ca */ /* 0x040fe400000e0000 */
[C---:B------:R-:W-:Y:S02]  /*16d80*/  R2UR UR19, R9.reuse ;  /* 0x00000000091372ca */ /* 0x040fe400000e0000 */
[C---:B------:R-:W-:Y:S02]  /*16d90*/  R2UR UR31, R9.reuse ;  /* 0x00000000091f72ca */ /* 0x040fe400000e0000 */
[----:B------:R-:W-:Y:S01]  /*16da0*/  R2UR UR43, R9 ;  /* 0x00000000092b72ca */ /* 0x000fe200000e0000 */
[----:B--2---:R-:W-:Y:S01]  /*16db0*/  IMAD R6, R228, 0xb00, R6 ;  /* 0x00000b00e4067824 */ /* 0x004fe200078e0206 */
[----:B---3--:R-:W-:-:S02]  /*16dc0*/  R2UR UR22, R20 ;  /* 0x00000000141672ca */ /* 0x008fc400000e0000 */
[----:B------:R-:W-:Y:S02]  /*16dd0*/  R2UR UR23, R21 ;  /* 0x00000000151772ca */ /* 0x000fe400000e0000 */
[----:B------:R-:W-:-:S09]  /*16de0*/  R2UR UR54, R6 ;  /* 0x00000000063672ca */ /* 0x000fd200000e0000 */
[----:B------:R-:W-:Y:S02]  /*16df0*/  UMOV UR52, UR22 ;  /* 0x0000001600347c82 */ /* 0x000fe40008000000 */
[----:B------:R-:W-:Y:S02]  /*16e00*/  UMOV UR53, UR23 ;  /* 0x0000001700357c82 */ /* 0x000fe40008000000 */
[----:B------:R-:W-:Y:S01]  /*16e10*/  HGMMA.64x16x16.F32.BF16 R168, gdesc[UR52], RZ, !UPT, gsb0 ;  /* 0x0020000034a879f0 */ /* 0x000fe2000c0018ff */
[C---:B------:R-:W-:Y:S02]  /*16e20*/  VIADD R88, R6.reuse, 0x100 ;  /* 0x0000010006587836 */ /* 0x040fe40000000000 */
[----:B------:R-:W-:-:S03]  /*16e30*/  VIADD R8, R6, 0x80 ;  /* 0x0000008006087836 */ /* 0x000fc60000000000 */
[----:B------:R-:W-:Y:S02]  /*16e40*/  R2UR UR58, R88 ;  /* 0x00000000583a72ca */ /* 0x000fe400000e0000 */
[----:B------:R-:W-:Y:S01]  /*16e50*/  R2UR UR6, R8 ;  /* 0x00000000080672ca */ /* 0x000fe200000e0000 */
[----:B------:R-:W-:Y:S01]  /*16e60*/  UMOV UR56, UR22 ;  /* 0x0000001600387c82 */ /* 0x000fe20008000000 */
[----:B------:R-:W-:-:S09]  /*16e70*/  UMOV UR57, UR23 ;  /* 0x0000001700397c82 */ /* 0x000fd20008000000 */
[----:B0-----:R-:W-:Y:S02]  /*16e80*/  MOV R11, UR58 ;  /* 0x0000003a000b7c02 */ /* 0x001fe40008000f00 */
[----:B------:R-:W-:Y:S01]  /*16e90*/  UMOV UR58, UR6 ;  /* 0x00000006003a7c82 */ /* 0x000fe20008000000 */
[----:B------:R-:W-:Y:S02]  /*16ea0*/  WARPGROUP.DEPBAR.LE gsb0, 0x0 ;  /* 0x00008000000079c5 */ /* 0x000fe40000010000 */
[----:B------:R-:W-:-:S06]  /*16eb0*/  WARPGROUP.ARRIVE ;  /* 0x00000000000079c5 */ /* 0x000fcc0000000000 */
[----:B------:R-:W-:Y:S01]  /*16ec0*/  HGMMA.64x16x16.F32.BF16 R160, gdesc[UR56], RZ, !UPT, gsb0 ;  /* 0x0020000038a079f0 */ /* 0x000fe2000c0018ff */
[----:B------:R-:W-:Y:S02]  /*16ed0*/  R2UR UR59, R7 ;  /* 0x00000000073b72ca */ /* 0x000fe400000e0000 */
[----:B------:R-:W-:Y:S01]  /*16ee0*/  R2UR UR58, R11 ;  /* 0x000000000b3a72ca */ /* 0x000fe200000e0000 */
[----:B------:R-:W-:Y:S01]  /*16ef0*/  UMOV UR56, UR22 ;  /* 0x0000001600387c82 */ /* 0x000fe20008000000 */
[----:B------:R-:W-:Y:S01]  /*16f00*/  UMOV UR57, UR23 ;  /* 0x0000001700397c82 */ /* 0x000fe20008000000 */
[----:B------:R-:W-:-:S05]  /*16f10*/  VIADD R8, R6, 0x180 ;  /* 0x0000018006087836 */ /* 0x000fca0000000000 */
[----:B------:R-:W-:Y:S01]  /*16f20*/  R2UR UR6, R8 ;  /* 0x00000000080672ca */ /* 0x000fe200000e0000 */
[----:B------:R-:W-:-:S05]  /*16f30*/  VIADD R8, R6, 0x300 ;  /* 0x0000030006087836 */ /* 0x000fca0000000000 */
[----:B------:R-:W-:Y:S01]  /*16f40*/  R2UR UR18, R8 ;  /* 0x00000000081272ca */ /* 0x000fe200000e0000 */
[----:B------:R-:W-:Y:S01]  /*16f50*/  VIADD R8, R6, 0x480 ;  /* 0x0000048006087836 */ /* 0x000fe20000000000 */
[----:B------:R-:W-:Y:S02]  /*16f60*/  WARPGROUP.DEPBAR.LE gsb0, 0x0 ;  /* 0x00008000000079c5 */ /* 0x000fe40000010000 */
[----:B------:R-:W-:-:S06]  /*16f70*/  WARPGROUP.ARRIVE ;  /* 0x00000000000079c5 */ /* 0x000fcc0000000000 */
[----:B------:R-:W-:Y:S01]  /*16f80*/  HGMMA.64x16x16.F32.BF16 R152, gdesc[UR56], RZ, !UPT, gsb0 ;  /* 0x00200000389879f0 */ /* 0x000fe2000c0018ff */
[----:B------:R-:W-:Y:S01]  /*16f90*/  R2UR UR30, R8 ;  /* 0x00000000081e72ca */ /* 0x000fe200000e0000 */
[----:B------:R-:W-:-:S05]  /*16fa0*/  VIADD R8, R6, 0x2 ;  /* 0x0000000206087836 */ /* 0x000fca0000000000 */
[----:B------:R-:W-:Y:S01]  /*16fb0*/  R2UR UR42, R8 ;  /* 0x00000000082a72ca */ /* 0x000fe200000e0000 */
[----:B------:R-:W-:Y:S01]  /*16fc0*/  VIADD R8, R6, 0x182 ;  /* 0x0000018206087836 */ /* 0x000fe20000000000 */
[----:B------:R-:W-:Y:S01]  /*16fd0*/  R2UR UR55, R9 ;  /* 0x00000000093772ca */ /* 0x000fe200000e0000 */
[----:B------:R-:W-:-:S03]  /*16fe0*/  IMAD.MOV.U32 R9, RZ, RZ, 0x40000040 ;  /* 0x40000040ff097424 */ /* 0x000fc600078e00ff */
[----:B------:R-:W-:Y:S01]  /*16ff0*/  R2UR UR54, R8 ;  /* 0x00000000083672ca */ /* 0x000fe200000e0000 */
[----:B------:R-:W-:Y:S01]  /*17000*/  VIADD R8, R6, 0x282 ;  /* 0x0000028206087836 */ /* 0x000fe20000000000 */
[----:B------:R-:W-:-:S04]  /*17010*/  R2UR UR59, R9 ;  /* 0x00000000093b72ca */ /* 0x000fc800000e0000 */
[----:B------:R-:W-:Y:S01]  /*17020*/  R2UR UR58, R8 ;  /* 0x00000000083a72ca */ /* 0x000fe200000e0000 */
[----:B------:R-:W-:Y:S01]  /*17030*/  UMOV UR56, UR22 ;  /* 0x0000001600387c82 */ /* 0x000fe20008000000 */
[----:B------:R-:W-:-:S07]  /*17040*/  UMOV UR57, UR23 ;  /* 0x0000001700397c82 */ /* 0x000fce0008000000 */
[----:B------:R-:W-:Y:S01]  /*17050*/  MOV R7, UR59 ;  /* 0x0000003b00077c02 */ /* 0x000fe20008000f00 */
[----:B------:R-:W-:-:S03]  /*17060*/  UMOV UR59, UR7 ;  /* 0x00000007003b7c82 */ /* 0x000fc60008000000 */
[----:B------:R-:W-:Y:S01]  /*17070*/  MOV R11, UR58 ;  /* 0x0000003a000b7c02 */ /* 0x000fe20008000f00 */
[----:B------:R-:W-:Y:S01]  /*17080*/  UMOV UR58, UR6 ;  /* 0x00000006003a7c82 */ /* 0x000fe20008000000 */
[----:B------:R-:W-:Y:S02]  /*17090*/  WARPGROUP.DEPBAR.LE gsb0, 0x0 ;  /* 0x00008000000079c5 */ /* 0x000fe40000010000 */
[----:B------:R-:W-:-:S06]  /*170a0*/  WARPGROUP.ARRIVE ;  /* 0x00000000000079c5 */ /* 0x000fcc0000000000 */
[----:B------:R-:W-:Y:S01]  /*170b0*/  HGMMA.64x16x16.F32.BF16 R144, gdesc[UR56], RZ, !UPT, gsb0 ;  /* 0x00200000389079f0 */ /* 0x000fe2000c0018ff */
[----:B------:R-:W-:Y:S02]  /*170c0*/  VIADD R90, R6, 0x200 ;  /* 0x00000200065a7836 */ /* 0x000fe40000000000 */
[----:B------:R-:W-:-:S03]  /*170d0*/  IMAD.MOV.U32 R91, RZ, RZ, 0x40000040 ;  /* 0x40000040ff5b7424 */ /* 0x000fc600078e00ff */
[----:B------:R-:W-:Y:S02]  /*170e0*/  R2UR UR10, R90 ;  /* 0x000000005a0a72ca */ /* 0x000fe400000e0000 */
[----:B------:R-:W-:Y:S01]  /*170f0*/  R2UR UR11, R91 ;  /* 0x000000005b0b72ca */ /* 0x000fe200000e0000 */
[----:B------:R-:W-:Y:S01]  /*17100*/  UMOV UR8, UR22 ;  /* 0x0000001600087c82 */ /* 0x000fe20008000000 */
[----:B------:R-:W-:Y:S01]  /*17110*/  UMOV UR9, UR23 ;  /* 0x0000001700097c82 */ /* 0x000fe20008000000 */
[----:B------:R-:W-:Y:S02]  /*17120*/  WARPGROUP.DEPBAR.LE gsb0, 0x0 ;  /* 0x00008000000079c5 */ /* 0x000fe40000010000 */
[----:B------:R-:W-:-:S08]  /*17130*/  WARPGROUP.ARRIVE ;  /* 0x00000000000079c5 */ /* 0x000fd00000000000 */
[----:B------:R-:W-:Y:S01]  /*17140*/  HGMMA.64x16x16.F32.BF16 R136, gdesc[UR8], RZ, !UPT, gsb0 ;  /* 0x00200000088879f0 */ /* 0x000fe2000c0018ff */
[----:B------:R-:W-:Y:S01]  /*17150*/  VIADD R88, R6, 0x280 ;  /* 0x0000028006587836 */ /* 0x000fe20000000000 */
[----:B------:R-:W-:-:S04]  /*17160*/  R2UR UR15, R89 ;  /* 0x00000000590f72ca */ /* 0x000fc800000e0000 */
[----:B------:R-:W-:Y:S01]  /*17170*/  R2UR UR14, R88 ;  /* 0x00000000580e72ca */ /* 0x000fe200000e0000 */
[----:B------:R-:W-:Y:S01]  /*17180*/  UMOV UR12, UR22 ;  /* 0x00000016000c7c82 */ /* 0x000fe20008000000 */
[----:B------:R-:W-:Y:S01]  /*17190*/  UMOV UR13, UR23 ;  /* 0x00000017000d7c82 */ /* 0x000fe20008000000 */
[----:B------:R-:W-:Y:S02]  /*171a0*/  WARPGROUP.DEPBAR.LE gsb0, 0x0 ;  /* 0x00008000000079c5 */ /* 0x000fe40000010000 */
[----:B------:R-:W-:-:S08]  /*171b0*/  WARPGROUP.ARRIVE ;  /* 0x00000000000079c5 */ /* 0x000fd00000000000 */
[----:B------:R-:W-:Y:S01]  /*171c0*/  HGMMA.64x16x16.F32.BF16 R128, gdesc[UR12], RZ, !UPT, gsb0 ;  /* 0x002000000c8079f0 */ /* 0x000fe2000c0018ff */
[----:B------:R0:W-:Y:S04]  /*171d0*/  STL.64 [R1+0x90], R2 ;  /* 0x0000900201007387 */ /* 0x0001e80000100a00 */
[----:B0-----:R-:W2:Y:S01]  /*171e0*/  LDL.64 R2, [R1+0x18] ;  /* 0x0000180001027983 */ /* 0x001ea20000100a00 */
[----:B------:R-:W-:Y:S01]  /*171f0*/  UMOV UR16, UR22 ;  /* 0x0000001600107c82 */ /* 0x000fe20008000000 */
[----:B------:R-:W-:Y:S01]  /*17200*/  UMOV UR17, UR23 ;  /* 0x0000001700117c82 */ /* 0x000fe20008000000 */
[----:B------:R-:W-:Y:S02]  /*17210*/  WARPGROUP.DEPBAR.LE gsb0, 0x0 ;  /* 0x00008000000079c5 */ /* 0x000fe40000010000 */
[----:B------:R-:W-:-:S06]  /*17220*/  WARPGROUP.ARRIVE ;  /* 0x00000000000079c5 */ /* 0x000fcc0000000000 */
[----:B------:R-:W-:Y:S01]  /*17230*/  HGMMA.64x16x16.F32.BF16 R120, gdesc[UR16], RZ, !UPT, gsb0 ;  /* 0x00200000107879f0 */ /* 0x000fe2000c0018ff */
[----:B------:R-:W-:Y:S01]  /*17240*/  VIADD R88, R6, 0x380 ;  /* 0x0000038006587836 */ /* 0x000fe20000000000 */
[----:B------:R-:W-:Y:S02]  /*17250*/  MOV R233, UR39 ;  /* 0x0000002700e97c02 */ /* 0x000fe40008000f00 */
[----:B------:R-:W-:Y:S02]  /*17260*/  MOV R232, UR38 ;  /* 0x0000002600e87c02 */ /* 0x000fe40008000f00 */
[----:B------:R-:W-:Y:S02]  /*17270*/  R2UR UR38, R88 ;  /* 0x00000000582672ca */ /* 0x000fe400000e0000 */
[----:B------:R-:W-:Y:S02]  /*17280*/  R2UR UR39, R89 ;  /* 0x00000000592772ca */ /* 0x000fe400000e0000 */
[----:B------:R-:W-:Y:S01]  /*17290*/  MOV R231, UR37 ;  /* 0x0000002500e77c02 */ /* 0x000fe20008000f00 */
[----:B------:R-:W-:Y:S01]  /*172a0*/  UMOV UR37, UR23 ;  /* 0x0000001700257c82 */ /* 0x000fe20008000000 */
[----:B------:R-:W-:Y:S01]  /*172b0*/  MOV R230, UR36 ;  /* 0x0000002400e67c02 */ /* 0x000fe20008000f00 */
[----:B------:R-:W-:Y:S01]  /*172c0*/  UMOV UR36, UR22 ;  /* 0x0000001600247c82 */ /* 0x000fe20008000000 */
[----:B------:R-:W-:-:S02]  /*172d0*/  WARPGROUP.DEPBAR.LE gsb0, 0x0 ;  /* 0x00008000000079c5 */ /* 0x000fc40000010000 */
[----:B------:R-:W-:-:S06]  /*172e0*/  WARPGROUP.ARRIVE ;  /* 0x00000000000079c5 */ /* 0x000fcc0000000000 */
        /* <DEDUP_REMOVED lines=9> */
[----:B------:R-:W-:Y:S01]  /*17380*/  UMOV UR28, UR22 ;  /* 0x00000016001c7c82 */ /* 0x000fe20008000000 */
[----:B------:R-:W-:Y:S01]  /*17390*/  UMOV UR29, UR23 ;  /* 0x00000017001d7c82 */ /* 0x000fe20008000000 */
[----:B------:R-:W-:-:S05]  /*173a0*/  VIADD R88, R6, 0x500 ;  /* 0x0000050006587836 */ /* 0x000fca0000000000 */
[----:B------:R-:W-:Y:S01]  /*173b0*/  R2UR UR34, R88 ;  /* 0x00000000582272ca */ /* 0x000fe200000e0000 */
[----:B------:R-:W-:Y:S01]  /*173c0*/  VIADD R88, R6, 0x102 ;  /* 0x0000010206587836 */ /* 0x000fe20000000000 */
[C---:B------:R-:W-:Y:S02]  /*173d0*/  R2UR UR35, R89.reuse ;  /* 0x00000000592372ca */ /* 0x040fe400000e0000 */
[----:B------:R-:W-:Y:S01]  /*173e0*/  R2UR UR51, R89 ;  /* 0x00000000593372ca */ /* 0x000fe200000e0000 */
[----:B------:R-:W-:Y:S01]  /*173f0*/  IMAD.MOV.U32 R89, RZ, RZ, 0x40000040 ;  /* 0x40000040ff597424 */ /* 0x000fe200078e00ff */
[----:B------:R-:W-:Y:S01]  /*17400*/  R2UR UR50, R88 ;  /* 0x00000000583272ca */ /* 0x000fe200000e0000 */
[----:B------:R-:W-:Y:S01]  /*17410*/  VIADD R88, R6, 0x202 ;  /* 0x0000020206587836 */ /* 0x000fe20000000000 */
[----:B------:R-:W-:Y:S02]  /*17420*/  WARPGROUP.DEPBAR.LE gsb0, 0x0 ;  /* 0x00008000000079c5 */ /* 0x000fe40000010000 */
[----:B------:R-:W-:-:S06]  /*17430*/  WARPGROUP.ARRIVE ;  /* 0x00000000000079c5 */ /* 0x000fcc0000000000 */
[----:B------:R-:W-:Y:S01]  /*17440*/  HGMMA.64x16x16.F32.BF16 R96, gdesc[UR28], RZ, !UPT, gsb0 ;  /* 0x002000001c6079f0 */ /* 0x000fe2000c0018ff */
[----:B------:R-:W-:Y:S02]  /*17450*/  MOV R14, UR5 ;  /* 0x00000005000e7c02 */ /* 0x000fe40008000f00 */
[----:B------:R-:W-:Y:S02]  /*17460*/  MOV R13, UR4 ;  /* 0x00000004000d7c02 */ /* 0x000fe40008000f00 */
[----:B------:R-:W-:Y:S01]  /*17470*/  R2UR UR4, R88 ;  /* 0x00000000580472ca */ /* 0x000fe200000e0000 */
[----:B------:R-:W-:Y:S01]  /*17480*/  VIADD R88, R6, 0x302 ;  /* 0x0000030206587836 */ /* 0x000fe20000000000 */
[----:B------:R-:W-:Y:S01]  /*17490*/  R2UR UR5, R89 ;  /* 0x00000000590572ca */ /* 0x000fe200000e0000 */
[----:B------:R-:W-:-:S03]  /*174a0*/  IMAD.MOV.U32 R89, RZ, RZ, 0x40000040 ;  /* 0x40000040ff597424 */ /* 0x000fc600078e00ff */
[----:B------:R-:W-:Y:S01]  /*174b0*/  R2UR UR6, R88 ;  /* 0x00000000580672ca */ /* 0x000fe200000e0000 */
[C---:B------:R-:W-:Y:S01]  /*174c0*/  VIADD R88, R6.reuse, 0x402 ;  /* 0x0000040206587836 */ /* 0x040fe20000000000 */
[----:B------:R-:W-:Y:S01]  /*174d0*/  R2UR UR7, R89 ;  /* 0x00000000590772ca */ /* 0x000fe200000e0000 */
[----:B------:R-:W-:Y:S02]  /*174e0*/  IMAD.MOV.U32 R89, RZ, RZ, 0x40000040 ;  /* 0x40000040ff597424 */ /* 0x000fe400078e00ff */
[----:B------:R-:W-:Y:S01]  /*174f0*/  VIADD R90, R6, 0x82 ;  /* 0x00000082065a7836 */ /* 0x000fe20000000000 */
[----:B------:R-:W-:Y:S01]  /*17500*/  R2UR UR14, R88 ;  /* 0x00000000580e72ca */ /* 0x000fe200000e0000 */
[----:B------:R-:W-:Y:S01]  /*17510*/  VIADD R88, R6, 0x502 ;  /* 0x0000050206587836 */ /* 0x000fe20000000000 */
[----:B------:R-:W-:Y:S01]  /*17520*/  R2UR UR15, R89 ;  /* 0x00000000590f72ca */ /* 0x000fe200000e0000 */
[----:B------:R-:W-:Y:S01]  /*17530*/  IMAD.MOV.U32 R89, RZ, RZ, 0x40000040 ;  /* 0x40000040ff597424 */ /* 0x000fe200078e00ff */
[----:B------:R-:W-:-:S02]  /*17540*/  R2UR UR46, R90 ;  /* 0x000000005a2e72ca */ /* 0x000fc400000e0000 */
[----:B------:R-:W-:Y:S02]  /*17550*/  R2UR UR47, R91 ;  /* 0x000000005b2f72ca */ /* 0x000fe400000e0000 */
[----:B------:R-:W-:Y:S02]  /*17560*/  R2UR UR38, R88 ;  /* 0x00000000582672ca */ /* 0x000fe400000e0000 */
[----:B------:R-:W-:Y:S01]  /*17570*/  R2UR UR39, R89 ;  /* 0x00000000592772ca */ /* 0x000fe200000e0000 */
[----:B------:R-:W-:Y:S01]  /*17580*/  UMOV UR32, UR22 ;  /* 0x0000001600207c82 */ /* 0x000fe20008000000 */
[----:B------:R-:W-:Y:S01]  /*17590*/  UMOV UR33, UR23 ;  /* 0x0000001700217c82 */ /* 0x000fe20008000000 */
[----:B------:R-:W-:Y:S02]  /*175a0*/  WARPGROUP.DEPBAR.LE gsb0, 0x0 ;  /* 0x00008000000079c5 */ /* 0x000fe40000010000 */
[----:B------:R-:W-:-:S06]  /*175b0*/  WARPGROUP.ARRIVE ;  /* 0x00000000000079c5 */ /* 0x000fcc0000000000 */
[----:B------:R-:W-:Y:S01]  /*175c0*/  HGMMA.64x16x16.F32.BF16 R88, gdesc[UR32], RZ, !UPT, gsb0 ;  /* 0x00200000205879f0 */ /* 0x000fe2000c0018ff */
[----:B------:R-:W-:Y:S02]  /*175d0*/  MOV R21, UR21 ;  /* 0x0000001500157c02 */ /* 0x000fe40008000f00 */
[----:B------:R-:W-:Y:S02]  /*175e0*/  MOV R20, UR20 ;  /* 0x0000001400147c02 */ /* 0x000fe40008000f00 */
[----:B--2---:R-:W-:Y:S02]  /*175f0*/  R2UR UR20, R2 ;  /* 0x00000000021472ca */ /* 0x004fe400000e0000 */
[----:B------:R-:W-:Y:S01]  /*17600*/  R2UR UR21, R3 ;  /* 0x00000000031572ca */ /* 0x000fe200000e0000 */
[----:B------:R-:W-:Y:S01]  /*17610*/  UMOV UR58, UR4 ;  /* 0x00000004003a7c82 */ /* 0x000fe20008000000 */
[----:B------:R-:W-:Y:S01]  /*17620*/  UMOV UR59, UR5 ;  /* 0x00000005003b7c82 */ /* 0x000fe20008000000 */
[----:B------:R-:W2:Y:S08]  /*17630*/  LDL.64 R2, [R1+0x10] ;  /* 0x0000100001027983 */ /* 0x000eb00000100a00 */
[----:B------:R-:W-:-:S02]  /*17640*/  UMOV UR40, UR20 ;  /* 0x0000001400287c82 */ /* 0x000fc40008000000 */
[----:B------:R-:W-:Y:S01]  /*17650*/  UMOV UR41, UR21 ;  /* 0x0000001500297c82 */ /* 0x000fe20008000000 */
        /* <DEDUP_REMOVED lines=23> */
[----:B------:R-:W-:Y:S02]  /*177d0*/  R2UR UR59, R7 ;  /* 0x00000000073b72ca */ /* 0x000fe400000e0000 */
[----:B------:R-:W-:Y:S01]  /*177e0*/  R2UR UR58, R11 ;  /* 0x000000000b3a72ca */ /* 0x000fe200000e0000 */
[----:B------:R-:W-:Y:S01]  /*177f0*/  UMOV UR56, UR20 ;  /* 0x0000001400387c82 */ /* 0x000fe20008000000 */
[----:B------:R-:W-:Y:S01]  /*17800*/  UMOV UR57, UR21 ;  /* 0x0000001500397c82 */ /* 0x000fe20008000000 */
[----:B------:R-:W-:Y:S02]  /*17810*/  WARPGROUP.DEPBAR.LE gsb0, 0x0 ;  /* 0x00008000000079c5 */ /* 0x000fe40000010000 */
[----:B------:R-:W-:-:S08]  /*17820*/  WARPGROUP.ARRIVE ;  /* 0x00000000000079c5 */ /* 0x000fd00000000000 */
[----:B------:R-:W-:Y:S01]  /*17830*/  HGMMA.64x16x16.F32.BF16 R128, gdesc[UR56], R128, gsb0 ;  /* 0x00200000388079f0 */ /* 0x000fe20008001880 */
[----:B------:R-:W-:Y:S01]  /*17840*/  UMOV UR4, UR20 ;  /* 0x0000001400047c82 */ /* 0x000fe20008000000 */
[----:B------:R-:W-:Y:S01]  /*17850*/  UMOV UR5, UR21 ;  /* 0x0000001500057c82 */ /* 0x000fe20008000000 */
[----:B------:R-:W-:Y:S01]  /*17860*/  VIADD R8, R6, 0x382 ;  /* 0x0000038206087836 */ /* 0x000fe20000000000 */
[----:B------:R-:W-:Y:S02]  /*17870*/  WARPGROUP.DEPBAR.LE gsb0, 0x0 ;  /* 0x00008000000079c5 */ /* 0x000fe40000010000 */
[----:B------:R-:W-:-:S06]  /*17880*/  WARPGROUP.ARRIVE ;  /* 0x00000000000079c5 */ /* 0x000fcc0000000000 */
[----:B------:R-:W-:Y:S01]  /*17890*/  HGMMA.64x16x16.F32.BF16 R120, gdesc[UR4], R120, gsb0 ;  /* 0x00200000047879f0 */ /* 0x000fe20008001878 */
[----:B------:R-:W-:Y:S01]  /*178a0*/  IMAD.MOV.U32 R9, RZ, RZ, 0x40000040 ;  /* 0x40000040ff097424 */ /* 0x000fe200078e00ff */
[----:B------:R-:W-:-:S04]  /*178b0*/  R2UR UR10, R8 ;  /* 0x00000000080a72ca */ /* 0x000fc800000e0000 */
        /* <DEDUP_REMOVED lines=27> */
[----:B--2---:R-:W-:Y:S02]  /*17a70*/  R2UR UR4, R2 ;  /* 0x00000000020472ca */ /* 0x004fe400000e0000 */
[----:B------:R-:W-:Y:S02]  /*17a80*/  R2UR UR5, R3 ;  /* 0x00000000030572ca */ /* 0x000fe400000e0000 */
[----:B------:R-:W-:Y:S01]  /*17a90*/  R2UR UR26, R8 ;  /* 0x00000000081a72ca */ /* 0x000fe200000e0000 */
[----:B------:R-:W2:Y:S01]  /*17aa0*/  LDL.64 R2, [R1+0x8] ;  /* 0x0000080001027983 */ /* 0x000ea20000100a00 */
[----:B------:R-:W-:-:S07]  /*17ab0*/  R2UR UR27, R9 ;  /* 0x00000000091b72ca */ /* 0x000fce00000e0000 */
[----:B------:R-:W-:Y:S02]  /*17ac0*/  UMOV UR24, UR4 ;  /* 0x0000000400187c82 */ /* 0x000fe40008000000 */
[----:B------:R-:W-:Y:S01]  /*17ad0*/  UMOV UR25, UR5 ;  /* 0x0000000500197c82 */ /* 0x000fe20008000000 */
[----:B------:R-:W-:Y:S02]  /*17ae0*/  WARPGROUP.DEPBAR.LE gsb0, 0x0 ;  /* 0x00008000000079c5 */ /* 0x000fe40000010000 */
[----:B------:R-:W-:-:S06]  /*17af0*/  WARPGROUP.ARRIVE ;  /* 0x00000000000079c5 */ /* 0x000fcc0000000000 */
[----:B------:R-:W-:Y:S01]  /*17b00*/  HGMMA.64x16x16.F32.BF16 R168, gdesc[UR24], R168, gsb0 ;  /* 0x0020000018a879f0 */ /* 0x000fe200080018a8 */
        /* <DEDUP_REMOVED lines=78> */
[----:B------:R-:W-:Y:S02]  /*17ff0*/  R2UR UR10, R8 ;  /* 0x00000000080a72ca */ /* 0x000fe400000e0000 */
[----:B------:R-:W-:Y:S01]  /*18000*/  R2UR UR11, R9 ;  /* 0x00000000090b72ca */ /* 0x000fe200000e0000 */
[----:B------:R-:W-:Y:S01]  /*18010*/  UMOV UR8, UR4 ;  /* 0x0000000400087c82 */ /* 0x000fe20008000000 */
[----:B------:R-:W-:-:S09]  /*18020*/  UMOV UR9, UR5 ;  /* 0x0000000500097c82 */ /* 0x000fd20008000000 */
[----:B------:R-:W-:Y:S01]  /*18030*/  MOV R7, UR10 ;  /* 0x0000000a00077c02 */ /* 0x000fe20008000f00 */
[----:B------:R-:W-:Y:S01]  /*18040*/  UMOV UR10, UR6 ;  /* 0x00000006000a7c82 */ /* 0x000fe20008000000 */
[----:B------:R-:W-:Y:S01]  /*18050*/  MOV R11, UR11 ;  /* 0x0000000b000b7c02 */ /* 0x000fe20008000f00 */
        /* <DEDUP_REMOVED lines=12> */
[----:B------:R-:W-:Y:S01]  /*18120*/  IMAD.MOV.U32 R9, RZ, RZ, 0x40000040 ;  /* 0x40000040ff097424 */ /* 0x000fe200078e00ff */
[----:B--2---:R-:W-:Y:S02]  /*18130*/  R2UR UR20, R2 ;  /* 0x00000000021472ca */ /* 0x004fe400000e0000 */
[----:B------:R-:W-:Y:S02]  /*18140*/  R2UR UR21, R3 ;  /* 0x00000000031572ca */ /* 0x000fe400000e0000 */
[----:B------:R-:W-:Y:S01]  /*18150*/  R2UR UR14, R8 ;  /* 0x00000000080e72ca */ /* 0x000fe200000e0000 */
[----:B------:R0:W5:Y:S01]  /*18160*/  LDL.LU.64 R2, [R1+0x90] ;  /* 0x0000900001027983 */ /* 0x0001620000300a00 */
        /* <DEDUP_REMOVED lines=91> */
[----:B------:R-:W-:Y:S02]  /*18720*/  VIADD R8, R6, 0x580 ;  /* 0x0000058006087836 */ /* 0x000fe40000000000 */
[----:B------:R-:W-:-:S03]  /*18730*/  IMAD.MOV.U32 R9, RZ, RZ, 0x40000040 ;  /* 0x40000040ff097424 */ /* 0x000fc600078e00ff */
[----:B------:R-:W-:Y:S01]  /*18740*/  R2UR UR58, R8 ;  /* 0x00000000083a72ca */ /* 0x000fe200000e0000 */
[----:B------:R-:W-:Y:S01]  /*18750*/  VIADD R8, R6, 0x600 ;  /* 0x0000060006087836 */ /* 0x000fe20000000000 */
[----:B------:R-:W-:Y:S01]  /*18760*/  R2UR UR59, R9 ;  /* 0x00000000093b72ca */ /* 0x000fe200000e0000 */
[----:B------:R-:W-:-:S03]  /*18770*/  IMAD.MOV.U32 R9, RZ, RZ, 0x40000040 ;  /* 0x40000040ff097424 */ /* 0x000fc600078e00ff */
[----:B------:R-:W-:Y:S01]  /*18780*/  R2UR UR6, R8 ;  /* 0x00000000080672ca */ /* 0x000fe200000e0000 */
[----:B------:R-:W-:Y:S02]  /*18790*/  WARPGROUP.DEPBAR.LE gsb0, 0x0 ;  /* 0x00008000000079c5 */ /* 0x000fe40000010000 */
[----:B------:R-:W-:-:S06]  /*187a0*/  WARPGROUP.ARRIVE ;  /* 0x00000000000079c5 */ /* 0x000fcc0000000000 */
[----:B------:R-:W-:Y:S01]  /*187b0*/  HGMMA.64x16x16.F32.BF16 R88, gdesc[UR20], R88, gsb0 ;  /* 0x00200000145879f0 */ /* 0x000fe20008001858 */
        /* <DEDUP_REMOVED lines=11> */
[----:B------:R-:W-:Y:S02]  /*18870*/  R2UR UR4, R236 ;  /* 0x00000000ec0472ca */ /* 0x000fe400000e0000 */
[----:B------:R-:W-:Y:S01]  /*18880*/  R2UR UR18, R8 ;  /* 0x00000000081272ca */ /* 0x000fe200000e0000 */
[----:B------:R-:W-:Y:S01]  /*18890*/  VIADD R8, R6, 0x800 ;  /* 0x0000080006087836 */ /* 0x000fe20000000000 */
[----:B------:R-:W-:Y:S01]  /*188a0*/  R2UR UR19, R9 ;  /* 0x00000000091372ca */ /* 0x000fe200000e0000 */
[----:B------:R-:W-:Y:S01]  /*188b0*/  IMAD.MOV.U32 R9, RZ, RZ, 0x40000040 ;  /* 0x40000040ff097424 */ /* 0x000fe200078e00ff */
[----:B------:R-:W-:-:S02]  /*188c0*/  R2UR UR5, R237 ;  /* 0x00000000ed0572ca */ /* 0x000fc400000e0000 */
        /* <DEDUP_REMOVED lines=41> */
[----:B------:R-:W-:Y:S02]  /*18b60*/  R2UR UR58, R8 ;  /* 0x00000000083a72ca */ /* 0x000fe400000e0000 */
[----:B------:R-:W-:Y:S01]  /*18b70*/  R2UR UR59, R9 ;  /* 0x00000000093b72ca */ /* 0x000fe200000e0000 */
[----:B------:R-:W-:Y:S01]  /*18b80*/  UMOV UR56, UR4 ;  /* 0x0000000400387c82 */ /* 0x000fe20008000000 */
[----:B------:R-:W-:Y:S01]  /*18b90*/  UMOV UR57, UR5 ;  /* 0x0000000500397c82 */ /* 0x000fe20008000000 */
[----:B------:R-:W-:Y:S02]  /*18ba0*/  WARPGROUP.DEPBAR.LE gsb0, 0x0 ;  /* 0x00008000000079c5 */ /* 0x000fe40000010000 */
[----:B------:R-:W-:-:S08]  /*18bb0*/  WARPGROUP.ARRIVE ;  /* 0x00000000000079c5 */ /* 0x000fd00000000000 */
[----:B------:R-:W-:Y:S01]  /*18bc0*/  MOV R11, UR59 ;  /* 0x0000003b000b7c02 */ /* 0x000fe20008000f00 */
[----:B------:R-:W-:Y:S01]  /*18bd0*/  UMOV UR59, UR7 ;  /* 0x00000007003b7c82 */ /* 0x000fe20008000000 */
[----:B------:R-:W-:Y:S01]  /*18be0*/  MOV R7, UR58 ;  /* 0x0000003a00077c02 */ /* 0x000fe20008000f00 */
[----:B------:R-:W-:Y:S02]  /*18bf0*/  UMOV UR58, UR6 ;  /* 0x00000006003a7c82 */ /* 0x000fe40008000000 */
        /* <DEDUP_REMOVED lines=47> */
[----:B------:R-:W-:-:S11]  /*18ef0*/  R2UR UR37, R235 ;  /* 0x00000000eb2572ca */ /* 0x000fd600000e0000 */
[----:B------:R-:W-:Y:S02]  /*18f00*/  UMOV UR48, UR36 ;  /* 0x0000002400307c82 */ /* 0x000fe40008000000 */
        /* <DEDUP_REMOVED lines=88> */
[----:B------:R-:W-:Y:S02]  /*19490*/  R2UR UR5, R14 ;  /* 0x000000000e0572ca */ /* 0x000fe400000e0000 */
[----:B------:R-:W-:Y:S02]  /*194a0*/  R2UR UR4, R13 ;  /* 0x000000000d0472ca */ /* 0x000fe400000e0000 */
[----:B------:R-:W-:Y:S02]  /*194b0*/  R2UR UR34, R8 ;  /* 0x00000000082272ca */ /* 0x000fe400000e0000 */
        /* <DEDUP_REMOVED lines=51> */
[----:B------:R-:W-:Y:S01]  /*197f0*/  VIADD R8, R6, 0x884 ;  /* 0x0000088406087836 */ /* 0x000fe20000000000 */
[----:B------:R-:W-:-:S04]  /*19800*/  MOV R9, 0x40000040 ;  /* 0x4000004000097802 */ /* 0x000fc80000000f00 */
        /* <DEDUP_REMOVED lines=11> */
[----:B------:R-:W-:Y:S02]  /*198c0*/  WARPGROUP.DEPBAR.LE gsb0, 0x0 ;  /* 0x00008000000079c5 */ /* 0x000fe40000010000 */
[----:B------:R-:W-:-:S10]  /*198d0*/  WARPGROUP.ARRIVE ;  /* 0x00000000000079c5 */ /* 0x000fd40000000000 */
        /* <DEDUP_REMOVED lines=33> */
[----:B------:R-:W-:Y:S01]  /*19af0*/  R2UR UR23, R9 ;  /* 0x00000000091772ca */ /* 0x000fe200000e0000 */
[----:B------:R-:W-:-:S02]  /*19b00*/  WARPGROUP.DEPBAR.LE gsb0, 0x0 ;  /* 0x00008000000079c5 */ /* 0x000fc40000010000 */
        /* <DEDUP_REMOVED lines=92> */
[----:B------:R-:W-:Y:S02]  /*1a0d0*/  R2UR UR39, R233 ;  /* 0x00000000e92772ca */ /* 0x000fe400000e0000 */
[----:B------:R-:W-:Y:S02]  /*1a0e0*/  R2UR UR38, R232 ;  /* 0x00000000e82672ca */ /* 0x000fe400000e0000 */
[----:B------:R-:W-:Y:S02]  /*1a0f0*/  R2UR UR37, R231 ;  /* 0x00000000e72572ca */ /* 0x000fe400000e0000 */
[----:B------:R-:W-:Y:S01]  /*1a100*/  R2UR UR36, R230 ;  /* 0x00000000e62472ca */ /* 0x000fe200000e0000 */
[----:B------:R-:W-:Y:S02]  /*1a110*/  WARPGROUP.DEPBAR.LE gsb0, 0x0 ;  /* 0x00008000000079c5 */ /* 0x000fe40000010000 */
[----:B0-----:R-:W-:-:S12]  /*1a120*/  @P2 BRA `(.L_x_635) ;  /* 0x0000000000282947 */ /* 0x001fd80003800000 */
[----:B------:R-:W-:Y:S05]  /*1a130*/  @!P0 BRA `(.L_x_636) ;  /* 0x0000000000048947 */ /* 0x000fea0003800000 */
[----:B------:R-:W-:Y:S01]  /*1a140*/  BPT.TRAP 0x1 ;  /* 0x000000040000795c */ /* 0x000fe20000300000 */
.L_x_636:
[----:B------:R-:W-:Y:S01]  /*1a150*/  SHF.L.U32 R4, R4, 0x1f, RZ ;  /* 0x0000001f04047819 */ /* 0x000fe200000006ff */
[----:B-----5:R-:W-:-:S04]  /*1a160*/  IMAD R6, R5, 0x8, R2 ;  /* 0x0000000805067824 */ /* 0x020fc800078e0202 */
[----:B------:R0:W1:Y:S01]  /*1a170*/  SYNCS.PHASECHK.TRANS64.TRYWAIT P2, [R6+URZ+0x34850], R4 ;  /* 0x03485004060075a7 */ /* 0x000062000804017f */
[----:B------:R-:W-:Y:S05]  /*1a180*/  @!P0 BRA `(.L_x_637) ;  /* 0x0000000000048947 */ /* 0x000fea0003800000 */
[----:B------:R-:W-:Y:S01]  /*1a190*/  BPT.TRAP 0x1 ;  /* 0x000000040000795c */ /* 0x000fe20000300000 */
.L_x_637:
[----:B-1----:R-:W-:Y:S05]  /*1a1a0*/  @P2 BRA `(.L_x_635) ;  /* 0x0000000000082947 */ /* 0x002fea0003800000 */
[----:B------:R-:W1:Y:S02]  /*1a1b0*/  SYNCS.PHASECHK.TRANS64.TRYWAIT P2, [R6+URZ+0x34850], R4 ;  /* 0x03485004060075a7 */ /* 0x000e64000804017f */
[----:B-1----:R-:W-:Y:S05]  /*1a1c0*/  @!P2 BRA `(.L_x_638) ;  /* 0x000000bc0064a947 */ /* 0x002fea0003800000 */
.L_x_635:
[----:B01---5:R-:W-:Y:S01]  /*1a1d0*/  VIADD R4, R2, 0x400 ;  /* 0x0000040002047836 */ /* 0x023fe20000000000 */
[----:B------:R-:W-:Y:S05]  /*1a1e0*/  WARPSYNC.ALL ;  /* 0x0000000000007948 */ /* 0x000fea0003800000 */
[----:B------:R-:W-:Y:S01]  /*1a1f0*/  SHF.R.U32.HI R4, RZ, 0x4, R4 ;  /* 0x00000004ff047819 */ /* 0x000fe20000011604 */
[----:B------:R-:W-:Y:S01]  /*1a200*/  IMAD.MOV.U32 R7, RZ, RZ, 0x40000040 ;  /* 0x40000040ff077424 */ /* 0x000fe200078e00ff */
[----:B------:R-:W-:Y:S01]  /*1a210*/  WARPGROUP.ARRIVE ;  /* 0x00000000000079c5 */ /* 0x000fe20000000000 */
[----:B------:R-:W-:Y:S01]  /*1a220*/  IMAD.MOV.U32 R9, RZ, RZ, 0x40000040 ;  /* 0x40000040ff097424 */ /* 0x000fe200078e00ff */
[----:B------:R-:W-:Y:S01]  /*1a230*/  LOP3.LUT R4, R4, 0x3fff, RZ, 0xc0, !PT ;  /* 0x00003fff04047812 */ /* 0x000fe200078ec0ff */
[----:B------:R-:W-:Y:S01]  /*1a240*/  ULDC UR9, c[0x0][0x9d8] ;  /* 0x0002760000097ab9 */ /* 0x000fe20000000800 */
[----:B------:R-:W-:Y:S01]  /*1a250*/  R2UR UR7, R7 ;  /* 0x00000000070772ca */ /* 0x000fe200000e0000 */
[----:B------:R-:W-:Y:S01]  /*1a260*/  FMUL.FTZ R7, R169, UR9 ;  /* 0x00000009a9077c20 */ /* 0x000fe20008410000 */
[----:B------:R-:W-:Y:S01]  /*1a270*/  LOP3.LUT R4, R4, 0x5800000, RZ, 0xfc, !PT ;  /* 0x0580000004047812 */ /* 0x000fe200078efcff */
[----:B------:R-:W-:Y:S01]  /*1a280*/  FMUL.FTZ R11, R172, UR9 ;  /* 0x00000009ac0b7c20 */ /* 0x000fe20008410000 */
[----:B------:R-:W-:Y:S01]  /*1a290*/  FMUL.FTZ R13, R173, UR9 ;  /* 0x00000009ad0d7c20 */ /* 0x000fe20008410000 */
[----:B------:R-:W-:Y:S01]  /*1a2a0*/  FMUL.FTZ R21, R160, UR9 ;  /* 0x00000009a0157c20 */ /* 0x000fe20008410000 */
[----:B------:R-:W-:Y:S01]  /*1a2b0*/  FMUL.FTZ R160, R161, UR9 ;  /* 0x00000009a1a07c20 */ /* 0x000fe20008410000 */
[----:B------:R-:W-:-:S02]  /*1a2c0*/  IMAD R6, R5, 0xb00, R4 ;  /* 0x00000b0005067824 */ /* 0x000fc400078e0204 */
[----:B------:R-:W-:Y:S01]  /*1a2d0*/  FMUL.FTZ R4, R168, UR9 ;  /* 0x00000009a8047c20 */ /* 0x000fe20008410000 */
[----:B------:R-:W-:Y:S01]  /*1a2e0*/  MUFU.TANH R7, R7 ;  /* 0x0000000700077308 */ /* 0x000fe20000002400 */
[----:B------:R-:W-:Y:S01]  /*1a2f0*/  FMUL.FTZ R161, R162, UR9 ;  /* 0x00000009a2a17c20 */ /* 0x000fe20008410000 */
[C---:B------:R-:W-:Y:S01]  /*1a300*/  VIADD R8, R6.reuse, 0x80 ;  /* 0x0000008006087836 */ /* 0x040fe20000000000 */
[----:B------:R-:W-:Y:S01]  /*1a310*/  R2UR UR6, R6 ;  /* 0x00000000060672ca */ /* 0x000fe200000e0000 */
[----:B------:R-:W-:Y:S01]  /*1a320*/  FMUL.FTZ R162, R163, UR9 ;  /* 0x00000009a3a27c20 */ /* 0x000fe20008410000 */
[----:B------:R-:W-:Y:S01]  /*1a330*/  FMUL.FTZ R163, R164, UR9 ;  /* 0x00000009a4a37c20 */ /* 0x000fe20008410000 */
[----:B------:R-:W-:Y:S01]  /*1a340*/  FMUL.FTZ R164, R165, UR9 ;  /* 0x00000009a5a47c20 */ /* 0x000fe20008410000 */
[----:B------:R-:W-:Y:S01]  /*1a350*/  FMUL.FTZ R165, R166, UR9 ;  /* 0x00000009a6a57c20 */ /* 0x000fe20008410000 */
[----:B------:R-:W0:Y:S01]  /*1a360*/  MUFU.TANH R4, R4 ;  /* 0x0000000400047308 */ /* 0x000e220000002400 */
[----:B------:R-:W-:Y:S01]  /*1a370*/  FMUL.FTZ R166, R167, UR9 ;  /* 0x00000009a7a67c20 */ /* 0x000fe20008410000 */
[----:B------:R-:W-:Y:S01]  /*1a380*/  FMUL.FTZ R152, R152, UR9 ;  /* 0x0000000998987c20 */ /* 0x000fe20008410000 */
[----:B------:R-:W-:Y:S01]  /*1a390*/  FMUL.FTZ R153, R153, UR9 ;  /* 0x0000000999997c20 */ /* 0x000fe20008410000 */
[----:B------:R-:W-:Y:S01]  /*1a3a0*/  FMUL.FTZ R156, R156, UR9 ;  /* 0x000000099c9c7c20 */ /* 0x000fe20008410000 */
[----:B------:R-:W-:Y:S01]  /*1a3b0*/  FMUL.FTZ R157, R157, UR9 ;  /* 0x000000099d9d7c20 */ /* 0x000fe20008410000 */
[----:B------:R-:W-:Y:S01]  /*1a3c0*/  FMUL.FTZ R144, R144, UR9 ;  /* 0x0000000990907c20 */ /* 0x000fe20008410000 */
[----:B------:R-:W-:Y:S01]  /*1a3d0*/  FMUL.FTZ R145, R145, UR9 ;  /* 0x0000000991917c20 */ /* 0x000fe20008410000 */
[----:B------:R-:W-:Y:S01]  /*1a3e0*/  HGMMA.64x128x16.F32.BF16 R24, R176, gdesc[UR4].tnspB, R24, gsb0 ;  /* 0x41e00004b0187df0 */ /* 0x000fe20008001818 */
[----:B------:R-:W-:Y:S01]  /*1a3f0*/  R2UR UR6, R8 ;  /* 0x00000000080672ca */ /* 0x000fe200000e0000 */
[----:B------:R-:W-:Y:S01]  /*1a400*/  VIADD R8, R6, 0x100 ;  /* 0x0000010006087836 */ /* 0x000fe20000000000 */
[----:B------:R-:W-:Y:S01]  /*1a410*/  R2UR UR7, R9 ;  /* 0x00000000090772ca */ /* 0x000fe200000e0000 */
[----:B------:R-:W-:Y:S01]  /*1a420*/  IMAD.MOV.U32 R9, RZ, RZ, 0x40000040 ;  /* 0x40000040ff097424 */ /* 0x000fe200078e00ff */
[----:B------:R-:W1:Y:S01]  /*1a430*/  MUFU.TANH R11, R11 ;  /* 0x0000000b000b7308 */ /* 0x000e620000002400 */
[----:B------:R-:W-:Y:S01]  /*1a440*/  FMUL.FTZ R148, R148, UR9 ;  /* 0x0000000994947c20 */ /* 0x000fe20008410000 */
[----:B------:R-:W-:Y:S01]  /*1a450*/  FMUL.FTZ R149, R149, UR9 ;  /* 0x0000000995957c20 */ /* 0x000fe20008410000 */
[----:B------:R-:W-:Y:S01]  /*1a460*/  FMUL.FTZ R136, R136, UR9 ;  /* 0x0000000988887c20 */ /* 0x000fe20008410000 */
[----:B0-----:R-:W-:Y:S01]  /*1a470*/  FMNMX.FTZ R167, R4, R3, !PT ;  /* 0x0000000304a77209 */ /* 0x001fe20007810000 */
[----:B------:R-:W-:Y:S01]  /*1a480*/  FMUL.FTZ R137, R137, UR9 ;  /* 0x0000000989897c20 */ /* 0x000fe20008410000 */
[----:B------:R-:W-:Y:S01]  /*1a490*/  FMUL.FTZ R140, R140, UR9 ;  /* 0x000000098c8c7c20 */ /* 0x000fe20008410000 */
[----:B------:R-:W-:Y:S01]  /*1a4a0*/  FMUL.FTZ R141, R141, UR9 ;  /* 0x000000098d8d7c20 */ /* 0x000fe20008410000 */
[----:B------:R-:W0:Y:S01]  /*1a4b0*/  MUFU.TANH R13, R13 ;  /* 0x0000000d000d7308 */ /* 0x000e220000002400 */
[----:B------:R-:W-:Y:S01]  /*1a4c0*/  FMNMX.FTZ R167, R7, R167, !PT ;  /* 0x000000a707a77209 */ /* 0x000fe20007810000 */
[----:B------:R-:W-:Y:S01]  /*1a4d0*/  FMUL.FTZ R128, R128, UR9 ;  /* 0x0000000980807c20 */ /* 0x000fe20008410000 */
[----:B------:R-:W-:Y:S01]  /*1a4e0*/  FMUL.FTZ R129, R129, UR9 ;  /* 0x0000000981817c20 */ /* 0x000fe20008410000 */
[----:B------:R-:W-:Y:S01]  /*1a4f0*/  FMUL.FTZ R132, R132, UR9 ;  /* 0x0000000984847c20 */ /* 0x000fe20008410000 */
[----:B------:R-:W-:Y:S01]  /*1a500*/  FMUL.FTZ R133, R133, UR9 ;  /* 0x0000000985857c20 */ /* 0x000fe20008410000 */
[----:B------:R-:W-:Y:S01]  /*1a510*/  FMUL.FTZ R120, R120, UR9 ;  /* 0x0000000978787c20 */ /* 0x000fe20008410000 */
[----:B------:R-:W-:Y:S01]  /*1a520*/  FMUL.FTZ R121, R121, UR9 ;  /* 0x0000000979797c20 */ /* 0x000fe20008410000 */
[----:B------:R-:W2:Y:S01]  /*1a530*/  MUFU.TANH R21, R21 ;  /* 0x0000001500157308 */ /* 0x000ea20000002400 */
        /* <DEDUP_REMOVED lines=26> */
[----:B------:R-:W-:Y:S01]  /*1a6e0*/  ULDC UR8, c[0x0][0x988] ;  /* 0x0002620000087ab9 */ /* 0x000fe20000000800 */
        /* <DEDUP_REMOVED lines=47> */
[----:B------:R-:W1:Y:S01]  /*1a9e0*/  S2R R230, SR_TID.X ;  /* 0x0000000000e67919 */ /* 0x000e620000002100 */
[C---:B------:R-:W-:Y:S01]  /*1a9f0*/  ISETP.GT.AND P2, PT, R10.reuse, RZ, PT ;  /* 0x000000ff0a00720c */ /* 0x040fe20003f44270 */
[----:B------:R-:W-:-:S03]  /*1aa00*/  VIADD R10, R10, 0xffffffff ;  /* 0xffffffff0a0a7836 */ /* 0x000fc60000000000 */
[----:B------:R-:W3:Y:S01]  /*1aa10*/  MUFU.TANH R148, R148 ;  /* 0x0000009400947308 */ /* 0x000ee20000002400 */
[----:B0-----:R-:W-:-:S07]  /*1aa20*/  FMNMX.FTZ R167, R144, R167, !PT ;  /* 0x000000a790a77209 */ /* 0x001fce0007810000 */
[----:B------:R-:W0:Y:S01]  /*1aa30*/  MUFU.TANH R149, R149 ;  /* 0x0000009500957308 */ /* 0x000e220000002400 */
[----:B--2---:R-:W-:-:S07]  /*1aa40*/  FMNMX.FTZ R167, R145, R167, !PT ;  /* 0x000000a791a77209 */ /* 0x004fce0007810000 */
[----:B------:R-:W2:Y:S01]  /*1aa50*/  MUFU.TANH R136, R136 ;  /* 0x0000008800887308 */ /* 0x000ea20000002400 */
[----:B---3--:R-:W-:-:S07]  /*1aa60*/  FMNMX.FTZ R167, R148, R167, !PT ;  /* 0x000000a794a77209 */ /* 0x008fce0007810000 */
[----:B------:R-:W3:Y:S01]  /*1aa70*/  MUFU.TANH R137, R137 ;  /* 0x0000008900897308 */ /* 0x000ee20000002400 */
[----:B0-----:R-:W-:Y:S02]  /*1aa80*/  FMNMX.FTZ R167, R149, R167, !PT ;  /* 0x000000a795a77209 */ /* 0x001fe40007810000 */
[----:B-1----:R-:W-:-:S05]  /*1aa90*/  SHF.R.U32.HI R230, RZ, 0x7, R230 ;  /* 0x00000007ffe67819 */ /* 0x002fca00000116e6 */
[----:B------:R-:W0:Y:S01]  /*1aaa0*/  MUFU.TANH R140, R140 ;  /* 0x0000008c008c7308 */ /* 0x000e220000002400 */
[----:B--2---:R-:W-:-:S07]  /*1aab0*/  FMNMX.FTZ R167, R136, R167, !PT ;  /* 0x000000a788a77209 */ /* 0x004fce0007810000 */
[----:B------:R-:W1:Y:S01]  /*1aac0*/  MUFU.TANH R141, R141 ;  /* 0x0000008d008d7308 */ /* 0x000e620000002400 */
[----:B------:R-:W-:Y:S02]  /*1aad0*/  WARPGROUP.DEPBAR.LE gsb0, 0x0 ;  /* 0x00008000000079c5 */ /* 0x000fe40000010000 */
[----:B------:R-:W-:Y:S01]  /*1aae0*/  WARPGROUP.ARRIVE ;  /* 0x00000000000079c5 */ /* 0x000fe20000000000 */
[----:B---3--:R-:W-:-:S04]  /*1aaf0*/  FMNMX.FTZ R167, R137, R167, !PT ;  /* 0x000000a789a77209 */ /* 0x008fc80007810000 */
[----:B------:R-:W2:Y:S01]  /*1ab00*/  MUFU.TANH R128, R128 ;  /* 0x0000008000807308 */ /* 0x000ea20000002400 */
[----:B------:R-:W-:Y:S01]  /*1ab10*/  HGMMA.64x128x16.F32.BF16 R24, R180, gdesc[UR4].tnspB, R24, gsb0 ;  /* 0x41e00004b4187df0 */ /* 0x000fe20008001818 */
[----:B------:R-:W-:Y:S01]  /*1ab20*/  R2UR UR6, R8 ;  /* 0x00000000080672ca */ /* 0x000fe200000e0000 */
[----:B------:R-:W-:Y:S01]  /*1ab30*/  VIADD R8, R6, 0x180 ;  /* 0x0000018006087836 */ /* 0x000fe20000000000 */
[----:B------:R-:W-:Y:S01]  /*1ab40*/  R2UR UR7, R9 ;  /* 0x00000000090772ca */ /* 0x000fe200000e0000 */
[----:B------:R-:W-:Y:S01]  /*1ab50*/  IMAD.MOV.U32 R9, RZ, RZ, 0x40000040 ;  /* 0x40000040ff097424 */ /* 0x000fe200078e00ff */
[----:B0-----:R-:W-:Y:S02]  /*1ab60*/  FMNMX.FTZ R167, R140, R167, !PT ;  /* 0x000000a78ca77209 */ /* 0x001fe40007810000 */
[----:B------:R-:W0:Y:S02]  /*1ab70*/  MUFU.TANH R129, R129 ;  /* 0x0000008100817308 */ /* 0x000e240000002400 */
[----:B-1----:R-:W-:-:S06]  /*1ab80*/  FMNMX.FTZ R167, R141, R167, !PT ;  /* 0x000000a78da77209 */ /* 0x002fcc0007810000 */
[----:B------:R-:W1:Y:S01]  /*1ab90*/  MUFU.TANH R132, R132 ;  /* 0x0000008400847308 */ /* 0x000e620000002400 */
[----:B--2---:R-:W-:-:S07]  /*1aba0*/  FMNMX.FTZ R167, R128, R167, !PT ;  /* 0x000000a780a77209 */ /* 0x004fce0007810000 */
[----:B------:R-:W2:Y:S01]  /*1abb0*/  MUFU.TANH R133, R133 ;  /* 0x0000008500857308 */ /* 0x000ea20000002400 */
[----:B0-----:R-:W-:-:S07]  /*1abc0*/  FMNMX.FTZ R167, R129, R167, !PT ;  /* 0x000000a781a77209 */ /* 0x001fce0007810000 */
[----:B------:R-:W0:Y:S01]  /*1abd0*/  MUFU.TANH R120, R120 ;  /* 0x0000007800787308 */ /* 0x000e220000002400 */
[----:B-1----:R-:W-:-:S07]  /*1abe0*/  FMNMX.FTZ R167, R132, R167, !PT ;  /* 0x000000a784a77209 */ /* 0x002fce0007810000 */
        /* <DEDUP_REMOVED lines=20> */
[----:B------:R-:W2:Y:S08]  /*1ad30*/  MUFU.TANH R109, R109 ;  /* 0x0000006d006d7308 */ /* 0x000eb00000002400 */
[----:B------:R-:W3:Y:S08]  /*1ad40*/  MUFU.TANH R96, R96 ;  /* 0x0000006000607308 */ /* 0x000ef00000002400 */
[----:B------:R-:W4:Y:S01]  /*1ad50*/  MUFU.TANH R97, R97 ;  /* 0x0000006100617308 */ /* 0x000f220000002400 */
[----:B------:R-:W-:-:S02]  /*1ad60*/  WARPGROUP.DEPBAR.LE gsb0, 0x0 ;  /* 0x00008000000079c5 */ /* 0x000fc40000010000 */
[----:B------:R-:W-:-:S05]  /*1ad70*/  WARPGROUP.ARRIVE ;  /* 0x00000000000079c5 */ /* 0x000fca0000000000 */
[----:B------:R0:W-:Y:S01]  /*1ad80*/  MUFU.TANH R167, R88 ;  /* 0x0000005800a77308 */ /* 0x0001e20000002400 */
[----:B------:R-:W-:Y:S01]  /*1ad90*/  HGMMA.64x128x16.F32.BF16 R24, R184, gdesc[UR4].tnspB, R24, gsb0 ;  /* 0x41e00004b8187df0 */ /* 0x000fe20008001818 */
[----:B------:R-:W-:Y:S01]  /*1ada0*/  R2UR UR6, R8 ;  /* 0x00000000080672ca */ /* 0x000fe200000e0000 */
[----:B------:R-:W-:Y:S01]  /*1adb0*/  VIADD R8, R6, 0x200 ;  /* 0x0000020006087836 */ /* 0x000fe20000000000 */
[----:B------:R-:W-:Y:S01]  /*1adc0*/  R2UR UR7, R9 ;  /* 0x00000000090772ca */ /* 0x000fe200000e0000 */
[----:B------:R-:W-:Y:S01]  /*1add0*/  IMAD.MOV.U32 R9, RZ, RZ, 0x40000040 ;  /* 0x40000040ff097424 */ /* 0x000fe200078e00ff */
[----:B0-----:R-:W-:Y:S02]  /*1ade0*/  FMNMX.FTZ R88, R105, R168, !PT ;  /* 0x000000a869587209 */ /* 0x001fe40007810000 */
[----:B------:R-:W0:Y:S02]  /*1adf0*/  MUFU.TANH R100, R100 ;  /* 0x0000006400647308 */ /* 0x000e240000002400 */
[----:B-1----:R-:W-:-:S04]  /*1ae00*/  FMNMX.FTZ R88, R108, R88, !PT ;  /* 0x000000586c587209 */ /* 0x002fc80007810000 */
[----:B--2---:R-:W-:Y:S02]  /*1ae10*/  FMNMX.FTZ R88, R109, R88, !PT ;  /* 0x000000586d587209 */ /* 0x004fe40007810000 */
[----:B------:R-:W1:Y:S02]  /*1ae20*/  MUFU.TANH R101, R101 ;  /* 0x0000006500657308 */ /* 0x000e640000002400 */
[----:B---3--:R-:W-:-:S04]  /*1ae30*/  FMNMX.FTZ R88, R96, R88, !PT ;  /* 0x0000005860587209 */ /* 0x008fc80007810000 */
[----:B----4-:R-:W-:Y:S02]  /*1ae40*/  FMNMX.FTZ R88, R97, R88, !PT ;  /* 0x0000005861587209 */ /* 0x010fe40007810000 */
[----:B------:R2:W3:Y:S02]  /*1ae50*/  MUFU.TANH R168, R89 ;  /* 0x0000005900a87308 */ /* 0x0004e40000002400 */
[----:B0-----:R-:W-:-:S06]  /*1ae60*/  FMNMX.FTZ R88, R100, R88, !PT ;  /* 0x0000005864587209 */ /* 0x001fcc0007810000 */
[----:B------:R-:W0:Y:S01]  /*1ae70*/  MUFU.TANH R92, R92 ;  /* 0x0000005c005c7308 */ /* 0x000e220000002400 */
[----:B-1----:R-:W-:-:S04]  /*1ae80*/  FMNMX.FTZ R88, R101, R88, !PT ;  /* 0x0000005865587209 */ /* 0x002fc80007810000 */
[----:B--2---:R-:W-:Y:S01]  /*1ae90*/  FMNMX.FTZ R89, R167, R88, !PT ;  /* 0x00000058a7597209 */ /* 0x004fe20007810000 */
[----:B------:R-:W-:Y:S02]  /*1aea0*/  VIADD R88, R6, 0x280 ;  /* 0x0000028006587836 */ /* 0x000fe40000000000 */
[----:B------:R-:W1:Y:S01]  /*1aeb0*/  MUFU.TANH R93, R93 ;  /* 0x0000005d005d7308 */ /* 0x000e620000002400 */
[----:B---3--:R-:W-:Y:S01]  /*1aec0*/  FMNMX.FTZ R169, R168, R89, !PT ;  /* 0x00000059a8a97209 */ /* 0x008fe20007810000 */
[----:B------:R-:W-:-:S06]  /*1aed0*/  IMAD.MOV.U32 R89, RZ, RZ, 0x40000040 ;  /* 0x40000040ff597424 */ /* 0x000fcc00078e00ff */
[----:B------:R-:W-:Y:S01]  /*1aee0*/  MUFU.TANH R14, R14 ;  /* 0x0000000e000e7308 */ /* 0x000fe20000002400 */
[----:B0-----:R-:W-:-:S07]  /*1aef0*/  FMNMX.FTZ R169, R92, R169, !PT ;  /* 0x000000a95ca97209 */ /* 0x001fce0007810000 */
        /* <DEDUP_REMOVED lines=12> */
[----:B------:R-:W-:-:S05]  /*1afc0*/  WARPGROUP.ARRIVE ;  /* 0x00000000000079c5 */ /* 0x000fca0000000000 */
[----:B------:R-:W-:Y:S01]  /*1afd0*/  MUFU.TANH R150, R150 ;  /* 0x0000009600967308 */ /* 0x000fe20000002400 */
[----:B------:R-:W-:Y:S01]  /*1afe0*/  HGMMA.64x128x16.F32.BF16 R24, R188, gdesc[UR4].tnspB, R24, gsb0 ;  /* 0x41e00004bc187df0 */ /* 0x000fe20008001818 */
[----:B------:R-:W-:Y:S01]  /*1aff0*/  R2UR UR6, R8 ;  /* 0x00000000080672ca */ /* 0x000fe200000e0000 */
[----:B------:R-:W-:Y:S01]  /*1b000*/  FMUL.FTZ R8, R170, UR9 ;  /* 0x00000009aa087c20 */ /* 0x000fe20008410000 */
[----:B------:R-:W-:Y:S01]  /*1b010*/  R2UR UR7, R9 ;  /* 0x00000000090772ca */ /* 0x000fe200000e0000 */
[----:B------:R-:W-:Y:S01]  /*1b020*/  FMUL.FTZ R170, R91, UR9 ;  /* 0x000000095baa7c20 */ /* 0x000fe20008410000 */
[----:B------:R-:W-:Y:S02]  /*1b030*/  FMUL.FTZ R9, R171, UR9 ;  /* 0x00000009ab097c20 */ /* 0x000fe40008410000 */
[----:B------:R-:W-:Y:S08]  /*1b040*/  MUFU.TANH R151, R151 ;  /* 0x0000009700977308 */ /* 0x000ff00000002400 */
[----:B------:R-:W0:Y:S08]  /*1b050*/  MUFU.TANH R8, R8 ;  /* 0x0000000800087308 */ /* 0x000e300000002400 */
        /* <DEDUP_REMOVED lines=19> */
[----:B------:R-:W-:Y:S02]  /*1b190*/  R2UR UR6, R88 ;  /* 0x00000000580672ca */ /* 0x000fe400000e0000 */
[----:B------:R-:W-:-:S04]  /*1b1a0*/  R2UR UR7, R89 ;  /* 0x00000000590772ca */ /* 0x000fc800000e0000 */
[----:B------:R-:W-:Y:S01]  /*1b1b0*/  MUFU.TANH R119, R119 ;  /* 0x0000007700777308 */ /* 0x000fe20000002400 */
[----:B-1----:R-:W-:Y:S01]  /*1b1c0*/  FMNMX.FTZ R88, R93, R169, !PT ;  /* 0x000000a95d587209 */ /* 0x002fe20007810000 */
[----:B------:R-:W-:Y:S01]  /*1b1d0*/  FMUL.FTZ R169, R90, UR9 ;  /* 0x000000095aa97c20 */ /* 0x000fe20008410000 */
[----:B------:R-:W-:-:S03]  /*1b1e0*/  IMAD.U32 R90, RZ, RZ, UR8 ;  /* 0x00000008ff5a7e24 */ /* 0x000fc6000f8e00ff */
[----:B------:R-:W1:Y:S02]  /*1b1f0*/  SHFL.BFLY PT, R89, R88, 0x2, 0x1f ;  /* 0x0c401f0058597f89 */ /* 0x000e6400000e0000 */
[----:B------:R-:W-:Y:S08]  /*1b200*/  MUFU.TANH R106, R106 ;  /* 0x0000006a006a7308 */ /* 0x000ff00000002400 */
[----:B------:R-:W-:Y:S08]  /*1b210*/  MUFU.TANH R107, R107 ;  /* 0x0000006b006b7308 */ /* 0x000ff00000002400 */
[----:B------:R-:W-:Y:S01]  /*1b220*/  MUFU.TANH R110, R110 ;  /* 0x0000006e006e7308 */ /* 0x000fe20000002400 */
[----:B-1----:R-:W-:-:S07]  /*1b230*/  FMNMX.FTZ R89, R88, R89, !PT ;  /* 0x0000005958597209 */ /* 0x002fce0007810000 */
[----:B------:R-:W-:Y:S01]  /*1b240*/  MUFU.TANH R111, R111 ;  /* 0x0000006f006f7308 */ /* 0x000fe20000002400 */
[----:B------:R-:W1:Y:S07]  /*1b250*/  SHFL.BFLY PT, R88, R89, 0x1, 0x1f ;  /* 0x0c201f0059587f89 */ /* 0x000e6e00000e0000 */
[----:B------:R-:W-:Y:S08]  /*1b260*/  MUFU.TANH R98, R98 ;  /* 0x0000006200627308 */ /* 0x000ff00000002400 */
[----:B------:R-:W-:Y:S08]  /*1b270*/  MUFU.TANH R99, R99 ;  /* 0x0000006300637308 */ /* 0x000ff00000002400 */
[----:B------:R-:W-:Y:S01]  /*1b280*/  MUFU.TANH R102, R102 ;  /* 0x0000006600667308 */ /* 0x000fe20000002400 */
[----:B-1----:R-:W-:Y:S01]  /*1b290*/  FMNMX.FTZ R91, R89, R88, !PT ;  /* 0x00000058595b7209 */ /* 0x002fe20007810000 */
[----:B------:R-:W-:-:S02]  /*1b2a0*/  VIADD R88, R6, 0x300 ;  /* 0x0000030006587836 */ /* 0x000fc40000000000 */
[----:B------:R-:W-:Y:S02]  /*1b2b0*/  IMAD.MOV.U32 R89, RZ, RZ, 0x40000040 ;  /* 0x40000040ff597424 */ /* 0x000fe400078e00ff */
[CC--:B------:R-:W-:Y:S02]  /*1b2c0*/  FMUL.FTZ R171, R91.reuse, R90.reuse ;  /* 0x0000005a5bab7220 */ /* 0x0c0fe40000410000 */
[----:B------:R-:W-:Y:S01]  /*1b2d0*/  MUFU.TANH R103, R103 ;  /* 0x0000006700677308 */ /* 0x000fe20000002400 */
[----:B------:R-:W-:Y:S01]  /*1b2e0*/  FADD.FTZ R3, -R91, R3 ;  /* 0x000000035b037221 */ /* 0x000fe20000010100 */
[-CC-:B------:R-:W-:Y:S01]  /*1b2f0*/  FFMA.FTZ R176, R4, R90.reuse, -R171.reuse ;  /* 0x0000005a04b07223 */ /* 0x180fe200000108ab */
[-CC-:B------:R-:W-:Y:S01]  /*1b300*/  FFMA.FTZ R4, R7, R90.reuse, -R171.reuse ;  /* 0x0000005a07047223 */ /* 0x180fe200000108ab */
[--C-:B------:R-:W-:Y:S01]  /*1b310*/  FFMA.FTZ R7, R13, R90, -R171.reuse ;  /* 0x0000005a0d077223 */ /* 0x100fe200000108ab */
[----:B0-----:R-:W-:Y:S01]  /*1b320*/  FMNMX.FTZ R13, R8, R0, !PT ;  /* 0x00000000080d7209 */ /* 0x001fe20007810000 */
[----:B------:R-:W-:-:S02]  /*1b330*/  FFMA.FTZ R188, R144, R90, -R171 ;  /* 0x0000005a90bc7223 */ /* 0x000fc400000108ab */
[----:B------:R-:W-:Y:S01]  /*1b340*/  MUFU.TANH R169, R169 ;  /* 0x000000a900a97308 */ /* 0x000fe20000002400 */
[-CC-:B------:R-:W-:Y:S01]  /*1b350*/  FFMA.FTZ R178, R11, R90.reuse, -R171.reuse ;  /* 0x0000005a0bb27223 */ /* 0x180fe200000108ab */
[----:B--2---:R-:W-:Y:S01]  /*1b360*/  FMNMX.FTZ R13, R9, R13, !PT ;  /* 0x0000000d090d7209 */ /* 0x004fe20007810000 */
[-CC-:B------:R-:W-:Y:S01]  /*1b370*/  FFMA.FTZ R180, R21, R90.reuse, -R171.reuse ;  /* 0x0000005a15b47223 */ /* 0x180fe200000108ab */
[-CC-:B------:R-:W-:Y:S01]  /*1b380*/  FFMA.FTZ R184, R152, R90.reuse, -R171.reuse ;  /* 0x0000005a98b87223 */ /* 0x180fe200000108ab */
[-CC-:B------:R-:W-:Y:S01]  /*1b390*/  FFMA.FTZ R144, R145, R90.reuse, -R171.reuse ;  /* 0x0000005a91907223 */ /* 0x180fe200000108ab */
[----:B------:R-:W-:Y:S01]  /*1b3a0*/  FMNMX.FTZ R13, R14, R13, !PT ;  /* 0x0000000d0e0d7209 */ /* 0x000fe20007810000 */
        /* <DEDUP_REMOVED lines=11> */
[-C--:B------:R-:W-:Y:S01]  /*1b460*/  FFMA.FTZ R129, R129, R90.reuse, -R171 ;  /* 0x0000005a81817223 */ /* 0x080fe200000108ab */
[----:B------:R-:W-:-:S05]  /*1b470*/  FMUL.FTZ R3, R3, R90 ;  /* 0x0000005a03037220 */ /* 0x000fca0000410000 */
[----:B------:R-:W-:Y:S08]  /*1b480*/  MUFU.TANH R95, R95 ;  /* 0x0000005f005f7308 */ /* 0x000ff00000002400 */
[----:B------:R-:W-:Y:S08]  /*1b490*/  MUFU.EX2 R3, R3 ;  /* 0x0000000300037308 */ /* 0x000ff00000000800 */
[----:B------:R-:W0:Y:S08]  /*1b4a0*/  MUFU.EX2 R176, R176 ;  /* 0x000000b000b07308 */ /* 0x000e300000000800 */
[----:B------:R-:W1:Y:S08]  /*1b4b0*/  MUFU.EX2 R4, R4 ;  /* 0x0000000400047308 */ /* 0x000e700000000800 */
[----:B------:R-:W2:Y:S01]  /*1b4c0*/  MUFU.EX2 R178, R178 ;  /* 0x000000b200b27308 */ /* 0x000ea20000000800 */
[----:B0-----:R-:W-:-:S07]  /*1b4d0*/  FFMA.FTZ R15, R3, R15, R176 ;  /* 0x0000000f030f7223 */ /* 0x001fce00000100b0 */
[----:B------:R-:W0:Y:S01]  /*1b4e0*/  MUFU.EX2 R7, R7 ;  /* 0x0000000700077308 */ /* 0x000e220000000800 */
[----:B------:R-:W-:Y:S02]  /*1b4f0*/  WARPGROUP.DEPBAR.LE gsb0, 0x0 ;  /* 0x00008000000079c5 */ /* 0x000fe40000010000 */
[----:B------:R-:W-:Y:S01]  /*1b500*/  WARPGROUP.ARRIVE ;  /* 0x00000000000079c5 */ /* 0x000fe20000000000 */
[-CC-:B------:R-:W-:Y:S01]  /*1b510*/  FFMA.FTZ R192, R136, R90.reuse, -R171.reuse ;  /* 0x0000005a88c07223 */ /* 0x180fe200000108ab */
[-CC-:B------:R-:W-:Y:S01]  /*1b520*/  FFMA.FTZ R136, R137, R90.reuse, -R171.reuse ;  /* 0x0000005a89887223 */ /* 0x180fe200000108ab */
[----:B------:R-:W-:Y:S01]  /*1b530*/  FFMA.FTZ R194, R140, R90, -R171 ;  /* 0x0000005a8cc27223 */ /* 0x000fe200000108ab */
[----:B-1----:R-:W-:Y:S01]  /*1b540*/  FADD.FTZ R15, R4, R15 ;  /* 0x0000000f040f7221 */ /* 0x002fe20000010000 */
[----:B------:R-:W-:Y:S01]  /*1b550*/  MUFU.EX2 R180, R180 ;  /* 0x000000b400b47308 */ /* 0x000fe20000000800 */
[----:B------:R-:W-:Y:S01]  /*1b560*/  HGMMA.64x128x16.F32.BF16 R24, R196, gdesc[UR4].tnspB, R24, gsb0 ;  /* 0x41e00004c4187df0 */ /* 0x000fe20008001818 */
[----:B------:R-:W-:-:S02]  /*1b570*/  R2UR UR6, R88 ;  /* 0x00000000580672ca */ /* 0x000fc400000e0000 */
[----:B------:R-:W-:Y:S02]  /*1b580*/  R2UR UR7, R89 ;  /* 0x00000000590772ca */ /* 0x000fe400000e0000 */
[----:B------:R-:W-:Y:S02]  /*1b590*/  FMNMX.FTZ R88, R20, R13, !PT ;  /* 0x0000000d14587209 */ /* 0x000fe40007810000 */
[----:B------:R-:W-:Y:S01]  /*1b5a0*/  MUFU.EX2 R11, R11 ;  /* 0x0000000b000b7308 */ /* 0x000fe20000000800 */
[----:B------:R-:W-:Y:S02]  /*1b5b0*/  F2FP.BF16.F32.PACK_AB R176, R4, R176 ;  /* 0x000000b004b0723e */ /* 0x000fe400000010ff */
        /* <DEDUP_REMOVED lines=14> */
[----:B------:R-:W-:Y:S01]  /*1b6a0*/  VIADD R88, R6, 0x380 ;  /* 0x0000038006587836 */ /* 0x000fe20000000000 */
[----:B------:R-:W-:Y:S02]  /*1b6b0*/  MUFU.EX2 R186, R186 ;  /* 0x000000ba00ba7308 */ /* 0x000fe40000000800 */
[----:B------:R-:W-:-:S04]  /*1b6c0*/  FMNMX.FTZ R89, R150, R89, !PT ;  /* 0x0000005996597209 */ /* 0x000fc80007810000 */
[----:B------:R-:W-:Y:S01]  /*1b6d0*/  FMNMX.FTZ R137, R151, R89, !PT ;  /* 0x0000005997897209 */ /* 0x000fe20007810000 */
[----:B------:R-:W-:Y:S01]  /*1b6e0*/  IMAD.MOV.U32 R89, RZ, RZ, 0x40000040 ;  /* 0x40000040ff597424 */ /* 0x000fe200078e00ff */
[----:B------:R-:W-:Y:S02]  /*1b6f0*/  MUFU.EX2 R13, R157 ;  /* 0x0000009d000d7308 */ /* 0x000fe40000000800 */
[----:B------:R-:W-:-:S04]  /*1b700*/  FMNMX.FTZ R137, R138, R137, !PT ;  /* 0x000000898a897209 */ /* 0x000fc80007810000 */
[----:B------:R-:W-:Y:S02]  /*1b710*/  FMNMX.FTZ R137, R139, R137, !PT ;  /* 0x000000898b897209 */ /* 0x000fe40007810000 */
[----:B------:R-:W-:Y:S02]  /*1b720*/  MUFU.EX2 R188, R188 ;  /* 0x000000bc00bc7308 */ /* 0x000fe40000000800 */
[----:B------:R-:W-:-:S06]  /*1b730*/  FMNMX.FTZ R137, R142, R137, !PT ;  /* 0x000000898e897209 */ /* 0x000fcc0007810000 */
        /* <DEDUP_REMOVED lines=9> */
[-CC-:B------:R-:W-:Y:S01]  /*1b7d0*/  FFMA.FTZ R196, R128, R90.reuse, -R171.reuse ;  /* 0x0000005a80c47223 */ /* 0x180fe200000108ab */
[-CC-:B------:R-:W-:Y:S01]  /*1b7e0*/  FFMA.FTZ R198, R132, R90.reuse, -R171.reuse ;  /* 0x0000005a84c67223 */ /* 0x180fe200000108ab */
[----:B------:R-:W-:-:S03]  /*1b7f0*/  FFMA.FTZ R128, R133, R90, -R171 ;  /* 0x0000005a85807223 */ /* 0x000fc600000108ab */
[----:B------:R-:W-:Y:S01]  /*1b800*/  HGMMA.64x128x16.F32.BF16 R24, R200, gdesc[UR4].tnspB, R24, gsb0 ;  /* 0x41e00004c8187df0 */ /* 0x000fe20008001818 */
[----:B------:R-:W-:Y:S01]  /*1b810*/  R2UR UR6, R88 ;  /* 0x00000000580672ca */ /* 0x000fe200000e0000 */
[----:B------:R-:W-:Y:S01]  /*1b820*/  MUFU.EX2 R196, R196 ;  /* 0x000000c400c47308 */ /* 0x000fe20000000800 */
[----:B------:R-:W-:Y:S02]  /*1b830*/  R2UR UR7, R89 ;  /* 0x00000000590772ca */ /* 0x000fe400000e0000 */
[----:B------:R-:W-:-:S04]  /*1b840*/  FMNMX.FTZ R88, R143, R137, !PT ;  /* 0x000000898f587209 */ /* 0x000fc80007810000 */
[----:B------:R-:W-:Y:S01]  /*1b850*/  FMNMX.FTZ R88, R130, R88, !PT ;  /* 0x0000005882587209 */ /* 0x000fe20007810000 */
[----:B------:R1:W-:Y:S03]  /*1b860*/  MUFU.EX2 R137, R141 ;  /* 0x0000008d00897308 */ /* 0x0003e60000000800 */
[----:B------:R-:W-:-:S04]  /*1b870*/  FMNMX.FTZ R88, R131, R88, !PT ;  /* 0x0000005883587209 */ /* 0x000fc80007810000 */
[----:B------:R-:W-:Y:S01]  /*1b880*/  FMNMX.FTZ R88, R134, R88, !PT ;  /* 0x0000005886587209 */ /* 0x000fe20007810000 */
[----:B------:R-:W-:Y:S03]  /*1b890*/  MUFU.EX2 R198, R198 ;  /* 0x000000c600c67308 */ /* 0x000fe60000000800 */
[----:B------:R-:W-:-:S04]  /*1b8a0*/  FMNMX.FTZ R88, R135, R88, !PT ;  /* 0x0000005887587209 */ /* 0x000fc80007810000 */
[----:B------:R-:W-:Y:S01]  /*1b8b0*/  FMNMX.FTZ R88, R122, R88, !PT ;  /* 0x000000587a587209 */ /* 0x000fe20007810000 */
[----:B------:R-:W-:Y:S03]  /*1b8c0*/  MUFU.EX2 R128, R128 ;  /* 0x0000008000807308 */ /* 0x000fe60000000800 */
        /* <DEDUP_REMOVED lines=14> */
[----:B------:R-:W-:-:S03]  /*1b9b0*/  VIADD R88, R6, 0x400 ;  /* 0x0000040006587836 */ /* 0x000fc60000000000 */
[----:B------:R-:W-:Y:S01]  /*1b9c0*/  FMNMX.FTZ R89, R103, R89, !PT ;  /* 0x0000005967597209 */ /* 0x000fe20007810000 */
[----:B------:R-:W-:Y:S02]  /*1b9d0*/  WARPGROUP.DEPBAR.LE gsb0, 0x0 ;  /* 0x00008000000079c5 */ /* 0x000fe40000010000 */
[----:B------:R-:W-:Y:S01]  /*1b9e0*/  WARPGROUP.ARRIVE ;  /* 0x00000000000079c5 */ /* 0x000fe20000000000 */
[-CC-:B------:R-:W-:Y:S01]  /*1b9f0*/  FFMA.FTZ R200, R120, R90.reuse, -R171.reuse ;  /* 0x0000005a78c87223 */ /* 0x180fe200000108ab */
[-CC-:B------:R-:W-:Y:S01]  /*1ba00*/  FFMA.FTZ R120, R121, R90.reuse, -R171.reuse ;  /* 0x0000005a79787223 */ /* 0x180fe200000108ab */
[-CC-:B------:R-:W-:Y:S01]  /*1ba10*/  FFMA.FTZ R202, R124, R90.reuse, -R171.reuse ;  /* 0x0000005a7cca7223 */ /* 0x180fe200000108ab */
[-CC-:B------:R-:W-:Y:S02]  /*1ba20*/  FFMA.FTZ R121, R125, R90.reuse, -R171.reuse ;  /* 0x0000005a7d797223 */ /* 0x180fe400000108ab */
[----:B------:R-:W-:Y:S01]  /*1ba30*/  HGMMA.64x128x16.F32.BF16 R24, R204, gdesc[UR4].tnspB, R24, gsb0 ;  /* 0x41e00004cc187df0 */ /* 0x000fe20008001818 */
[----:B------:R-:W-:Y:S01]  /*1ba40*/  R2UR UR6, R88 ;  /* 0x00000000580672ca */ /* 0x000fe200000e0000 */
[-CC-:B------:R-:W-:Y:S01]  /*1ba50*/  FFMA.FTZ R88, R117, R90.reuse, -R171.reuse ;  /* 0x0000005a75587223 */ /* 0x180fe200000108ab */
[----:B------:R-:W-:Y:S01]  /*1ba60*/  FFMA.FTZ R117, R92, R90, -R171 ;  /* 0x0000005a5c757223 */ /* 0x000fe200000108ab */
[----:B------:R-:W-:Y:S08]  /*1ba70*/  MUFU.EX2 R200, R200 ;  /* 0x000000c800c87308 */ /* 0x000ff00000000800 */
[----:B------:R-:W-:Y:S08]  /*1ba80*/  MUFU.EX2 R120, R120 ;  /* 0x0000007800787308 */ /* 0x000ff00000000800 */
[----:B------:R-:W-:Y:S08]  /*1ba90*/  MUFU.EX2 R202, R202 ;  /* 0x000000ca00ca7308 */ /* 0x000ff00000000800 */
[----:B------:R-:W-:Y:S08]  /*1baa0*/  MUFU.EX2 R121, R121 ;  /* 0x0000007900797308 */ /* 0x000ff00000000800 */
[----:B------:R-:W-:Y:S01]  /*1bab0*/  MUFU.EX2 R88, R88 ;  /* 0x0000005800587308 */ /* 0x000fe20000000800 */
[----:B------:R-:W-:-:S02]  /*1bac0*/  WARPGROUP.DEPBAR.LE gsb0, 0x0 ;  /* 0x00008000000079c5 */ /* 0x000fc40000010000 */
[-CC-:B------:R-:W-:Y:S01]  /*1bad0*/  FFMA.FTZ R204, R112, R90.reuse, -R171.reuse ;  /* 0x0000005a70cc7223 */ /* 0x180fe200000108ab */
[-CC-:B------:R-:W-:Y:S01]  /*1bae0*/  FFMA.FTZ R112, R113, R90.reuse, -R171.reuse ;  /* 0x0000005a71707223 */ /* 0x180fe200000108ab */
[----:B------:R-:W-:Y:S01]  /*1baf0*/  FMNMX.FTZ R113, R169, R89, !PT ;  /* 0x00000059a9717209 */ /* 0x000fe20007810000 */
[----:B------:R-:W-:Y:S01]  /*1bb00*/  IMAD.MOV.U32 R89, RZ, RZ, 0x40000040 ;  /* 0x40000040ff597424 */ /* 0x000fe200078e00ff */
[----:B------:R-:W-:Y:S01]  /*1bb10*/  WARPGROUP.ARRIVE ;  /* 0x00000000000079c5 */ /* 0x000fe20000000000 */
[-CC-:B------:R-:W-:Y:S01]  /*1bb20*/  FFMA.FTZ R206, R116, R90.reuse, -R171.reuse ;  /* 0x0000005a74ce7223 */ /* 0x180fe200000108ab */
[----:B------:R-:W-:Y:S01]  /*1bb30*/  FMNMX.FTZ R113, R170, R113, !PT ;  /* 0x00000071aa717209 */ /* 0x000fe20007810000 */
[----:B------:R-:W-:Y:S01]  /*1bb40*/  MUFU.EX2 R204, R204 ;  /* 0x000000cc00cc7308 */ /* 0x000fe20000000800 */
[----:B------:R-:W-:Y:S01]  /*1bb50*/  R2UR UR7, R89 ;  /* 0x00000000590772ca */ /* 0x000fe200000e0000 */
[-CC-:B------:R-:W-:Y:S01]  /*1bb60*/  FFMA.FTZ R89, R96, R90.reuse, -R171.reuse ;  /* 0x0000005a60597223 */ /* 0x180fe200000108ab */
[----:B------:R-:W-:Y:S01]  /*1bb70*/  FMNMX.FTZ R113, R94, R113, !PT ;  /* 0x000000715e717209 */ /* 0x000fe20007810000 */
[-CC-:B------:R-:W-:Y:S01]  /*1bb80*/  FFMA.FTZ R96, R97, R90.reuse, -R171.reuse ;  /* 0x0000005a61607223 */ /* 0x180fe200000108ab */
[-CC-:B------:R-:W-:Y:S01]  /*1bb90*/  FFMA.FTZ R97, R100, R90.reuse, -R171.reuse ;  /* 0x0000005a64617223 */ /* 0x180fe200000108ab */
[-CC-:B------:R-:W-:Y:S01]  /*1bba0*/  FFMA.FTZ R100, R101, R90.reuse, -R171.reuse ;  /* 0x0000005a65647223 */ /* 0x180fe200000108ab */
[----:B------:R-:W-:Y:S01]  /*1bbb0*/  FMNMX.FTZ R113, R95, R113, !PT ;  /* 0x000000715f717209 */ /* 0x000fe20007810000 */
[----:B------:R-:W-:Y:S01]  /*1bbc0*/  FFMA.FTZ R101, R167, R90, -R171 ;  /* 0x0000005aa7657223 */ /* 0x000fe200000108ab */
[----:B------:R-:W-:Y:S03]  /*1bbd0*/  MUFU.EX2 R112, R112 ;  /* 0x0000007000707308 */ /* 0x000fe60000000800 */
[----:B------:R-:W3:Y:S02]  /*1bbe0*/  SHFL.BFLY PT, R116, R113, 0x2, 0x1f ;  /* 0x0c401f0071747f89 */ /* 0x000ee400000e0000 */
[----:B------:R-:W-:Y:S03]  /*1bbf0*/  HGMMA.64x128x16.F32.BF16 R24, R208, gdesc[UR4].tnspB, R24, gsb0 ;  /* 0x41e00004d0187df0 */ /* 0x000fe60008001818 */
[----:B------:R-:W-:Y:S08]  /*1bc00*/  MUFU.EX2 R206, R206 ;  /* 0x000000ce00ce7308 */ /* 0x000ff00000000800 */
[----:B------:R-:W-:Y:S08]  /*1bc10*/  MUFU.EX2 R89, R89 ;  /* 0x0000005900597308 */ /* 0x000ff00000000800 */
[----:B------:R-:W-:Y:S01]  /*1bc20*/  MUFU.EX2 R96, R96 ;  /* 0x0000006000607308 */ /* 0x000fe20000000800 */
[----:B---3--:R-:W-:-:S07]  /*1bc30*/  FMNMX.FTZ R113, R113, R116, !PT ;  /* 0x0000007471717209 */ /* 0x008fce0007810000 */
[----:B------:R-:W-:Y:S08]  /*1bc40*/  MUFU.EX2 R97, R97 ;  /* 0x0000006100617308 */ /* 0x000ff00000000800 */
[----:B------:R-:W-:Y:S08]  /*1bc50*/  MUFU.EX2 R100, R100 ;  /* 0x0000006400647308 */ /* 0x000ff00000000800 */
[----:B------:R-:W-:Y:S01]  /*1bc60*/  MUFU.EX2 R101, R101 ;  /* 0x0000006500657308 */ /* 0x000fe20000000800 */
[----:B------:R-:W-:-:S02]  /*1bc70*/  WARPGROUP.DEPBAR.LE gsb0, 0x0 ;  /* 0x00008000000079c5 */ /* 0x000fc40000010000 */
[-CC-:B------:R-:W-:Y:S01]  /*1bc80*/  FFMA.FTZ R208, R104, R90.reuse, -R171.reuse ;  /* 0x0000005a68d07223 */ /* 0x180fe200000108ab */
[-CC-:B------:R-:W-:Y:S01]  /*1bc90*/  FFMA.FTZ R104, R105, R90.reuse, -R171.reuse ;  /* 0x0000005a69687223 */ /* 0x180fe200000108ab */
[-CC-:B------:R-:W-:Y:S01]  /*1bca0*/  FFMA.FTZ R105, R109, R90.reuse, -R171.reuse ;  /* 0x0000005a6d697223 */ /* 0x180fe200000108ab */
[----:B------:R-:W-:Y:S01]  /*1bcb0*/  WARPGROUP.ARRIVE ;  /* 0x00000000000079c5 */ /* 0x000fe20000000000 */
[----:B------:R-:W3:Y:S01]  /*1bcc0*/  SHFL.BFLY PT, R109, R113, 0x1, 0x1f ;  /* 0x0c201f00716d7f89 */ /* 0x000ee200000e0000 */
[-CC-:B------:R-:W-:Y:S01]  /*1bcd0*/  FFMA.FTZ R210, R108, R90.reuse, -R171.reuse ;  /* 0x0000005a6cd27223 */ /* 0x180fe200000108ab */
[-CC-:B------:R-:W-:Y:S01]  /*1bce0*/  FFMA.FTZ R108, R168, R90.reuse, -R171.reuse ;  /* 0x0000005aa86c7223 */ /* 0x180fe200000108ab */
[----:B------:R-:W-:Y:S01]  /*1bcf0*/  FFMA.FTZ R171, R93, R90, -R171 ;  /* 0x0000005a5dab7223 */ /* 0x000fe200000108ab */
[----:B------:R-:W-:Y:S08]  /*1bd00*/  MUFU.EX2 R208, R208 ;  /* 0x000000d000d07308 */ /* 0x000ff00000000800 */
[----:B------:R-:W-:Y:S08]  /*1bd10*/  MUFU.EX2 R104, R104 ;  /* 0x0000006800687308 */ /* 0x000ff00000000800 */
[----:B------:R-:W-:Y:S01]  /*1bd20*/  MUFU.EX2 R210, R210 ;  /* 0x000000d200d27308 */ /* 0x000fe20000000800 */
[----:B---3--:R-:W-:-:S07]  /*1bd30*/  FMNMX.FTZ R92, R113, R109, !PT ;  /* 0x0000006d715c7209 */ /* 0x008fce0007810000 */
[----:B------:R3:W-:Y:S01]  /*1bd40*/  MUFU.EX2 R109, R117 ;  /* 0x00000075006d7308 */ /* 0x0007e20000000800 */
[C---:B------:R-:W-:Y:S01]  /*1bd50*/  FMUL.FTZ R113, R92.reuse, R90 ;  /* 0x0000005a5c717220 */ /* 0x040fe20000410000 */
[----:B------:R-:W-:-:S03]  /*1bd60*/  FADD.FTZ R93, -R92, R0 ;  /* 0x000000005c5d7221 */ /* 0x000fc60000010100 */
[-CC-:B------:R-:W-:Y:S01]  /*1bd70*/  FFMA.FTZ R177, R8, R90.reuse, -R113.reuse ;  /* 0x0000005a08b17223 */ /* 0x180fe20000010871 */
[-CC-:B------:R-:W-:Y:S01]  /*1bd80*/  FFMA.FTZ R116, R9, R90.reuse, -R113.reuse ;  /* 0x0000005a09747223 */ /* 0x180fe20000010871 */
[----:B------:R-:W-:Y:S02]  /*1bd90*/  VIADD R8, R6, 0x480 ;  /* 0x0000048006087836 */ /* 0x000fe40000000000 */
[-C--:B------:R-:W-:Y:S01]  /*1bda0*/  FMUL.FTZ R93, R93, R90.reuse ;  /* 0x0000005a5d5d7220 */ /* 0x080fe20000410000 */
[----:B------:R-:W-:Y:S02]  /*1bdb0*/  IMAD.MOV.U32 R9, RZ, RZ, 0x40000040 ;  /* 0x40000040ff097424 */ /* 0x000fe400078e00ff */
[----:B------:R-:W-:Y:S01]  /*1bdc0*/  FFMA.FTZ R179, R14, R90, -R113 ;  /* 0x0000005a0eb37223 */ /* 0x000fe20000010871 */
[----:B------:R-:W-:Y:S01]  /*1bdd0*/  MUFU.EX2 R177, R177 ;  /* 0x000000b100b17308 */ /* 0x000fe20000000800 */
[----:B------:R-:W-:Y:S01]  /*1bde0*/  R2UR UR6, R8 ;  /* 0x00000000080672ca */ /* 0x000fe200000e0000 */
[----:B------:R-:W-:Y:S01]  /*1bdf0*/  VIADD R8, R6, 0x500 ;  /* 0x0000050006087836 */ /* 0x000fe20000000000 */
[----:B------:R-:W-:Y:S01]  /*1be00*/  R2UR UR7, R9 ;  /* 0x00000000090772ca */ /* 0x000fe200000e0000 */
[----:B------:R-:W-:-:S02]  /*1be10*/  IMAD.MOV.U32 R9, RZ, RZ, 0x40000040 ;  /* 0x40000040ff097424 */ /* 0x000fc400078e00ff */
[-CC-:B------:R-:W-:Y:S01]  /*1be20*/  FFMA.FTZ R14, R20, R90.reuse, -R113.reuse ;  /* 0x0000005a140e7223 */ /* 0x180fe20000010871 */
[-CC-:B------:R-:W-:Y:S01]  /*1be30*/  FFMA.FTZ R181, R161, R90.reuse, -R113.reuse ;  /* 0x0000005aa1b57223 */ /* 0x180fe20000010871 */
[-CC-:B------:R-:W-:Y:S01]  /*1be40*/  FFMA.FTZ R20, R162, R90.reuse, -R113.reuse ;  /* 0x0000005aa2147223 */ /* 0x180fe20000010871 */
[----:B------:R-:W4:Y:S01]  /*1be50*/  MUFU.EX2 R93, R93 ;  /* 0x0000005d005d7308 */ /* 0x000f220000000800 */
[-CC-:B------:R-:W-:Y:S01]  /*1be60*/  FFMA.FTZ R6, R131, R90.reuse, -R113.reuse ;  /* 0x0000005a83067223 */ /* 0x180fe20000010871 */
[-CC-:B------:R-:W-:Y:S01]  /*1be70*/  FFMA.FTZ R183, R165, R90.reuse, -R113.reuse ;  /* 0x0000005aa5b77223 */ /* 0x180fe20000010871 */
[-CC-:B-1----:R-:W-:Y:S01]  /*1be80*/  FFMA.FTZ R141, R166, R90.reuse, -R113.reuse ;  /* 0x0000005aa68d7223 */ /* 0x182fe20000010871 */
[-C--:B------:R-:W-:Y:S01]  /*1be90*/  FFMA.FTZ R201, R122, R90.reuse, -R113 ;  /* 0x0000005a7ac97223 */ /* 0x080fe20000010871 */
[----:B--2---:R-:W-:Y:S01]  /*1bea0*/  FADD.FTZ R122, R178, R15 ;  /* 0x0000000fb27a7221 */ /* 0x004fe20000010000 */
[-CC-:B------:R-:W-:Y:S01]  /*1beb0*/  FFMA.FTZ R185, R154, R90.reuse, -R113.reuse ;  /* 0x0000005a9ab97223 */ /* 0x180fe20000010871 */
[-CC-:B------:R-:W-:Y:S01]  /*1bec0*/  FFMA.FTZ R197, R130, R90.reuse, -R113.reuse ;  /* 0x0000005a82c57223 */ /* 0x180fe20000010871 */
[----:B------:R-:W-:Y:S01]  /*1bed0*/  HGMMA.64x128x16.F32.BF16 R24, R212, gdesc[UR4].tnspB, R24, gsb0 ;  /* 0x41e00004d4187df0 */ /* 0x000fe20008001818 */
[----:B------:R-:W-:Y:S01]  /*1bee0*/  R2UR UR6, R8 ;  /* 0x00000000080672ca */ /* 0x000fe200000e0000 */
[----:B------:R-:W1:Y:S01]  /*1bef0*/  MUFU.EX2 R116, R116 ;  /* 0x0000007400747308 */ /* 0x000e620000000800 */
[----:B------:R-:W-:Y:S01]  /*1bf00*/  R2UR UR7, R9 ;  /* 0x00000000090772ca */ /* 0x000fe200000e0000 */
[----:B------:R-:W-:Y:S01]  /*1bf10*/  @!P1 IMAD R8, R228, 0x8, R2 ;  /* 0x00000008e4089824 */ /* 0x000fe200078e0202 */
[----:B------:R-:W-:Y:S01]  /*1bf20*/  IADD3 R9, -R230, 0xb, RZ ;  /* 0x0000000be6097810 */ /* 0x000fe20007ffe1ff */
[----:B0-----:R-:W-:Y:S01]  /*1bf30*/  FADD.FTZ R15, R7, R122 ;  /* 0x0000007a070f7221 */ /* 0x001fe20000010000 */
[----:B---3--:R-:W-:Y:S01]  /*1bf40*/  FFMA.FTZ R117, R155, R90, -R113 ;  /* 0x0000005a9b757223 */ /* 0x008fe20000010871 */
[----:B------:R-:W-:-:S02]  /*1bf50*/  @!P1 VIADD R8, R8, 0x34840 ;  /* 0x0003484008089836 */ /* 0x000fc40000000000 */
[----:B----4-:R-:W-:Y:S01]  /*1bf60*/  FFMA.FTZ R131, R93, R12, R177 ;  /* 0x0000000c5d837223 */ /* 0x010fe200000100b1 */
[----:B------:R-:W-:Y:S01]  /*1bf70*/  MUFU.EX2 R179, R179 ;  /* 0x000000b300b37308 */ /* 0x000fe20000000800 */
[----:B------:R-:W-:Y:S01]  /*1bf80*/  FADD.FTZ R122, R180, R15 ;  /* 0x0000000fb47a7221 */ /* 0x000fe20000010000 */
[-CC-:B------:R-:W-:Y:S01]  /*1bf90*/  FFMA.FTZ R187, R158, R90.reuse, -R113.reuse ;  /* 0x0000005a9ebb7223 */ /* 0x180fe20000010871 */
[----:B------:R-:W-:Y:S01]  /*1bfa0*/  @!P1 PRMT R130, RZ, 0x654, R8 ;  /* 0x00000654ff829816 */ /* 0x000fe20000000008 */
[-CC-:B------:R-:W-:Y:S01]  /*1bfb0*/  FFMA.FTZ R124, R159, R90.reuse, -R113.reuse ;  /* 0x0000005a9f7c7223 */ /* 0x180fe20000010871 */
[-CC-:B------:R-:W-:Y:S01]  /*1bfc0*/  FFMA.FTZ R205, R114, R90.reuse, -R113.reuse ;  /* 0x0000005a72cd7223 */ /* 0x180fe20000010871 */
[-CC-:B------:R-:W-:Y:S01]  /*1bfd0*/  FFMA.FTZ R189, R146, R90.reuse, -R113.reuse ;  /* 0x0000005a92bd7223 */ /* 0x180fe20000010871 */
[-C--:B------:R-:W-:Y:S01]  /*1bfe0*/  FFMA.FTZ R140, R147, R90.reuse, -R113 ;  /* 0x0000005a938c7223 */ /* 0x080fe20000010871 */
[----:B------:R-:W-:Y:S01]  /*1bff0*/  MUFU.EX2 R14, R14 ;  /* 0x0000000e000e7308 */ /* 0x000fe20000000800 */
[----:B-1----:R-:W-:Y:S01]  /*1c000*/  FADD.FTZ R12, R116, R131 ;  /* 0x00000083740c7221 */ /* 0x002fe20000010000 */
        /* <DEDUP_REMOVED lines=24> */
[----:B------:R-:W-:Y:S01]  /*1c190*/  FFMA.FTZ R95, R95, R90, -R113 ;  /* 0x0000005a5f5f7223 */ /* 0x000fe20000010871 */
[----:B------:R-:W-:-:S02]  /*1c1a0*/  F2FP.BF16.F32.PACK_AB R178, R7, R178 ;  /* 0x000000b207b2723e */ /* 0x000fc400000010ff */
[----:B------:R-:W-:Y:S02]  /*1c1b0*/  F2FP.BF16.F32.PACK_AB R180, R11, R180 ;  /* 0x000000b40bb4723e */ /* 0x000fe400000010ff */
[----:B------:R-:W-:Y:S01]  /*1c1c0*/  F2FP.BF16.F32.PACK_AB R177, R116, R177 ;  /* 0x000000b174b1723e */ /* 0x000fe200000010ff */
        /* <DEDUP_REMOVED lines=14> */
[----:B------:R-:W-:-:S04]  /*1c2b0*/  F2FP.BF16.F32.PACK_AB R212, R96, R89 ;  /* 0x0000005960d4723e */ /* 0x000fc800000010ff */
[----:B------:R-:W-:Y:S01]  /*1c2c0*/  MUFU.EX2 R133, R133 ;  /* 0x0000008500857308 */ /* 0x000fe20000000800 */
[----:B------:R-:W-:Y:S01]  /*1c2d0*/  F2FP.BF16.F32.PACK_AB R214, R100, R97 ;  /* 0x0000006164d6723e */ /* 0x000fe200000010ff */
[----:B------:R-:W-:Y:S06]  /*1c2e0*/  HGMMA.64x128x16.F32.BF16 R24, R216, gdesc[UR4].tnspB, R24, gsb0 ;  /* 0x41e00004d8187df0 */ /* 0x000fec0008001818 */
        /* <DEDUP_REMOVED lines=11> */
[----:B------:R-:W0:Y:S08]  /*1c3a0*/  MUFU.EX2 R99, R99 ;  /* 0x0000006300637308 */ /* 0x000e300000000800 */
[----:B------:R-:W-:Y:S08]  /*1c3b0*/  MUFU.EX2 R102, R102 ;  /* 0x0000006600667308 */ /* 0x000ff00000000800 */
[----:B------:R-:W1:Y:S01]  /*1c3c0*/  MUFU.EX2 R103, R103 ;  /* 0x0000006700677308 */ /* 0x000e620000000800 */
[----:B0-----:R-:W-:-:S07]  /*1c3d0*/  F2FP.BF16.F32.PACK_AB R213, R99, R98 ;  /* 0x0000006263d5723e */ /* 0x001fce00000010ff */
[----:B------:R-:W-:Y:S08]  /*1c3e0*/  MUFU.EX2 R169, R169 ;  /* 0x000000a900a97308 */ /* 0x000ff00000000800 */
[----:B------:R-:W-:Y:S01]  /*1c3f0*/  MUFU.EX2 R170, R170 ;  /* 0x000000aa00aa7308 */ /* 0x000fe20000000800 */
[----:B-1----:R-:W-:-:S07]  /*1c400*/  F2FP.BF16.F32.PACK_AB R215, R103, R102 ;  /* 0x0000006667d7723e */ /* 0x002fce00000010ff */
[----:B------:R-:W-:Y:S08]  /*1c410*/  MUFU.EX2 R95, R95 ;  /* 0x0000005f005f7308 */ /* 0x000ff00000000800 */
[----:B------:R-:W-:Y:S01]  /*1c420*/  MUFU.EX2 R105, R105 ;  /* 0x0000006900697308 */ /* 0x000fe20000000800 */
[----:B------:R-:W-:Y:S02]  /*1c430*/  WARPGROUP.DEPBAR.LE gsb0, 0x0 ;  /* 0x00008000000079c5 */ /* 0x000fe40000010000 */
[----:B------:R0:W-:Y:S06]  /*1c440*/  BAR.ARV R9, 0x100 ;  /* 0x000400090000751d */ /* 0x0001ec0000002000 */
[----:B------:R1:W-:Y:S01]  /*1c450*/  @!P1 SYNCS.ARRIVE.TRANS64.RED.A1T0 RZ, [R130+URZ], RZ ;  /* 0x000000ff82ff99a7 */ /* 0x0003e2000810043f */
[----:B------:R-:W-:Y:S01]  /*1c460*/  MUFU.EX2 R219, R94 ;  /* 0x0000005e00db7308 */ /* 0x000fe20000000800 */
[----:B0-----:R-:W-:Y:S01]  /*1c470*/  FADD.FTZ R9, R179, R12 ;  /* 0x0000000cb3097221 */ /* 0x001fe20000010000 */
[----:B------:R-:W-:Y:S01]  /*1c480*/  F2FP.BF16.F32.PACK_AB R179, R14, R179 ;  /* 0x000000b30eb3723e */ /* 0x000fe200000010ff */
[-C--:B------:R-:W-:Y:S01]  /*1c490*/  FMUL.FTZ R24, R24, R3.reuse ;  /* 0x0000000318187220 */ /* 0x080fe20000410000 */
[----:B------:R-:W-:Y:S01]  /*1c4a0*/  FMUL.FTZ R25, R25, R3 ;  /* 0x0000000319197220 */ /* 0x000fe20000410000 */
[----:B------:R-:W-:Y:S01]  /*1c4b0*/  FADD.FTZ R12, R14, R9 ;  /* 0x000000090e0c7221 */ /* 0x000fe20000010000 */
[----:B------:R-:W-:Y:S01]  /*1c4c0*/  FFMA.FTZ R9, R127, R90, -R113 ;  /* 0x0000005a7f097223 */ /* 0x000fe20000010871 */
[----:B-1----:R-:W-:-:S02]  /*1c4d0*/  @!P1 IMAD R130, R5, 0x8, R2 ;  /* 0x0000000805829824 */ /* 0x002fc400078e0202 */
[-CC-:B------:R-:W-:Y:S01]  /*1c4e0*/  FFMA.FTZ R5, R123, R90.reuse, -R113.reuse ;  /* 0x0000005a7b057223 */ /* 0x180fe20000010871 */
[----:B------:R-:W-:Y:S01]  /*1c4f0*/  FADD.FTZ R15, R181, R12 ;  /* 0x0000000cb50f7221 */ /* 0x000fe20000010000 */
[----:B------:R-:W-:Y:S01]  /*1c500*/  FADD.FTZ R123, R11, R122 ;  /* 0x0000007a0b7b7221 */ /* 0x000fe20000010000 */
[-C--:B------:R-:W-:Y:S01]  /*1c510*/  FFMA.FTZ R12, R115, R90.reuse, -R113 ;  /* 0x0000005a730c7223 */ /* 0x080fe20000010871 */
[C---:B------:R-:W-:Y:S01]  /*1c520*/  F2FP.BF16.F32.PACK_AB R181, R20.reuse, R181 ;  /* 0x000000b514b5723e */ /* 0x040fe200000010ff */
[----:B------:R-:W-:Y:S01]  /*1c530*/  FADD.FTZ R122, R20, R15 ;  /* 0x0000000f147a7221 */ /* 0x000fe20000010000 */
[----:B------:R-:W-:Y:S01]  /*1c540*/  FADD.FTZ R114, R182, R123 ;  /* 0x0000007bb6727221 */ /* 0x000fe20000010000 */
[----:B------:R-:W-:Y:S01]  /*1c550*/  FFMA.FTZ R15, R119, R90, -R113 ;  /* 0x0000005a770f7223 */ /* 0x000fe20000010871 */
[----:B------:R-:W-:Y:S01]  /*1c560*/  MUFU.EX2 R5, R5 ;  /* 0x0000000500057308 */ /* 0x000fe20000000800 */
[----:B------:R-:W-:Y:S01]  /*1c570*/  FADD.FTZ R122, R183, R122 ;  /* 0x0000007ab77a7221 */ /* 0x000fe20000010000 */
[----:B------:R-:W-:Y:S01]  /*1c580*/  FADD.FTZ R115, R21, R114 ;  /* 0x0000007215737221 */ /* 0x000fe20000010000 */
[----:B------:R-:W-:-:S02]  /*1c590*/  @!P1 VIADD R130, R130, 0x34860 ;  /* 0x0003486082829836 */ /* 0x000fc40000000000 */
[-C--:B------:R-:W-:Y:S01]  /*1c5a0*/  FMUL.FTZ R28, R28, R3.reuse ;  /* 0x000000031c1c7220 */ /* 0x080fe20000410000 */
[----:B------:R-:W-:Y:S01]  /*1c5b0*/  FADD.FTZ R122, R141, R122 ;  /* 0x0000007a8d7a7221 */ /* 0x000fe20000010000 */
[----:B------:R-:W-:Y:S01]  /*1c5c0*/  FADD.FTZ R115, R184, R115 ;  /* 0x00000073b8737221 */ /* 0x000fe20000010000 */
[-C--:B------:R-:W-:Y:S01]  /*1c5d0*/  FMUL.FTZ R29, R29, R3.reuse ;  /* 0x000000031d1d7220 */ /* 0x080fe20000410000 */
[----:B------:R-:W-:Y:S01]  /*1c5e0*/  MUFU.EX2 R9, R9 ;  /* 0x0000000900097308 */ /* 0x000fe20000000800 */
[----:B------:R-:W-:Y:S01]  /*1c5f0*/  FADD.FTZ R122, R185, R122 ;  /* 0x0000007ab97a7221 */ /* 0x000fe20000010000 */
[----:B------:R-:W-:Y:S01]  /*1c600*/  FADD.FTZ R115, R152, R115 ;  /* 0x0000007398737221 */ /* 0x000fe20000010000 */
[----:B------:R-:W-:Y:S01]  /*1c610*/  @!P1 PRMT R130, RZ, 0x654, R130 ;  /* 0x00000654ff829816 */ /* 0x000fe20000000082 */
[-C--:B------:R-:W-:Y:S01]  /*1c620*/  FMUL.FTZ R32, R32, R3.reuse ;  /* 0x0000000320207220 */ /* 0x080fe20000410000 */
[----:B------:R-:W-:Y:S01]  /*1c630*/  FADD.FTZ R122, R117, R122 ;  /* 0x0000007a757a7221 */ /* 0x000fe20000010000 */
[----:B------:R-:W-:Y:S01]  /*1c640*/  FADD.FTZ R106, R186, R115 ;  /* 0x00000073ba6a7221 */ /* 0x000fe20000010000 */
[----:B------:R0:W-:Y:S01]  /*1c650*/  @!P1 SYNCS.ARRIVE.TRANS64.RED.A1T0 RZ, [R130+URZ], RZ ;  /* 0x000000ff82ff99a7 */ /* 0x0001e2000810043f */
[----:B------:R-:W-:Y:S01]  /*1c660*/  MUFU.EX2 R12, R12 ;  /* 0x0000000c000c7308 */ /* 0x000fe20000000800 */
[----:B------:R-:W-:Y:S01]  /*1c670*/  FADD.FTZ R115, R187, R122 ;  /* 0x0000007abb737221 */ /* 0x000fe20000010000 */
[----:B------:R-:W-:Y:S01]  /*1c680*/  FADD.FTZ R119, R13, R106 ;  /* 0x0000006a0d777221 */ /* 0x000fe20000010000 */
[-C--:B------:R-:W-:Y:S01]  /*1c690*/  FMUL.FTZ R33, R33, R3.reuse ;  /* 0x0000000321217220 */ /* 0x080fe20000410000 */
[-C--:B------:R-:W-:Y:S01]  /*1c6a0*/  FMUL.FTZ R36, R36, R3.reuse ;  /* 0x0000000324247220 */ /* 0x080fe20000410000 */
[----:B------:R-:W-:Y:S01]  /*1c6b0*/  FADD.FTZ R106, R124, R115 ;  /* 0x000000737c6a7221 */ /* 0x000fe20000010000 */
[----:B------:R-:W-:Y:S01]  /*1c6c0*/  FADD.FTZ R119, R188, R119 ;  /* 0x00000077bc777221 */ /* 0x000fe20000010000 */
[-C--:B------:R-:W-:Y:S01]  /*1c6d0*/  FMUL.FTZ R37, R37, R3.reuse ;  /* 0x0000000325257220 */ /* 0x080fe20000410000 */
        /* <DEDUP_REMOVED lines=16> */
[----:B------:R-:W1:Y:S01]  /*1c7e0*/  MUFU.EX2 R0, R171 ;  /* 0x000000ab00007308 */ /* 0x000e620000000800 */
[----:B------:R-:W-:Y:S01]  /*1c7f0*/  FADD.FTZ R113, R193, R106 ;  /* 0x0000006ac1717221 */ /* 0x000fe20000010000 */
[----:B------:R-:W-:Y:S01]  /*1c800*/  FADD.FTZ R115, R136, R115 ;  /* 0x0000007388737221 */ /* 0x000fe20000010000 */
[-C--:B------:R-:W-:Y:S01]  /*1c810*/  FMUL.FTZ R52, R52, R3.reuse ;  /* 0x0000000334347220 */ /* 0x080fe20000410000 */
[-C--:B------:R-:W-:Y:S01]  /*1c820*/  FMUL.FTZ R53, R53, R3.reuse ;  /* 0x0000000335357220 */ /* 0x080fe20000410000 */
[----:B------:R-:W-:Y:S01]  /*1c830*/  FADD.FTZ R4, R132, R113 ;  /* 0x0000007184047221 */ /* 0x000fe20000010000 */
[----:B------:R-:W-:Y:S01]  /*1c840*/  FADD.FTZ R106, R194, R115 ;  /* 0x00000073c26a7221 */ /* 0x000fe20000010000 */
[-C--:B------:R-:W-:Y:S01]  /*1c850*/  FMUL.FTZ R56, R56, R3.reuse ;  /* 0x0000000338387220 */ /* 0x080fe20000410000 */
[-C--:B------:R-:W-:Y:S01]  /*1c860*/  FMUL.FTZ R57, R57, R3.reuse ;  /* 0x0000000339397220 */ /* 0x080fe20000410000 */
[----:B------:R-:W-:Y:S01]  /*1c870*/  FADD.FTZ R14, R195, R4 ;  /* 0x00000004c30e7221 */ /* 0x000fe20000010000 */
[----:B------:R-:W-:Y:S01]  /*1c880*/  FADD.FTZ R7, R137, R106 ;  /* 0x0000006a89077221 */ /* 0x000fe20000010000 */
[----:B------:R-:W2:Y:S01]  /*1c890*/  MUFU.EX2 R4, R107 ;  /* 0x0000006b00047308 */ /* 0x000ea20000000800 */
[-C--:B------:R-:W-:Y:S01]  /*1c8a0*/  FMUL.FTZ R60, R60, R3.reuse ;  /* 0x000000033c3c7220 */ /* 0x080fe20000410000 */
[----:B------:R-:W-:Y:S01]  /*1c8b0*/  FADD.FTZ R14, R133, R14 ;  /* 0x0000000e850e7221 */ /* 0x000fe20000010000 */
[----:B------:R-:W-:Y:S01]  /*1c8c0*/  FADD.FTZ R20, R196, R7 ;  /* 0x00000007c4147221 */ /* 0x000fe20000010000 */
[-C--:B------:R-:W-:Y:S01]  /*1c8d0*/  FMUL.FTZ R61, R61, R3.reuse ;  /* 0x000000033d3d7220 */ /* 0x080fe20000410000 */
[----:B------:R-:W-:Y:S01]  /*1c8e0*/  FMUL.FTZ R64, R64, R3 ;  /* 0x0000000340407220 */ /* 0x000fe20000410000 */
[----:B------:R-:W-:Y:S01]  /*1c8f0*/  FADD.FTZ R7, R197, R14 ;  /* 0x0000000ec5077221 */ /* 0x000fe20000010000 */
[----:B------:R-:W-:Y:S01]  /*1c900*/  FADD.FTZ R11, R129, R20 ;  /* 0x00000014810b7221 */ /* 0x000fe20000010000 */
[C---:B------:R-:W-:Y:S01]  /*1c910*/  F2FP.BF16.F32.PACK_AB R197, R6.reuse, R197 ;  /* 0x000000c506c5723e */ /* 0x040fe200000010ff */
[----:B------:R-:W-:Y:S01]  /*1c920*/  FMUL.FTZ R65, R65, R3 ;  /* 0x0000000341417220 */ /* 0x000fe20000410000 */
[----:B------:R-:W-:Y:S01]  /*1c930*/  FADD.FTZ R14, R6, R7 ;  /* 0x00000007060e7221 */ /* 0x000fe20000010000 */
[----:B------:R-:W-:Y:S01]  /*1c940*/  FADD.FTZ R11, R198, R11 ;  /* 0x0000000bc60b7221 */ /* 0x000fe20000010000 */
[----:B-1----:R-:W-:Y:S01]  /*1c950*/  F2FP.BF16.F32.PACK_AB R218, R0, R109 ;  /* 0x0000006d00da723e */ /* 0x002fe200000010ff */
[----:B------:R-:W-:Y:S01]  /*1c960*/  FMUL.FTZ R68, R68, R3 ;  /* 0x0000000344447220 */ /* 0x000fe20000410000 */
[----:B------:R-:W-:Y:S01]  /*1c970*/  FADD.FTZ R7, R199, R14 ;  /* 0x0000000ec7077221 */ /* 0x000fe20000010000 */
[----:B------:R-:W-:Y:S01]  /*1c980*/  FADD.FTZ R11, R128, R11 ;  /* 0x0000000b800b7221 */ /* 0x000fe20000010000 */
[----:B------:R-:W1:Y:S01]  /*1c990*/  MUFU.EX2 R14, R111 ;  /* 0x0000006f000e7308 */ /* 0x000e620000000800 */
[C---:B------:R-:W-:Y:S01]  /*1c9a0*/  F2FP.BF16.F32.PACK_AB R199, R8.reuse, R199 ;  /* 0x000000c708c7723e */ /* 0x040fe200000010ff */
[----:B------:R-:W-:Y:S01]  /*1c9b0*/  FADD.FTZ R20, R8, R7 ;  /* 0x0000000708147221 */ /* 0x000fe20000010000 */
[----:B------:R-:W-:Y:S01]  /*1c9c0*/  FADD.FTZ R11, R200, R11 ;  /* 0x0000000bc80b7221 */ /* 0x000fe20000010000 */
[-C--:B------:R-:W-:Y:S01]  /*1c9d0*/  FMUL.FTZ R69, R69, R3.reuse ;  /* 0x0000000345457220 */ /* 0x080fe20000410000 */
[----:B------:R-:W-:Y:S01]  /*1c9e0*/  FMUL.FTZ R72, R72, R3 ;  /* 0x0000000348487220 */ /* 0x000fe20000410000 */
[----:B------:R-:W-:Y:S01]  /*1c9f0*/  FADD.FTZ R20, R201, R20 ;  /* 0x00000014c9147221 */ /* 0x000fe20000010000 */
[----:B------:R-:W-:Y:S01]  /*1ca00*/  FADD.FTZ R11, R120, R11 ;  /* 0x0000000b780b7221 */ /* 0x000fe20000010000 */
[----:B------:R-:W-:Y:S01]  /*1ca10*/  F2FP.BF16.F32.PACK_AB R201, R5, R201 ;  /* 0x000000c905c9723e */ /* 0x000fe200000010ff */
[-C--:B------:R-:W-:Y:S01]  /*1ca20*/  FMUL.FTZ R73, R73, R3.reuse ;  /* 0x0000000349497220 */ /* 0x080fe20000410000 */
        /* <DEDUP_REMOVED lines=11> */
[----:B------:R-:W-:Y:S01]  /*1cae0*/  FMUL.FTZ R85, R85, R3 ;  /* 0x0000000355557220 */ /* 0x000fe20000410000 */
        /* <DEDUP_REMOVED lines=17> */
[----:B--2---:R-:W-:Y:S01]  /*1cc00*/  F2FP.BF16.F32.PACK_AB R209, R4, R209 ;  /* 0x000000d104d1723e */ /* 0x004fe200000010ff */
        /* <DEDUP_REMOVED lines=41> */
[C---:B------:R-:W-:Y:S01]  /*1cea0*/  F2FP.BF16.F32.PACK_AB R219, R95.reuse, R219 ;  /* 0x000000db5fdb723e */ /* 0x040fe200000010ff */
[----:B------:R-:W-:Y:S01]  /*1ceb0*/  FADD.FTZ R12, R95, R4 ;  /* 0x000000045f0c7221 */ /* 0x000fe20000010000 */
[-C--:B------:R-:W-:Y:S01]  /*1cec0*/  FMUL.FTZ R26, R26, R93.reuse ;  /* 0x0000005d1a1a7220 */ /* 0x080fe20000410000 */
[----:B------:R0:W5:Y:S01]  /*1ced0*/  LDL R4, [R1+0x4] ;  /* 0x0000040001047983 */ /* 0x0001620000100800 */
        /* <DEDUP_REMOVED lines=31> */
[----:B------:R-:W-:-:S02]  /*1d0d0*/  IMAD.MOV.U32 R5, RZ, RZ, R228 ;  /* 0x000000ffff057224 */ /* 0x000fc400078e00e4 */
[----:B------:R-:W-:Y:S02]  /*1d0e0*/  IMAD.MOV.U32 R0, RZ, RZ, R92 ;  /* 0x000000ffff007224 */ /* 0x000fe400078e005c */
[----:B------:R-:W-:Y:S01]  /*1d0f0*/  IMAD.MOV.U32 R3, RZ, RZ, R91 ;  /* 0x000000ffff037224 */ /* 0x000fe200078e005b */
[----:B0-----:R-:W-:Y:S06]  /*1d100*/  @P2 BRA `(.L_x_639) ;  /* 0xffffff9800802947 */ /* 0x001fec000383ffff */
.L_x_629:
[----:B------:R-:W-:Y:S05]  /*1d110*/  WARPSYNC.ALL ;  /* 0x0000000000007948 */ /* 0x000fea0003800000 */
[----:B------:R-:W-:Y:S06]  /*1d120*/  BAR.ARV 0x8, 0x120 ;  /* 0x0204800000007b1d */ /* 0x000fec0000002000 */
[----:B------:R-:W-:Y:S05]  /*1d130*/  @!P0 BRA `(.L_x_640) ;  /* 0x0000000000048947 */ /* 0x000fea0003800000 */
[----:B------:R-:W-:Y:S01]  /*1d140*/  BPT.TRAP 0x1 ;  /* 0x000000040000795c */ /* 0x000fe20000300000 */
.L_x_640:
[----:B------:R-:W2:Y:S01]  /*1d150*/  LDL R0, [R1+0x4] ;  /* 0x0000040001007983 */ /* 0x000ea20000100800 */
[----:B------:R-:W-:Y:S01]  /*1d160*/  IMAD R9, R228, 0x8, R2 ;  /* 0x00000008e4097824 */ /* 0x000fe200078e0202 */
[----:B--2---:R-:W-:-:S04]  /*1d170*/  SHF.L.U32 R0, R0, 0x1f, RZ ;  /* 0x0000001f00007819 */ /* 0x004fc800000006ff */
[----:B------:R0:W1:Y:S01]  /*1d180*/  SYNCS.PHASECHK.TRANS64.TRYWAIT P2, [R9+URZ+0x34850], R0 ;  /* 0x03485000090075a7 */ /* 0x000062000804017f */
[----:B------:R-:W-:Y:S05]  /*1d190*/  @!P0 BRA `(.L_x_641) ;  /* 0x0000000000048947 */ /* 0x000fea0003800000 */
[----:B------:R-:W-:Y:S01]  /*1d1a0*/  BPT.TRAP 0x1 ;  /* 0x000000040000795c */ /* 0x000fe20000300000 */
.L_x_641:
[----:B------:R-:W-:-:S05]  /*1d1b0*/  VIADD R2, R2, 0x400 ;  /* 0x0000040002027836 */ /* 0x000fca0000000000 */
[----:B------:R-:W-:-:S04]  /*1d1c0*/  SHF.R.U32.HI R2, RZ, 0x4, R2 ;  /* 0x00000004ff027819 */ /* 0x000fc80000011602 */
[----:B------:R-:W-:-:S04]  /*1d1d0*/  LOP3.LUT R2, R2, 0x3fff, RZ, 0xc0, !PT ;  /* 0x00003fff02027812 */ /* 0x000fc800078ec0ff */
[----:B------:R-:W-:Y:S01]  /*1d1e0*/  LOP3.LUT R3, R2, 0x5800000, RZ, 0xfc, !PT ;  /* 0x0580000002037812 */ /* 0x000fe200078efcff */
[----:B-1----:R-:W-:Y:S06]  /*1d1f0*/  @P2 BRA `(.L_x_642) ;  /* 0x0000000000082947 */ /* 0x002fec0003800000 */
[----:B------:R-:W1:Y:S02]  /*1d200*/  SYNCS.PHASECHK.TRANS64.TRYWAIT P0, [R9+URZ+0x34850], R0 ;  /* 0x03485000090075a7 */ /* 0x000e64000800017f */
[----:B-1----:R-:W-:Y:S05]  /*1d210*/  @!P0 BRA `(.L_x_643) ;  /* 0x0000008c00648947 */ /* 0x002fea0003800000 */
.L_x_642:
[----:B------:R-:W-:Y:S01]  /*1d220*/  IMAD R2, R228, 0xb00, R3 ;  /* 0x00000b00e4027824 */ /* 0x000fe200078e0203 */
[----:B------:R-:W2:Y:S01]  /*1d230*/  LDL.LU R7, [R1+0x4] ;  /* 0x0000040001077983 */ /* 0x000ea20000300800 */
[----:B------:R-:W-:Y:S01]  /*1d240*/  IMAD.MOV.U32 R3, RZ, RZ, 0x40000040 ;  /* 0x40000040ff037424 */ /* 0x000fe200078e00ff */
[----:B------:R-:W-:Y:S05]  /*1d250*/  WARPSYNC.ALL ;  /* 0x0000000000007948 */ /* 0x000fea0003800000 */
[C---:B------:R-:W-:Y:S01]  /*1d260*/  R2UR UR6, R2.reuse ;  /* 0x00000000020672ca */ /* 0x040fe200000e0000 */
[----:B------:R-:W-:Y:S01]  /*1d270*/  WARPGROUP.ARRIVE ;  /* 0x00000000000079c5 */ /* 0x000fe20000000000 */
[----:B------:R-:W-:Y:S01]  /*1d280*/  R2UR UR7, R3 ;  /* 0x00000000030772ca */ /* 0x000fe200000e0000 */
[----:B-----5:R-:W-:Y:S01]  /*1d290*/  VIADD R4, R2, 0x80 ;  /* 0x0000008002047836 */ /* 0x020fe20000000000 */
[----:B01----:R-:W0:Y:S01]  /*1d2a0*/  SHFL.BFLY PT, R0, R15, 0x2, 0x1f ;  /* 0x0c401f000f007f89 */ /* 0x003e2200000e0000 */
[----:B------:R-:W-:-:S02]  /*1d2b0*/  IMAD.MOV.U32 R5, RZ, RZ, 0x40000040 ;  /* 0x40000040ff057424 */ /* 0x000fc400078e00ff */
[----:B------:R-:W-:Y:S02]  /*1d2c0*/  IMAD.MOV.U32 R3, RZ, RZ, 0x40000040 ;  /* 0x40000040ff037424 */ /* 0x000fe400078e00ff */
[----:B------:R-:W-:-:S05]  /*1d2d0*/  VIADD R228, R228, 0x1 ;  /* 0x00000001e4e47836 */ /* 0x000fca0000000000 */
[----:B------:R-:W-:Y:S01]  /*1d2e0*/  ISETP.NE.AND P0, PT, R228, 0x2, PT ;  /* 0x00000002e400780c */ /* 0x000fe20003f05270 */
[----:B------:R-:W-:Y:S01]  /*1d2f0*/  HGMMA.64x128x16.F32.BF16 R24, R176, gdesc[UR4].tnspB, R24, gsb0 ;  /* 0x41e00004b0187df0 */ /* 0x000fe20008001818 */
[----:B------:R-:W-:Y:S01]  /*1d300*/  R2UR UR6, R4 ;  /* 0x00000000040672ca */ /* 0x000fe200000e0000 */
[----:B------:R-:W-:Y:S01]  /*1d310*/  VIADD R4, R2, 0x100 ;  /* 0x0000010002047836 */ /* 0x000fe20000000000 */
[----:B------:R-:W-:Y:S01]  /*1d320*/  R2UR UR7, R5 ;  /* 0x00000000050772ca */ /* 0x000fe200000e0000 */
[----:B------:R-:W-:Y:S02]  /*1d330*/  IMAD.MOV.U32 R5, RZ, RZ, 0x40000040 ;  /* 0x40000040ff057424 */ /* 0x000fe400078e00ff */
[----:B0-----:R-:W-:Y:S01]  /*1d340*/  FADD.FTZ R0, R0, R15 ;  /* 0x0000000f00007221 */ /* 0x001fe20000010000 */
[----:B------:R-:W-:Y:S02]  /*1d350*/  WARPGROUP.DEPBAR.LE gsb0, 0x0 ;  /* 0x00008000000079c5 */ /* 0x000fe40000010000 */
[----:B------:R-:W-:-:S07]  /*1d360*/  WARPGROUP.ARRIVE ;  /* 0x00000000000079c5 */ /* 0x000fce0000000000 */
        /* <DEDUP_REMOVED lines=51> */
[----:B------:R-:W-:Y:S01]  /*1d6a0*/  R2UR UR6, R4 ;  /* 0x00000000040672ca */ /* 0x000fe200000e0000 */
[----:B------:R-:W-:Y:S01]  /*1d6b0*/  IMAD.MOV.U32 R4, RZ, RZ, RZ ;  /* 0x000000ffff047224 */ /* 0x000fe200078e00ff */
[----:B------:R-:W-:Y:S01]  /*1d6c0*/  R2UR UR7, R5 ;  /* 0x00000000050772ca */ /* 0x000fe200000e0000 */
[----:B------:R-:W-:Y:S02]  /*1d6d0*/  WARPGROUP.DEPBAR.LE gsb0, 0x0 ;  /* 0x00008000000079c5 */ /* 0x000fe40000010000 */
[----:B------:R-:W-:-:S10]  /*1d6e0*/  WARPGROUP.ARRIVE ;  /* 0x00000000000079c5 */ /* 0x000fd40000000000 */
[----:B------:R-:W-:Y:S01]  /*1d6f0*/  HGMMA.64x128x16.F32.BF16 R24, R212, gdesc[UR4].tnspB, R24, gsb0 ;  /* 0x41e00004d4187df0 */ /* 0x000fe20008001818 */
[----:B------:R-:W-:Y:S02]  /*1d700*/  R2UR UR7, R3 ;  /* 0x00000000030772ca */ /* 0x000fe400000e0000 */
[----:B------:R-:W0:Y:S01]  /*1d710*/  SHFL.BFLY PT, R3, R12, 0x2, 0x1f ;  /* 0x0c401f000c037f89 */ /* 0x000e2200000e0000 */
[----:B------:R-:W-:Y:S01]  /*1d720*/  R2UR UR6, R2 ;  /* 0x00000000020672ca */ /* 0x000fe200000e0000 */
[----:B0-----:R-:W-:Y:S02]  /*1d730*/  FADD.FTZ R2, R3, R12 ;  /* 0x0000000c03027221 */ /* 0x001fe40000010000 */
[----:B------:R-:W0:Y:S04]  /*1d740*/  SHFL.BFLY PT, R3, R0, 0x1, 0x1f ;  /* 0x0c201f0000037f89 */ /* 0x000e2800000e0000 */
[----:B------:R-:W1:Y:S01]  /*1d750*/  SHFL.BFLY PT, R5, R2, 0x1, 0x1f ;  /* 0x0c201f0002057f89 */ /* 0x000e6200000e0000 */
[----:B0-----:R-:W-:Y:S01]  /*1d760*/  FADD.FTZ R10, R0, R3 ;  /* 0x00000003000a7221 */ /* 0x001fe20000010000 */
[----:B------:R-:W-:Y:S01]  /*1d770*/  SEL R0, RZ, 0x1, P0 ;  /* 0x00000001ff007807 */ /* 0x000fe20000000000 */
[----:B-1----:R-:W-:-:S03]  /*1d780*/  FADD.FTZ R11, R2, R5 ;  /* 0x00000005020b7221 */ /* 0x002fc60000010000 */
[----:B------:R-:W-:Y:S02]  /*1d790*/  FSETP.NE.FTZ.AND P2, PT, R10, RZ, PT ;  /* 0x000000ff0a00720b */ /* 0x000fe40003f55000 */
[----:B--2---:R-:W-:Y:S02]  /*1d7a0*/  LOP3.LUT R7, R7, R0, RZ, 0x3c, !PT ;  /* 0x0000000007077212 */ /* 0x004fe400078e3cff */
[----:B------:R-:W-:-:S09]  /*1d7b0*/  FSETP.NE.FTZ.AND P3, PT, R11, RZ, PT ;  /* 0x000000ff0b00720b */ /* 0x000fd20003f75000 */
[----:B------:R-:W0:Y:S08]  /*1d7c0*/  @P2 MUFU.LG2 R5, R10 ;  /* 0x0000000a00052308 */ /* 0x000e300000000c00 */
[----:B------:R1:W-:Y:S01]  /*1d7d0*/  @P2 MUFU.RCP R4, R10 ;  /* 0x0000000a00042308 */ /* 0x0003e20000001000 */
[----:B------:R-:W-:-:S07]  /*1d7e0*/  IMAD.MOV.U32 R8, RZ, RZ, RZ ;  /* 0x000000ffff087224 */ /* 0x000fce00078e00ff */
[----:B------:R-:W2:Y:S01]  /*1d7f0*/  @P3 MUFU.LG2 R6, R11 ;  /* 0x0000000b00063308 */ /* 0x000ea20000000c00 */
[----:B-1----:R-:W3:Y:S01]  /*1d800*/  LDL.LU R10, [R1+0x84] ;  /* 0x00008400010a7983 */ /* 0x002ee20000300800 */
[----:B------:R-:W-:Y:S02]  /*1d810*/  WARPGROUP.DEPBAR.LE gsb0, 0x0 ;  /* 0x00008000000079c5 */ /* 0x000fe40000010000 */
[----:B------:R-:W-:-:S06]  /*1d820*/  WARPGROUP.ARRIVE ;  /* 0x00000000000079c5 */ /* 0x000fcc0000000000 */
[----:B------:R-:W-:Y:S01]  /*1d830*/  HGMMA.64x128x16.F32.BF16 R24, R216, gdesc[UR4].tnspB, R24, gsb0 ;  /* 0x41e00004d8187df0 */ /* 0x000fe20008001818 */
[----:B------:R2:W-:Y:S01]  /*1d840*/  STL [R1+0x4], R7 ;  /* 0x0000040701007387 */ /* 0x0005e20000100800 */
[----:B------:R-:W1:Y:S01]  /*1d850*/  @P3 MUFU.RCP R8, R11 ;  /* 0x0000000b00083308 */ /* 0x000e620000001000 */
[----:B------:R-:W-:Y:S02]  /*1d860*/  @!P1 VIADD R9, R9, 0x34860 ;  /* 0x0003486009099836 */ /* 0x000fe40000000000 */
[C---:B------:R-:W-:Y:S01]  /*1d870*/  @P2 FMUL.FTZ R2, R90.reuse, 0.69314718246459960938 ;  /* 0x3f3172185a022820 */ /* 0x040fe20000410000 */
[----:B------:R-:W-:Y:S01]  /*1d880*/  @P3 FMUL.FTZ R90, R90, 0.69314718246459960938 ;  /* 0x3f3172185a5a3820 */ /* 0x000fe20000410000 */
[----:B0-----:R-:W-:Y:S01]  /*1d890*/  @P2 FMUL.FTZ R5, R5, 0.69314718246459960938 ;  /* 0x3f31721805052820 */ /* 0x001fe20000410000 */
[----:B------:R-:W-:Y:S01]  /*1d8a0*/  IMAD.MOV.U32 R3, RZ, RZ, -0x800000 ;  /* 0xff800000ff037424 */ /* 0x000fe200078e00ff */
[----:B------:R-:W-:Y:S01]  /*1d8b0*/  @!P1 PRMT R9, RZ, 0x654, R9 ;  /* 0x00000654ff099816 */ /* 0x000fe20000000009 */
[----:B--2---:R-:W-:Y:S01]  /*1d8c0*/  @P3 FMUL.FTZ R7, R6, 0.69314718246459960938 ;  /* 0x3f31721806073820 */ /* 0x004fe20000410000 */
[----:B------:R-:W-:-:S02]  /*1d8d0*/  IMAD.MOV.U32 R0, RZ, RZ, -0x800000 ;  /* 0xff800000ff007424 */ /* 0x000fc400078e00ff */
[----:B------:R-:W-:Y:S01]  /*1d8e0*/  @P2 FFMA.FTZ R3, R2, R91, R5 ;  /* 0x0000005b02032223 */ /* 0x000fe20000010005 */
[----:B------:R-:W-:Y:S01]  /*1d8f0*/  @P3 FFMA.FTZ R0, R90, R92, R7 ;  /* 0x0000005c5a003223 */ /* 0x000fe20000010007 */
[----:B------:R-:W-:Y:S01]  /*1d900*/  SEL R228, R228, RZ, P0 ;  /* 0x000000ffe4e47207 */ /* 0x000fe20000000000 */
[----:B------:R-:W-:Y:S02]  /*1d910*/  WARPGROUP.DEPBAR.LE gsb0, 0x0 ;  /* 0x00008000000079c5 */ /* 0x000fe40000010000 */
        /* <DEDUP_REMOVED lines=28> */
[----:B------:R-:W-:Y:S01]  /*1dae0*/  FMUL.FTZ R40, R80, R4 ;  /* 0x0000000450287220 */ /* 0x000fe20000410000 */
        /* <DEDUP_REMOVED lines=15> */
[-C--:B------:R-:W-:Y:S01]  /*1dbe0*/  FMUL.FTZ R103, R25, R4.reuse ;  /* 0x0000000419677220 */ /* 0x080fe20000410000 */
[-C--:B------:R-:W-:Y:S01]  /*1dbf0*/  FMUL.FTZ R7, R28, R4.reuse ;  /* 0x000000041c077220 */ /* 0x080fe20000410000 */
[----:B------:R-:W-:Y:S01]  /*1dc00*/  FMUL.FTZ R102, R29, R4 ;  /* 0x000000041d667220 */ /* 0x000fe20000410000 */
[----:B------:R-:W-:Y:S01]  /*1dc10*/  PLOP3.LUT P1, PT, PT, PT, PT, 0x8, 0x0 ;  /* 0x000000000000781c */ /* 0x000fe20003f2e170 */
        /* <DEDUP_REMOVED lines=18> */
[----:B---3--:R-:W-:-:S05]  /*1dd40*/  VIADD R10, R10, 0x1 ;  /* 0x000000010a0a7836 */ /* 0x008fca0000000000 */
[----:B------:R0:W-:Y:S02]  /*1dd50*/  STL [R1+0x84], R10 ;  /* 0x0000840a01007387 */ /* 0x0001e40000100800 */
.L_x_579:
[----:B------:R-:W2:Y:S01]  /*1dd60*/  LDL R86, [R1+0x7c] ;  /* 0x00007c0001567983 */ /* 0x000ea20000100800 */
[----:B------:R-:W-:Y:S05]  /*1dd70*/  WARPSYNC.ALL ;  /* 0x0000000000007948 */ /* 0x000fea0003800000 */
[----:B------:R-:W1:Y:S01]  /*1dd80*/  S2UR UR5, SR_CgaCtaId ;  /* 0x00000000000579c3 */ /* 0x000e620000008800 */
[----:B------:R-:W-:Y:S01]  /*1dd90*/  UMOV UR4, 0x400 ;  /* 0x0000040000047882 */ /* 0x000fe20000000000 */
[----:B------:R-:W-:Y:S01]  /*1dda0*/  BSSY B0, `(.L_x_644) ;  /* 0x0000201000007945 */ /* 0x000fe20003800000 */
[----:B-1----:R-:W-:-:S06]  /*1ddb0*/  ULEA UR4, UR5, UR4, 0x18 ;  /* 0x0000000405047291 */ /* 0x002fcc000f8ec03f */
[----:B------:R-:W-:Y:S01]  /*1ddc0*/  IMAD.U32 R2, RZ, RZ, UR4 ;  /* 0x00000004ff027e24 */ /* 0x000fe2000f8e00ff */
[----:B------:R-:W-:Y:S06]  /*1ddd0*/  BAR.SYNC.DEFER_BLOCKING 0x5, 0x120 ;  /* 0x0144800000007b1d */ /* 0x000fec0000010000 */
[----:B------:R1:W3:Y:S02]  /*1dde0*/  LDS.128 R156, [R2+0x348d0] ;  /* 0x0348d000029c7984 */ /* 0x0002e40000000c00 */
[----:B------:R-:W-:Y:S06]  /*1ddf0*/  BAR.ARV 0x4, 0x120 ;  /* 0x0104800000007b1d */ /* 0x000fec0000002000 */
[----:B--2---:R-:W-:Y:S01]  /*1de00*/  SHF.R.S32.HI R38, RZ, 0x1f, R86 ;  /* 0x0000001fff267819 */ /* 0x004fe20000011456 */
[----:B------:R-:W-:-:S03]  /*1de10*/  IMAD.SHL.U32 R74, R86, 0x4, RZ ;  /* 0x00000004564a7824 */ /* 0x000fc600078e00ff */
[----:B------:R-:W-:Y:S01]  /*1de20*/  SHF.L.U64.HI R78, R86, 0x2, R38 ;  /* 0x00000002564e7819 */ /* 0x000fe20000010226 */
[----:B-1-3--:R-:W-:Y:S06]  /*1de30*/  @P1 BRA `(.L_x_645) ;  /* 0x0000001400541947 */ /* 0x00afec0003800000 */
[----:B------:R-:W1:Y:S01]  /*1de40*/  S2R R107, SR_TID.X ;  /* 0x00000000006b7919 */ /* 0x000e620000002100 */
[----:B------:R-:W-:Y:S05]  /*1de50*/  WARPSYNC.ALL ;  /* 0x0000000000007948 */ /* 0x000fea0003800000 */
[----:B------:R-:W2:Y:S01]  /*1de60*/  S2R R5, SR_SWINHI ;  /* 0x0000000000057919 */ /* 0x000ea20000002f00 */
[----:B------:R-:W-:Y:S01]  /*1de70*/  ULDC.64 UR4, c[0x0][0xbd8] ;  /* 0x0002f60000047ab9 */ /* 0x000fe20000000a00 */
[----:B------:R-:W-:Y:S01]  /*1de80*/  F2FP.BF16.F32.PACK_AB R31, R31, R54 ;  /* 0x000000361f1f723e */ /* 0x000fe200000010ff */
[----:B------:R-:W-:Y:S01]  /*1de90*/  ULDC.64 UR6, c[0x0][0x208] ;  /* 0x0000820000067ab9 */ /* 0x000fe20000000a00 */
[----:B------:R-:W-:-:S02]  /*1dea0*/  F2FP.BF16.F32.PACK_AB R32, R49, R32 ;  /* 0x000000203120723e */ /* 0x000fc400000010ff */
[----:B------:R-:W-:Y:S01]  /*1deb0*/  F2FP.BF16.F32.PACK_AB R35, R35, R50 ;  /* 0x000000322323723e */ /* 0x000fe200000010ff */
[----:B-1----:R-:W-:-:S05]  /*1dec0*/  VIADD R107, R107, 0xffffff80 ;  /* 0xffffff806b6b7836 */ /* 0x002fca0000000000 */
[----:B------:R-:W-:Y:S02]  /*1ded0*/  SHF.R.S32.HI R82, RZ, 0x1f, R107 ;  /* 0x0000001fff527819 */ /* 0x000fe4000001146b */
[----:B------:R-:W-:Y:S02]  /*1dee0*/  MOV R20, R2 ;  /* 0x0000000200147202 */ /* 0x000fe40000000f00 */
[----:B--2---:R-:W-:Y:S02]  /*1def0*/  MOV R21, R5 ;  /* 0x0000000500157202 */ /* 0x004fe40000000f00 */
[CC--:B------:R-:W-:Y:S02]  /*1df00*/  LEA.HI R4, R82.reuse, R107.reuse, RZ, 0x4 ;  /* 0x0000006b52047211 */ /* 0x0c0fe400078f20ff */
[----:B------:R-:W-:Y:S02]  /*1df10*/  LEA.HI R8, R82, R107, RZ, 0x5 ;  /* 0x0000006b52087211 */ /* 0x000fe400078f28ff */
[----:B0-----:R-:W-:-:S03]  /*1df20*/  SHF.R.S32.HI R9, RZ, 0x4, R4 ;  /* 0x00000004ff097819 */ /* 0x001fc60000011404 */
[----:B------:R-:W-:Y:S01]  /*1df30*/  IMAD.SHL.U32 R10, R8, 0x20, RZ ;  /* 0x00000020080a7824 */ /* 0x000fe200078e00ff */
[C---:B------:R-:W-:Y:S02]  /*1df40*/  LOP3.LUT R8, R4.reuse, 0x3fffff0, RZ, 0xc0, !PT ;  /* 0x03fffff004087812 */ /* 0x040fe400078ec0ff */
[----:B------:R-:W-:Y:S02]  /*1df50*/  LEA.HI R4, R4, R9, RZ, 0x1 ;  /* 0x0000000904047211 */ /* 0x000fe400078f08ff */
[----:B------:R-:W-:Y:S01]  /*1df60*/  LOP3.LUT R11, R10, 0xfffffc00, RZ, 0xc0, !PT ;  /* 0xfffffc000a0b7812 */ /* 0x000fe200078ec0ff */
[----:B------:R-:W-:Y:S01]  /*1df70*/  IMAD.IADD R8, R107, 0x1, -R8 ;  /* 0x000000016b087824 */ /* 0x000fe200078e0a08 */
[----:B------:R-:W-:-:S03]  /*1df80*/  LOP3.LUT R4, R4, 0x1ffffffe, RZ, 0xc0, !PT ;  /* 0x1ffffffe04047812 */ /* 0x000fc600078ec0ff */
[----:B------:R-:W-:Y:S02]  /*1df90*/  IMAD R11, R8, 0x40, R11 ;  /* 0x00000040080b7824 */ /* 0x000fe400078e020b */
[----:B------:R-:W-:-:S04]  /*1dfa0*/  IMAD.IADD R4, R9, 0x1, -R4 ;  /* 0x0000000109047824 */ /* 0x000fc800078e0a04 */
[----:B------:R-:W-:-:S04]  /*1dfb0*/  IMAD R5, R4, 0x8, R11 ;  /* 0x0000000804057824 */ /* 0x000fc800078e020b */
[----:B------:R-:W-:-:S03]  /*1dfc0*/  IMAD.WIDE R4, R5, 0x2, R20 ;  /* 0x0000000205047825 */ /* 0x000fc600078e0214 */
[C---:B------:R-:W-:Y:S02]  /*1dfd0*/  IADD3 R71, P2, R4.reuse, 0x4000, RZ ;  /* 0x0000400004477810 */ /* 0x040fe40007f5e0ff */
[C---:B------:R-:W-:Y:S02]  /*1dfe0*/  LOP3.LUT R29, R4.reuse, 0x380, RZ, 0xc0, !PT ;  /* 0x00000380041d7812 */ /* 0x040fe400078ec0ff */
[C---:B------:R-:W-:Y:S01]  /*1dff0*/  IADD3 R59, P5, R4.reuse, 0x20, RZ ;  /* 0x00000020043b7810 */ /* 0x040fe20007fbe0ff */
[--C-:B------:R-:W-:Y:S01]  /*1e000*/  IMAD.X R15, RZ, RZ, R5.reuse, P2 ;  /* 0x000000ffff0f7224 */ /* 0x100fe200010e0605 */
[C---:B------:R-:W-:Y:S02]  /*1e010*/  IADD3 R63, P0, R4.reuse, 0x40, RZ ;  /* 0x00000040043f7810 */ /* 0x040fe40007f1e0ff */
[----:B------:R-:W-:Y:S01]  /*1e020*/  LOP3.LUT R14, R71, 0x380, RZ, 0xc0, !PT ;  /* 0x00000380470e7812 */ /* 0x000fe200078ec0ff */
[--C-:B------:R-:W-:Y:S01]  /*1e030*/  IMAD.X R9, RZ, RZ, R5.reuse, P5 ;  /* 0x000000ffff097224 */ /* 0x100fe200028e0605 */
[C---:B------:R-:W-:Y:S01]  /*1e040*/  IADD3 R67, P1, R4.reuse, 0x60, RZ ;  /* 0x0000006004437810 */ /* 0x040fe20007f3e0ff */
[----:B------:R-:W-:Y:S01]  /*1e050*/  IMAD.X R11, RZ, RZ, R5, P0 ;  /* 0x000000ffff0b7224 */ /* 0x000fe200000e0605 */
[----:B------:R-:W-:-:S02]  /*1e060*/  IADD3 R79, P4, R4, 0x4040, RZ ;  /* 0x00004040044f7810 */ /* 0x000fc40007f9e0ff */
[----:B------:R-:W-:Y:S01]  /*1e070*/  SHF.R.U64 R29, R29, 0x3, RZ ;  /* 0x000000031d1d7819 */ /* 0x000fe200000012ff */
[--C-:B------:R-:W-:Y:S01]  /*1e080*/  IMAD.X R13, RZ, RZ, R5.reuse, P1 ;  /* 0x000000ffff0d7224 */ /* 0x100fe200008e0605 */
[----:B------:R-:W-:Y:S01]  /*1e090*/  LOP3.LUT R8, R59, 0x380, RZ, 0xc0, !PT ;  /* 0x000003803b087812 */ /* 0x000fe200078ec0ff */
[----:B------:R-:W-:Y:S01]  /*1e0a0*/  IMAD.X R27, RZ, RZ, R5, P4 ;  /* 0x000000ffff1b7224 */ /* 0x000fe200020e0605 */
[----:B------:R-:W-:Y:S02]  /*1e0b0*/  LOP3.LUT R10, R63, 0x380, RZ, 0xc0, !PT ;  /* 0x000003803f0a7812 */ /* 0x000fe400078ec0ff */
[C---:B------:R-:W-:Y:S02]  /*1e0c0*/  IADD3 R83, P5, R4.reuse, 0x4060, RZ ;  /* 0x0000406004537810 */ /* 0x040fe40007fbe0ff */
[----:B------:R-:W-:Y:S02]  /*1e0d0*/  IADD3 R75, P3, R4, 0x4020, RZ ;  /* 0x00004020044b7810 */ /* 0x000fe40007f7e0ff */
[----:B------:R-:W-:-:S02]  /*1e0e0*/  SHF.R.U64 R14, R14, 0x3, RZ ;  /* 0x000000030e0e7819 */ /* 0x000fc400000012ff */
[----:B------:R-:W-:Y:S01]  /*1e0f0*/  LOP3.LUT R12, R67, 0x380, RZ, 0xc0, !PT ;  /* 0x00000380430c7812 */ /* 0x000fe200078ec0ff */
[--C-:B------:R-:W-:Y:S01]  /*1e100*/  IMAD.X R25, RZ, RZ, R5.reuse, P3 ;  /* 0x000000ffff197224 */ /* 0x100fe200018e0605 */
[----:B------:R-:W-:Y:S01]  /*1e110*/  LOP3.LUT R4, R29, R4, RZ, 0x3c, !PT ;  /* 0x000000041d047212 */ /* 0x000fe200078e3cff */
[----:B------:R-:W-:Y:S01]  /*1e120*/  IMAD.X R29, RZ, RZ, R5, P5 ;  /* 0x000000ffff1d7224 */ /* 0x000fe200028e0605 */
[----:B------:R-:W-:Y:S02]  /*1e130*/  LOP3.LUT R26, R79, 0x380, RZ, 0xc0, !PT ;  /* 0x000003804f1a7812 */ /* 0x000fe400078ec0ff */
[----:B------:R-:W-:Y:S02]  /*1e140*/  SHF.R.U64 R8, R8, 0x3, RZ ;  /* 0x0000000308087819 */ /* 0x000fe400000012ff */
[----:B------:R-:W-:Y:S02]  /*1e150*/  SHF.R.U64 R10, R10, 0x3, RZ ;  /* 0x000000030a0a7819 */ /* 0x000fe400000012ff */
[----:B------:R-:W-:-:S02]  /*1e160*/  LOP3.LUT R28, R83, 0x380, RZ, 0xc0, !PT ;  /* 0x00000380531c7812 */ /* 0x000fc400078ec0ff */
[----:B------:R-:W-:Y:S02]  /*1e170*/  LOP3.LUT R24, R75, 0x380, RZ, 0xc0, !PT ;  /* 0x000003804b187812 */ /* 0x000fe400078ec0ff */
[----:B------:R-:W-:Y:S02]  /*1e180*/  LOP3.LUT R14, R14, R71, RZ, 0x3c, !PT ;  /* 0x000000470e0e7212 */ /* 0x000fe400078e3cff */
[----:B------:R-:W-:Y:S02]  /*1e190*/  SHF.R.U64 R12, R12, 0x3, RZ ;  /* 0x000000030c0c7819 */ /* 0x000fe400000012ff */
[----:B------:R-:W-:Y:S02]  /*1e1a0*/  SHF.R.U64 R26, R26, 0x3, RZ ;  /* 0x000000031a1a7819 */ /* 0x000fe400000012ff */
[----:B------:R-:W-:Y:S02]  /*1e1b0*/  MOV R71, R4 ;  /* 0x0000000400477202 */ /* 0x000fe40000000f00 */
[----:B------:R-:W-:-:S02]  /*1e1c0*/  LOP3.LUT R8, R8, R59, RZ, 0x3c, !PT ;  /* 0x0000003b08087212 */ /* 0x000fc400078e3cff */
[----:B------:R-:W-:Y:S02]  /*1e1d0*/  LOP3.LUT R10, R10, R63, RZ, 0x3c, !PT ;  /* 0x0000003f0a0a7212 */ /* 0x000fe400078e3cff */
[----:B------:R-:W-:Y:S02]  /*1e1e0*/  F2FP.BF16.F32.PACK_AB R4, R103, R6 ;  /* 0x000000066704723e */ /* 0x000fe400000010ff */
[----:B------:R-:W-:Y:S02]  /*1e1f0*/  SHF.R.U64 R28, R28, 0x3, RZ ;  /* 0x000000031c1c7819 */ /* 0x000fe400000012ff */
[----:B------:R-:W-:Y:S02]  /*1e200*/  F2FP.BF16.F32.PACK_AB R6, R102, R7 ;  /* 0x000000076606723e */ /* 0x000fe400000010ff */
[----:B------:R-:W-:Y:S02]  /*1e210*/  SHF.R.U64 R24, R24, 0x3, RZ ;  /* 0x0000000318187819 */ /* 0x000fe400000012ff */
[----:B------:R-:W-:-:S02]  /*1e220*/  F2FP.BF16.F32.PACK_AB R5, R105, R106 ;  /* 0x0000006a6905723e */ /* 0x000fc400000010ff */
[----:B------:R-:W-:Y:S01]  /*1e230*/  F2FP.BF16.F32.PACK_AB R7, R85, R104 ;  /* 0x000000685507723e */ /* 0x000fe200000010ff */
[----:B------:R-:W-:Y:S01]  /*1e240*/  BAR.SYNC.DEFER_BLOCKING 0x1, 0x100 ;  /* 0x0044000000007b1d */ /* 0x000fe20000010000 */
[----:B------:R-:W-:Y:S02]  /*1e250*/  LOP3.LUT R12, R12, R67, RZ, 0x3c, !PT ;  /* 0x000000430c0c7212 */ /* 0x000fe400078e3cff */
[----:B------:R-:W-:Y:S02]  /*1e260*/  LOP3.LUT R26, R26, R79, RZ, 0x3c, !PT ;  /* 0x0000004f1a1a7212 */ /* 0x000fe400078e3cff */
[----:B------:R-:W-:Y:S02]  /*1e270*/  MOV R70, R8 ;  /* 0x0000000800467202 */ /* 0x000fe40000000f00 */
[----:B------:R-:W-:Y:S02]  /*1e280*/  MOV R67, R10 ;  /* 0x0000000a00437202 */ /* 0x000fe40000000f00 */
[----:B------:R-:W-:-:S02]  /*1e290*/  LOP3.LUT R28, R28, R83, RZ, 0x3c, !PT ;  /* 0x000000531c1c7212 */ /* 0x000fc400078e3cff */
[----:B------:R-:W-:Y:S02]  /*1e2a0*/  F2FP.BF16.F32.PACK_AB R8, R95, R94 ;  /* 0x0000005e5f08723e */ /* 0x000fe400000010ff */
[----:B------:R-:W-:Y:S02]  /*1e2b0*/  F2FP.BF16.F32.PACK_AB R9, R81, R84 ;  /* 0x000000545109723e */ /* 0x000fe400000010ff */
[----:B------:R-:W-:Y:S02]  /*1e2c0*/  F2FP.BF16.F32.PACK_AB R10, R100, R93 ;  /* 0x0000005d640a723e */ /* 0x000fe400000010ff */
[----:B------:R-:W-:Y:S02]  /*1e2d0*/  F2FP.BF16.F32.PACK_AB R11, R77, R80 ;  /* 0x000000504d0b723e */ /* 0x000fe400000010ff */
[----:B------:R-:W-:Y:S02]  /*1e2e0*/  LOP3.LUT R24, R24, R75, RZ, 0x3c, !PT ;  /* 0x0000004b18187212 */ /* 0x000fe400078e3cff */
[----:B------:R-:W-:-:S02]  /*1e2f0*/  MOV R59, R26 ;  /* 0x0000001a003b7202 */ /* 0x000fc40000000f00 */
[----:B------:R-:W-:Y:S01]  /*1e300*/  F2FP.BF16.F32.PACK_AB R27, R51, R58 ;  /* 0x0000003a331b723e */ /* 0x000fe200000010ff */
[----:B------:R0:W-:Y:S01]  /*1e310*/  STSM.16.M88.4 [R71], R4 ;  /* 0x0000000447007844 */ /* 0x0001e20000000200 */
[----:B------:R-:W-:Y:S02]  /*1e320*/  MOV R66, R12 ;  /* 0x0000000c00427202 */ /* 0x000fe40000000f00 */
[----:B------:R-:W-:Y:S01]  /*1e330*/  MOV R63, R14 ;  /* 0x0000000e003f7202 */ /* 0x000fe20000000f00 */
[----:B------:R1:W-:Y:S01]  /*1e340*/  STSM.16.M88.4 [R70], R8 ;  /* 0x0000000846007844 */ /* 0x0003e20000000200 */
[----:B------:R-:W-:Y:S02]  /*1e350*/  MOV R51, R28 ;  /* 0x0000001c00337202 */ /* 0x000fe40000000f00 */
[----:B------:R-:W-:Y:S02]  /*1e360*/  MOV R62, R24 ;  /* 0x00000018003e7202 */ /* 0x000fe40000000f00 */
[----:B------:R-:W-:-:S02]  /*1e370*/  F2FP.BF16.F32.PACK_AB R12, R99, R90 ;  /* 0x0000005a630c723e */ /* 0x000fc400000010ff */
[----:B------:R-:W-:Y:S02]  /*1e380*/  F2FP.BF16.F32.PACK_AB R13, R65, R68 ;  /* 0x00000044410d723e */ /* 0x000fe400000010ff */
[----:B------:R-:W-:Y:S02]  /*1e390*/  F2FP.BF16.F32.PACK_AB R14, R96, R89 ;  /* 0x00000059600e723e */ /* 0x000fe400000010ff */
[----:B------:R-:W-:Y:S02]  /*1e3a0*/  F2FP.BF16.F32.PACK_AB R15, R61, R64 ;  /* 0x000000403d0f723e */ /* 0x000fe400000010ff */
[----:B0-----:R-:W-:Y:S02]  /*1e3b0*/  F2FP.BF16.F32.PACK_AB R4, R101, R92 ;  /* 0x0000005c6504723e */ /* 0x001fe400000010ff */
[----:B------:R-:W-:Y:S02]  /*1e3c0*/  F2FP.BF16.F32.PACK_AB R5, R73, R76 ;  /* 0x0000004c4905723e */ /* 0x000fe400000010ff */
[----:B------:R-:W-:-:S02]  /*1e3d0*/  F2FP.BF16.F32.PACK_AB R6, R98, R91 ;  /* 0x0000005b6206723e */ /* 0x000fc400000010ff */
[----:B------:R-:W-:Y:S02]  /*1e3e0*/  F2FP.BF16.F32.PACK_AB R7, R69, R72 ;  /* 0x000000484507723e */ /* 0x000fe400000010ff */
[----:B------:R-:W-:Y:S02]  /*1e3f0*/  F2FP.BF16.F32.PACK_AB R29, R30, R47 ;  /* 0x0000002f1e1d723e */ /* 0x000fe400000010ff */
[----:B------:R-:W-:Y:S01]  /*1e400*/  F2FP.BF16.F32.PACK_AB R24, R97, R88 ;  /* 0x000000586118723e */ /* 0x000fe200000010ff */
[----:B------:R0:W-:Y:S01]  /*1e410*/  STSM.16.M88.4 [R67], R4 ;  /* 0x0000000443007844 */ /* 0x0001e20000000200 */
[----:B------:R-:W-:Y:S02]  /*1e420*/  F2FP.BF16.F32.PACK_AB R25, R55, R60 ;  /* 0x0000003c3719723e */ /* 0x000fe400000010ff */
[----:B------:R-:W-:Y:S01]  /*1e430*/  F2FP.BF16.F32.PACK_AB R26, R57, R56 ;  /* 0x00000038391a723e */ /* 0x000fe200000010ff */
[----:B------:R2:W-:Y:S01]  /*1e440*/  STSM.16.M88.4 [R66], R12 ;  /* 0x0000000c42007844 */ /* 0x0005e20000000200 */
[----:B------:R-:W-:-:S02]  /*1e450*/  F2FP.BF16.F32.PACK_AB R30, R52, R33 ;  /* 0x00000021341e723e */ /* 0x000fc400000010ff */
[----:B------:R-:W-:Y:S01]  /*1e460*/  ISETP.NE.U32.AND P0, PT, RZ, UR4, PT ;  /* 0x00000004ff007c0c */ /* 0x000fe2000bf05070 */
[----:B------:R-:W-:Y:S01]  /*1e470*/  STSM.16.M88.4 [R63], R24 ;  /* 0x000000183f007844 */ /* 0x000fe20000000200 */
[----:B-1----:R-:W-:Y:S02]  /*1e480*/  IADD3 R10, P1, R74, UR4, RZ ;  /* 0x000000044a0a7c10 */ /* 0x002fe4000ff3e0ff */
[----:B------:R-:W-:Y:S01]  /*1e490*/  F2FP.BF16.F32.PACK_AB R28, R53, R44 ;  /* 0x0000002c351c723e */ /* 0x000fe200000010ff */
[----:B------:R-:W-:Y:S01]  /*1e4a0*/  IMAD.MOV.U32 R44, RZ, RZ, RZ ;  /* 0x000000ffff2c7224 */ /* 0x000fe200078e00ff */
[----:B------:R-:W-:Y:S02]  /*1e4b0*/  F2FP.BF16.F32.PACK_AB R33, R34, R43 ;  /* 0x0000002b2221723e */ /* 0x000fe400000010ff */
[----:B------:R-:W-:Y:S01]  /*1e4c0*/  F2FP.BF16.F32.PACK_AB R34, R48, R41 ;  /* 0x000000293022723e */ /* 0x000fe200000010ff */
[----:B------:R-:W-:Y:S01]  /*1e4d0*/  STSM.16.M88.4 [R62], R28 ;  /* 0x0000001c3e007844 */ /* 0x000fe20000000200 */
[----:B0-----:R-:W-:-:S02]  /*1e4e0*/  F2FP.BF16.F32.PACK_AB R4, R45, R40 ;  /* 0x000000282d04723e */ /* 0x001fc400000010ff */
[----:B------:R-:W-:Y:S01]  /*1e4f0*/  F2FP.BF16.F32.PACK_AB R5, R39, R46 ;  /* 0x0000002e2705723e */ /* 0x000fe200000010ff */
[----:B------:R-:W-:Y:S01]  /*1e500*/  STSM.16.M88.4 [R59], R32 ;  /* 0x000000203b007844 */ /* 0x000fe20000000200 */
[----:B------:R-:W-:Y:S02]  /*1e510*/  F2FP.BF16.F32.PACK_AB R6, R37, R36 ;  /* 0x000000242506723e */ /* 0x000fe400000010ff */
[----:B------:R-:W-:Y:S02]  /*1e520*/  F2FP.BF16.F32.PACK_AB R7, R87, R42 ;  /* 0x0000002a5707723e */ /* 0x000fe400000010ff */
[----:B------:R-:W-:Y:S02]  /*1e530*/  ISETP.NE.AND.EX P0, PT, RZ, UR5, PT, P0 ;  /* 0x00000005ff007c0c */ /* 0x000fe4000bf05300 */
[----:B------:R-:W-:Y:S01]  /*1e540*/  IADD3.X R11, R78, UR5, RZ, P1, !PT ;  /* 0x000000054e0b7c10 */ /* 0x000fe20008ffe4ff */
[----:B------:R-:W-:Y:S01]  /*1e550*/  ULDC.64 UR4, c[0x0][0xbe0] ;  /* 0x0002f80000047ab9 */ /* 0x000fe20000000a00 */
[----:B------:R0:W-:Y:S01]  /*1e560*/  STSM.16.M88.4 [R51], R4 ;  /* 0x0000000433007844 */ /* 0x0001e20000000200 */
[----:B------:R-:W-:Y:S01]  /*1e570*/  BAR.SYNC.DEFER_BLOCKING 0x1, 0x100 ;  /* 0x0044000000007b1d */ /* 0x000fe20000010000 */
[----:B------:R-:W-:-:S02]  /*1e580*/  ISETP.NE.U32.AND P1, PT, RZ, UR4, PT ;  /* 0x00000004ff007c0c */ /* 0x000fc4000bf25070 */
[----:B------:R-:W-:Y:S02]  /*1e590*/  LEA.HI R82, R82, R107, RZ, 0x7 ;  /* 0x0000006b52527211 */ /* 0x000fe400078f38ff */
[----:B------:R-:W-:Y:S02]  /*1e5a0*/  ISETP.NE.AND.EX P1, PT, RZ, UR5, PT, P1 ;  /* 0x00000005ff007c0c */ /* 0x000fe4000bf25310 */
[----:B------:R-:W-:-:S05]  /*1e5b0*/  LOP3.LUT R8, R82, 0xffffff80, RZ, 0xc0, !PT ;  /* 0xffffff8052087812 */ /* 0x000fca00078ec0ff */
[----:B--2---:R-:W-:-:S05]  /*1e5c0*/  IMAD.IADD R12, R107, 0x1, -R8 ;  /* 0x000000016b0c7824 */ /* 0x004fca00078e0a08 */
[----:B------:R-:W-:Y:S02]  /*1e5d0*/  SHF.R.S32.HI R13, RZ, 0x1f, R12 ;  /* 0x0000001fff0d7819 */ /* 0x000fe4000001140c */
[----:B------:R-:W-:Y:S01]  /*1e5e0*/  @P1 IADD3 R8, P2, R74, UR4, RZ ;  /* 0x000000044a081c10 */ /* 0x000fe2000ff5e0ff */
[----:B------:R-:W-:Y:S01]  /*1e5f0*/  ULDC UR4, c[0x0][0xa88] ;  /* 0x0002a20000047ab9 */ /* 0x000fe20000000800 */
[----:B0-----:R-:W-:Y:S01]  /*1e600*/  LEA.HI R4, R13, R12, RZ, 0x2 ;  /* 0x0000000c0d047211 */ /* 0x001fe200078f10ff */
[----:B------:R-:W-:Y:S01]  /*1e610*/  IMAD.U32 R48, RZ, RZ, UR4 ;  /* 0x00000004ff307e24 */ /* 0x000fe2000f8e00ff */
[----:B------:R-:W-:Y:S01]  /*1e620*/  @P1 IADD3.X R9, R78, UR5, RZ, P2, !PT ;  /* 0x000000054e091c10 */ /* 0x000fe200097fe4ff */
[----:B------:R0:W5:Y:S01]  /*1e630*/  @P0 LDG.E R44, desc[UR6][R10.64] ;  /* 0x000000060a2c0981 */ /* 0x000162000c1e1900 */
[--C-:B------:R-:W-:Y:S02]  /*1e640*/  SHF.R.S32.HI R6, RZ, 0x2, R4.reuse ;  /* 0x00000002ff067819 */ /* 0x100fe40000011404 */
[----:B------:R-:W-:Y:S01]  /*1e650*/  SHF.R.S32.HI R5, RZ, 0x1f, R4 ;  /* 0x0000001fff057819 */ /* 0x000fe20000011404 */
[----:B------:R0:W5:Y:S03]  /*1e660*/  @P1 LDG.E R48, desc[UR6][R8.64] ;  /* 0x0000000608301981 */ /* 0x000166000c1e1900 */
[----:B------:R-:W-:Y:S01]  /*1e670*/  LEA.HI R4, R5, R6, RZ, 0x3 ;  /* 0x0000000605047211 */ /* 0x000fe200078f18ff */
[----:B------:R-:W-:Y:S06]  /*1e680*/  @P1 BRA `(.L_x_646) ;  /* 0x0000000000141947 */ /* 0x000fec0003800000 */
[----:B------:R-:W-:Y:S05]  /*1e690*/  @!P0 BRA `(.L_x_646) ;  /* 0x0000000000108947 */ /* 0x000fea0003800000 */
[----:B------:R-:W-:Y:S02]  /*1e6a0*/  ULDC.64 UR4, c[0x0][0x208] ;  /* 0x0000820000047ab9 */ /* 0x000fe40000000a00 */
[----:B------:R-:W2:Y:S04]  /*1e6b0*/  LDG.E R5, desc[UR4][R10.64] ;  /* 0x000000040a057981 */ /* 0x000ea8000c1e1900 */
[----:B-----5:R-:W2:Y:S02]  /*1e6c0*/  LDG.E R48, desc[UR4][R10.64+0x4] ;  /* 0x000004040a307981 */ /* 0x020ea4000c1e1900 */
[----:B--2---:R-:W-:-:S07]  /*1e6d0*/  IMAD.IADD R48, R48, 0x1, -R5 ;  /* 0x0000000130307824 */ /* 0x004fce00078e0a05 */
.L_x_646:
[----:B------:R-:W2:Y:S01]  /*1e6e0*/  LDL R7, [R1+0x3c] ;  /* 0x00003c0001077983 */ /* 0x000ea20000100800 */
[----:B0-----:R-:W-:Y:S01]  /*1e6f0*/  SHF.R.S32.HI R11, RZ, 0x7, R82 ;  /* 0x00000007ff0b7819 */ /* 0x001fe20000011452 */
[----:B------:R-:W-:Y:S02]  /*1e700*/  ULDC.64 UR4, c[0x0][0xb70] ;  /* 0x0002dc0000047ab9 */ /* 0x000fe40000000a00 */
[----:B------:R-:W3:Y:S04]  /*1e710*/  LDL.LU R53, [R1+0x80] ;  /* 0x0000800001357983 */ /* 0x000ee80000300800 */
[----:B------:R-:W4:Y:S01]  /*1e720*/  LDL.LU R52, [R1+0x88] ;  /* 0x0000880001347983 */ /* 0x000f220000300800 */
[----:B------:R-:W-:Y:S01]  /*1e730*/  LOP3.LUT R5, R4, 0xfffffff8, RZ, 0xc0, !PT ;  /* 0xfffffff804057812 */ /* 0x000fe200078ec0ff */
[----:B------:R-:W-:Y:S01]  /*1e740*/  ULDC.64 UR6, c[0x0][0x208] ;  /* 0x0000820000067ab9 */ /* 0x000fe20000000a00 */
[----:B------:R-:W-:-:S02]  /*1e750*/  LEA.HI R82, R82, R11, RZ, 0x1 ;  /* 0x0000000b52527211 */ /* 0x000fc400078f08ff */
[----:B------:R-:W-:Y:S01]  /*1e760*/  LEA.HI R13, R13, R12, RZ, 0x5 ;  /* 0x0000000c0d0d7211 */ /* 0x000fe200078f28ff */
[----:B------:R-:W-:Y:S01]  /*1e770*/  IMAD.IADD R6, R6, 0x1, -R5 ;  /* 0x0000000106067824 */ /* 0x000fe200078e0a05 */
[----:B-----5:R-:W-:Y:S02]  /*1e780*/  SHF.R.S32.HI R45, RZ, 0x1f, R44 ;  /* 0x0000001fff2d7819 */ /* 0x020fe4000001142c */
[----:B------:R-:W-:Y:S02]  /*1e790*/  LOP3.LUT R82, R82, 0x3fffffe, RZ, 0xc0, !PT ;  /* 0x03fffffe52527812 */ /* 0x000fe400078ec0ff */
[----:B------:R-:W-:Y:S02]  /*1e7a0*/  SHF.R.S32.HI R13, RZ, 0x5, R13 ;  /* 0x00000005ff0d7819 */ /* 0x000fe4000001140d */
[----:B------:R-:W-:Y:S01]  /*1e7b0*/  SEL R50, R38, RZ, !P0 ;  /* 0x000000ff26327207 */ /* 0x000fe20004000000 */
[----:B------:R-:W-:Y:S01]  /*1e7c0*/  IMAD.IADD R82, R11, 0x1, -R82 ;  /* 0x000000010b527824 */ /* 0x000fe200078e0a52 */
[----:B------:R-:W-:Y:S01]  /*1e7d0*/  SEL R51, R86, RZ, !P0 ;  /* 0x000000ff56337207 */ /* 0x000fe20004000000 */
[----:B------:R-:W-:Y:S01]  /*1e7e0*/  IMAD R13, R13, 0x10, R6 ;  /* 0x000000100d0d7824 */ /* 0x000fe200078e0206 */
[----:B------:R-:W-:-:S03]  /*1e7f0*/  LOP3.LUT P0, RZ, R12, 0x3, RZ, 0xc0, !PT ;  /* 0x000000030cff7812 */ /* 0x000fc6000780c0ff */
[----:B------:R-:W-:Y:S01]  /*1e800*/  IMAD R11, R82, 0x40, R13 ;  /* 0x00000040520b7824 */ /* 0x000fe200078e020d */
[----:B------:R-:W-:Y:S01]  /*1e810*/  BSSY B1, `(.L_x_647) ;  /* 0x0000077000017945 */ /* 0x000fe20003800000 */
[----:B--2---:R-:W-:Y:S01]  /*1e820*/  IMAD.IADD R7, R16, 0x1, R7 ;  /* 0x0000000110077824 */ /* 0x004fe200078e0207 */
[----:B---3--:R-:W-:-:S03]  /*1e830*/  SHF.R.S32.HI R49, RZ, 0x1f, R53 ;  /* 0x0000001fff317819 */ /* 0x008fc60000011435 */
[----:B------:R-:W-:-:S04]  /*1e840*/  IMAD.WIDE R20, R7, 0x2, R20 ;  /* 0x0000000207147825 */ /* 0x000fc800078e0214 */
[----:B------:R-:W-:Y:S01]  /*1e850*/  IMAD R4, R49, UR4, RZ ;  /* 0x0000000431047c24 */ /* 0x000fe2000f8e02ff */
[----:B------:R-:W-:Y:S01]  /*1e860*/  IADD3 R25, P2, R20, 0x3000, RZ ;  /* 0x0000300014197810 */ /* 0x000fe20007f5e0ff */
[----:B----4-:R-:W-:Y:S01]  /*1e870*/  IMAD R11, R52, 0x80, R11 ;  /* 0x00000080340b7824 */ /* 0x010fe200078e020b */
[C---:B------:R-:W-:Y:S01]  /*1e880*/  IADD3 R29, P5, R20.reuse, 0x4000, RZ ;  /* 0x00004000141d7810 */ /* 0x040fe20007fbe0ff */
[----:B------:R-:W-:Y:S01]  /*1e890*/  IMAD R9, R53, UR5, R4 ;  /* 0x0000000535097c24 */ /* 0x000fe2000f8e0204 */
[----:B------:R-:W-:Y:S01]  /*1e8a0*/  LOP3.LUT R24, R25, 0x380, RZ, 0xc0, !PT ;  /* 0x0000038019187812 */ /* 0x000fe200078ec0ff */
[----:B------:R-:W-:Y:S01]  /*1e8b0*/  IMAD.WIDE.U32 R4, R53, UR4, R44 ;  /* 0x0000000435047c25 */ /* 0x000fe2000f8e002c */
[----:B------:R-:W-:Y:S01]  /*1e8c0*/  ULDC.64 UR4, c[0x0][0xb78] ;  /* 0x0002de0000047ab9 */ /* 0x000fe20000000a00 */
[----:B------:R-:W-:Y:S02]  /*1e8d0*/  SHF.R.S32.HI R7, RZ, 0x1f, R11 ;  /* 0x0000001fff077819 */ /* 0x000fe4000001140b */
[----:B------:R-:W-:Y:S01]  /*1e8e0*/  IMAD.IADD R5, R5, 0x1, R9 ;  /* 0x0000000105057824 */ /* 0x000fe200078e0209 */
[----:B------:R-:W-:Y:S01]  /*1e8f0*/  IADD3 R9, P3, R20, 0x1000, RZ ;  /* 0x0000100014097810 */ /* 0x000fe20007f7e0ff */
[----:B------:R-:W-:Y:S01]  /*1e900*/  IMAD R6, R50, UR4, RZ ;  /* 0x0000000432067c24 */ /* 0x000fe2000f8e02ff */
[----:B------:R-:W-:Y:S01]  /*1e910*/  SHF.R.U64 R24, R24, 0x3, RZ ;  /* 0x0000000318187819 */ /* 0x000fe200000012ff */
[----:B------:R-:W-:Y:S01]  /*1e920*/  IMAD.WIDE.U32 R4, R51, UR4, R4 ;  /* 0x0000000433047c25 */ /* 0x000fe2000f8e0004 */
[----:B------:R-:W-:-:S02]  /*1e930*/  LOP3.LUT R8, R9, 0x380, RZ, 0xc0, !PT ;  /* 0x0000038009087812 */ /* 0x000fc400078ec0ff */
[----:B------:R-:W-:Y:S01]  /*1e940*/  LOP3.LUT R24, R24, R25, RZ, 0x3c, !PT ;  /* 0x0000001918187212 */ /* 0x000fe200078e3cff */
[----:B------:R-:W-:Y:S01]  /*1e950*/  IMAD R6, R51, UR5, R6 ;  /* 0x0000000533067c24 */ /* 0x000fe2000f8e0206 */
[----:B------:R-:W-:Y:S01]  /*1e960*/  IADD3 R4, P1, R11, R4, RZ ;  /* 0x000000040b047210 */ /* 0x000fe20007f3e0ff */
[----:B------:R-:W-:Y:S01]  /*1e970*/  ULDC.64 UR4, c[0x0][0xb40] ;  /* 0x0002d00000047ab9 */ /* 0x000fe20000000a00 */
[----:B------:R-:W-:Y:S01]  /*1e980*/  SHF.R.U64 R8, R8, 0x3, RZ ;  /* 0x0000000308087819 */ /* 0x000fe200000012ff */
[----:B------:R-:W-:Y:S01]  /*1e990*/  IMAD.X R25, RZ, RZ, R21, P2 ;  /* 0x000000ffff197224 */ /* 0x000fe200010e0615 */
[----:B------:R-:W-:Y:S01]  /*1e9a0*/  IADD3.X R7, R7, R5, R6, P1, !PT ;  /* 0x0000000507077210 */ /* 0x000fe20000ffe406 */
[----:B------:R-:W-:Y:S01]  /*1e9b0*/  VIADD R5, R11, 0x8 ;  /* 0x000000080b057836 */ /* 0x000fe20000000000 */
[----:B------:R-:W-:Y:S02]  /*1e9c0*/  IADD3 R13, P1, R20, 0x2000, RZ ;  /* 0x00002000140d7810 */ /* 0x000fe40007f3e0ff */
[----:B------:R-:W-:-:S02]  /*1e9d0*/  LEA R46, P4, R4, UR4, 0x2 ;  /* 0x00000004042e7c11 */ /* 0x000fc4000f8810ff */
[----:B------:R-:W-:Y:S02]  /*1e9e0*/  LOP3.LUT R12, R13, 0x380, RZ, 0xc0, !PT ;  /* 0x000003800d0c7812 */ /* 0x000fe400078ec0ff */
[----:B------:R-:W-:Y:S01]  /*1e9f0*/  LOP3.LUT R8, R8, R9, RZ, 0x3c, !PT ;  /* 0x0000000908087212 */ /* 0x000fe200078e3cff */
[----:B------:R-:W-:Y:S01]  /*1ea00*/  IMAD.X R9, RZ, RZ, R21, P3 ;  /* 0x000000ffff097224 */ /* 0x000fe200018e0615 */
[----:B------:R-:W-:Y:S02]  /*1ea10*/  SHF.R.U64 R12, R12, 0x3, RZ ;  /* 0x000000030c0c7819 */ /* 0x000fe400000012ff */
[----:B------:R-:W-:Y:S01]  /*1ea20*/  LEA.HI.X R47, R4, UR5, R7, 0x2, P4 ;  /* 0x00000005042f7c11 */ /* 0x000fe2000a0f1407 */
[----:B------:R-:W-:Y:S01]  /*1ea30*/  ULDC.64 UR4, c[0x0][0xaa0] ;  /* 0x0002a80000047ab9 */ /* 0x000fe20000000a00 */
[----:B------:R-:W-:Y:S02]  /*1ea40*/  IADD3 R33, P4, R20, 0x5000, RZ ;  /* 0x0000500014217810 */ /* 0x000fe40007f9e0ff */
[----:B------:R-:W-:Y:S01]  /*1ea50*/  LOP3.LUT R12, R12, R13, RZ, 0x3c, !PT ;  /* 0x0000000d0c0c7212 */ /* 0x000fe200078e3cff */
[----:B------:R-:W-:Y:S01]  /*1ea60*/  IMAD.X R13, RZ, RZ, R21, P1 ;  /* 0x000000ffff0d7224 */ /* 0x000fe200008e0615 */
[----:B------:R-:W-:-:S02]  /*1ea70*/  IADD3 R37, P3, R20, 0x6000, RZ ;  /* 0x0000600014257810 */ /* 0x000fc40007f7e0ff */
[C---:B------:R-:W-:Y:S02]  /*1ea80*/  LOP3.LUT R4, R20.reuse, 0x380, RZ, 0xc0, !PT ;  /* 0x0000038014047812 */ /* 0x040fe400078ec0ff */
[----:B------:R-:W-:Y:S02]  /*1ea90*/  IADD3 R7, P2, R20, 0x7000, RZ ;  /* 0x0000700014077810 */ /* 0x000fe40007f5e0ff */
[-C--:B------:R-:W-:Y:S02]  /*1eaa0*/  ISETP.GE.OR P1, PT, R11, R48.reuse, P0 ;  /* 0x000000300b00720c */ /* 0x080fe40000726670 */
[----:B------:R-:W-:Y:S01]  /*1eab0*/  ISETP.GE.OR P0, PT, R5, R48, P0 ;  /* 0x000000300500720c */ /* 0x000fe20000706670 */
[----:B------:R-:W-:Y:S01]  /*1eac0*/  IMAD.X R41, RZ, RZ, R21, P2 ;  /* 0x000000ffff297224 */ /* 0x000fe200010e0615 */
[----:B------:R-:W-:Y:S02]  /*1ead0*/  LOP3.LUT R28, R29, 0x380, RZ, 0xc0, !PT ;  /* 0x000003801d1c7812 */ /* 0x000fe400078ec0ff */
[----:B------:R-:W-:-:S02]  /*1eae0*/  LOP3.LUT R32, R33, 0x380, RZ, 0xc0, !PT ;  /* 0x0000038021207812 */ /* 0x000fc400078ec0ff */
[----:B------:R-:W-:Y:S02]  /*1eaf0*/  LOP3.LUT R36, R37, 0x380, RZ, 0xc0, !PT ;  /* 0x0000038025247812 */ /* 0x000fe400078ec0ff */
[----:B------:R-:W-:Y:S02]  /*1eb00*/  SHF.R.U64 R5, R4, 0x3, RZ ;  /* 0x0000000304057819 */ /* 0x000fe400000012ff */
[----:B------:R-:W-:Y:S01]  /*1eb10*/  LOP3.LUT R4, R7, 0x380, RZ, 0xc0, !PT ;  /* 0x0000038007047812 */ /* 0x000fe200078ec0ff */
[----:B------:R0:W-:Y:S01]  /*1eb20*/  @!P1 STG.E desc[UR6][R46.64], R3 ;  /* 0x000000032e009986 */ /* 0x0001e2000c101906 */
[----:B------:R-:W-:Y:S02]  /*1eb30*/  SHF.R.U64 R28, R28, 0x3, RZ ;  /* 0x000000031c1c7819 */ /* 0x000fe400000012ff */
[----:B------:R-:W-:Y:S01]  /*1eb40*/  SHF.R.U64 R32, R32, 0x3, RZ ;  /* 0x0000000320207819 */ /* 0x000fe200000012ff */
[----:B------:R1:W-:Y:S01]  /*1eb50*/  @!P0 STG.E desc[UR6][R46.64+0x20], R0 ;  /* 0x000020002e008986 */ /* 0x0003e2000c101906 */
[----:B------:R-:W-:-:S02]  /*1eb60*/  SHF.R.U64 R36, R36, 0x3, RZ ;  /* 0x0000000324247819 */ /* 0x000fc400000012ff */
[----:B------:R-:W-:Y:S01]  /*1eb70*/  SHF.R.U64 R4, R4, 0x3, RZ ;  /* 0x0000000304047819 */ /* 0x000fe200000012ff */
[----:B------:R-:W5:Y:S01]  /*1eb80*/  LD.E.128 R8, desc[UR6][R8.64] ;  /* 0x0000000608087980 */ /* 0x000f62000c101d00 */
        /* <DEDUP_REMOVED lines=8> */
[----:B------:R-:W-:-:S03]  /*1ec10*/  LOP3.LUT R20, R5, R20, RZ, 0x3c, !PT ;  /* 0x0000001405147212 */ /* 0x000fc600078e3cff */
[----:B------:R-:W5:Y:S04]  /*1ec20*/  LD.E.128 R24, desc[UR6][R24.64] ;  /* 0x0000000618187980 */ /* 0x000f68000c101d00 */
[----:B------:R2:W5:Y:S04]  /*1ec30*/  LD.E.128 R4, desc[UR6][R20.64] ;  /* 0x0000000614047980 */ /* 0x000568000c101d00 */
[----:B------:R-:W5:Y:S04]  /*1ec40*/  LD.E.128 R28, desc[UR6][R28.64] ;  /* 0x000000061c1c7980 */ /* 0x000f68000c101d00 */
[----:B------:R-:W5:Y:S04]  /*1ec50*/  LD.E.128 R32, desc[UR6][R32.64] ;  /* 0x0000000620207980 */ /* 0x000f68000c101d00 */
[----:B------:R-:W5:Y:S01]  /*1ec60*/  LD.E.128 R36, desc[UR6][R36.64] ;  /* 0x0000000624247980 */ /* 0x000f62000c101d00 */
[----:B--2---:R-:W-:-:S03]  /*1ec70*/  MOV R20, R16 ;  /* 0x0000001000147202 */ /* 0x004fc60000000f00 */
[----:B------:R-:W5:Y:S01]  /*1ec80*/  LD.E.128 R40, desc[UR6][R40.64] ;  /* 0x0000000628287980 */ /* 0x000f62000c101d00 */
[----:B0-----:R-:W-:Y:S01]  /*1ec90*/  IMAD R3, R45, UR4, RZ ;  /* 0x000000042d037c24 */ /* 0x001fe2000f8e02ff */
[----:B------:R-:W-:Y:S01]  /*1eca0*/  @!PT LDS RZ, [RZ] ;  /* 0x00000000fffff984 */ /* 0x000fe20000000800 */
[----:B------:R-:W-:Y:S01]  /*1ecb0*/  @!PT LDS RZ, [RZ] ;  /* 0x00000000fffff984 */ /* 0x000fe20000000800 */
[----:B------:R-:W-:Y:S01]  /*1ecc0*/  @!PT LDS RZ, [RZ] ;  /* 0x00000000fffff984 */ /* 0x000fe20000000800 */
[----:B------:R-:W-:Y:S01]  /*1ecd0*/  @!PT LDS RZ, [RZ] ;  /* 0x00000000fffff984 */ /* 0x000fe20000000800 */
[----:B------:R0:W-:Y:S06]  /*1ece0*/  MEMBAR.ALL.CTA ;  /* 0x0000000000007992 */ /* 0x0001ec0000008000 */
[----:B0-----:R-:W0:Y:S01]  /*1ecf0*/  FENCE.VIEW.ASYNC.S ;  /* 0x00000000000073c6 */ /* 0x001e220000000000 */
[----:B------:R-:W-:Y:S02]  /*1ed00*/  IMAD.MOV.U32 R21, RZ, RZ, R17 ;  /* 0x000000ffff157224 */ /* 0x000fe400078e0011 */
[----:B------:R-:W-:-:S02]  /*1ed10*/  IMAD R3, R44, UR5, R3 ;  /* 0x000000052c037c24 */ /* 0x000fc4000f8e0203 */
[----:B------:R-:W-:Y:S01]  /*1ed20*/  IMAD.WIDE.U32 R20, R44, UR4, R20 ;  /* 0x000000042c147c25 */ /* 0x000fe2000f8e0014 */
[----:B------:R-:W-:-:S03]  /*1ed30*/  ULDC.64 UR4, c[0x0][0xae0] ;  /* 0x0002b80000047ab9 */ /* 0x000fc60000000a00 */
[----:B------:R-:W-:Y:S02]  /*1ed40*/  IMAD R45, R52, -0x80, R48 ;  /* 0xffffff80342d7824 */ /* 0x000fe400078e0230 */
[----:B-1----:R-:W-:Y:S02]  /*1ed50*/  IMAD R0, R49, UR4, RZ ;  /* 0x0000000431007c24 */ /* 0x002fe4000f8e02ff */
[----:B------:R-:W-:Y:S01]  /*1ed60*/  IMAD.IADD R21, R21, 0x1, R3 ;  /* 0x0000000115157824 */ /* 0x000fe200078e0203 */
[----:B------:R-:W-:Y:S01]  /*1ed70*/  ISETP.GE.AND P3, PT, R22, R45, PT ;  /* 0x0000002d1600720c */ /* 0x000fe20003f66270 */
[C---:B------:R-:W-:Y:S02]  /*1ed80*/  IMAD R3, R53.reuse, UR5, R0 ;  /* 0x0000000535037c24 */ /* 0x040fe4000f8e0200 */
[----:B------:R-:W-:Y:S01]  /*1ed90*/  IMAD.WIDE.U32 R20, R53, UR4, R20 ;  /* 0x0000000435147c25 */ /* 0x000fe2000f8e0014 */
[----:B------:R-:W-:-:S03]  /*1eda0*/  ULDC.64 UR4, c[0x0][0xae8] ;  /* 0x0002ba0000047ab9 */ /* 0x000fc60000000a00 */
[----:B------:R-:W-:Y:S02]  /*1edb0*/  VIADD R0, R2, 0x34820 ;  /* 0x0003482002007836 */ /* 0x000fe40000000000 */
[----:B------:R-:W-:Y:S02]  /*1edc0*/  IMAD R44, R50, UR4, RZ ;  /* 0x00000004322c7c24 */ /* 0x000fe4000f8e02ff */
[----:B------:R-:W-:Y:S01]  /*1edd0*/  IMAD.IADD R21, R21, 0x1, R3 ;  /* 0x0000000115157824 */ /* 0x000fe200078e0203 */
[----:B------:R-:W-:Y:S01]  /*1ede0*/  PRMT R0, RZ, 0x654, R0 ;  /* 0x00000654ff007816 */ /* 0x000fe20000000000 */
[C---:B------:R-:W-:Y:S02]  /*1edf0*/  IMAD R3, R51.reuse, UR5, R44 ;  /* 0x0000000533037c24 */ /* 0x040fe4000f8e022c */
[----:B------:R-:W-:Y:S01]  /*1ee00*/  IMAD.WIDE.U32 R46, R51, UR4, R20 ;  /* 0x00000004332e7c25 */ /* 0x000fe2000f8e0014 */
[----:B0-----:R0:W-:Y:S01]  /*1ee10*/  SYNCS.ARRIVE.TRANS64.RED.A1T0 RZ, [R0+URZ], RZ ;  /* 0x000000ff00ff79a7 */ /* 0x0011e2000810043f */
[----:B------:R-:W-:-:S02]  /*1ee20*/  ISETP.GE.AND P0, PT, R223, R45, PT ;  /* 0x0000002ddf00720c */ /* 0x000fc40003f06270 */
[-C--:B------:R-:W-:Y:S01]  /*1ee30*/  ISETP.GE.AND P1, PT, R222, R45.reuse, PT ;  /* 0x0000002dde00720c */ /* 0x080fe20003f26270 */
[----:B------:R-:W-:Y:S01]  /*1ee40*/  IMAD.IADD R51, R47, 0x1, R3 ;  /* 0x000000012f337824 */ /* 0x000fe200078e0203 */
[----:B------:R-:W-:Y:S01]  /*1ee50*/  ISETP.GE.AND P2, PT, R224, R45, PT ;  /* 0x0000002de000720c */ /* 0x000fe20003f46270 */
[----:B------:R-:W-:Y:S01]  /*1ee60*/  IMAD.WIDE R44, R52, 0x80, R22 ;  /* 0x00000080342c7825 */ /* 0x000fe200078e0216 */
[----:B------:R-:W-:Y:S11]  /*1ee70*/  @P3 BRA `(.L_x_648) ;  /* 0x0000000000403947 */ /* 0x000ff60003800000 */
[----:B------:R-:W-:Y:S01]  /*1ee80*/  ULDC.64 UR6, c[0x0][0xad8] ;  /* 0x0002b60000067ab9 */ /* 0x000fe20000000a00 */
[----:B------:R-:W-:Y:S01]  /*1ee90*/  IMAD.MOV.U32 R20, RZ, RZ, R46 ;  /* 0x000000ffff147224 */ /* 0x000fe200078e002e */
[----:B------:R-:W-:Y:S01]  /*1eea0*/  ULDC UR4, c[0x0][0xa8c] ;  /* 0x0002a30000047ab9 */ /* 0x000fe20000000800 */
[----:B------:R-:W-:Y:S01]  /*1eeb0*/  IMAD R3, R45, UR6, RZ ;  /* 0x000000062d037c24 */ /* 0x000fe2000f8e02ff */
[----:B------:R-:W-:Y:S01]  /*1eec0*/  ISETP.GE.AND P3, PT, R16, UR4, PT ;  /* 0x0000000410007c0c */ /* 0x000fe2000bf66270 */
[----:B------:R-:W-:Y:S01]  /*1eed0*/  IMAD.MOV.U32 R21, RZ, RZ, R51 ;  /* 0x000000ffff157224 */ /* 0x000fe200078e0033 */
[----:B------:R-:W-:Y:S01]  /*1eee0*/  ISETP.GE.AND P4, PT, R227, UR4, PT ;  /* 0x00000004e3007c0c */ /* 0x000fe2000bf86270 */
[C---:B------:R-:W-:Y:S01]  /*1eef0*/  IMAD R3, R44.reuse, UR7, R3 ;  /* 0x000000072c037c24 */ /* 0x040fe2000f8e0203 */
[----:B------:R-:W-:Y:S01]  /*1ef00*/  ULDC.64 UR8, c[0x0][0x208] ;  /* 0x0000820000087ab9 */ /* 0x000fe20000000a00 */
[----:B------:R-:W-:Y:S01]  /*1ef10*/  IMAD.WIDE.U32 R20, R44, UR6, R20 ;  /* 0x000000062c147c25 */ /* 0x000fe2000f8e0014 */
[----:B------:R-:W-:-:S03]  /*1ef20*/  ULDC.64 UR6, c[0x0][0xa80] ;  /* 0x0002a00000067ab9 */ /* 0x000fc60000000a00 */
[----:B------:R-:W-:Y:S01]  /*1ef30*/  IMAD.IADD R3, R21, 0x1, R3 ;  /* 0x0000000115037824 */ /* 0x000fe200078e0203 */
[----:B------:R-:W-:-:S04]  /*1ef40*/  LEA R48, P5, R20, UR6, 0x1 ;  /* 0x0000000614307c11 */ /* 0x000fc8000f8a08ff */
[----:B------:R-:W-:-:S05]  /*1ef50*/  LEA.HI.X R49, R20, UR7, R3, 0x1, P5 ;  /* 0x0000000714317c11 */ /* 0x000fca000a8f0c03 */
[----:B-----5:R1:W-:Y:S04]  /*1ef60*/  @!P3 STG.E.128 desc[UR8][R48.64], R4 ;  /* 0x000000043000b986 */ /* 0x0203e8000c101d08 */
[----:B------:R1:W-:Y:S02]  /*1ef70*/  @!P4 STG.E.128 desc[UR8][R48.64+0x80], R28 ;  /* 0x0000801c3000c986 */ /* 0x0003e4000c101d08 */
.L_x_648:
[----:B------:R-:W-:Y:S05]  /*1ef80*/  BSYNC B1 ;  /* 0x0000000000017941 */ /* 0x000fea0003800000 */
.L_x_647:
[----:B------:R-:W-:Y:S04]  /*1ef90*/  BSSY B1, `(.L_x_649) ;  /* 0x0000014000017945 */ /* 0x000fe80003800000 */
[----:B------:R-:W-:Y:S05]  /*1efa0*/  @P0 BRA `(.L_x_650) ;  /* 0x0000000000480947 */ /* 0x000fea0003800000 */
[----:B------:R-:W-:Y:S01]  /*1efb0*/  IADD3 R3, P0, R44, 0x20, RZ ;  /* 0x000000202c037810 */ /* 0x000fe20007f1e0ff */
[----:B------:R-:W-:Y:S01]  /*1efc0*/  ULDC.64 UR6, c[0x0][0xad8] ;  /* 0x0002b60000067ab9 */ /* 0x000fe20000000a00 */
[----:B-1---5:R-:W-:Y:S01]  /*1efd0*/  IMAD.MOV.U32 R4, RZ, RZ, R46 ;  /* 0x000000ffff047224 */ /* 0x022fe200078e002e */
[----:B------:R-:W-:Y:S01]  /*1efe0*/  ULDC UR4, c[0x0][0xa8c] ;  /* 0x0002a30000047ab9 */ /* 0x000fe20000000800 */
[----:B------:R-:W-:Y:S01]  /*1eff0*/  IMAD.MOV.U32 R5, RZ, RZ, R51 ;  /* 0x000000ffff057224 */ /* 0x000fe200078e0033 */
[----:B------:R-:W-:Y:S01]  /*1f000*/  ISETP.GE.AND P3, PT, R16, UR4, PT ;  /* 0x0000000410007c0c */ /* 0x000fe2000bf66270 */
[----:B0-----:R-:W-:Y:S01]  /*1f010*/  IMAD.X R0, RZ, RZ, R45, P0 ;  /* 0x000000ffff007224 */ /* 0x001fe200000e062d */
        /* <DEDUP_REMOVED lines=8> */
[----:B------:R-:W-:-:S05]  /*1f0a0*/  LEA.HI.X R7, R4, UR7, R3, 0x1, P0 ;  /* 0x0000000704077c11 */ /* 0x000fca00080f0c03 */
[----:B------:R2:W-:Y:S04]  /*1f0b0*/  @!P3 STG.E.128 desc[UR8][R6.64], R8 ;  /* 0x000000080600b986 */ /* 0x0005e8000c101d08 */
[----:B------:R2:W-:Y:S02]  /*1f0c0*/  @!P4 STG.E.128 desc[UR8][R6.64+0x80], R32 ;  /* 0x000080200600c986 */ /* 0x0005e4000c101d08 */
.L_x_650:
[----:B------:R-:W-:Y:S05]  /*1f0d0*/  BSYNC B1 ;  /* 0x0000000000017941 */ /* 0x000fea0003800000 */
.L_x_649:
        /* <DEDUP_REMOVED lines=15> */
[----:B--2---:R-:W-:Y:S01]  /*1f1d0*/  LEA R6, P0, R4, UR6, 0x1 ;  /* 0x0000000604067c11 */ /* 0x004fe2000f8008ff */
[----:B------:R-:W-:-:S05]  /*1f1e0*/  IMAD.IADD R3, R5, 0x1, R3 ;  /* 0x0000000105037824 */ /* 0x000fca00078e0203 */
[----:B------:R-:W-:-:S05]  /*1f1f0*/  LEA.HI.X R7, R4, UR7, R3, 0x1, P0 ;  /* 0x0000000704077c11 */ /* 0x000fca00080f0c03 */
[----:B------:R3:W-:Y:S04]  /*1f200*/  @!P1 STG.E.128 desc[UR8][R6.64], R12 ;  /* 0x0000000c06009986 */ /* 0x0007e8000c101d08 */
[----:B------:R3:W-:Y:S02]  /*1f210*/  @!P3 STG.E.128 desc[UR8][R6.64+0x80], R36 ;  /* 0x000080240600b986 */ /* 0x0007e4000c101d08 */
.L_x_652:
[----:B------:R-:W-:Y:S05]  /*1f220*/  BSYNC B1 ;  /* 0x0000000000017941 */ /* 0x000fea0003800000 */
.L_x_651:
[----:B------:R-:W-:Y:S05]  /*1f230*/  @P2 BRA `(.L_x_653) ;  /* 0x0000000800dc2947 */ /* 0x000fea0003800000 */
[----:B------:R-:W-:Y:S01]  /*1f240*/  IADD3 R3, P0, R44, 0x60, RZ ;  /* 0x000000602c037810 */ /* 0x000fe20007f1e0ff */
[----:B------:R-:W-:Y:S01]  /*1f250*/  ULDC.64 UR6, c[0x0][0xad8] ;  /* 0x0002b60000067ab9 */ /* 0x000fe20000000a00 */
[----:B-1---5:R-:W-:Y:S01]  /*1f260*/  IMAD.MOV.U32 R4, RZ, RZ, R46 ;  /* 0x000000ffff047224 */ /* 0x022fe200078e002e */
[----:B------:R-:W-:Y:S01]  /*1f270*/  ULDC UR4, c[0x0][0xa8c] ;  /* 0x0002a30000047ab9 */ /* 0x000fe20000000800 */
[----:B------:R-:W-:Y:S01]  /*1f280*/  IMAD.MOV.U32 R5, RZ, RZ, R51 ;  /* 0x000000ffff057224 */ /* 0x000fe200078e0033 */
[----:B------:R-:W-:Y:S01]  /*1f290*/  ISETP.GE.AND P1, PT, R16, UR4, PT ;  /* 0x0000000410007c0c */ /* 0x000fe2000bf26270 */
[----:B------:R-:W-:Y:S01]  /*1f2a0*/  IMAD.X R44, RZ, RZ, R45, P0 ;  /* 0x000000ffff2c7224 */ /* 0x000fe200000e062d */
[----:B------:R-:W-:Y:S01]  /*1f2b0*/  ULDC.64 UR8, c[0x0][0x208] ;  /* 0x0000820000087ab9 */ /* 0x000fe20000000a00 */
[----:B------:R-:W-:-:S04]  /*1f2c0*/  IMAD.WIDE.U32 R4, R3, UR6, R4 ;  /* 0x0000000603047c25 */ /* 0x000fc8000f8e0004 */
[----:B------:R-:W-:-:S04]  /*1f2d0*/  IMAD R44, R44, UR6, RZ ;  /* 0x000000062c2c7c24 */ /* 0x000fc8000f8e02ff */
[----:B------:R-:W-:Y:S01]  /*1f2e0*/  IMAD R3, R3, UR7, R44 ;  /* 0x0000000703037c24 */ /* 0x000fe2000f8e022c */
[----:B------:R-:W-:Y:S02]  /*1f2f0*/  ULDC.64 UR6, c[0x0][0xa80] ;  /* 0x0002a00000067ab9 */ /* 0x000fe40000000a00 */
[----:B--23--:R-:W-:Y:S01]  /*1f300*/  LEA R6, P0, R4, UR6, 0x1 ;  /* 0x0000000604067c11 */ /* 0x00cfe2000f8008ff */
        /* <DEDUP_REMOVED lines=8> */
.L_x_645:
[----:B------:R-:W-:Y:S01]  /*1f390*/  ULDC.64 UR4, c[0x0][0xbd8] ;  /* 0x0002f60000047ab9 */ /* 0x000fe20000000a00 */
[----:B------:R-:W1:Y:S01]  /*1f3a0*/  S2R R8, SR_TID.X ;  /* 0x0000000000087919 */ /* 0x000e620000002100 */
[----:B------:R-:W-:Y:S01]  /*1f3b0*/  ISETP.NE.U32.AND P0, PT, RZ, UR4, PT ;  /* 0x00000004ff007c0c */ /* 0x000fe2000bf05070 */
[----:B------:R-:W-:Y:S01]  /*1f3c0*/  IMAD.MOV.U32 R3, RZ, RZ, RZ ;  /* 0x000000ffff037224 */ /* 0x000fe200078e00ff */
[----:B------:R-:W-:Y:S01]  /*1f3d0*/  IADD3 R4, P1, R74, UR4, RZ ;  /* 0x000000044a047c10 */ /* 0x000fe2000ff3e0ff */
[----:B------:R-:W-:Y:S01]  /*1f3e0*/  ULDC.64 UR6, c[0x0][0x208] ;  /* 0x0000820000067ab9 */ /* 0x000fe20000000a00 */
[----:B------:R-:W-:Y:S02]  /*1f3f0*/  ISETP.NE.AND.EX P0, PT, RZ, UR5, PT, P0 ;  /* 0x00000005ff007c0c */ /* 0x000fe4000bf05300 */
[----:B------:R-:W-:Y:S01]  /*1f400*/  IADD3.X R5, R78, UR5, RZ, P1, !PT ;  /* 0x000000054e057c10 */ /* 0x000fe20008ffe4ff */
[----:B------:R-:W-:Y:S02]  /*1f410*/  ULDC.64 UR4, c[0x0][0xbe0] ;  /* 0x0002f80000047ab9 */ /* 0x000fe40000000a00 */
[----:B------:R-:W-:-:S04]  /*1f420*/  ISETP.NE.U32.AND P1, PT, RZ, UR4, PT ;  /* 0x00000004ff007c0c */ /* 0x000fc8000bf25070 */
[----:B------:R-:W-:-:S04]  /*1f430*/  ISETP.NE.AND.EX P1, PT, RZ, UR5, PT, P1 ;  /* 0x00000005ff007c0c */ /* 0x000fc8000bf25310 */
[----:B------:R2:W5:Y:S09]  /*1f440*/  @P0 LDG.E R3, desc[UR6][R4.64] ;  /* 0x0000000604030981 */ /* 0x000572000c1e1900 */
[----:B------:R-:W-:Y:S01]  /*1f450*/  @P1 IADD3 R6, P2, R74, UR4, RZ ;  /* 0x000000044a061c10 */ /* 0x000fe2000ff5e0ff */
[----:B------:R-:W-:-:S02]  /*1f460*/  ULDC UR4, c[0x0][0xa88] ;  /* 0x0002a20000047ab9 */ /* 0x000fc40000000800 */
[----:B------:R-:W-:Y:S01]  /*1f470*/  IMAD.U32 R0, RZ, RZ, UR4 ;  /* 0x00000004ff007e24 */ /* 0x000fe2000f8e00ff */
[----:B------:R-:W-:Y:S01]  /*1f480*/  @P1 IADD3.X R7, R78, UR5, RZ, P2, !PT ;  /* 0x000000054e071c10 */ /* 0x000fe200097fe4ff */
[----:B-1----:R-:W-:-:S04]  /*1f490*/  VIADD R8, R8, 0xffffff80 ;  /* 0xffffff8008087836 */ /* 0x002fc80000000000 */
[----:B------:R2:W5:Y:S01]  /*1f4a0*/  @P1 LDG.E R0, desc[UR6][R6.64] ;  /* 0x0000000606001981 */ /* 0x000562000c1e1900 */
[----:B------:R-:W-:Y:S01]  /*1f4b0*/  ISETP.GE.AND P2, PT, R8, 0x80, PT ;  /* 0x000000800800780c */ /* 0x000fe20003f46270 */
[----:B------:R-:W-:-:S12]  /*1f4c0*/  @P1 BRA `(.L_x_654) ;  /* 0x0000000000141947 */ /* 0x000fd80003800000 */
[----:B------:R-:W-:Y:S05]  /*1f4d0*/  @!P0 BRA `(.L_x_654) ;  /* 0x0000000000108947 */ /* 0x000fea0003800000 */
[----:B------:R-:W-:Y:S02]  /*1f4e0*/  ULDC.64 UR4, c[0x0][0x208] ;  /* 0x0000820000047ab9 */ /* 0x000fe40000000a00 */
[----:B--2---:R-:W2:Y:S04]  /*1f4f0*/  LDG.E R7, desc[UR4][R4.64] ;  /* 0x0000000404077981 */ /* 0x004ea8000c1e1900 */
[----:B-----5:R-:W2:Y:S02]  /*1f500*/  LDG.E R0, desc[UR4][R4.64+0x4] ;  /* 0x0000040404007981 */ /* 0x020ea4000c1e1900 */
[----:B--2---:R-:W-:-:S07]  /*1f510*/  IMAD.IADD R0, R0, 0x1, -R7 ;  /* 0x0000000100007824 */ /* 0x004fce00078e0a07 */
.L_x_654:
[----:B------:R-:W3:Y:S04]  /*1f520*/  LDL R12, [R1+0x80] ;  /* 0x00008000010c7983 */ /* 0x000ee80000100800 */
[----:B0-----:R0:W5:Y:S01]  /*1f530*/  LDL R10, [R1+0x88] ;  /* 0x00008800010a7983 */ /* 0x0011620000100800 */
[----:B------:R-:W-:Y:S01]  /*1f540*/  BSSY B1, `(.L_x_655) ;  /* 0x000001d000017945 */ /* 0x000fe20003800000 */
[----:B------:R-:W-:Y:S02]  /*1f550*/  SEL R11, R86, RZ, !P0 ;  /* 0x000000ff560b7207 */ /* 0x000fe40004000000 */
[----:B------:R-:W-:Y:S02]  /*1f560*/  SEL R38, R38, RZ, !P0 ;  /* 0x000000ff26267207 */ /* 0x000fe40004000000 */
[----:B-----5:R-:W-:-:S02]  /*1f570*/  SHF.R.S32.HI R8, RZ, 0x1f, R3 ;  /* 0x0000001fff087819 */ /* 0x020fc40000011403 */
[----:B---3--:R-:W-:Y:S01]  /*1f580*/  SHF.R.S32.HI R9, RZ, 0x1f, R12 ;  /* 0x0000001fff097819 */ /* 0x008fe2000001140c */
[----:B0-----:R-:W-:Y:S06]  /*1f590*/  @P2 BRA `(.L_x_656) ;  /* 0x00000000005c2947 */ /* 0x001fec0003800000 */
[----:B--2---:R-:W0:Y:S02]  /*1f5a0*/  S2R R4, SR_TID.X ;  /* 0x0000000000047919 */ /* 0x004e240000002100 */
[----:B0-----:R-:W-:-:S04]  /*1f5b0*/  IMAD R4, R10, 0x80, R4 ;  /* 0x000000800a047824 */ /* 0x001fc800078e0204 */
        /* <DEDUP_REMOVED lines=18> */
[----:B------:R-:W-:Y:S01]  /*1f6e0*/  LEA.HI.X R7, R4, UR5, R5, 0x2, P0 ;  /* 0x0000000504077c11 */ /* 0x000fe200080f1405 */
[----:B------:R-:W-:-:S05]  /*1f6f0*/  IMAD.MOV.U32 R5, RZ, RZ, -0x800000 ;  /* 0xff800000ff057424 */ /* 0x000fca00078e00ff */
[----:B------:R0:W-:Y:S03]  /*1f700*/  STG.E desc[UR6][R6.64], R5 ;  /* 0x0000000506007986 */ /* 0x0001e6000c101906 */
.L_x_656:
[----:B------:R-:W-:Y:S05]  /*1f710*/  BSYNC B1 ;  /* 0x0000000000017941 */ /* 0x000fea0003800000 */
.L_x_655:
[----:B------:R-:W-:Y:S01]  /*1f720*/  ULDC.64 UR4, c[0x0][0xaa0] ;  /* 0x0002a80000047ab9 */ /* 0x000fe20000000a00 */
[----:B--2---:R-:W-:Y:S01]  /*1f730*/  IMAD.MOV.U32 R4, RZ, RZ, R16 ;  /* 0x000000ffff047224 */ /* 0x004fe200078e0010 */
[----:B------:R-:W-:Y:S01]  /*1f740*/  BSSY B1, `(.L_x_657) ;  /* 0x0000029000017945 */ /* 0x000fe20003800000 */
[----:B0-----:R-:W-:Y:S02]  /*1f750*/  IMAD.MOV.U32 R5, RZ, RZ, R17 ;  /* 0x000000ffff057224 */ /* 0x001fe400078e0011 */
[----:B------:R-:W-:Y:S02]  /*1f760*/  IMAD R6, R8, UR4, RZ ;  /* 0x0000000408067c24 */ /* 0x000fe4000f8e02ff */
[----:B------:R-:W-:-:S04]  /*1f770*/  IMAD.WIDE.U32 R4, R3, UR4, R4 ;  /* 0x0000000403047c25 */ /* 0x000fc8000f8e0004 */
[----:B------:R-:W-:Y:S01]  /*1f780*/  IMAD R3, R3, UR5, R6 ;  /* 0x0000000503037c24 */ /* 0x000fe2000f8e0206 */
[----:B------:R-:W-:Y:S01]  /*1f790*/  ULDC.64 UR4, c[0x0][0xae0] ;  /* 0x0002b80000047ab9 */ /* 0x000fe20000000a00 */
[----:B------:R-:W-:Y:S02]  /*1f7a0*/  IMAD R7, R10, -0x80, R0 ;  /* 0xffffff800a077824 */ /* 0x000fe400078e0200 */
[----:B------:R-:W-:Y:S02]  /*1f7b0*/  IMAD R6, R9, UR4, RZ ;  /* 0x0000000409067c24 */ /* 0x000fe4000f8e02ff */
[----:B------:R-:W-:Y:S01]  /*1f7c0*/  IMAD.IADD R5, R5, 0x1, R3 ;  /* 0x0000000105057824 */ /* 0x000fe200078e0203 */
[-C--:B------:R-:W-:Y:S01]  /*1f7d0*/  ISETP.GE.AND P3, PT, R22, R7.reuse, PT ;  /* 0x000000071600720c */ /* 0x080fe20003f66270 */
[C---:B------:R-:W-:Y:S01]  /*1f7e0*/  IMAD R3, R12.reuse, UR5, R6 ;  /* 0x000000050c037c24 */ /* 0x040fe2000f8e0206 */
[-C--:B------:R-:W-:Y:S01]  /*1f7f0*/  ISETP.GE.AND P2, PT, R223, R7.reuse, PT ;  /* 0x00000007df00720c */ /* 0x080fe20003f46270 */
[----:B------:R-:W-:Y:S01]  /*1f800*/  IMAD.WIDE.U32 R4, R12, UR4, R4 ;  /* 0x000000040c047c25 */ /* 0x000fe2000f8e0004 */
[----:B------:R-:W-:Y:S01]  /*1f810*/  ULDC.64 UR4, c[0x0][0xae8] ;  /* 0x0002ba0000047ab9 */ /* 0x000fe20000000a00 */
[----:B------:R-:W-:-:S02]  /*1f820*/  ISETP.GE.AND P0, PT, R222, R7, PT ;  /* 0x00000007de00720c */ /* 0x000fc40003f06270 */
[----:B------:R-:W-:Y:S01]  /*1f830*/  IMAD.IADD R5, R5, 0x1, R3 ;  /* 0x0000000105057824 */ /* 0x000fe200078e0203 */
[----:B------:R-:W-:Y:S01]  /*1f840*/  ISETP.GE.AND P1, PT, R224, R7, PT ;  /* 0x00000007e000720c */ /* 0x000fe20003f26270 */
[----:B------:R-:W-:Y:S02]  /*1f850*/  IMAD R0, R38, UR4, RZ ;  /* 0x0000000426007c24 */ /* 0x000fe4000f8e02ff */
[----:B------:R-:W-:-:S04]  /*1f860*/  IMAD.WIDE.U32 R6, R11, UR4, R4 ;  /* 0x000000040b067c25 */ /* 0x000fc8000f8e0004 */
[----:B------:R-:W-:Y:S02]  /*1f870*/  IMAD R3, R11, UR5, R0 ;  /* 0x000000050b037c24 */ /* 0x000fe4000f8e0200 */
[----:B------:R-:W-:Y:S02]  /*1f880*/  IMAD.MOV.U32 R4, RZ, RZ, R22 ;  /* 0x000000ffff047224 */ /* 0x000fe400078e0016 */
[----:B------:R-:W-:Y:S02]  /*1f890*/  IMAD.MOV.U32 R5, RZ, RZ, R23 ;  /* 0x000000ffff057224 */ /* 0x000fe400078e0017 */
[----:B------:R-:W-:Y:S02]  /*1f8a0*/  IMAD.IADD R11, R7, 0x1, R3 ;  /* 0x00000001070b7824 */ /* 0x000fe400078e0203 */
[----:B------:R-:W-:Y:S01]  /*1f8b0*/  IMAD.WIDE R8, R10, 0x80, R4 ;  /* 0x000000800a087825 */ /* 0x000fe200078e0204 */
[----:B------:R-:W-:Y:S06]  /*1f8c0*/  @P3 BRA `(.L_x_658) ;  /* 0x0000000000403947 */ /* 0x000fec0003800000 */
        /* <DEDUP_REMOVED lines=14> */
[----:B------:R0:W-:Y:S04]  /*1f9b0*/  @!P4 STG.E.128 desc[UR8][R12.64], RZ ;  /* 0x000000ff0c00c986 */ /* 0x0001e8000c101d08 */
[----:B------:R0:W-:Y:S02]  /*1f9c0*/  @!P5 STG.E.128 desc[UR8][R12.64+0x80], RZ ;  /* 0x000080ff0c00d986 */ /* 0x0001e4000c101d08 */
.L_x_658:
[----:B------:R-:W-:Y:S05]  /*1f9d0*/  BSYNC B1 ;  /* 0x0000000000017941 */ /* 0x000fea0003800000 */
.L_x_657:
[----:B------:R-:W-:Y:S04]  /*1f9e0*/  BSSY B1, `(.L_x_659) ;  /* 0x0000014000017945 */ /* 0x000fe80003800000 */
[----:B------:R-:W-:Y:S05]  /*1f9f0*/  @P2 BRA `(.L_x_660) ;  /* 0x0000000000482947 */ /* 0x000fea0003800000 */
[----:B------:R-:W-:Y:S01]  /*1fa00*/  IADD3 R3, P2, R8, 0x20, RZ ;  /* 0x0000002008037810 */ /* 0x000fe20007f5e0ff */
[----:B------:R-:W-:Y:S01]  /*1fa10*/  ULDC.64 UR6, c[0x0][0xad8] ;  /* 0x0002b60000067ab9 */ /* 0x000fe20000000a00 */
[----:B------:R-:W-:Y:S01]  /*1fa20*/  IMAD.MOV.U32 R4, RZ, RZ, R6 ;  /* 0x000000ffff047224 */ /* 0x000fe200078e0006 */
[----:B------:R-:W-:Y:S01]  /*1fa30*/  ULDC UR4, c[0x0][0xa8c] ;  /* 0x0002a30000047ab9 */ /* 0x000fe20000000800 */
[----:B------:R-:W-:Y:S01]  /*1fa40*/  IMAD.MOV.U32 R5, RZ, RZ, R11 ;  /* 0x000000ffff057224 */ /* 0x000fe200078e000b */
[----:B------:R-:W-:Y:S01]  /*1fa50*/  ISETP.GE.AND P3, PT, R16, UR4, PT ;  /* 0x0000000410007c0c */ /* 0x000fe2000bf66270 */
[----:B------:R-:W-:Y:S01]  /*1fa60*/  IMAD.X R0, RZ, RZ, R9, P2 ;  /* 0x000000ffff007224 */ /* 0x000fe200010e0609 */
[----:B------:R-:W-:Y:S01]  /*1fa70*/  ISETP.GE.AND P4, PT, R227, UR4, PT ;  /* 0x00000004e3007c0c */ /* 0x000fe2000bf86270 */
[----:B------:R-:W-:Y:S01]  /*1fa80*/  IMAD.WIDE.U32 R4, R3, UR6, R4 ;  /* 0x0000000603047c25 */ /* 0x000fe2000f8e0004 */
[----:B------:R-:W-:-:S03]  /*1fa90*/  ULDC.64 UR8, c[0x0][0x208] ;  /* 0x0000820000087ab9 */ /* 0x000fc60000000a00 */
[----:B------:R-:W-:-:S04]  /*1faa0*/  IMAD R0, R0, UR6, RZ ;  /* 0x0000000600007c24 */ /* 0x000fc8000f8e02ff */
[----:B------:R-:W-:Y:S01]  /*1fab0*/  IMAD R3, R3, UR7, R0 ;  /* 0x0000000703037c24 */ /* 0x000fe2000f8e0200 */
[----:B------:R-:W-:Y:S02]  /*1fac0*/  ULDC.64 UR6, c[0x0][0xa80] ;  /* 0x0002a00000067ab9 */ /* 0x000fe40000000a00 */
[----:B0-----:R-:W-:Y:S01]  /*1fad0*/  LEA R12, P2, R4, UR6, 0x1 ;  /* 0x00000006040c7c11 */ /* 0x001fe2000f8408ff */
[----:B------:R-:W-:-:S05]  /*1fae0*/  IMAD.IADD R3, R5, 0x1, R3 ;  /* 0x0000000105037824 */ /* 0x000fca00078e0203 */
[----:B------:R-:W-:-:S05]  /*1faf0*/  LEA.HI.X R13, R4, UR7, R3, 0x1, P2 ;  /* 0x00000007040d7c11 */ /* 0x000fca00090f0c03 */
[----:B------:R1:W-:Y:S04]  /*1fb00*/  @!P3 STG.E.128 desc[UR8][R12.64], RZ ;  /* 0x000000ff0c00b986 */ /* 0x0003e8000c101d08 */
[----:B------:R1:W-:Y:S02]  /*1fb10*/  @!P4 STG.E.128 desc[UR8][R12.64+0x80], RZ ;  /* 0x000080ff0c00c986 */ /* 0x0003e4000c101d08 */
.L_x_660:
[----:B------:R-:W-:Y:S05]  /*1fb20*/  BSYNC B1 ;  /* 0x0000000000017941 */ /* 0x000fea0003800000 */
.L_x_659:
        /* <DEDUP_REMOVED lines=15> */
[----:B01----:R-:W-:Y:S01]  /*1fc20*/  LEA R12, P0, R4, UR6, 0x1 ;  /* 0x00000006040c7c11 */ /* 0x003fe2000f8008ff */
[----:B------:R-:W-:-:S05]  /*1fc30*/  IMAD.IADD R3, R5, 0x1, R3 ;  /* 0x0000000105037824 */ /* 0x000fca00078e0203 */
[----:B------:R-:W-:-:S05]  /*1fc40*/  LEA.HI.X R13, R4, UR7, R3, 0x1, P0 ;  /* 0x00000007040d7c11 */ /* 0x000fca00080f0c03 */
[----:B------:R2:W-:Y:S04]  /*1fc50*/  @!P2 STG.E.128 desc[UR8][R12.64], RZ ;  /* 0x000000ff0c00a986 */ /* 0x0005e8000c101d08 */
[----:B------:R2:W-:Y:S02]  /*1fc60*/  @!P3 STG.E.128 desc[UR8][R12.64+0x80], RZ ;  /* 0x000080ff0c00b986 */ /* 0x0005e4000c101d08 */
.L_x_662:
[----:B------:R-:W-:Y:S05]  /*1fc70*/  BSYNC B1 ;  /* 0x0000000000017941 */ /* 0x000fea0003800000 */
.L_x_661:
        /* <DEDUP_REMOVED lines=17> */
[----:B------:R3:W-:Y:S04]  /*1fd90*/  @!P1 STG.E.128 desc[UR8][R6.64], RZ ;  /* 0x000000ff06009986 */ /* 0x0007e8000c101d08 */
[----:B------:R3:W-:Y:S02]  /*1fda0*/  @!P2 STG.E.128 desc[UR8][R6.64+0x80], RZ ;  /* 0x000080ff0600a986 */ /* 0x0007e4000c101d08 */
.L_x_653:
[----:B------:R-:W-:Y:S05]  /*1fdb0*/  BSYNC B0 ;  /* 0x0000000000007941 */ /* 0x000fea0003800000 */
.L_x_644:
[----:B------:R-:W-:Y:S02]  /*1fdc0*/  ULDC UR4, c[0x0][0xc14] ;  /* 0x0003050000047ab9 */ /* 0x000fe40000000800 */
[----:B------:R-:W-:-:S13]  /*1fdd0*/  ISETP.GE.AND P0, PT, R159, UR4, PT ;  /* 0x000000049f007c0c */ /* 0x000fda000bf06270 */
[----:B------:R-:W-:Y:S05]  /*1fde0*/  @!P0 BRA `(.L_x_663) ;  /* 0xfffffe1000c48947 */ /* 0x000fea000383ffff */
[----:B------:R-:W-:Y:S05]  /*1fdf0*/  BRA `(.L_x_445) ;  /* 0x0000005800487947 */ /* 0x000fea0003800000 */
.L_x_443:
[----:B------:R-:W-:-:S08]  /*1fe00*/  NOP ;  /* 0x0000000000007918 */ /* 0x000fd00000000000 */
[----:B------:R-:W0:-:S00]  /*1fe10*/  USETMAXREG.DEALLOC.CTAPOOL 0x18 ;  /* 0x00000018000079c8 */ /* 0x000e0000080e0500 */
[----:B0-----:R-:W-:-:S06]  /*1fe20*/  LOP3.LUT R0, R0, 0x3, RZ, 0xc0, !PT ;  /* 0x0000000300007812 */ /* 0x001fcc00078ec0ff */
[----:B------:R-:W0:Y:S02]  /*1fe30*/  SHFL.IDX PT, R0, R0, RZ, 0x1f ;  /* 0x00001fff00007589 */ /* 0x000e2400000e0000 */
[----:B0-----:R-:W-:-:S13]  /*1fe40*/  ISETP.NE.AND P0, PT, R0, RZ, PT ;  /* 0x000000ff0000720c */ /* 0x001fda0003f05270 */
[----:B------:R-:W-:Y:S05]  /*1fe50*/  @P0 BRA `(.L_x_445) ;  /* 0x0000005800300947 */ /* 0x000fea0003800000 */
[----:B------:R-:W2:Y:S01]  /*1fe60*/  LDL.LU R7, [R1] ;  /* 0x0000000001077983 */ /* 0x000ea20000300800 */
[----:B------:R-:W-:Y:S01]  /*1fe70*/  LOP3.LUT R8, R3, 0x1f, RZ, 0xc0, !PT ;  /* 0x0000001f03087812 */ /* 0x000fe200078ec0ff */
[----:B------:R-:W-:Y:S01]  /*1fe80*/  ULDC UR5, c[0x0][0xc14] ;  /* 0x0003050000057ab9 */ /* 0x000fe20000000800 */
[----:B------:R-:W-:Y:S01]  /*1fe90*/  IMAD.MOV.U32 R0, RZ, RZ, RZ ;  /* 0x000000ffff007224 */ /* 0x000fe200078e00ff */
[----:B------:R-:W-:Y:S01]  /*1fea0*/  ULDC.64 UR6, c[0x0][0x208] ;  /* 0x0000820000067ab9 */ /* 0x000fe20000000a00 */
[----:B------:R-:W-:Y:S01]  /*1feb0*/  ISETP.NE.AND P0, PT, R8, 0x1f, PT ;  /* 0x0000001f0800780c */ /* 0x000fe20003f05270 */
[----:B------:R-:W-:Y:S01]  /*1fec0*/  ULDC UR4, c[0x0][0xc10] ;  /* 0x0003040000047ab9 */ /* 0x000fe20000000800 */
[----:B--2---:R-:W-:-:S11]  /*1fed0*/  LOP3.LUT R7, R7, 0xffffffdf, RZ, 0xc0, !PT ;  /* 0xffffffdf07077812 */ /* 0x004fd600078ec0ff */
        /* <DEDUP_REMOVED lines=9> */
[----:B------:R-:W-:Y:S01]  /*1ff70*/  LOP3.LUT R7, R7, 0xfffffffe, RZ, 0xc0, !PT ;  /* 0xfffffffe07077812 */ /* 0x000fe200078ec0ff */
[----:B------:R-:W-:-:S08]  /*1ff80*/  IMAD.MOV.U32 R19, RZ, RZ, RZ ;  /* 0x000000ffff137224 */ /* 0x000fd000078e00ff */
        /* <DEDUP_REMOVED lines=24> */
[----:B------:R-:W-:-:S05]  /*20110*/  @P0 LOP3.LUT R7, R7, 0x2, RZ, 0xfc, !PT ;  /* 0x0000000207070812 */ /* 0x000fca00078efcff */
[----:B------:R-:W-:Y:S01]  /*20120*/  STL [R1], R7 ;  /* 0x0000000701007387 */ /* 0x000fe20000100800 */
        /* <DEDUP_REMOVED lines=12> */
.L_x_668:
        /* <DEDUP_REMOVED lines=17> */
.L_x_667:
[----:B------:R-:W-:Y:S05]  /*20300*/  BSYNC B0 ;  /* 0x0000000000007941 */ /* 0x000fea0003800000 */
.L_x_666:
[----:B0----5:R-:W0:Y:S01]  /*20310*/  SHFL.UP PT, R2, R0, 0x1, RZ ;  /* 0x0420000000027989 */ /* 0x021e2200000e00ff */
[C---:B------:R-:W-:Y:S02]  /*20320*/  ISETP.NE.AND P0, PT, R7.reuse, RZ, PT ;  /* 0x000000ff0700720c */ /* 0x040fe40003f05270 */
[C---:B------:R-:W-:Y:S02]  /*20330*/  ISETP.GE.U32.AND P1, PT, R7.reuse, 0x2, PT ;  /* 0x000000020700780c */ /* 0x040fe40003f26070 */
        /* <DEDUP_REMOVED lines=22> */
[----:B------:R-:W-:Y:S02]  /*204a0*/  IMAD.MOV.U32 R2, RZ, RZ, R7 ;  /* 0x000000ffff027224 */ /* 0x000fe400078e0007 */
[----:B------:R-:W-:-:S07]  /*204b0*/  IMAD.MOV.U32 R7, RZ, RZ, R3 ;  /* 0x000000ffff077224 */ /* 0x000fce00078e0003 */
.L_x_664:
        /* <DEDUP_REMOVED lines=12> */
[----:B0-----:R-:W-:Y:S01]  /*20580*/  IMAD.MOV R10, RZ, RZ, -R3 ;  /* 0x000000ffff0a7224 */ /* 0x001fe200078e0a03 */
[----:B------:R-:W-:Y:S06]  /*20590*/  @!P0 BRA `(.L_x_669) ;  /* 0x0000000000088947 */ /* 0x000fec0003800000 */
[----:B------:R-:W-:-:S05]  /*205a0*/  VIADD R9, R4, 0xffffffff ;  /* 0xffffffff04097836 */ /* 0x000fca0000000000 */
[----:B------:R0:W1:Y:S02]  /*205b0*/  SHFL.IDX PT, R16, R2, R9, 0x1f ;  /* 0x00001f0902107589 */ /* 0x00006400000e0000 */
.L_x_669:
[----:B-1----:R-:W-:Y:S01]  /*205c0*/  IMAD R16, R16, UR4, R7 ;  /* 0x0000000410107c24 */ /* 0x002fe2000f8e0207 */
[----:B------:R-:W-:Y:S01]  /*205d0*/  IABS R6, R0 ;  /* 0x0000000000067213 */ /* 0x000fe20000000000 */
[----:B------:R-:W-:Y:S02]  /*205e0*/  IMAD R7, R10, R5, RZ ;  /* 0x000000050a077224 */ /* 0x000fe400078e02ff */
[----:B0-----:R-:W-:Y:S02]  /*205f0*/  IMAD.MOV.U32 R2, RZ, RZ, RZ ;  /* 0x000000ffff027224 */ /* 0x001fe400078e00ff */
[----:B------:R-:W-:Y:S02]  /*20600*/  IMAD.MOV R6, RZ, RZ, -R6 ;  /* 0x000000ffff067224 */ /* 0x000fe400078e0a06 */
[----:B------:R-:W-:Y:S01]  /*20610*/  IMAD.HI.U32 R2, R3, R7, R2 ;  /* 0x0000000703027227 */ /* 0x000fe200078e0002 */
[----:B------:R-:W-:-:S03]  /*20620*/  IADD3 R7, -R16, UR6, RZ ;  /* 0x0000000610077c10 */ /* 0x000fc6000fffe1ff */
[----:B------:R-:W-:Y:S01]  /*20630*/  IMAD.IADD R19, R4, 0x1, R19 ;  /* 0x0000000104137824 */ /* 0x000fe200078e0213 */
[----:B------:R-:W-:-:S05]  /*20640*/  IABS R3, R7 ;  /* 0x0000000700037213 */ /* 0x000fca0000000000 */
[----:B------:R-:W-:-:S04]  /*20650*/  IMAD.HI.U32 R2, R2, R3, RZ ;  /* 0x0000000302027227 */ /* 0x000fc800078e00ff */
[----:B------:R-:W-:Y:S01]  /*20660*/  IMAD R6, R2, R6, R3 ;  /* 0x0000000602067224 */ /* 0x000fe200078e0203 */
[----:B------:R-:W-:-:S04]  /*20670*/  LOP3.LUT R3, R7, R0, RZ, 0x3c, !PT ;  /* 0x0000000007037212 */ /* 0x000fc800078e3cff */
[----:B------:R-:W-:-:S13]  /*20680*/  ISETP.GT.U32.AND P0, PT, R5, R6, PT ;  /* 0x000000060500720c */ /* 0x000fda0003f04070 */
[----:B------:R-:W-:Y:S02]  /*20690*/  @!P0 IMAD.IADD R6, R6, 0x1, -R5 ;  /* 0x0000000106068824 */ /* 0x000fe400078e0a05 */
[----:B------:R-:W-:-:S03]  /*206a0*/  @!P0 VIADD R2, R2, 0x1 ;  /* 0x0000000102028836 */ /* 0x000fc60000000000 */
[----:B------:R-:W-:-:S13]  /*206b0*/  ISETP.GE.U32.AND P0, PT, R6, R5, PT ;  /* 0x000000050600720c */ /* 0x000fda0003f06070 */
        /* <DEDUP_REMOVED lines=9> */
.L_x_665:
[----:B------:R-:W-:Y:S02]  /*20750*/  IMAD.MOV.U32 R17, RZ, RZ, RZ ;  /* 0x000000ffff117224 */ /* 0x000fe400078e00ff */
[----:B------:R-:W-:Y:S02]  /*20760*/  IMAD.U32 R16, RZ, RZ, UR6 ;  /* 0x00000006ff107e24 */ /* 0x000fe4000f8e00ff */
[----:B------:R-:W-:-:S07]  /*20770*/  IMAD.MOV.U32 R18, RZ, RZ, RZ ;  /* 0x000000ffff127224 */ /* 0x000fce00078e00ff */
.L_x_670:
        /* <DEDUP_REMOVED lines=16> */
[----:B------:R-:W-:Y:S01]  /*20880*/  ULDC.64 UR38, c[0x0][0x198] ;  /* 0x0000660000267ab9 */ /* 0x000fe20000000a00 */
[----:B------:R-:W-:Y:S02]  /*20890*/  ULDC UR36, c[0x0][0xc] ;  /* 0x0000030000247ab9 */ /* 0x000fe40000000800 */
[----:B------:R0:W-:Y:S04]  /*208a0*/  STL [R1+0x8], R0 ;  /* 0x0000080001007387 */ /* 0x0001e80000100800 */
[----:B------:R0:W-:Y:S04]  /*208b0*/  STL [R1+0x10], RZ ;  /* 0x000010ff01007387 */ /* 0x0001e80000100800 */
[----:B------:R0:W-:Y:S04]  /*208c0*/  STL [R1+0x14], R0 ;  /* 0x0000140001007387 */ /* 0x0001e80000100800 */
[----:B------:R0:W-:Y:S02]  /*208d0*/  STL [R1+0x30], RZ ;  /* 0x000030ff01007387 */ /* 0x0001e40000100800 */
.L_x_754:
[----:B-12---:R-:W1:Y:S01]  /*208e0*/  LDC.64 R2, c[0x0][0xc60] ;  /* 0x00031800ff027b82 */ /* 0x006e620000000a00 */
[----:B------:R-:W-:Y:S01]  /*208f0*/  ULDC.64 UR4, c[0x0][0x208] ;  /* 0x0000820000047ab9 */ /* 0x000fe20000000a00 */
[----:B-1----:R-:W-:-:S05]  /*20900*/  IMAD.WIDE R2, R19, 0x4, R2 ;  /* 0x0000000413027825 */ /* 0x002fca00078e0202 */
[----:B------:R-:W0:Y:S01]  /*20910*/  LDG.E R11, desc[UR4][R2.64] ;  /* 0x00000004020b7981 */ /* 0x000e22000c1e1900 */
[----:B------:R-:W-:Y:S05]  /*20920*/  YIELD ;  /* 0x0000000000007946 */ /* 0x000fea0003800000 */
[----:B------:R-:W-:Y:S01]  /*20930*/  ULDC.64 UR4, c[0x0][0xa28] ;  /* 0x00028a0000047ab9 */ /* 0x000fe20000000a00 */
[----:B------:R-:W-:Y:S01]  /*20940*/  IMAD.MOV.U32 R6, RZ, RZ, RZ ;  /* 0x000000ffff067224 */ /* 0x000fe200078e00ff */
[----:B------:R-:W-:Y:S01]  /*20950*/  ISETP.NE.U32.AND P0, PT, RZ, UR4, PT ;  /* 0x00000004ff007c0c */ /* 0x000fe2000bf05070 */
[----:B------:R-:W-:Y:S01]  /*20960*/  ULDC.64 UR8, c[0x0][0x208] ;  /* 0x0000820000087ab9 */ /* 0x000fe20000000a00 */
[----:B------:R-:W-:Y:S01]  /*20970*/  IMAD.MOV.U32 R4, RZ, RZ, RZ ;  /* 0x000000ffff047224 */ /* 0x000fe200078e00ff */
[----:B------:R-:W-:Y:S01]  /*20980*/  ULDC.64 UR6, c[0x0][0xa10] ;  /* 0x0002840000067ab9 */ /* 0x000fe20000000a00 */
[----:B------:R-:W-:-:S02]  /*20990*/  ISETP.NE.AND.EX P0, PT, RZ, UR5, PT, P0 ;  /* 0x00000005ff007c0c */ /* 0x000fc4000bf05300 */
[----:B0-----:R-:W-:Y:S01]  /*209a0*/  SHF.R.S32.HI R0, RZ, 0x1f, R11 ;  /* 0x0000001fff007819 */ /* 0x001fe2000001140b */
        /* <DEDUP_REMOVED lines=11> */
[----:B------:R-:W-:Y:S01]  /*20a60*/  ISETP.NE.U32.AND P1, PT, RZ, UR4, PT ;  /* 0x00000004ff007c0c */ /* 0x000fe2000bf25070 */
[----:B------:R-:W-:Y:S01]  /*20a70*/  IMAD.MOV.U32 R10, RZ, RZ, RZ ;  /* 0x000000ffff0a7224 */ /* 0x000fe200078e00ff */
[C---:B------:R-:W-:Y:S02]  /*20a80*/  SHF.L.U64.HI R0, R11.reuse, 0x2, R0 ;  /* 0x000000020b007819 */ /* 0x040fe40000010200 */
[----:B------:R-:W-:Y:S01]  /*20a90*/  ISETP.NE.AND.EX P1, PT, RZ, UR5, PT, P1 ;  /* 0x00000005ff007c0c */ /* 0x000fe2000bf25310 */
[----:B--2---:R0:W-:Y:S02]  /*20aa0*/  STL [R1+0x38], R4 ;  /* 0x0000380401007387 */ /* 0x0041e40000100800 */
[----:B0-----:R-:W-:-:S10]  /*20ab0*/  IMAD.SHL.U32 R4, R11, 0x4, RZ ;  /* 0x000000040b047824 */ /* 0x001fd400078e00ff */
[----:B------:R-:W-:Y:S01]  /*20ac0*/  @P1 IADD3 R8, P0, R4, UR4, RZ ;  /* 0x0000000404081c10 */ /* 0x000fe2000ff1e0ff */
[----:B------:R0:W-:Y:S03]  /*20ad0*/  STL [R1+0x28], R4 ;  /* 0x0000280401007387 */ /* 0x0001e60000100800 */
[----:B------:R-:W-:Y:S01]  /*20ae0*/  @P1 IADD3.X R9, R0, UR5, RZ, P0, !PT ;  /* 0x0000000500091c10 */ /* 0x000fe200087fe4ff */
[----:B------:R-:W-:Y:S01]  /*20af0*/  ULDC.64 UR4, c[0x0][0xa08] ;  /* 0x0002820000047ab9 */ /* 0x000fe20000000a00 */
[----:B------:R1:W-:Y:S01]  /*20b00*/  STL [R1+0x2c], R0 ;  /* 0x00002c0001007387 */ /* 0x0003e20000100800 */
[----:B------:R-:W-:Y:S02]  /*20b10*/  IADD3 R2, P0, R4, UR4, RZ ;  /* 0x0000000404027c10 */ /* 0x000fe4000ff1e0ff */
[----:B------:R-:W-:Y:S02]  /*20b20*/  ISETP.NE.U32.AND P2, PT, RZ, UR4, PT ;  /* 0x00000004ff007c0c */ /* 0x000fe4000bf45070 */
[----:B------:R-:W-:-:S02]  /*20b30*/  IADD3.X R3, R0, UR5, RZ, P0, !PT ;  /* 0x0000000500037c10 */ /* 0x000fc400087fe4ff */
[----:B------:R-:W-:Y:S01]  /*20b40*/  ISETP.NE.AND.EX P2, PT, RZ, UR5, PT, P2 ;  /* 0x00000005ff007c0c */ /* 0x000fe2000bf45320 */
[----:B------:R-:W-:Y:S01]  /*20b50*/  ULDC.64 UR4, c[0x0][0x3f8] ;  /* 0x0000fe0000047ab9 */ /* 0x000fe20000000a00 */
[----:B0-----:R-:W-:Y:S01]  /*20b60*/  IADD3 R4, P0, R4, UR6, RZ ;  /* 0x0000000604047c10 */ /* 0x001fe2000ff1e0ff */
[----:B------:R-:W-:-:S03]  /*20b70*/  UISETP.NE.U32.AND UP0, UPT, UR4, URZ, UPT ;  /* 0x0000003f0400728c */ /* 0x000fc6000bf05070 */
[----:B------:R-:W-:Y:S01]  /*20b80*/  ULDC UR4, c[0x0][0x404] ;  /* 0x0001010000047ab9 */ /* 0x000fe20000000800 */
[----:B------:R-:W-:Y:S01]  /*20b90*/  UISETP.NE.AND.EX UP0, UPT, UR5, URZ, UPT, UP0 ;  /* 0x0000003f0500728c */ /* 0x000fe2000bf05300 */
[----:B------:R-:W-:Y:S02]  /*20ba0*/  IADD3.X R5, R0, UR7, RZ, P0, !PT ;  /* 0x0000000700057c10 */ /* 0x000fe400087fe4ff */
[----:B------:R-:W-:Y:S01]  /*20bb0*/  ULDC UR5, c[0x0][0x2e0] ;  /* 0x0000b80000057ab9 */ /* 0x000fe20000000800 */
[----:B------:R-:W-:Y:S02]  /*20bc0*/  USEL UR4, UR4, 0x1, UP0 ;  /* 0x0000000104047887 */ /* 0x000fe40008000000 */
[----:B------:R0:W5:Y:S02]  /*20bd0*/  @P2 LDG.E R10, desc[UR8][R2.64] ;  /* 0x00000008020a2981 */ /* 0x000164000c1e1900 */
[----:B------:R-:W-:Y:S01]  /*20be0*/  UIMAD UR4, UR4, UR5, URZ ;  /* 0x00000005040472a4 */ /* 0x000fe2000f8e023f */
[----:B------:R-:W-:-:S05]  /*20bf0*/  ISETP.NE.U32.AND P0, PT, RZ, UR6, PT ;  /* 0x00000006ff007c0c */ /* 0x000fca000bf05070 */
[----:B------:R-:W-:Y:S01]  /*20c00*/  IMAD.U32 R7, RZ, RZ, UR4 ;  /* 0x00000004ff077e24 */ /* 0x000fe2000f8e00ff */
[----:B------:R-:W-:Y:S01]  /*20c10*/  ULDC UR4, c[0x0][0x338] ;  /* 0x0000ce0000047ab9 */ /* 0x000fe20000000800 */
[----:B------:R-:W-:Y:S01]  /*20c20*/  ISETP.NE.AND.EX P0, PT, RZ, UR7, PT, P0 ;  /* 0x00000007ff007c0c */ /* 0x000fe2000bf05300 */
[----:B-1----:R-:W-:-:S03]  /*20c30*/  IMAD.U32 R0, RZ, RZ, UR4 ;  /* 0x00000004ff007e24 */ /* 0x002fc6000f8e00ff */
[----:B------:R0:W5:Y:S01]  /*20c40*/  @P1 LDG.E R7, desc[UR8][R8.64] ;  /* 0x0000000808071981 */ /* 0x000162000c1e1900 */
[----:B------:R-:W-:Y:S08]  /*20c50*/  @P1 BRA `(.L_x_672) ;  /* 0x0000000000141947 */ /* 0x000ff00003800000 */
[----:B------:R-:W-:Y:S05]  /*20c60*/  @!P2 BRA `(.L_x_672) ;  /* 0x000000000010a947 */ /* 0x000fea0003800000 */
[----:B------:R-:W-:Y:S02]  /*20c70*/  ULDC.64 UR4, c[0x0][0x208] ;  /* 0x0000820000047ab9 */ /* 0x000fe40000000a00 */
[----:B-----5:R-:W2:Y:S04]  /*20c80*/  LDG.E R7, desc[UR4][R2.64] ;  /* 0x0000000402077981 */ /* 0x020ea8000c1e1900 */
[----:B0-----:R-:W2:Y:S02]  /*20c90*/  LDG.E R2, desc[UR4][R2.64+0x4] ;  /* 0x0000040402027981 */ /* 0x001ea4000c1e1900 */
[----:B--2---:R-:W-:-:S07]  /*20ca0*/  IMAD.IADD R7, R2, 0x1, -R7 ;  /* 0x0000000102077824 */ /* 0x004fce00078e0a07 */
.L_x_672:
[----:B------:R-:W-:Y:S02]  /*20cb0*/  ULDC.64 UR4, c[0x0][0x208] ;  /* 0x0000820000047ab9 */ /* 0x000fe40000000a00 */
[----:B0-----:R-:W2:Y:S04]  /*20cc0*/  @P0 LDG.E R2, desc[UR4][R4.64] ;  /* 0x0000000404020981 */ /* 0x001ea8000c1e1900 */
[----:B------:R-:W2:Y:S01]  /*20cd0*/  @P0 LDG.E R3, desc[UR4][R4.64+0x4] ;  /* 0x0000040404030981 */ /* 0x000ea2000c1e1900 */
[----:B-----5:R-:W-:Y:S01]  /*20ce0*/  IMAD.IADD R7, R7, 0x1, -R6 ;  /* 0x0000000107077824 */ /* 0x020fe200078e0a06 */
[----:B------:R-:W-:Y:S01]  /*20cf0*/  BSSY B0, `(.L_x_673) ;  /* 0x00000e0000007945 */ /* 0x000fe20003800000 */
[----:B------:R-:W-:Y:S01]  /*20d00*/  PLOP3.LUT P2, PT, PT, PT, PT, 0x80, 0x0 ;  /* 0x000000000000781c */ /* 0x000fe20003f4f070 */
[----:B--2---:R-:W-:-:S04]  /*20d10*/  @P0 IMAD.IADD R0, R3, 0x1, -R2 ;  /* 0x0000000103000824 */ /* 0x004fc800078e0a02 */
[----:B------:R-:W-:-:S04]  /*20d20*/  IMAD.IADD R8, R7, 0x1, R0 ;  /* 0x0000000107087824 */ /* 0x000fc800078e0200 */
[----:B------:R-:W-:Y:S01]  /*20d30*/  VIADD R2, R8, 0xaf ;  /* 0x000000af08027836 */ /* 0x000fe20000000000 */
[----:B------:R0:W-:Y:S03]  /*20d40*/  STL [R1+0x34], R8 ;  /* 0x0000340801007387 */ /* 0x0001e60000100800 */
[----:B------:R-:W-:-:S05]  /*20d50*/  IMAD.HI R2, R2, 0x2e8ba2e9, RZ ;  /* 0x2e8ba2e902027827 */ /* 0x000fca00078e02ff */
[----:B------:R-:W-:-:S04]  /*20d60*/  SHF.R.U32.HI R3, RZ, 0x1f, R2 ;  /* 0x0000001fff037819 */ /* 0x000fc80000011602 */
[----:B0-----:R-:W-:-:S05]  /*20d70*/  LEA.HI.SX32 R8, R2, R3, 0x1b ;  /* 0x0000000302087211 */ /* 0x001fca00078fdaff */
[--C-:B------:R-:W-:Y:S01]  /*20d80*/  IMAD R2, R8, 0xb0, -R7.reuse ;  /* 0x000000b008027824 */ /* 0x100fe200078e0a07 */
[----:B------:R0:W-:Y:S01]  /*20d90*/  STL [R1+0x24], R8 ;  /* 0x0000240801007387 */ /* 0x0001e20000100800 */
[----:B------:R-:W-:-:S03]  /*20da0*/  IMAD.MOV R7, RZ, RZ, -R7 ;  /* 0x000000ffff077224 */ /* 0x000fc600078e0a07 */
[----:B------:R-:W-:Y:S02]  /*20db0*/  VIMNMX R0, R2, R0, PT ;  /* 0x0000000002007248 */ /* 0x000fe40003fe0100 */
[----:B------:R-:W-:-:S04]  /*20dc0*/  VIMNMX R2, RZ, R7, !PT ;  /* 0x00000007ff027248 */ /* 0x000fc80007fe0100 */
[----:B------:R-:W-:Y:S01]  /*20dd0*/  ISETP.GT.AND P1, PT, R0, R2, PT ;  /* 0x000000020000720c */ /* 0x000fe20003f24270 */
[----:B0-----:R-:W-:-:S12]  /*20de0*/  IMAD.WIDE.U32 R8, R2, -0x45d1745d, RZ ;  /* 0xba2e8ba302087825 */ /* 0x001fd800078e00ff */
[----:B------:R-:W-:Y:S01]  /*20df0*/  @P1 VIADD R3, R0, 0xaf ;  /* 0x000000af00031836 */ /* 0x000fe20000000000 */
[----:B------:R-:W-:-:S03]  /*20e00*/  SHF.R.U32.HI R0, RZ, 0x7, R9 ;  /* 0x00000007ff007819 */ /* 0x000fc60000011609 */
[----:B------:R-:W-:-:S04]  /*20e10*/  @P1 IMAD.HI R3, R3, 0x2e8ba2e9, RZ ;  /* 0x2e8ba2e903031827 */ /* 0x000fc800078e02ff */
[----:B------:R-:W-:Y:S01]  /*20e20*/  IMAD.MOV.U32 R2, RZ, RZ, R0 ;  /* 0x000000ffff027224 */ /* 0x000fe200078e0000 */
[----:B------:R-:W-:-:S04]  /*20e30*/  @P1 SHF.R.U32.HI R7, RZ, 0x1f, R3 ;  /* 0x0000001fff071819 */ /* 0x000fc80000011603 */
[----:B------:R-:W-:Y:S01]  /*20e40*/  @P1 LEA.HI.SX32 R2, R3, R7, 0x1b ;  /* 0x0000000703021211 */ /* 0x000fe200078fdaff */
[----:B------:R-:W-:Y:S02]  /*20e50*/  IMAD.IADD R3, R10, 0x1, R6 ;  /* 0x000000010a037824 */ /* 0x000fe400078e0206 */
[----:B------:R-:W-:-:S03]  /*20e60*/  IMAD.MOV.U32 R7, RZ, RZ, RZ ;  /* 0x000000ffff077224 */ /* 0x000fc600078e00ff */
[----:B------:R0:W-:Y:S01]  /*20e70*/  STL [R1+0x4], R3 ;  /* 0x0000040301007387 */ /* 0x0001e20000100800 */
[----:B------:R-:W-:-:S03]  /*20e80*/  ISETP.GT.AND P1, PT, R2, R0, PT ;  /* 0x000000000200720c */ /* 0x000fc60003f24270 */
[----:B------:R0:W5:Y:S10]  /*20e90*/  @P0 LDG.E R7, desc[UR4][R4.64] ;  /* 0x0000000404070981 */ /* 0x000174000c1e1900 */
[----:B0-----:R-:W-:Y:S05]  /*20ea0*/  @!P1 BRA `(.L_x_674) ;  /* 0x0000000c00109947 */ /* 0x001fea0003800000 */
[----:B------:R-:W0:Y:S01]  /*20eb0*/  LDC R3, c[0x0][0x428] ;  /* 0x00010a00ff037b82 */ /* 0x000e220000000800 */
[----:B------:R-:W-:Y:S01]  /*20ec0*/  UMOV UR4, 0xffffffff ;  /* 0xffffffff00047882 */ /* 0x000fe20000000000 */
[----:B0-----:R-:W-:Y:S01]  /*20ed0*/  ISETP.NE.AND P1, PT, R3, 0x1, PT ;  /* 0x000000010300780c */ /* 0x001fe20003f25270 */
[----:B------:R-:W-:-:S12]  /*20ee0*/  IMAD.MOV.U32 R3, RZ, RZ, R18 ;  /* 0x000000ffff037224 */ /* 0x000fd800078e0012 */
[----:B------:R-:W0:Y:S08]  /*20ef0*/  @P1 LDC R4, c[0x0][0x42c] ;  /* 0x00010b00ff041b82 */ /* 0x000e300000000800 */
[----:B------:R-:W1:Y:S01]  /*20f00*/  @P1 LDC R5, c[0x0][0x430] ;  /* 0x00010c00ff051b82 */ /* 0x000e620000000800 */
[----:B0-----:R-:W-:-:S05]  /*20f10*/  @P1 IMAD.HI.U32 R4, R18, R4, RZ ;  /* 0x0000000412041227 */ /* 0x001fca00078e00ff */
[----:B-1----:R-:W-:Y:S02]  /*20f20*/  @P1 SHF.R.U32.HI R3, RZ, R5, R4 ;  /* 0x00000005ff031219 */ /* 0x002fe40000011604 */
[----:B------:R-:W-:Y:S01]  /*20f30*/  SEL R4, R11, RZ, !P0 ;  /* 0x000000ff0b047207 */ /* 0x000fe20004000000 */
[----:B------:R-:W-:Y:S06]  /*20f40*/  BRA.DIV UR4, `(.L_x_675) ;  /* 0x00000052042c7947 */ /* 0x000fec000b800000 */
.L_x_800:
[----:B------:R-:W-:-:S03]  /*20f50*/  UMOV UR4, 0xffffffff ;  /* 0xffffffff00047882 */ /* 0x000fc60000000000 */
[----:B------:R-:W-:Y:S05]  /*20f60*/  BRA.DIV UR4, `(.L_x_676) ;  /* 0x0000005204587947 */ /* 0x000fea000b800000 */
[----:B------:R-:W-:-:S13]  /*20f70*/  ELECT P6, URZ, PT ;  /* 0x00000000003f782f */ /* 0x000fda00038c0000 */
.L_x_803:
[----:B------:R-:W2:Y:S01]  /*20f80*/  LDL R5, [R1+0x30] ;  /* 0x0000300001057983 */ /* 0x000ea20000100800 */
[----:B------:R-:W-:Y:S01]  /*20f90*/  BSSY B1, `(.L_x_677) ;  /* 0x000000b000017945 */ /* 0x000fe20003800000 */
[----:B------:R-:W0:Y:S01]  /*20fa0*/  S2R R9, SR_CgaCtaId ;  /* 0x0000000000097919 */ /* 0x000e220000008800 */
[----:B--2---:R-:W-:-:S05]  /*20fb0*/  VIADD R5, R5, 0x1 ;  /* 0x0000000105057836 */ /* 0x004fca0000000000 */
[----:B------:R-:W-:-:S04]  /*20fc0*/  LEA.HI R6, R5, R5, RZ, 0x1 ;  /* 0x0000000505067211 */ /* 0x000fc800078f08ff */
[----:B------:R-:W-:-:S05]  /*20fd0*/  LOP3.LUT R6, R6, 0xfffffffe, RZ, 0xc0, !PT ;  /* 0xfffffffe06067812 */ /* 0x000fca00078ec0ff */
[----:B------:R-:W-:Y:S01]  /*20fe0*/  IMAD.IADD R5, R5, 0x1, -R6 ;  /* 0x0000000105057824 */ /* 0x000fe200078e0a06 */
[----:B------:R-:W-:-:S04]  /*20ff0*/  MOV R6, 0x400 ;  /* 0x0000040000067802 */ /* 0x000fc80000000f00 */
[----:B0-----:R-:W-:Y:S02]  /*21000*/  LEA R9, R9, R6, 0x18 ;  /* 0x0000000609097211 */ /* 0x001fe400078ec0ff */
[----:B------:R-:W-:-:S04]  /*21010*/  SHF.L.U32 R5, R5, 0x1f, RZ ;  /* 0x0000001f05057819 */ /* 0x000fc800000006ff */
[----:B------:R-:W0:Y:S02]  /*21020*/  SYNCS.PHASECHK.TRANS64.TRYWAIT P0, [R9+URZ+0x34820], R5 ;  /* 0x03482005090075a7 */ /* 0x000e24000800017f */
[----:B0-----:R-:W-:Y:S05]  /*21030*/  @!P0 BRA `(.L_x_678) ;  /* 0x0000005000448947 */ /* 0x001fea0003800000 */
.L_x_804:
[----:B------:R-:W-:Y:S05]  /*21040*/  BSYNC B1 ;  /* 0x0000000000017941 */ /* 0x000fea0003800000 */
.L_x_677:
[----:B------:R-:W-:Y:S04]  /*21050*/  BSSY B1, `(.L_x_679) ;  /* 0x0000046000017945 */ /* 0x000fe80003800000 */
[----:B------:R-:W-:Y:S05]  /*21060*/  @!P6 BRA `(.L_x_680) ;  /* 0x000000040010e947 */ /* 0x000fea0003800000 */
[----:B------:R-:W0:Y:S04]  /*21070*/  LDL R8, [R1+0x10] ;  /* 0x0000100001087983 */ /* 0x000e280000100800 */
[----:B------:R-:W2:Y:S01]  /*21080*/  LDL R6, [R1+0x14] ;  /* 0x0000140001067983 */ /* 0x000ea20000100800 */
[----:B0-----:R-:W-:Y:S01]  /*21090*/  IMAD R5, R8, 0x8, R9 ;  /* 0x0000000808057824 */ /* 0x001fe200078e0209 */
[----:B--2---:R-:W-:-:S04]  /*210a0*/  SHF.L.U32 R10, R6, 0x1f, RZ ;  /* 0x0000001f060a7819 */ /* 0x004fc800000006ff */
[----:B------:R-:W0:Y:S02]  /*210b0*/  SYNCS.PHASECHK.TRANS64.TRYWAIT P0, [R5+URZ+0x348a0], R10 ;  /* 0x0348a00a050075a7 */ /* 0x000e24000800017f */
[----:B0-----:R-:W-:Y:S05]  /*210c0*/  @!P0 BRA `(.L_x_681) ;  /* 0x0000005000348947 */ /* 0x001fea0003800000 */
.L_x_805:
[----:B------:R-:W1:Y:S02]  /*210d0*/  S2R R6, SR_TID.X ;  /* 0x0000000000067919 */ /* 0x000e640000002100 */
[----:B-1----:R-:W-:-:S04]  /*210e0*/  LOP3.LUT R6, R6, 0x7f, RZ, 0xc0, !PT ;  /* 0x0000007f06067812 */ /* 0x002fc800078ec0ff */
[----:B------:R-:W-:-:S13]  /*210f0*/  ISETP.NE.AND P1, PT, R6, RZ, PT ;  /* 0x000000ff0600720c */ /* 0x000fda0003f25270 */
[----:B------:R-:W-:Y:S05]  /*21100*/  @P1 BRA `(.L_x_682) ;  /* 0x00000000001c1947 */ /* 0x000fea0003800000 */
[----:B------:R-:W1:Y:S02]  /*21110*/  S2R R6, SR_TID.X ;  /* 0x0000000000067919 */ /* 0x000e640000002100 */
[----:B-1----:R-:W-:-:S04]  /*21120*/  LOP3.LUT R6, R6, 0x1f, RZ, 0xc0, !PT ;  /* 0x0000001f06067812 */ /* 0x002fc800078ec0ff */
[----:B------:R-:W-:Y:S01]  /*21130*/  ISETP.NE.AND P0, PT, R6, RZ, PT ;  /* 0x000000ff0600720c */ /* 0x000fe20003f05270 */
[----:B------:R-:W-:-:S04]  /*21140*/  IMAD.MOV.U32 R6, RZ, RZ, 0xb000 ;  /* 0x0000b000ff067424 */ /* 0x000fc800078e00ff */
[----:B------:R1:W-:Y:S08]  /*21150*/  SYNCS.ARRIVE.TRANS64 RZ, [R5+URZ+0x34890], R6 ;  /* 0x0348900605ff79a7 */ /* 0x0003f0000800003f */
[----:B------:R-:W-:Y:S05]  /*21160*/  @!P0 BRA `(.L_x_682) ;  /* 0x0000000000048947 */ /* 0x000fea0003800000 */
[----:B------:R-:W-:Y:S01]  /*21170*/  BPT.TRAP 0x1 ;  /* 0x000000040000795c */ /* 0x000fe20000300000 */
.L_x_682:
[----:B-1----:R-:W2:Y:S01]  /*21180*/  LDL R6, [R1+0x10] ;  /* 0x0000100001067983 */ /* 0x002ea20000100800 */
[----:B------:R-:W-:Y:S01]  /*21190*/  R2UR UR9, R5 ;  /* 0x00000000050972ca */ /* 0x000fe200000e0000 */
[----:B-----5:R-:W-:Y:S01]  /*211a0*/  IMAD R8, R2, 0xb0, R7 ;  /* 0x000000b002087824 */ /* 0x020fe200078e0207 */
[----:B------:R-:W-:Y:S01]  /*211b0*/  R2UR UR12, R3 ;  /* 0x00000000030c72ca */ /* 0x000fe200000e0000 */
[----:B------:R-:W-:Y:S01]  /*211c0*/  UIADD3 UR4, UP0, UR38, 0x570, URZ ;  /* 0x0000057026047890 */ /* 0x000fe2000ff1e03f */
[----:B------:R-:W-:Y:S01]  /*211d0*/  R2UR UR13, R4 ;  /* 0x00000000040d72ca */ /* 0x000fe200000e0000 */
[----:B------:R-:W-:Y:S01]  /*211e0*/  VIADD R8, R8, 0xffffff50 ;  /* 0xffffff5008087836 */ /* 0x000fe20000000000 */
[----:B------:R-:W-:Y:S01]  /*211f0*/  UMOV UR10, URZ ;  /* 0x0000003f000a7c82 */ /* 0x000fe20008000000 */
[----:B------:R-:W-:Y:S01]  /*21200*/  UIADD3.X UR5, URZ, UR39, URZ, UP0, !UPT ;  /* 0x000000273f057290 */ /* 0x000fe200087fe43f */
[----:B------:R-:W-:Y:S02]  /*21210*/  UMOV UR6, 0x0 ;  /* 0x0000000000067882 */ /* 0x000fe40000000000 */
[----:B------:R-:W-:Y:S01]  /*21220*/  R2UR UR11, R8 ;  /* 0x00000000080b72ca */ /* 0x000fe200000e0000 */
[----:B------:R-:W-:Y:S01]  /*21230*/  UMOV UR7, 0x12f00000 ;  /* 0x12f0000000077882 */ /* 0x000fe20000000000 */
[----:B------:R-:W-:Y:S01]  /*21240*/  UMOV UR15, 0x40 ;  /* 0x00000040000f7882 */ /* 0x000fe20000000000 */
[----:B------:R-:W-:Y:S01]  /*21250*/  UIADD3 UR9, UR9, 0x34890, URZ ;  /* 0x0003489009097890 */ /* 0x000fe2000fffe03f */
[----:B--2---:R-:W-:-:S05]  /*21260*/  IMAD R6, R6, 0xb000, R9 ;  /* 0x0000b00006067824 */ /* 0x004fca00078e0209 */
[----:B------:R-:W-:-:S13]  /*21270*/  R2UR UR14, R6 ;  /* 0x00000000060e72ca */ /* 0x000fda00000e0000 */
[----:B------:R-:W-:Y:S02]  /*21280*/  UIADD3 UR8, UR14, 0x1e400, URZ ;  /* 0x0001e4000e087890 */ /* 0x000fe4000fffe03f */
[----:B------:R-:W-:-:S07]  /*21290*/  UIADD3 UR14, UR14, 0x23c00, URZ ;  /* 0x00023c000e0e7890 */ /* 0x000fce000fffe03f */
[----:B------:R1:W-:Y:S02]  /*212a0*/  UTMALDG.4D [UR8], [UR4], desc[UR6] ;  /* 0x00000608040075b4 */ /* 0x0003e40008019000 */
[----:B-1----:R-:W-:Y:S01]  /*212b0*/  UMOV UR8, UR14 ;  /* 0x0000000e00087c82 */ /* 0x002fe20008000000 */
[----:B------:R-:W-:Y:S02]  /*212c0*/  UMOV UR10, UR15 ;  /* 0x0000000f000a7c82 */ /* 0x000fe40008000000 */
[----:B------:R1:W-:Y:S01]  /*212d0*/  UTMALDG.4D [UR8], [UR4], desc[UR6] ;  /* 0x00000608040075b4 */ /* 0x0003e20008019000 */
[----:B------:R-:W2:Y:S02]  /*212e0*/  SYNCS.PHASECHK.TRANS64.TRYWAIT P0, [R5+URZ+0x348c0], R10 ;  /* 0x0348c00a050075a7 */ /* 0x000ea4000800017f */
[----:B-12---:R-:W-:Y:S05]  /*212f0*/  @!P0 BRA `(.L_x_683) ;  /* 0x0000004c00bc8947 */ /* 0x006fea0003800000 */
.L_x_806:
[----:B------:R-:W-:Y:S05]  /*21300*/  @P1 BRA `(.L_x_684) ;  /* 0x00000000001c1947 */ /* 0x000fea0003800000 */
[----:B------:R-:W2:Y:S01]  /*21310*/  S2R R11, SR_TID.X ;  /* 0x00000000000b7919 */ /* 0x000ea20000002100 */
[----:B01----:R-:W-:-:S04]  /*21320*/  IMAD.MOV.U32 R10, RZ, RZ, 0xb000 ;  /* 0x0000b000ff0a7424 */ /* 0x003fc800078e00ff */
[----:B------:R3:W-:Y:S01]  /*21330*/  SYNCS.ARRIVE.TRANS64 RZ, [R5+URZ+0x348b0], R10 ;  /* 0x0348b00a05ff79a7 */ /* 0x0007e2000800003f */
[----:B--2---:R-:W-:-:S04]  /*21340*/  LOP3.LUT R11, R11, 0x1f, RZ, 0xc0, !PT ;  /* 0x0000001f0b0b7812 */ /* 0x004fc800078ec0ff */
[----:B------:R-:W-:-:S13]  /*21350*/  ISETP.NE.AND P0, PT, R11, RZ, PT ;  /* 0x000000ff0b00720c */ /* 0x000fda0003f05270 */
[----:B---3--:R-:W-:Y:S05]  /*21360*/  @!P0 BRA `(.L_x_684) ;  /* 0x0000000000048947 */ /* 0x008fea0003800000 */
[----:B------:R-:W-:Y:S01]  /*21370*/  BPT.TRAP 0x1 ;  /* 0x000000040000795c */ /* 0x000fe20000300000 */
.L_x_684:
[----:B------:R-:W-:Y:S01]  /*21380*/  R2UR UR14, R6 ;  /* 0x00000000060e72ca */ /* 0x000fe200000e0000 */
        /* <DEDUP_REMOVED lines=9> */
[----:B------:R-:W-:-:S03]  /*21420*/  UMOV UR15, 0x40 ;  /* 0x00000040000f7882 */ /* 0x000fc60000000000 */
[----:B------:R-:W-:Y:S02]  /*21430*/  UIADD3 UR8, UR14, 0x400, URZ ;  /* 0x000004000e087890 */ /* 0x000fe4000fffe03f */
[----:B------:R-:W-:Y:S02]  /*21440*/  UIADD3 UR9, UR9, 0x348b0, URZ ;  /* 0x000348b009097890 */ /* 0x000fe4000fffe03f */
[----:B------:R-:W-:-:S07]  /*21450*/  UIADD3 UR14, UR14, 0x5c00, URZ ;  /* 0x00005c000e0e7890 */ /* 0x000fce000fffe03f */
[----:B------:R2:W-:Y:S02]  /*21460*/  UTMALDG.4D [UR8], [UR4], desc[UR6] ;  /* 0x00000608040075b4 */ /* 0x0005e40008019000 */
[----:B--2---:R-:W-:Y:S01]  /*21470*/  UMOV UR8, UR14 ;  /* 0x0000000e00087c82 */ /* 0x004fe20008000000 */
[----:B------:R-:W-:Y:S02]  /*21480*/  UMOV UR10, UR15 ;  /* 0x0000000f000a7c82 */ /* 0x000fe40008000000 */
[----:B------:R2:W-:Y:S02]  /*21490*/  UTMALDG.4D [UR8], [UR4], desc[UR6] ;  /* 0x00000608040075b4 */ /* 0x0005e40008019000 */
[----:B--2---:R-:W-:Y:S01]  /*214a0*/  NOP ;  /* 0x0000000000007918 */ /* 0x004fe20000000000 */
.L_x_680:
[----:B------:R-:W-:Y:S05]  /*214b0*/  BSYNC B1 ;  /* 0x0000000000017941 */ /* 0x000fea0003800000 */
.L_x_679:
[----:B01----:R-:W2:Y:S04]  /*214c0*/  LDL.LU R5, [R1+0x10] ;  /* 0x0000100001057983 */ /* 0x003ea80000300800 */
[----:B------:R-:W3:Y:S01]  /*214d0*/  LDL.LU R8, [R1+0x14] ;  /* 0x0000140001087983 */ /* 0x000ee20000300800 */
[----:B------:R-:W-:Y:S01]  /*214e0*/  PLOP3.LUT P2, PT, PT, PT, PT, 0x8, 0x0 ;  /* 0x000000000000781c */ /* 0x000fe20003f4e170 */
[----:B--2---:R-:W-:-:S05]  /*214f0*/  VIADD R5, R5, 0x1 ;  /* 0x0000000105057836 */ /* 0x004fca0000000000 */
[----:B------:R-:W-:-:S04]  /*21500*/  ISETP.NE.AND P0, PT, R5, 0x2, PT ;  /* 0x000000020500780c */ /* 0x000fc80003f05270 */
[----:B------:R-:W-:Y:S02]  /*21510*/  SEL R6, RZ, 0x1, P0 ;  /* 0x00000001ff067807 */ /* 0x000fe40000000000 */
[----:B------:R-:W-:Y:S01]  /*21520*/  SEL R10, R5, RZ, P0 ;  /* 0x000000ff050a7207 */ /* 0x000fe20000000000 */
[----:B------:R-:W-:Y:S01]  /*21530*/  VIADD R5, R2, 0xfffffffe ;  /* 0xfffffffe02057836 */ /* 0x000fe20000000000 */
[----:B---3--:R-:W-:-:S03]  /*21540*/  LOP3.LUT R8, R8, R6, RZ, 0x3c, !PT ;  /* 0x0000000608087212 */ /* 0x008fc600078e3cff */
[----:B------:R0:W-:Y:S01]  /*21550*/  STL [R1+0x10], R10 ;  /* 0x0000100a01007387 */ /* 0x0001e20000100800 */
[----:B------:R-:W-:-:S03]  /*21560*/  ISETP.GE.AND P0, PT, R5, R0, PT ;  /* 0x000000000500720c */ /* 0x000fc60003f06270 */
[----:B------:R0:W-:Y:S10]  /*21570*/  STL [R1+0x14], R8 ;  /* 0x0000140801007387 */ /* 0x0001f40000100800 */
[----:B0-----:R-:W-:Y:S05]  /*21580*/  @!P0 BRA `(.L_x_674) ;  /* 0x0000000400588947 */ /* 0x001fea0003800000 */
[C---:B-----5:R-:W-:Y:S02]  /*21590*/  IMAD R5, R2.reuse, 0xb0, R7 ;  /* 0x000000b002057824 */ /* 0x060fe400078e0207 */
[----:B------:R-:W-:Y:S02]  /*215a0*/  VIADD R2, R2, 0xffffffff ;  /* 0xffffffff02027836 */ /* 0x000fe40000000000 */
[----:B------:R-:W-:-:S07]  /*215b0*/  VIADD R5, R5, 0xfffffea0 ;  /* 0xfffffea005057836 */ /* 0x000fce0000000000 */
.L_x_691:
[----:B------:R-:W-:Y:S05]  /*215c0*/  YIELD ;  /* 0x0000000000007946 */ /* 0x000fea0003800000 */
[----:B------:R-:W-:Y:S04]  /*215d0*/  BSSY B1, `(.L_x_685) ;  /* 0x0000044000017945 */ /* 0x000fe80003800000 */
[----:B0-----:R-:W-:Y:S05]  /*215e0*/  @!P6 BRA `(.L_x_686) ;  /* 0x000000040008e947 */ /* 0x001fea0003800000 */
[----:B------:R-:W2:Y:S04]  /*215f0*/  LDL R6, [R1+0x10] ;  /* 0x0000100001067983 */ /* 0x000ea80000100800 */
[----:B------:R-:W3:Y:S01]  /*21600*/  LDL R7, [R1+0x14] ;  /* 0x0000140001077983 */ /* 0x000ee20000100800 */
[----:B--2---:R-:W-:Y:S01]  /*21610*/  IMAD R6, R6, 0x8, R9 ;  /* 0x0000000806067824 */ /* 0x004fe200078e0209 */
[----:B---3--:R-:W-:-:S04]  /*21620*/  SHF.L.U32 R7, R7, 0x1f, RZ ;  /* 0x0000001f07077819 */ /* 0x008fc800000006ff */
[----:B------:R-:W0:Y:S02]  /*21630*/  SYNCS.PHASECHK.TRANS64.TRYWAIT P0, [R6+URZ+0x348a0], R7 ;  /* 0x0348a007060075a7 */ /* 0x000e24000800017f */
[----:B0-----:R-:W-:Y:S05]  /*21640*/  @!P0 BRA `(.L_x_687) ;  /* 0x0000004800fc8947 */ /* 0x001fea0003800000 */
.L_x_807:
        /* <DEDUP_REMOVED lines=11> */
.L_x_688:
[----:B-1----:R-:W2:Y:S01]  /*21700*/  LDL R8, [R1+0x10] ;  /* 0x0000100001087983 */ /* 0x002ea20000100800 */
        /* <DEDUP_REMOVED lines=9> */
[----:B------:R-:W-:-:S04]  /*217a0*/  UMOV UR15, 0x40 ;  /* 0x00000040000f7882 */ /* 0x000fc80000000000 */
        /* <DEDUP_REMOVED lines=11> */
.L_x_808:
        /* <DEDUP_REMOVED lines=8> */
.L_x_690:
        /* <DEDUP_REMOVED lines=19> */
.L_x_686:
[----:B------:R-:W-:Y:S05]  /*21a10*/  BSYNC B1 ;  /* 0x0000000000017941 */ /* 0x000fea0003800000 */
.L_x_685:
[----:B01----:R-:W2:Y:S04]  /*21a20*/  LDL.LU R6, [R1+0x10] ;  /* 0x0000100001067983 */ /* 0x003ea80000300800 */
[----:B------:R-:W3:Y:S01]  /*21a30*/  LDL.LU R7, [R1+0x14] ;  /* 0x0000140001077983 */ /* 0x000ee20000300800 */
[----:B------:R-:W-:Y:S02]  /*21a40*/  VIADD R2, R2, 0xffffffff ;  /* 0xffffffff02027836 */ /* 0x000fe40000000000 */
[----:B------:R-:W-:Y:S02]  /*21a50*/  VIADD R5, R5, 0xffffff50 ;  /* 0xffffff5005057836 */ /* 0x000fe40000000000 */
[----:B--2---:R-:W-:-:S05]  /*21a60*/  VIADD R6, R6, 0x1 ;  /* 0x0000000106067836 */ /* 0x004fca0000000000 */
[----:B------:R-:W-:-:S04]  /*21a70*/  ISETP.NE.AND P0, PT, R6, 0x2, PT ;  /* 0x000000020600780c */ /* 0x000fc80003f05270 */
[----:B------:R-:W-:Y:S02]  /*21a80*/  SEL R8, R6, RZ, P0 ;  /* 0x000000ff06087207 */ /* 0x000fe40000000000 */
[----:B------:R-:W-:Y:S02]  /*21a90*/  SEL R6, RZ, 0x1, P0 ;  /* 0x00000001ff067807 */ /* 0x000fe40000000000 */
[----:B------:R-:W-:Y:S01]  /*21aa0*/  ISETP.GT.AND P0, PT, R2, R0, PT ;  /* 0x000000000200720c */ /* 0x000fe20003f04270 */
[----:B------:R0:W-:Y:S01]  /*21ab0*/  STL [R1+0x10], R8 ;  /* 0x0000100801007387 */ /* 0x0001e20000100800 */
[----:B---3--:R-:W-:-:S05]  /*21ac0*/  LOP3.LUT R7, R7, R6, RZ, 0x3c, !PT ;  /* 0x0000000607077212 */ /* 0x008fca00078e3cff */
[----:B------:R0:W-:Y:S06]  /*21ad0*/  STL [R1+0x14], R7 ;  /* 0x0000140701007387 */ /* 0x0001ec0000100800 */
[----:B------:R-:W-:Y:S05]  /*21ae0*/  @P0 BRA `(.L_x_691) ;  /* 0xfffffff800b40947 */ /* 0x000fea000383ffff */
.L_x_674:
[----:B------:R-:W-:Y:S05]  /*21af0*/  BSYNC B0 ;  /* 0x0000000000007941 */ /* 0x000fea0003800000 */
.L_x_673:
[----:B------:R-:W2:Y:S01]  /*21b00*/  LDL R6, [R1+0x34] ;  /* 0x0000340001067983 */ /* 0x000ea20000100800 */
[----:B------:R-:W-:Y:S05]  /*21b10*/  @!P2 WARPSYNC.ALL ;  /* 0x000000000000a948 */ /* 0x000fea0003800000 */
[----:B------:R-:W-:Y:S01]  /*21b20*/  BSSY B6, `(.L_x_692) ;  /* 0x00002e6000067945 */ /* 0x000fe20003800000 */
[----:B------:R-:W-:Y:S01]  /*21b30*/  @!P2 BAR.SYNC.DEFER_BLOCKING 0xc, 0x120 ;  /* 0x030480000000ab1d */ /* 0x000fe20000010000 */
[----:B--2---:R-:W-:-:S13]  /*21b40*/  ISETP.GT.AND P0, PT, R6, RZ, PT ;  /* 0x000000ff0600720c */ /* 0x004fda0003f04270 */
[----:B------:R-:W-:Y:S05]  /*21b50*/  @P0 BRA `(.L_x_693) ;  /* 0x0000000000480947 */ /* 0x000fea0003800000 */
[----:B------:R-:W1:Y:S02]  /*21b60*/  S2R R6, SR_TID.X ;  /* 0x0000000000067919 */ /* 0x000e640000002100 */
[----:B-1----:R-:W-:-:S04]  /*21b70*/  LOP3.LUT R6, R6, 0x1f, RZ, 0xc0, !PT ;  /* 0x0000001f06067812 */ /* 0x002fc800078ec0ff */
[----:B------:R-:W-:-:S13]  /*21b80*/  ISETP.NE.AND P1, PT, R6, RZ, PT ;  /* 0x000000ff0600720c */ /* 0x000fda0003f25270 */
[----:B------:R-:W-:Y:S05]  /*21b90*/  @P1 BRA `(.L_x_694) ;  /* 0x0000002c00781947 */ /* 0x000fea0003800000 */
[----:B0----5:R-:W0:Y:S01]  /*21ba0*/  S2R R7, SR_LANEID ;  /* 0x0000000000077919 */ /* 0x021e220000000000 */
[----:B------:R-:W-:Y:S01]  /*21bb0*/  VOTEU.ANY UR4, UPT, PT ;  /* 0x0000000000047886 */ /* 0x000fe200038e0100 */
[----:B------:R-:W1:Y:S01]  /*21bc0*/  LDC.64 R2, c[0x0][0xc38] ;  /* 0x00030e00ff027b82 */ /* 0x000e620000000a00 */
[----:B------:R-:W0:Y:S01]  /*21bd0*/  FLO.U32 R0, UR4 ;  /* 0x0000000400007d00 */ /* 0x000e2200080e0000 */
[----:B------:R-:W-:-:S07]  /*21be0*/  ULDC.64 UR6, c[0x0][0x208] ;  /* 0x0000820000067ab9 */ /* 0x000fce0000000a00 */
[----:B------:R-:W1:Y:S01]  /*21bf0*/  POPC R5, UR4 ;  /* 0x0000000400057d09 */ /* 0x000e620008000000 */
[----:B0-----:R-:W-:-:S13]  /*21c00*/  ISETP.EQ.U32.AND P0, PT, R0, R7, PT ;  /* 0x000000070000720c */ /* 0x001fda0003f02070 */
[----:B-1----:R-:W2:Y:S01]  /*21c10*/  @P0 ATOMG.E.ADD.STRONG.GPU PT, R3, desc[UR6][R2.64], R5 ;  /* 0x00000005020309a8 */ /* 0x002ea200081ee1c6 */
[----:B------:R-:W0:Y:S02]  /*21c20*/  S2R R4, SR_LTMASK ;  /* 0x0000000000047919 */ /* 0x000e240000003900 */
[----:B0-----:R-:W-:-:S04]  /*21c30*/  LOP3.LUT R4, R4, UR4, RZ, 0xc0, !PT ;  /* 0x0000000404047c12 */ /* 0x001fc8000f8ec0ff */
[----:B------:R-:W0:Y:S01]  /*21c40*/  POPC R7, R4 ;  /* 0x0000000400077309 */ /* 0x000e220000000000 */
[----:B--2---:R-:W0:Y:S02]  /*21c50*/  SHFL.IDX PT, R0, R3, R0, 0x1f ;  /* 0x00001f0003007589 */ /* 0x004e2400000e0000 */
[----:B0-----:R-:W-:Y:S01]  /*21c60*/  IADD3 R16, R0, UR36, R7 ;  /* 0x0000002400107c10 */ /* 0x001fe2000fffe007 */
[----:B------:R-:W-:Y:S06]  /*21c70*/  BRA `(.L_x_694) ;  /* 0x0000002c00407947 */ /* 0x000fec0003800000 */
.L_x_693:
[----:B------:R-:W1:Y:S01]  /*21c80*/  S2R R0, SR_CgaCtaId ;  /* 0x0000000000007919 */ /* 0x000e620000008800 */
[----:B------:R-:W-:-:S04]  /*21c90*/  MOV R2, 0x400 ;  /* 0x0000040000027802 */ /* 0x000fc80000000f00 */
[----:B-1----:R-:W-:-:S04]  /*21ca0*/  LEA R3, R0, R2, 0x18 ;  /* 0x0000000200037211 */ /* 0x002fc800078ec0ff */
[----:B------:R-:W-:Y:S01]  /*21cb0*/  IADD3 R0, R3, 0x1e400, RZ ;  /* 0x0001e40003007810 */ /* 0x000fe20007ffe0ff */
[----:B------:R1:W-:Y:S03]  /*21cc0*/  STL [R1+0x18], R3 ;  /* 0x0000180301007387 */ /* 0x0003e60000100800 */
[----:B------:R-:W-:-:S13]  /*21cd0*/  LOP3.LUT P0, RZ, R0, 0x3ff, RZ, 0xc0, !PT ;  /* 0x000003ff00ff7812 */ /* 0x000fda000780c0ff */
[----:B-1----:R-:W-:Y:S05]  /*21ce0*/  @!P0 BRA `(.L_x_695) ;  /* 0x0000000000408947 */ /* 0x002fea0003800000 */
[----:B------:R-:W-:Y:S01]  /*21cf0*/  MOV R2, 0x0 ;  /* 0x0000000000027802 */ /* 0x000fe20000000f00 */
[----:B------:R-:W-:Y:S01]  /*21d00*/  ULDC.64 UR6, c[0x4][0xa0] ;  /* 0x0100280000067ab9 */ /* 0x000fe20000000a00 */
[----:B------:R-:W-:Y:S01]  /*21d10*/  ULDC.64 UR8, c[0x4][0xa8] ;  /* 0x01002a0000087ab9 */ /* 0x000fe20000000a00 */
[----:B------:R-:W-:Y:S01]  /*21d20*/  ULDC.64 UR4, c[0x4][0x28] ;  /* 0x01000a0000047ab9 */ /* 0x000fe20000000a00 */
[----:B------:R-:W-:Y:S02]  /*21d30*/  IMAD.U32 R4, RZ, RZ, UR6 ;  /* 0x00000006ff047e24 */ /* 0x000fe4000f8e00ff */
[----:B------:R-:W1:Y:S01]  /*21d40*/  LDC.64 R2, c[0x4][R2] ;  /* 0x0100000002027b82 */ /* 0x000e620000000a00 */
[----:B------:R-:W-:Y:S02]  /*21d50*/  IMAD.U32 R5, RZ, RZ, UR7 ;  /* 0x00000007ff057e24 */ /* 0x000fe4000f8e00ff */
[----:B------:R-:W-:Y:S02]  /*21d60*/  IMAD.U32 R6, RZ, RZ, UR8 ;  /* 0x00000008ff067e24 */ /* 0x000fe4000f8e00ff */
[----:B0----5:R-:W-:-:S02]  /*21d70*/  IMAD.U32 R7, RZ, RZ, UR9 ;  /* 0x00000009ff077e24 */ /* 0x021fc4000f8e00ff */
[----:B------:R-:W-:Y:S02]  /*21d80*/  IMAD.U32 R10, RZ, RZ, UR4 ;  /* 0x00000004ff0a7e24 */ /* 0x000fe4000f8e00ff */
[----:B------:R-:W-:Y:S02]  /*21d90*/  IMAD.U32 R11, RZ, RZ, UR5 ;  /* 0x00000005ff0b7e24 */ /* 0x000fe4000f8e00ff */
[----:B------:R-:W-:Y:S02]  /*21da0*/  IMAD.MOV.U32 R8, RZ, RZ, 0x70 ;  /* 0x00000070ff087424 */ /* 0x000fe400078e00ff */
[----:B------:R-:W-:Y:S02]  /*21db0*/  IMAD.MOV.U32 R12, RZ, RZ, 0x1 ;  /* 0x00000001ff0c7424 */ /* 0x000fe400078e00ff */
[----:B------:R-:W-:-:S07]  /*21dc0*/  IMAD.MOV.U32 R13, RZ, RZ, RZ ;  /* 0x000000ffff0d7224 */ /* 0x000fce00078e00ff */
[----:B------:R-:W-:-:S07]  /*21dd0*/  LEPC R20, `(.L_x_695) ;  /* 0x000000001014794e */ /* 0x000fce0000000000 */
[----:B-1----:R-:W-:Y:S05]  /*21de0*/  CALL.ABS.NOINC R2 ;  /* 0x0000000002007343 */ /* 0x002fea0003c00000 */
.L_x_695:
        /* <DEDUP_REMOVED lines=9> */
[----:B------:R-:W-:Y:S02]  /*21e80*/  IMAD.U32 R4, RZ, RZ, UR6 ;  /* 0x00000006ff047e24 */ /* 0x000fe4000f8e00ff */
[----:B------:R-:W-:Y:S02]  /*21e90*/  IMAD.U32 R5, RZ, RZ, UR7 ;  /* 0x00000007ff057e24 */ /* 0x000fe4000f8e00ff */
[----:B------:R-:W-:Y:S02]  /*21ea0*/  IMAD.U32 R6, RZ, RZ, UR8 ;  /* 0x00000008ff067e24 */ /* 0x000fe4000f8e00ff */
[----:B0----5:R-:W-:-:S02]  /*21eb0*/  IMAD.U32 R7, RZ, RZ, UR9 ;  /* 0x00000009ff077e24 */ /* 0x021fc4000f8e00ff */
[----:B------:R-:W-:Y:S02]  /*21ec0*/  IMAD.U32 R10, RZ, RZ, UR4 ;  /* 0x00000004ff0a7e24 */ /* 0x000fe4000f8e00ff */
[----:B------:R-:W-:Y:S02]  /*21ed0*/  IMAD.U32 R11, RZ, RZ, UR5 ;  /* 0x00000005ff0b7e24 */ /* 0x000fe4000f8e00ff */
[----:B------:R-:W-:Y:S02]  /*21ee0*/  IMAD.MOV.U32 R8, RZ, RZ, 0x70 ;  /* 0x00000070ff087424 */ /* 0x000fe400078e00ff */
[----:B------:R-:W-:Y:S02]  /*21ef0*/  IMAD.MOV.U32 R12, RZ, RZ, 0x1 ;  /* 0x00000001ff0c7424 */ /* 0x000fe400078e00ff */
[----:B-1----:R-:W-:-:S07]  /*21f00*/  IMAD.MOV.U32 R13, RZ, RZ, RZ ;  /* 0x000000ffff0d7224 */ /* 0x002fce00078e00ff */
[----:B------:R-:W-:-:S07]  /*21f10*/  LEPC R20, `(.L_x_697) ;  /* 0x000000001014794e */ /* 0x000fce0000000000 */
[----:B--2---:R-:W-:Y:S05]  /*21f20*/  CALL.ABS.NOINC R2 ;  /* 0x0000000002007343 */ /* 0x004fea0003c00000 */
.L_x_697:
[----:B------:R-:W-:Y:S01]  /*21f30*/  MOV R2, 0x0 ;  /* 0x0000000000027802 */ /* 0x000fe20000000f00 */
[----:B------:R-:W-:Y:S01]  /*21f40*/  ULDC.64 UR4, c[0x4][0xa0] ;  /* 0x0100280000047ab9 */ /* 0x000fe20000000a00 */
[----:B------:R-:W-:Y:S01]  /*21f50*/  ULDC.64 UR6, c[0x4][0xa8] ;  /* 0x01002a0000067ab9 */ /* 0x000fe20000000a00 */
[----:B------:R-:W-:Y:S01]  /*21f60*/  ULDC.64 UR8, c[0x4][0x38] ;  /* 0x01000e0000087ab9 */ /* 0x000fe20000000a00 */
[----:B------:R-:W-:Y:S02]  /*21f70*/  IMAD.U32 R4, RZ, RZ, UR4 ;  /* 0x00000004ff047e24 */ /* 0x000fe4000f8e00ff */
[----:B------:R-:W0:Y:S01]  /*21f80*/  LDC.64 R2, c[0x4][R2] ;  /* 0x0100000002027b82 */ /* 0x000e220000000a00 */
[----:B------:R-:W-:Y:S02]  /*21f90*/  IMAD.U32 R5, RZ, RZ, UR5 ;  /* 0x00000005ff057e24 */ /* 0x000fe4000f8e00ff */
[----:B------:R-:W-:Y:S02]  /*21fa0*/  IMAD.U32 R6, RZ, RZ, UR6 ;  /* 0x00000006ff067e24 */ /* 0x000fe4000f8e00ff */
[----:B------:R-:W-:-:S02]  /*21fb0*/  IMAD.U32 R7, RZ, RZ, UR7 ;  /* 0x00000007ff077e24 */ /* 0x000fc4000f8e00ff */
[----:B------:R-:W-:Y:S02]  /*21fc0*/  IMAD.U32 R10, RZ, RZ, UR8 ;  /* 0x00000008ff0a7e24 */ /* 0x000fe4000f8e00ff */
[----:B------:R-:W-:Y:S02]  /*21fd0*/  IMAD.U32 R11, RZ, RZ, UR9 ;  /* 0x00000009ff0b7e24 */ /* 0x000fe4000f8e00ff */
[----:B------:R-:W-:Y:S02]  /*21fe0*/  IMAD.MOV.U32 R8, RZ, RZ, 0x70 ;  /* 0x00000070ff087424 */ /* 0x000fe400078e00ff */
[----:B------:R-:W-:Y:S02]  /*21ff0*/  IMAD.MOV.U32 R12, RZ, RZ, 0x1 ;  /* 0x00000001ff0c7424 */ /* 0x000fe400078e00ff */
[----:B------:R-:W-:-:S07]  /*22000*/  IMAD.MOV.U32 R13, RZ, RZ, RZ ;  /* 0x000000ffff0d7224 */ /* 0x000fce00078e00ff */
[----:B------:R-:W-:-:S07]  /*22010*/  LEPC R20, `(.L_x_696) ;  /* 0x000000001014794e */ /* 0x000fce0000000000 */
[----:B0-----:R-:W-:Y:S05]  /*22020*/  CALL.ABS.NOINC R2 ;  /* 0x0000000002007343 */ /* 0x001fea0003c00000 */
.L_x_696:
        /* <DEDUP_REMOVED lines=8> */
[----:B0----5:R-:W0:Y:S02]  /*220b0*/  S2R R7, SR_TID.X ;  /* 0x0000000000077919 */ /* 0x021e240000002100 */
        /* <DEDUP_REMOVED lines=11> */
[----:B------:R-:W-:-:S06]  /*22170*/  IMAD.MOV.U32 R0, RZ, RZ, R6 ;  /* 0x000000ffff007224 */ /* 0x000fcc00078e0006 */
[----:B------:R1:W5:Y:S01]  /*22180*/  @P0 LDG.E R0, desc[UR6][R2.64] ;  /* 0x0000000602000981 */ /* 0x000362000c1e1900 */
[----:B------:R-:W-:Y:S02]  /*22190*/  PLOP3.LUT P1, PT, P6, PT, PT, 0x8, 0x0 ;  /* 0x000000000000781c */ /* 0x000fe4000372e170 */
[----:B0-----:R-:W-:Y:S01]  /*221a0*/  ISETP.NE.AND P0, PT, R4, 0x1, PT ;  /* 0x000000010400780c */ /* 0x001fe20003f05270 */
[----:B------:R-:W-:-:S12]  /*221b0*/  IMAD.MOV.U32 R4, RZ, RZ, R18 ;  /* 0x000000ffff047224 */ /* 0x000fd800078e0012 */
[----:B------:R-:W0:Y:S08]  /*221c0*/  @P0 LDC R5, c[0x0][0x42c] ;  /* 0x00010b00ff050b82 */ /* 0x000e300000000800 */
[----:B-1----:R-:W1:Y:S01]  /*221d0*/  @P0 LDC R2, c[0x0][0x430] ;  /* 0x00010c00ff020b82 */ /* 0x002e620000000800 */
[----:B0-----:R-:W-:-:S05]  /*221e0*/  @P0 IMAD.HI.U32 R3, R18, R5, RZ ;  /* 0x0000000512030227 */ /* 0x001fca00078e00ff */
[----:B-1----:R-:W-:Y:S02]  /*221f0*/  @P0 SHF.R.U32.HI R4, RZ, R2, R3 ;  /* 0x00000002ff040219 */ /* 0x002fe40000011603 */
[----:B------:R-:W-:-:S04]  /*22200*/  ISETP.NE.U32.AND P0, PT, RZ, UR4, PT ;  /* 0x00000004ff007c0c */ /* 0x000fc8000bf05070 */
[----:B------:R-:W-:-:S04]  /*22210*/  ISETP.NE.AND.EX P0, PT, RZ, UR5, PT, P0 ;  /* 0x00000005ff007c0c */ /* 0x000fc8000bf05300 */
[----:B------:R-:W-:-:S09]  /*22220*/  SEL R2, R6, RZ, !P0 ;  /* 0x000000ff06027207 */ /* 0x000fd20004000000 */
.L_x_698:
        /* <DEDUP_REMOVED lines=16> */
.L_x_699:
        /* <DEDUP_REMOVED lines=16> */
.L_x_811:
[----:B------:R-:W2:Y:S01]  /*22430*/  LDL R3, [R1+0x24] ;  /* 0x0000240001037983 */ /* 0x000ea20000100800 */
[----:B------:R-:W-:Y:S01]  /*22440*/  UMOV UR4, 0xffffffff ;  /* 0xffffffff00047882 */ /* 0x000fe20000000000 */
[----:B------:R-:W-:Y:S01]  /*22450*/  SHF.R.S32.HI R12, RZ, 0x1f, R0 ;  /* 0x0000001fff0c7819 */ /* 0x000fe20000011400 */
[----:B--2---:R-:W-:Y:S01]  /*22460*/  VIADD R3, R3, 0xffffffff ;  /* 0xffffffff03037836 */ /* 0x004fe20000000000 */
[----:B------:R-:W-:Y:S06]  /*22470*/  BRA.DIV UR4, `(.L_x_701) ;  /* 0x0000003e04cc7947 */ /* 0x000fec000b800000 */
[----:B------:R-:W-:-:S13]  /*22480*/  ELECT P6, URZ, PT ;  /* 0x00000000003f782f */ /* 0x000fda00038c0000 */
.L_x_814:
        /* <DEDUP_REMOVED lines=25> */
.L_x_703:
        /* <DEDUP_REMOVED lines=9> */
.L_x_815:
        /* <DEDUP_REMOVED lines=11> */
.L_x_705:
        /* <DEDUP_REMOVED lines=28> */
.L_x_702:
[----:B------:R-:W2:Y:S01]  /*22920*/  LDL.LU R11, [R1+0x30] ;  /* 0x00003000010b7983 */ /* 0x000ea20000300800 */
[----:B------:R-:W-:Y:S01]  /*22930*/  MOV R7, 0x400 ;  /* 0x0000040000077802 */ /* 0x000fe20000000f00 */
[----:B------:R-:W-:Y:S05]  /*22940*/  WARPSYNC.ALL ;  /* 0x0000000000007948 */ /* 0x000fea0003800000 */
[----:B------:R-:W0:Y:S01]  /*22950*/  S2R R10, SR_CgaCtaId ;  /* 0x00000000000a7919 */ /* 0x000e220000008800 */
[----:B------:R-:W-:-:S13]  /*22960*/  ELECT P0, URZ, PT ;  /* 0x00000000003f782f */ /* 0x000fda0003800000 */
[C---:B------:R-:W-:Y:S01]  /*22970*/  @P0 R2UR UR13, R2.reuse ;  /* 0x00000000020d02ca */ /* 0x040fe200000e0000 */
[----:B------:R-:W-:Y:S01]  /*22980*/  UIADD3 UR4, UP0, UR38, 0x270, URZ ;  /* 0x0000027026047890 */ /* 0x000fe2000ff1e03f */
[----:B------:R-:W-:Y:S01]  /*22990*/  @P0 R2UR UR21, R2 ;  /* 0x00000000021502ca */ /* 0x000fe200000e0000 */
[----:B------:R-:W-:Y:S01]  /*229a0*/  UMOV UR6, 0x0 ;  /* 0x0000000000067882 */ /* 0x000fe20000000000 */
[C---:B------:R-:W-:Y:S01]  /*229b0*/  @P0 R2UR UR12, R18.reuse ;  /* 0x00000000120c02ca */ /* 0x040fe200000e0000 */
[----:B------:R-:W-:Y:S01]  /*229c0*/  UIADD3.X UR5, URZ, UR39, URZ, UP0, !UPT ;  /* 0x000000273f057290 */ /* 0x000fe200087fe43f */
[C---:B------:R-:W-:Y:S01]  /*229d0*/  @P0 R2UR UR11, R17.reuse ;  /* 0x00000000110b02ca */ /* 0x040fe200000e0000 */
[----:B------:R-:W-:Y:S01]  /*229e0*/  UMOV UR7, 0x12f00000 ;  /* 0x12f0000000077882 */ /* 0x000fe20000000000 */
[----:B------:R-:W-:Y:S01]  /*229f0*/  @P0 R2UR UR20, R18 ;  /* 0x00000000121402ca */ /* 0x000fe200000e0000 */
[----:B------:R-:W-:Y:S01]  /*22a00*/  UMOV UR10, URZ ;  /* 0x0000003f000a7c82 */ /* 0x000fe20008000000 */
[----:B------:R-:W-:Y:S01]  /*22a10*/  @P0 R2UR UR19, R17 ;  /* 0x00000000111302ca */ /* 0x000fe200000e0000 */
[----:B------:R-:W-:Y:S01]  /*22a20*/  UMOV UR14, 0x0 ;  /* 0x00000000000e7882 */ /* 0x000fe20000000000 */
[----:B------:R-:W-:Y:S01]  /*22a30*/  @P0 IMAD.MOV.U32 R6, RZ, RZ, 0x8000 ;  /* 0x00008000ff060424 */ /* 0x000fe200078e00ff */
[----:B------:R-:W-:Y:S01]  /*22a40*/  UMOV UR15, 0x12f00000 ;  /* 0x12f00000000f7882 */ /* 0x000fe20000000000 */
[----:B------:R-:W-:Y:S01]  /*22a50*/  UMOV UR18, 0x40 ;  /* 0x0000004000127882 */ /* 0x000fe20000000000 */
[----:B------:R-:W-:Y:S01]  /*22a60*/  BSSY B0, `(.L_x_706) ;  /* 0x0000013000007945 */ /* 0x000fe20003800000 */
[----:B0-----:R-:W-:Y:S01]  /*22a70*/  LEA R7, R10, R7, 0x18 ;  /* 0x000000070a077211 */ /* 0x001fe200078ec0ff */
[----:B------:R-:W-:Y:S03]  /*22a80*/  BAR.SYNC.DEFER_BLOCKING 0x8, 0x120 ;  /* 0x0204800000007b1d */ /* 0x000fe60000010000 */
[----:B------:R-:W-:-:S13]  /*22a90*/  R2UR UR16, R7 ;  /* 0x00000000071072ca */ /* 0x000fda00000e0000 */
[----:B------:R-:W-:Y:S02]  /*22aa0*/  UIADD3 UR8, UR16, 0x16400, URZ ;  /* 0x0001640010087890 */ /* 0x000fe4000fffe03f */
[----:B------:R-:W-:Y:S02]  /*22ab0*/  UIADD3 UR9, UR16, 0x34800, URZ ;  /* 0x0003480010097890 */ /* 0x000fe4000fffe03f */
[----:B------:R-:W-:Y:S01]  /*22ac0*/  UIADD3 UR16, UR16, 0x1a400, URZ ;  /* 0x0001a40010107890 */ /* 0x000fe2000fffe03f */
[----:B------:R0:W-:Y:S04]  /*22ad0*/  @P0 SYNCS.ARRIVE.TRANS64 RZ, [R7+URZ+0x34800], R6 ;  /* 0x0348000607ff09a7 */ /* 0x0001e8000800003f */
[----:B------:R-:W-:Y:S02]  /*22ae0*/  UMOV UR17, UR9 ;  /* 0x0000000900117c82 */ /* 0x000fe40008000000 */
[----:B------:R0:W-:Y:S02]  /*22af0*/  UTMALDG.4D [UR8], [UR4], desc[UR6] ;  /* 0x00000608040075b4 */ /* 0x0001e40008019000 */
        /* <DEDUP_REMOVED lines=9> */
.L_x_816:
[----:B------:R-:W-:Y:S05]  /*22b90*/  BSYNC B0 ;  /* 0x0000000000007941 */ /* 0x000fea0003800000 */
.L_x_706:
        /* <DEDUP_REMOVED lines=9> */
[C---:B------:R-:W-:Y:S02]  /*22c30*/  IMAD.IADD R2, R6.reuse, 0x1, R13 ;  /* 0x0000000106027824 */ /* 0x040fe400078e020d */
[----:B------:R-:W-:-:S03]  /*22c40*/  VIADD R6, R6, 0xfffffffe ;  /* 0xfffffffe06067836 */ /* 0x000fc60000000000 */
[----:B------:R-:W-:-:S04]  /*22c50*/  LOP3.LUT R2, R2, 0x1, RZ, 0xc0, !PT ;  /* 0x0000000102027812 */ /* 0x000fc800078ec0ff */
[----:B------:R-:W-:-:S13]  /*22c60*/  ISETP.NE.U32.AND P0, PT, R2, 0x1, PT ;  /* 0x000000010200780c */ /* 0x000fda0003f05070 */
        /* <DEDUP_REMOVED lines=10> */
[----:B------:R-:W-:Y:S01]  /*22d10*/  ISETP.NE.U32.AND P0, PT, R8, RZ, PT ;  /* 0x000000ff0800720c */ /* 0x000fe20003f05070 */
[----:B------:R-:W-:-:S03]  /*22d20*/  IMAD.MOV.U32 R2, RZ, RZ, R5 ;  /* 0x000000ffff027224 */ /* 0x000fc600078e0005 */
[----:B------:R-:W-:-:S13]  /*22d30*/  ISETP.NE.AND.EX P0, PT, R9, RZ, PT, P0 ;  /* 0x000000ff0900720c */ /* 0x000fda0003f05300 */
[----:B------:R-:W-:Y:S05]  /*22d40*/  @!P0 BRA `(.L_x_714) ;  /* 0x00000000004c8947 */ /* 0x000fea0003800000 */
[----:B------:R-:W0:Y:S01]  /*22d50*/  LDC R17, c[0x0][0x41c] ;  /* 0x00010700ff117b82 */ /* 0x000e220000000800 */
[----:B------:R-:W-:Y:S01]  /*22d60*/  IMAD.MOV.U32 R2, RZ, RZ, R6 ;  /* 0x000000ffff027224 */ /* 0x000fe200078e0006 */
[----:B------:R-:W-:Y:S01]  /*22d70*/  ULDC.64 UR4, c[0x0][0x408] ;  /* 0x0001020000047ab9 */ /* 0x000fe20000000a00 */
[----:B------:R-:W-:Y:S01]  /*22d80*/  ULDC.64 UR6, c[0x0][0x208] ;  /* 0x0000820000067ab9 */ /* 0x000fe20000000a00 */
[----:B0-----:R-:W-:-:S13]  /*22d90*/  ISETP.NE.AND P0, PT, R17, 0x1, PT ;  /* 0x000000011100780c */ /* 0x001fda0003f05270 */
[----:B------:R-:W0:Y:S02]  /*22da0*/  @P0 LDC.64 R10, c[0x0][0x420] ;  /* 0x00010800ff0a0b82 */ /* 0x000e240000000a00 */
[----:B0-----:R-:W-:-:S05]  /*22db0*/  @P0 IMAD.HI.U32 R10, R6, R10, RZ ;  /* 0x0000000a060a0227 */ /* 0x001fca00078e00ff */
[----:B------:R-:W-:Y:S01]  /*22dc0*/  @P0 SHF.R.U32.HI R2, RZ, R11, R10 ;  /* 0x0000000bff020219 */ /* 0x000fe2000001160a */
[----:B------:R-:W-:-:S03]  /*22dd0*/  IMAD R10, R12, UR4, RZ ;  /* 0x000000040c0a7c24 */ /* 0x000fc6000f8e02ff */
[----:B------:R-:W-:Y:S01]  /*22de0*/  SHF.R.S32.HI R11, RZ, 0x1f, R2 ;  /* 0x0000001fff0b7819 */ /* 0x000fe20000011402 */
[C---:B------:R-:W-:Y:S02]  /*22df0*/  IMAD R15, R0.reuse, UR5, R10 ;  /* 0x00000005000f7c24 */ /* 0x040fe4000f8e020a */
[--C-:B------:R-:W-:Y:S02]  /*22e00*/  IMAD.MOV.U32 R10, RZ, RZ, R2.reuse ;  /* 0x000000ffff0a7224 */ /* 0x100fe400078e0002 */
[----:B------:R-:W-:Y:S02]  /*22e10*/  IMAD.MOV R2, RZ, RZ, -R2 ;  /* 0x000000ffff027224 */ /* 0x000fe400078e0a02 */
[----:B------:R-:W-:-:S04]  /*22e20*/  IMAD.WIDE.U32 R10, R0, UR4, R10 ;  /* 0x00000004000a7c25 */ /* 0x000fc8000f8e000a */
[----:B------:R-:W-:Y:S01]  /*22e30*/  IMAD.IADD R15, R15, 0x1, R11 ;  /* 0x000000010f0f7824 */ /* 0x000fe200078e020b */
[----:B------:R-:W-:Y:S01]  /*22e40*/  LEA R8, P0, R10, R8, 0x2 ;  /* 0x000000080a087211 */ /* 0x000fe200078010ff */
[----:B------:R-:W-:-:S03]  /*22e50*/  IMAD R6, R17, R2, R6 ;  /* 0x0000000211067224 */ /* 0x000fc600078e0206 */
[----:B------:R-:W-:-:S05]  /*22e60*/  LEA.HI.X R9, R10, R9, R15, 0x2, P0 ;  /* 0x000000090a097211 */ /* 0x000fca00000f140f */
[----:B------:R0:W5:Y:S04]  /*22e70*/  LDG.E R2, desc[UR6][R8.64] ;  /* 0x0000000608027981 */ /* 0x000168000c1e1900 */
.L_x_714:
[----:B0-----:R-:W0:Y:S01]  /*22e80*/  S2R R9, SR_CgaCtaId ;  /* 0x0000000000097919 */ /* 0x001e220000008800 */
[----:B------:R-:W-:-:S04]  /*22e90*/  MOV R8, 0x400 ;  /* 0x0000040000087802 */ /* 0x000fc80000000f00 */
[----:B0-----:R-:W-:Y:S02]  /*22ea0*/  LEA R8, R9, R8, 0x18 ;  /* 0x0000000809087211 */ /* 0x001fe400078ec0ff */
[----:B------:R-:W-:-:S03]  /*22eb0*/  SHF.L.U32 R9, R14, 0x1f, RZ ;  /* 0x0000001f0e097819 */ /* 0x000fc600000006ff */
[----:B------:R-:W-:-:S04]  /*22ec0*/  IMAD R8, R7, 0x8, R8 ;  /* 0x0000000807087824 */ /* 0x000fc800078e0208 */
[----:B------:R-:W0:Y:S02]  /*22ed0*/  SYNCS.PHASECHK.TRANS64.TRYWAIT P0, [R8+URZ+0x34840], R9 ;  /* 0x03484009080075a7 */ /* 0x000e24000800017f */
[----:B0-----:R-:W-:Y:S05]  /*22ee0*/  @!P0 BRA `(.L_x_715) ;  /* 0x0000003400848947 */ /* 0x001fea0003800000 */
.L_x_817:
        /* <DEDUP_REMOVED lines=11> */
.L_x_716:
        /* <DEDUP_REMOVED lines=33> */
.L_x_818:
[----:B------:R-:W-:Y:S05]  /*231b0*/  @P1 BRA `(.L_x_718) ;  /* 0x0000000000301947 */ /* 0x000fea0003800000 */
[----:B------:R-:W2:Y:S01]  /*231c0*/  LDL R10, [R1] ;  /* 0x00000000010a7983 */ /* 0x000ea20000100800 */
[----:B------:R-:W-:Y:S01]  /*231d0*/  MOV R11, 0x400 ;  /* 0x00000400000b7802 */ /* 0x000fe20000000f00 */
[----:B------:R-:W1:Y:S01]  /*231e0*/  S2R R17, SR_TID.X ;  /* 0x0000000000117919 */ /* 0x000e620000002100 */
[----:B------:R-:W3:Y:S01]  /*231f0*/  S2R R15, SR_CgaCtaId ;  /* 0x00000000000f7919 */ /* 0x000ee20000008800 */
[----:B0-----:R-:W-:Y:S01]  /*23200*/  IMAD.MOV.U32 R9, RZ, RZ, 0xb000 ;  /* 0x0000b000ff097424 */ /* 0x001fe200078e00ff */
[----:B-1----:R-:W-:-:S04]  /*23210*/  LOP3.LUT R17, R17, 0x1f, RZ, 0xc0, !PT ;  /* 0x0000001f11117812 */ /* 0x002fc800078ec0ff */
[----:B------:R-:W-:Y:S02]  /*23220*/  ISETP.NE.AND P0, PT, R17, RZ, PT ;  /* 0x000000ff1100720c */ /* 0x000fe40003f05270 */
[----:B---3--:R-:W-:-:S05]  /*23230*/  LEA R11, R15, R11, 0x18 ;  /* 0x0000000b0f0b7211 */ /* 0x008fca00078ec0ff */
[----:B--2---:R-:W-:-:S04]  /*23240*/  IMAD R8, R10, 0x8, R11 ;  /* 0x000000080a087824 */ /* 0x004fc800078e020b */
[----:B------:R1:W-:Y:S02]  /*23250*/  SYNCS.ARRIVE.TRANS64 RZ, [R8+URZ+0x34850], R9 ;  /* 0x0348500908ff79a7 */ /* 0x0003e4000800003f */
[----:B------:R-:W-:Y:S05]  /*23260*/  @!P0 BRA `(.L_x_718) ;  /* 0x0000000000048947 */ /* 0x000fea0003800000 */
[----:B------:R-:W-:Y:S01]  /*23270*/  BPT.TRAP 0x1 ;  /* 0x000000040000795c */ /* 0x000fe20000300000 */
.L_x_718:
        /* <DEDUP_REMOVED lines=31> */
.L_x_713:
[----:B------:R-:W-:Y:S05]  /*23470*/  BSYNC B2 ;  /* 0x0000000000027941 */ /* 0x000fea0003800000 */
.L_x_712:
[----:B------:R-:W2:Y:S04]  /*23480*/  LDL.LU R2, [R1+0x24] ;  /* 0x0000240001027983 */ /* 0x000ea80000300800 */
[----:B------:R0:W-:Y:S04]  /*23490*/  STL [R1], R7 ;  /* 0x0000000701007387 */ /* 0x0001e80000100800 */
[----:B------:R0:W-:Y:S02]  /*234a0*/  STL [R1+0x8], R14 ;  /* 0x0000080e01007387 */ /* 0x0001e40000100800 */
[----:B0-2---:R-:W-:-:S07]  /*234b0*/  VIADD R6, R2, 0xfffffffd ;  /* 0xfffffffd02067836 */ /* 0x005fce0000000000 */
.L_x_711:
[----:B------:R-:W-:Y:S05]  /*234c0*/  BSYNC B1 ;  /* 0x0000000000017941 */ /* 0x000fea0003800000 */
.L_x_710:
[----:B------:R-:W-:-:S05]  /*234d0*/  IMAD.MOV R2, RZ, RZ, -R13 ;  /* 0x000000ffff027224 */ /* 0x000fca00078e0a0d */
[----:B------:R-:W-:-:S13]  /*234e0*/  ISETP.NE.AND P0, PT, R3, R2, PT ;  /* 0x000000020300720c */ /* 0x000fda0003f05270 */
[----:B------:R-:W-:Y:S05]  /*234f0*/  @!P0 BRA `(.L_x_709) ;  /* 0x0000000c00e08947 */ /* 0x000fea0003800000 */
[----:B------:R-:W-:-:S07]  /*23500*/  IMAD.MOV.U32 R10, RZ, RZ, R5 ;  /* 0x000000ffff0a7224 */ /* 0x000fce00078e0005 */
.L_x_733:
        /* <DEDUP_REMOVED lines=22> */
[----:B------:R-:W-:-:S04]  /*23670*/  @P0 SHF.R.U32.HI R2, RZ, R3, R9 ;  /* 0x00000003ff020219 */ /* 0x000fc80000011609 */
[--C-:B------:R-:W-:Y:S01]  /*23680*/  SHF.R.S32.HI R3, RZ, 0x1f, R2.reuse ;  /* 0x0000001fff037819 */ /* 0x100fe20000011402 */
[----:B------:R-:W-:-:S04]  /*23690*/  IMAD.MOV R9, RZ, RZ, -R2 ;  /* 0x000000ffff097224 */ /* 0x000fc800078e0a02 */
[----:B------:R-:W-:Y:S02]  /*236a0*/  IMAD R9, R10, R9, R6 ;  /* 0x000000090a097224 */ /* 0x000fe400078e0206 */
[----:B------:R-:W-:Y:S02]  /*236b0*/  IMAD R10, R12, UR6, RZ ;  /* 0x000000060c0a7c24 */ /* 0x000fe4000f8e02ff */
[----:B------:R-:W-:-:S04]  /*236c0*/  IMAD.WIDE.U32 R2, R0, UR6, R2 ;  /* 0x0000000600027c25 */ /* 0x000fc8000f8e0002 */
[----:B------:R-:W-:-:S04]  /*236d0*/  IMAD R10, R0, UR7, R10 ;  /* 0x00000007000a7c24 */ /* 0x000fc8000f8e020a */
[----:B------:R-:W-:Y:S01]  /*236e0*/  IMAD.IADD R3, R10, 0x1, R3 ;  /* 0x000000010a037824 */ /* 0x000fe200078e0203 */
[----:B------:R-:W-:-:S04]  /*236f0*/  LEA R10, P0, R2, UR4, 0x2 ;  /* 0x00000004020a7c11 */ /* 0x000fc8000f8010ff */
[----:B------:R-:W-:-:S05]  /*23700*/  LEA.HI.X R11, R2, UR5, R3, 0x2, P0 ;  /* 0x00000005020b7c11 */ /* 0x000fca00080f1403 */
[----:B------:R0:W5:Y:S04]  /*23710*/  LDG.E R10, desc[UR8][R10.64] ;  /* 0x000000080a0a7981 */ /* 0x000168000c1e1900 */
.L_x_721:
[----:B------:R-:W1:Y:S01]  /*23720*/  S2R R3, SR_CgaCtaId ;  /* 0x0000000000037919 */ /* 0x000e620000008800 */
[----:B------:R-:W-:-:S04]  /*23730*/  MOV R2, 0x400 ;  /* 0x0000040000027802 */ /* 0x000fc80000000f00 */
[----:B-1----:R-:W-:Y:S02]  /*23740*/  LEA R2, R3, R2, 0x18 ;  /* 0x0000000203027211 */ /* 0x002fe400078ec0ff */
[----:B------:R-:W-:-:S03]  /*23750*/  SHF.L.U32 R3, R8, 0x1f, RZ ;  /* 0x0000001f08037819 */ /* 0x000fc600000006ff */
[----:B------:R-:W-:-:S04]  /*23760*/  IMAD R2, R7, 0x8, R2 ;  /* 0x0000000807027824 */ /* 0x000fc800078e0202 */
[----:B------:R-:W1:Y:S02]  /*23770*/  SYNCS.PHASECHK.TRANS64.TRYWAIT P0, [R2+URZ+0x34840], R3 ;  /* 0x03484003020075a7 */ /* 0x000e64000800017f */
[----:B-1----:R-:W-:Y:S05]  /*23780*/  @!P0 BRA `(.L_x_722) ;  /* 0x0000002c00848947 */ /* 0x002fea0003800000 */
.L_x_819:
        /* <DEDUP_REMOVED lines=11> */
.L_x_723:
        /* <DEDUP_REMOVED lines=33> */
.L_x_820:
        /* <DEDUP_REMOVED lines=8> */
.L_x_725:
        /* <DEDUP_REMOVED lines=30> */
.L_x_720:
[----:B------:R-:W-:Y:S05]  /*23cb0*/  BSYNC B1 ;  /* 0x0000000000017941 */ /* 0x000fea0003800000 */
.L_x_719:
        /* <DEDUP_REMOVED lines=10> */
[----:B------:R-:W-:Y:S01]  /*23d60*/  VIADD R9, R6, 0xffffffff ;  /* 0xffffffff06097836 */ /* 0x000fe20000000000 */
        /* <DEDUP_REMOVED lines=21> */
.L_x_728:
[----:B------:R-:W2:Y:S01]  /*23ec0*/  S2R R3, SR_CgaCtaId ;  /* 0x0000000000037919 */ /* 0x000ea20000008800 */
[----:B------:R-:W-:-:S04]  /*23ed0*/  MOV R2, 0x400 ;  /* 0x0000040000027802 */ /* 0x000fc80000000f00 */
[----:B--2---:R-:W-:Y:S02]  /*23ee0*/  LEA R2, R3, R2, 0x18 ;  /* 0x0000000203027211 */ /* 0x004fe400078ec0ff */
[----:B------:R-:W-:-:S03]  /*23ef0*/  SHF.L.U32 R3, R13, 0x1f, RZ ;  /* 0x0000001f0d037819 */ /* 0x000fc600000006ff */
[----:B------:R-:W-:-:S04]  /*23f00*/  IMAD R2, R14, 0x8, R2 ;  /* 0x000000080e027824 */ /* 0x000fc800078e0202 */
[----:B------:R-:W2:Y:S02]  /*23f10*/  SYNCS.PHASECHK.TRANS64.TRYWAIT P0, [R2+URZ+0x34840], R3 ;  /* 0x03484003020075a7 */ /* 0x000ea4000800017f */
[----:B--2---:R-:W-:Y:S05]  /*23f20*/  @!P0 BRA `(.L_x_729) ;  /* 0x0000002400c48947 */ /* 0x004fea0003800000 */
.L_x_821:
        /* <DEDUP_REMOVED lines=11> */
.L_x_730:
        /* <DEDUP_REMOVED lines=33> */
.L_x_822:
        /* <DEDUP_REMOVED lines=8> */
.L_x_732:
        /* <DEDUP_REMOVED lines=29> */
.L_x_727:
[----:B------:R-:W-:Y:S05]  /*24440*/  BSYNC B1 ;  /* 0x0000000000017941 */ /* 0x000fea0003800000 */
.L_x_726:
[C---:B------:R-:W-:Y:S01]  /*24450*/  ISETP.GT.AND P0, PT, R6.reuse, 0x1, PT ;  /* 0x000000010600780c */ /* 0x040fe20003f04270 */
[----:B------:R-:W-:-:S12]  /*24460*/  VIADD R6, R6, 0xfffffffe ;  /* 0xfffffffe06067836 */ /* 0x000fd80000000000 */
[----:B------:R-:W-:Y:S05]  /*24470*/  @P0 BRA `(.L_x_733) ;  /* 0xfffffff000240947 */ /* 0x000fea000383ffff */
.L_x_709:
[----:B------:R-:W-:Y:S05]  /*24480*/  BSYNC B0 ;  /* 0x0000000000007941 */ /* 0x000fea0003800000 */
.L_x_708:
        /* <DEDUP_REMOVED lines=9> */
[----:B------:R-:W-:Y:S01]  /*24520*/  ULDC.64 UR6, c[0x0][0x208] ;  /* 0x0000820000067ab9 */ /* 0x000fe20000000a00 */
[----:B-1----:R-:W-:-:S06]  /*24530*/  ISETP.EQ.U32.AND P0, PT, R0, R7, PT ;  /* 0x000000070000720c */ /* 0x002fcc0003f02070 */
[----:B------:R-:W2:Y:S07]  /*24540*/  POPC R7, UR4 ;  /* 0x0000000400077d09 */ /* 0x000eae0008000000 */
[----:B--2---:R-:W2:Y:S01]  /*24550*/  @P0 ATOMG.E.ADD.STRONG.GPU PT, R3, desc[UR6][R2.64], R7 ;  /* 0x00000007020309a8 */ /* 0x004ea200081ee1c6 */
[----:B------:R-:W1:Y:S02]  /*24560*/  S2R R6, SR_LTMASK ;  /* 0x0000000000067919 */ /* 0x000e640000003900 */
[----:B-1----:R-:W-:-:S04]  /*24570*/  LOP3.LUT R6, R6, UR4, RZ, 0xc0, !PT ;  /* 0x0000000406067c12 */ /* 0x002fc8000f8ec0ff */
[----:B------:R-:W1:Y:S01]  /*24580*/  POPC R9, R6 ;  /* 0x0000000600097309 */ /* 0x000e620000000000 */
[----:B--2---:R-:W1:Y:S02]  /*24590*/  SHFL.IDX PT, R0, R3, R0, 0x1f ;  /* 0x00001f0003007589 */ /* 0x004e6400000e0000 */
[----:B-1----:R-:W-:-:S07]  /*245a0*/  IADD3 R16, R0, UR36, R9 ;  /* 0x0000002400107c10 */ /* 0x002fce000fffe009 */
.L_x_735:
[----:B------:R-:W-:Y:S05]  /*245b0*/  BSYNC B0 ;  /* 0x0000000000007941 */ /* 0x000fea0003800000 */
.L_x_734:
        /* <DEDUP_REMOVED lines=11> */
.L_x_823:
        /* <DEDUP_REMOVED lines=11> */
.L_x_739:
        /* <DEDUP_REMOVED lines=28> */
.L_x_737:
[----:B------:R-:W-:Y:S05]  /*248e0*/  BSYNC B0 ;  /* 0x0000000000007941 */ /* 0x000fea0003800000 */
.L_x_736:
        /* <DEDUP_REMOVED lines=9> */
.L_x_694:
[----:B------:R-:W-:Y:S05]  /*24980*/  BSYNC B6 ;  /* 0x0000000000067941 */ /* 0x000fea0003800000 */
.L_x_692:
[----:B------:R-:W-:-:S03]  /*24990*/  UMOV UR4, 0xffffffff ;  /* 0xffffffff00047882 */ /* 0x000fc60000000000 */
[----:B------:R-:W-:Y:S05]  /*249a0*/  BRA.DIV UR4, `(.L_x_740) ;  /* 0x0000001e04607947 */ /* 0x000fea000b800000 */
[----:B------:R2:W3:Y:S04]  /*249b0*/  SHFL.IDX PT, R4, R16, RZ, 0x1f ;  /* 0x00001fff10047589 */ /* 0x0004e800000e0000 */
[----:B------:R2:W4:Y:S02]  /*249c0*/  SHFL.IDX PT, R6, R16, 0x1, 0x1f ;  /* 0x00201f0010067f89 */ /* 0x00052400000e0000 */
.L_x_827:
[----:B0-----:R-:W0:Y:S01]  /*249d0*/  S2R R8, SR_TID.X ;  /* 0x0000000000087919 */ /* 0x001e220000002100 */
[----:B------:R-:W-:Y:S01]  /*249e0*/  ULDC UR4, c[0x0][0xc14] ;  /* 0x0003050000047ab9 */ /* 0x000fe20000000800 */
[----:B------:R-:W-:Y:S01]  /*249f0*/  BSSY B0, `(.L_x_741) ;  /* 0x000000c000007945 */ /* 0x000fe20003800000 */
[----:B-1----:R-:W-:Y:S02]  /*24a00*/  IMAD.U32 R0, RZ, RZ, UR4 ;  /* 0x00000004ff007e24 */ /* 0x002fe4000f8e00ff */
        /* <DEDUP_REMOVED lines=8> */
[----:B0-----:R-:W-:-:S05]  /*24a90*/  IMAD.WIDE R2, R5, 0x4, R2 ;  /* 0x0000000405027825 */ /* 0x001fca00078e0202 */
[----:B------:R0:W5:Y:S02]  /*24aa0*/  LDG.E R17, desc[UR4][R2.64] ;  /* 0x0000000402117981 */ /* 0x000164000c1e1900 */
.L_x_742:
[----:B------:R-:W-:Y:S05]  /*24ab0*/  BSYNC B0 ;  /* 0x0000000000007941 */ /* 0x000fea0003800000 */
.L_x_741:
        /* <DEDUP_REMOVED lines=8> */
[----:B------:R-:W1:Y:S02]  /*24b40*/  SHFL.UP PT, R14, R13, 0x2, RZ ;  /* 0x044000000d0e7989 */ /* 0x000e6400000e00ff */
[----:B-1----:R-:W-:Y:S02]  /*24b50*/  SEL R14, R14, RZ, P1 ;  /* 0x000000ff0e0e7207 */ /* 0x002fe40000800000 */
[----:B------:R-:W-:-:S03]  /*24b60*/  ISETP.GE.U32.AND P1, PT, R8, 0x8, PT ;  /* 0x000000080800780c */ /* 0x000fc60003f26070 */
[----:B0-----:R-:W-:-:S05]  /*24b70*/  IMAD.IADD R3, R13, 0x1, R14 ;  /* 0x000000010d037824 */ /* 0x001fca00078e020e */
        /* <DEDUP_REMOVED lines=11> */
.L_x_835:
[----:B------:R-:W-:Y:S02]  /*24c30*/  ULDC UR4, c[0x0][0xc10] ;  /* 0x0003040000047ab9 */ /* 0x000fe40000000800 */
[----:B--2---:R-:W-:-:S04]  /*24c40*/  IMAD.U32 R16, RZ, RZ, UR4 ;  /* 0x00000004ff107e24 */ /* 0x004fc8000f8e00ff */
[----:B-1----:R-:W-:-:S04]  /*24c50*/  IMAD R3, R14, R16, RZ ;  /* 0x000000100e037224 */ /* 0x002fc800078e02ff */
[----:B----4-:R-:W-:-:S05]  /*24c60*/  IMAD.IADD R6, R6, 0x1, R3 ;  /* 0x0000000106067824 */ /* 0x010fca00078e0203 */
[----:B---3--:R-:W-:-:S13]  /*24c70*/  ISETP.GT.AND P0, PT, R6, R4, PT ;  /* 0x000000040600720c */ /* 0x008fda0003f04270 */
[----:B------:R-:W-:Y:S05]  /*24c80*/  @P0 BRA `(.L_x_744) ;  /* 0x0000000000b80947 */ /* 0x000fea0003800000 */
[----:B------:R-:W1:Y:S02]  /*24c90*/  LDC R0, c[0x0][0xc14] ;  /* 0x00030500ff007b82 */ /* 0x000e640000000800 */
.L_x_749:
[----:B------:R-:W-:-:S05]  /*24ca0*/  VIADD R19, R19, 0x1f ;  /* 0x0000001f13137836 */ /* 0x000fca0000000000 */
[----:B-1----:R-:W-:-:S13]  /*24cb0*/  ISETP.GE.AND P0, PT, R19, R0, PT ;  /* 0x000000001300720c */ /* 0x002fda0003f06270 */
[----:B------:R-:W-:Y:S05]  /*24cc0*/  @P0 BRA `(.L_x_745) ;  /* 0x0000000400600947 */ /* 0x000fea0003800000 */
[----:B------:R-:W1:Y:S01]  /*24cd0*/  S2R R8, SR_TID.X ;  /* 0x0000000000087919 */ /* 0x000e620000002100 */
[----:B------:R-:W-:Y:S01]  /*24ce0*/  BSSY B0, `(.L_x_746) ;  /* 0x000000b000007945 */ /* 0x000fe20003800000 */
[----:B------:R-:W-:Y:S01]  /*24cf0*/  IMAD.MOV.U32 R17, RZ, RZ, RZ ;  /* 0x000000ffff117224 */ /* 0x000fe200078e00ff */
[----:B-1----:R-:W-:-:S04]  /*24d00*/  LOP3.LUT R8, R8, 0x1f, RZ, 0xc0, !PT ;  /* 0x0000001f08087812 */ /* 0x002fc800078ec0ff */
[C---:B------:R-:W-:Y:S01]  /*24d10*/  ISETP.NE.AND P1, PT, R8.reuse, 0x1f, PT ;  /* 0x0000001f0800780c */ /* 0x040fe20003f25270 */
[----:B------:R-:W-:-:S05]  /*24d20*/  IMAD.IADD R5, R8, 0x1, R19 ;  /* 0x0000000108057824 */ /* 0x000fca00078e0213 */
[----:B------:R-:W-:-:S13]  /*24d30*/  ISETP.GE.OR P0, PT, R5, R0, !P1 ;  /* 0x000000000500720c */ /* 0x000fda0004f06670 */
[----:B------:R-:W-:Y:S05]  /*24d40*/  @P0 BRA `(.L_x_747) ;  /* 0x0000000000100947 */ /* 0x000fea0003800000 */
[----:B0-----:R-:W0:Y:S01]  /*24d50*/  LDC.64 R2, c[0x0][0xc58] ;  /* 0x00031600ff027b82 */ /* 0x001e220000000a00 */
[----:B------:R-:W-:Y:S01]  /*24d60*/  ULDC.64 UR4, c[0x0][0x208] ;  /* 0x0000820000047ab9 */ /* 0x000fe20000000a00 */
[----:B0-----:R-:W-:-:S05]  /*24d70*/  IMAD.WIDE R2, R5, 0x4, R2 ;  /* 0x0000000405027825 */ /* 0x001fca00078e0202 */
[----:B------:R1:W5:Y:S02]  /*24d80*/  LDG.E R17, desc[UR4][R2.64] ;  /* 0x0000000402117981 */ /* 0x000364000c1e1900 */
.L_x_747:
[----:B------:R-:W-:Y:S05]  /*24d90*/  BSYNC B0 ;  /* 0x0000000000007941 */ /* 0x000fea0003800000 */
.L_x_746:
[----:B------:R-:W-:-:S03]  /*24da0*/  UMOV UR4, 0xffffffff ;  /* 0xffffffff00047882 */ /* 0x000fc60000000000 */
[----:B------:R-:W-:Y:S05]  /*24db0*/  BRA.DIV UR4, `(.L_x_748) ;  /* 0x0000001e04787947 */ /* 0x000fea000b800000 */
[----:B-----5:R-:W2:Y:S01]  /*24dc0*/  SHFL.UP PT, R14, R17, 0x1, RZ ;  /* 0x04200000110e7989 */ /* 0x020ea200000e00ff */
[C---:B------:R-:W-:Y:S02]  /*24dd0*/  ISETP.NE.AND P0, PT, R8.reuse, RZ, PT ;  /* 0x000000ff0800720c */ /* 0x040fe40003f05270 */
[----:B------:R-:W-:Y:S02]  /*24de0*/  ISETP.GE.U32.AND P1, PT, R8, 0x2, PT ;  /* 0x000000020800780c */ /* 0x000fe40003f26070 */
[----:B--2---:R-:W-:Y:S02]  /*24df0*/  SEL R14, R14, RZ, P0 ;  /* 0x000000ff0e0e7207 */ /* 0x004fe40000000000 */
[----:B------:R-:W-:-:S03]  /*24e00*/  ISETP.GE.U32.AND P0, PT, R8, 0x4, PT ;  /* 0x000000040800780c */ /* 0x000fc60003f06070 */
[----:B------:R-:W-:-:S05]  /*24e10*/  IMAD.IADD R13, R17, 0x1, R14 ;  /* 0x00000001110d7824 */ /* 0x000fca00078e020e */
[----:B------:R-:W2:Y:S02]  /*24e20*/  SHFL.UP PT, R14, R13, 0x2, RZ ;  /* 0x044000000d0e7989 */ /* 0x000ea400000e00ff */
[----:B--2---:R-:W-:Y:S02]  /*24e30*/  SEL R14, R14, RZ, P1 ;  /* 0x000000ff0e0e7207 */ /* 0x004fe40000800000 */
[----:B------:R-:W-:-:S03]  /*24e40*/  ISETP.GE.U32.AND P1, PT, R8, 0x8, PT ;  /* 0x000000080800780c */ /* 0x000fc60003f26070 */
[----:B-1----:R-:W-:-:S05]  /*24e50*/  IMAD.IADD R3, R13, 0x1, R14 ;  /* 0x000000010d037824 */ /* 0x002fca00078e020e */
[----:B------:R-:W1:Y:S02]  /*24e60*/  SHFL.UP PT, R14, R3, 0x4, RZ ;  /* 0x04800000030e7989 */ /* 0x000e6400000e00ff */
[----:B-1----:R-:W-:Y:S02]  /*24e70*/  SEL R14, R14, RZ, P0 ;  /* 0x000000ff0e0e7207 */ /* 0x002fe40000000000 */
[----:B------:R-:W-:-:S03]  /*24e80*/  ISETP.GE.U32.AND P0, PT, R8, 0x10, PT ;  /* 0x000000100800780c */ /* 0x000fc60003f06070 */
[----:B------:R-:W-:-:S05]  /*24e90*/  IMAD.IADD R5, R3, 0x1, R14 ;  /* 0x0000000103057824 */ /* 0x000fca00078e020e */
[----:B------:R-:W1:Y:S02]  /*24ea0*/  SHFL.UP PT, R14, R5, 0x8, RZ ;  /* 0x05000000050e7989 */ /* 0x000e6400000e00ff */
[----:B-1----:R-:W-:-:S05]  /*24eb0*/  SEL R14, R14, RZ, P1 ;  /* 0x000000ff0e0e7207 */ /* 0x002fca0000800000 */
[----:B------:R-:W-:-:S05]  /*24ec0*/  IMAD.IADD R7, R5, 0x1, R14 ;  /* 0x0000000105077824 */ /* 0x000fca00078e020e */
[----:B------:R-:W0:Y:S02]  /*24ed0*/  SHFL.UP PT, R14, R7, 0x10, RZ ;  /* 0x06000000070e7989 */ /* 0x000e2400000e00ff */
[----:B0-----:R-:W-:-:S05]  /*24ee0*/  SEL R2, R14, RZ, P0 ;  /* 0x000000ff0e027207 */ /* 0x001fca0000000000 */
[----:B------:R-:W-:-:S05]  /*24ef0*/  IMAD.IADD R2, R7, 0x1, R2 ;  /* 0x0000000107027824 */ /* 0x000fca00078e0202 */
[----:B------:R0:W1:Y:S02]  /*24f00*/  SHFL.IDX PT, R14, R2, 0x1f, 0x1f ;  /* 0x03e01f00020e7f89 */ /* 0x00006400000e0000 */
.L_x_843:
[----:B------:R-:W-:Y:S02]  /*24f10*/  ULDC UR4, c[0x0][0xc10] ;  /* 0x0003040000047ab9 */ /* 0x000fe40000000800 */
[----:B------:R-:W-:-:S04]  /*24f20*/  IMAD.U32 R16, RZ, RZ, UR4 ;  /* 0x00000004ff107e24 */ /* 0x000fc8000f8e00ff */
[----:B-1----:R-:W-:-:S04]  /*24f30*/  IMAD R3, R14, R16, RZ ;  /* 0x000000100e037224 */ /* 0x002fc800078e02ff */
[----:B------:R-:W-:-:S05]  /*24f40*/  IMAD.IADD R6, R3, 0x1, R6 ;  /* 0x0000000103067824 */ /* 0x000fca00078e0206 */
[----:B------:R-:W-:-:S13]  /*24f50*/  ISETP.GT.AND P0, PT, R6, R4, PT ;  /* 0x000000040600720c */ /* 0x000fda0003f04270 */
[----:B------:R-:W-:Y:S05]  /*24f60*/  @!P0 BRA `(.L_x_749) ;  /* 0xfffffffc004c8947 */ /* 0x000fea000383ffff */
.L_x_744:
        /* <DEDUP_REMOVED lines=8> */
.L_x_847:
[----:B------:R-:W-:Y:S01]  /*24ff0*/  ISETP.NE.AND P0, PT, R3, RZ, PT ;  /* 0x000000ff0300720c */ /* 0x000fe20003f05270 */
[----:B------:R-:W-:-:S12]  /*25000*/  IMAD.MOV.U32 R14, RZ, RZ, RZ ;  /* 0x000000ffff0e7224 */ /* 0x000fd800078e00ff */
[----:B------:R-:W-:Y:S05]  /*25010*/  @!P0 BRA `(.L_x_751) ;  /* 0x0000000000108947 */ /* 0x000fea0003800000 */
[----:B------:R-:W-:Y:S01]  /*25020*/  UMOV UR4, 0xffffffff ;  /* 0xffffffff00047882 */ /* 0x000fe20000000000 */
[----:B------:R-:W-:Y:S02]  /*25030*/  VIADD R12, R5, 0xffffffff ;  /* 0xffffffff050c7836 */ /* 0x000fe40000000000 */
[----:B------:R-:W-:Y:S05]  /*25040*/  BRA.DIV UR4, `(.L_x_752) ;  /* 0x0000001e04ec7947 */ /* 0x000fea000b800000 */
[----:B------:R3:W4:Y:S02]  /*25050*/  SHFL.IDX PT, R14, R2, R12, 0x1f ;  /* 0x00001f0c020e7589 */ /* 0x00072400000e0000 */
.L_x_751:
[----:B----4-:R-:W-:Y:S01]  /*25060*/  IMAD R16, R14, R16, R6 ;  /* 0x000000100e107224 */ /* 0x010fe200078e0206 */
[----:B--2---:R-:W-:Y:S01]  /*25070*/  IABS R6, R17 ;  /* 0x0000001100067213 */ /* 0x004fe20000000000 */
[----:B0--3--:R-:W-:Y:S02]  /*25080*/  IMAD.MOV.U32 R2, RZ, RZ, RZ ;  /* 0x000000ffff027224 */ /* 0x009fe400078e00ff */
[----:B------:R-:W-:Y:S01]  /*25090*/  IMAD.IADD R19, R5, 0x1, R19 ;  /* 0x0000000105137824 */ /* 0x000fe200078e0213 */
[----:B------:R-:W0:Y:S08]  /*250a0*/  I2F.RP R7, R6 ;  /* 0x0000000600077306 */ /* 0x000e300000209400 */
[----:B0-----:R-:W0:Y:S02]  /*250b0*/  MUFU.RCP R7, R7 ;  /* 0x0000000700077308 */ /* 0x001e240000001000 */
[----:B0-----:R-:W-:-:S06]  /*250c0*/  VIADD R8, R7, 0xffffffe ;  /* 0x0ffffffe07087836 */ /* 0x001fcc0000000000 */
[----:B------:R-:W0:Y:S02]  /*250d0*/  F2I.FTZ.U32.TRUNC.NTZ R3, R8 ;  /* 0x0000000800037305 */ /* 0x000e24000021f000 */
[----:B0-----:R-:W-:-:S04]  /*250e0*/  IMAD.MOV R9, RZ, RZ, -R3 ;  /* 0x000000ffff097224 */ /* 0x001fc800078e0a03 */
[----:B------:R-:W-:-:S04]  /*250f0*/  IMAD R9, R9, R6, RZ ;  /* 0x0000000609097224 */ /* 0x000fc800078e02ff */
[----:B------:R-:W-:Y:S01]  /*25100*/  IMAD.HI.U32 R3, R3, R9, R2 ;  /* 0x0000000903037227 */ /* 0x000fe200078e0002 */
[----:B------:R-:W-:-:S03]  /*25110*/  IABS R9, R17 ;  /* 0x0000001100097213 */ /* 0x000fc60000000000 */
[----:B------:R-:W-:Y:S02]  /*25120*/  IMAD.IADD R2, R4, 0x1, -R16 ;  /* 0x0000000104027824 */ /* 0x000fe400078e0a10 */
[----:B------:R-:W-:-:S03]  /*25130*/  IMAD.MOV R7, RZ, RZ, -R9 ;  /* 0x000000ffff077224 */ /* 0x000fc600078e0a09 */
        /* <DEDUP_REMOVED lines=17> */
.L_x_745:
[----:B------:R-:W-:Y:S01]  /*25250*/  UMOV UR4, URZ ;  /* 0x0000003f00047c82 */ /* 0x000fe20008000000 */
[----:B------:R-:W-:Y:S01]  /*25260*/  UMOV UR5, URZ ;  /* 0x0000003f00057c82 */ /* 0x000fe20008000000 */
[----:B------:R-:W-:Y:S01]  /*25270*/  ULDC UR6, c[0x0][0xc14] ;  /* 0x0003050000067ab9 */ /* 0x000fe20000000800 */
[----:B------:R-:W-:Y:S01]  /*25280*/  IMAD.MOV.U32 R16, RZ, RZ, R4 ;  /* 0x000000ffff107224 */ /* 0x000fe200078e0004 */
[----:B------:R-:W-:Y:S01]  /*25290*/  MOV R17, UR4 ;  /* 0x0000000400117c02 */ /* 0x000fe20008000f00 */
[----:B------:R-:W-:Y:S02]  /*252a0*/  IMAD.U32 R18, RZ, RZ, UR5 ;  /* 0x00000005ff127e24 */ /* 0x000fe4000f8e00ff */
[----:B------:R-:W-:-:S07]  /*252b0*/  IMAD.U32 R19, RZ, RZ, UR6 ;  /* 0x00000006ff137e24 */ /* 0x000fce000f8e00ff */
.L_x_753:
        /* <DEDUP_REMOVED lines=12> */
.L_x_671:
[----:B0-----:R-:W3:Y:S01]  /*25380*/  LDL.LU R0, [R1+0x30] ;  /* 0x0000300001007983 */ /* 0x001ee20000300800 */
[----:B------:R-:W-:Y:S01]  /*25390*/  BSSY B0, `(.L_x_755) ;  /* 0x000000b000007945 */ /* 0x000fe20003800000 */
[----:B-1----:R-:W0:Y:S01]  /*253a0*/  S2R R5, SR_CgaCtaId ;  /* 0x0000000000057919 */ /* 0x002e220000008800 */
[----:B---3--:R-:W-:-:S05]  /*253b0*/  VIADD R0, R0, 0x1 ;  /* 0x0000000100007836 */ /* 0x008fca0000000000 */
[----:B--2---:R-:W-:-:S04]  /*253c0*/  LEA.HI R2, R0, R0, RZ, 0x1 ;  /* 0x0000000000027211 */ /* 0x004fc800078f08ff */
[----:B------:R-:W-:-:S05]  /*253d0*/  LOP3.LUT R3, R2, 0xfffffffe, RZ, 0xc0, !PT ;  /* 0xfffffffe02037812 */ /* 0x000fca00078ec0ff */
[----:B------:R-:W-:Y:S01]  /*253e0*/  IMAD.IADD R3, R0, 0x1, -R3 ;  /* 0x0000000100037824 */ /* 0x000fe200078e0a03 */
[----:B------:R-:W-:-:S04]  /*253f0*/  MOV R0, 0x400 ;  /* 0x0000040000007802 */ /* 0x000fc80000000f00 */
[----:B0-----:R-:W-:Y:S02]  /*25400*/  LEA R0, R5, R0, 0x18 ;  /* 0x0000000005007211 */ /* 0x001fe400078ec0ff */
[----:B------:R-:W-:-:S04]  /*25410*/  SHF.L.U32 R3, R3, 0x1f, RZ ;  /* 0x0000001f03037819 */ /* 0x000fc800000006ff */
[----:B------:R-:W0:Y:S02]  /*25420*/  SYNCS.PHASECHK.TRANS64.TRYWAIT P0, [R0+URZ+0x34820], R3 ;  /* 0x03482003000075a7 */ /* 0x000e24000800017f */
[----:B0-----:R-:W-:Y:S05]  /*25430*/  @!P0 BRA `(.L_x_756) ;  /* 0x0000001c00148947 */ /* 0x001fea0003800000 */
.L_x_850:
[----:B------:R-:W-:Y:S05]  /*25440*/  BSYNC B0 ;  /* 0x0000000000007941 */ /* 0x000fea0003800000 */
.L_x_755:
[----:B------:R-:W-:-:S03]  /*25450*/  UMOV UR4, 0xffffffff ;  /* 0xffffffff00047882 */ /* 0x000fc60000000000 */
[----:B------:R-:W-:Y:S05]  /*25460*/  BRA.DIV UR4, `(.L_x_757) ;  /* 0x0000001e041c7947 */ /* 0x000fea000b800000 */
[----:B------:R-:W1:Y:S02]  /*25470*/  S2R R2, SR_TID.X ;  /* 0x0000000000027919 */ /* 0x000e640000002100 */
[----:B-1----:R-:W-:-:S04]  /*25480*/  SHF.R.U32.HI R2, RZ, 0x5, R2 ;  /* 0x00000005ff027819 */ /* 0x002fc80000011602 */
[----:B------:R-:W-:-:S05]  /*25490*/  LOP3.LUT R2, R2, 0x3, RZ, 0xc0, !PT ;  /* 0x0000000302027812 */ /* 0x000fca00078ec0ff */
[----:B------:R1:W2:Y:S02]  /*254a0*/  SHFL.IDX PT, R14, R2, RZ, 0x1f ;  /* 0x00001fff020e7589 */ /* 0x0002a400000e0000 */
.L_x_853:
[----:B--2---:R-:W-:-:S13]  /*254b0*/  ISETP.NE.AND P0, PT, R14, RZ, PT ;  /* 0x000000ff0e00720c */ /* 0x004fda0003f05270 */
[----:B------:R-:W-:Y:S05]  /*254c0*/  @P0 BRA `(.L_x_445) ;  /* 0x0000000000940947 */ /* 0x000fea0003800000 */
[----:B------:R-:W-:-:S03]  /*254d0*/  UMOV UR4, 0xffffffff ;  /* 0xffffffff00047882 */ /* 0x000fc60000000000 */
[----:B------:R-:W-:Y:S05]  /*254e0*/  BRA.DIV UR4, `(.L_x_758) ;  /* 0x0000001e04307947 */ /* 0x000fea000b800000 */
[----:B------:R-:W-:-:S13]  /*254f0*/  ELECT P6, URZ, PT ;  /* 0x00000000003f782f */ /* 0x000fda00038c0000 */
.L_x_856:
[----:B------:R-:W-:Y:S05]  /*25500*/  @!P6 BRA `(.L_x_445) ;  /* 0x000000000084e947 */ /* 0x000fea0003800000 */
[----:B------:R-:W-:-:S06]  /*25510*/  ULOP3.LUT UR4, UR60, 0x2, URZ, 0xfc, !UPT ;  /* 0x000000023c047892 */ /* 0x000fcc000f8efc3f */
[----:B-1----:R-:W-:-:S05]  /*25520*/  IMAD.U32 R2, RZ, RZ, UR4 ;  /* 0x00000004ff027e24 */ /* 0x002fca000f8e00ff */
[----:B------:R-:W-:-:S13]  /*25530*/  ISETP.NE.AND P2, PT, R2, 0x3, PT ;  /* 0x000000030200780c */ /* 0x000fda0003f45270 */
[----:B------:R-:W-:Y:S05]  /*25540*/  @!P2 BRA `(.L_x_759) ;  /* 0x000000000004a947 */ /* 0x000fea0003800000 */
[----:B------:R-:W-:Y:S01]  /*25550*/  BPT.TRAP 0x1 ;  /* 0x000000040000795c */ /* 0x000fe20000300000 */
.L_x_759:
[----:B0-----:R-:W2:Y:S04]  /*25560*/  LDL R3, [R1] ;  /* 0x0000000001037983 */ /* 0x001ea80000100800 */
[----:B------:R-:W3:Y:S01]  /*25570*/  LDL.LU R7, [R1+0x8] ;  /* 0x0000080001077983 */ /* 0x000ee20000300800 */
[----:B------:R-:W-:-:S04]  /*25580*/  VIADD R2, R0, 0x34840 ;  /* 0x0003484000027836 */ /* 0x000fc80000000000 */
[C---:B--2---:R-:W-:Y:S02]  /*25590*/  IMAD R6, R3.reuse, 0x8, R2 ;  /* 0x0000000803067824 */ /* 0x044fe400078e0202 */
        /* <DEDUP_REMOVED lines=10> */
.L_x_857:
[----:B------:R-:W1:Y:S02]  /*25640*/  SYNCS.PHASECHK.TRANS64.TRYWAIT P0, [R7+URZ], R2 ;  /* 0x00000002070075a7 */ /* 0x000e64000800017f */
[----:B-1----:R-:W-:Y:S05]  /*25650*/  @!P0 BRA `(.L_x_761) ;  /* 0x0000001c00088947 */ /* 0x002fea0003800000 */
.L_x_858:
[----:B------:R-:W-:Y:S05]  /*25660*/  @!P2 BRA `(.L_x_762) ;  /* 0x000000000004a947 */ /* 0x000fea0003800000 */
[----:B------:R-:W-:Y:S01]  /*25670*/  BPT.TRAP 0x1 ;  /* 0x000000040000795c */ /* 0x000fe20000300000 */
.L_x_762:
[----:B------:R-:W2:Y:S01]  /*25680*/  LDL.LU R4, [R1] ;  /* 0x0000000001047983 */ /* 0x000ea20000300800 */
[----:B------:R-:W-:-:S04]  /*25690*/  VIADD R0, R0, 0x34860 ;  /* 0x0003486000007836 */ /* 0x000fc80000000000 */
[----:B--2---:R-:W-:-:S04]  /*256a0*/  IMAD R4, R4, 0x8, R0 ;  /* 0x0000000804047824 */ /* 0x004fc800078e0200 */
[----:B------:R-:W2:Y:S02]  /*256b0*/  SYNCS.PHASECHK.TRANS64.TRYWAIT P0, [R4+URZ], R5 ;  /* 0x00000005040075a7 */ /* 0x000ea4000800017f */
[----:B--2---:R-:W-:Y:S05]  /*256c0*/  @!P0 BRA `(.L_x_763) ;  /* 0x0000001c00008947 */ /* 0x004fea0003800000 */
.L_x_859:
[----:B------:R-:W-:-:S07]  /*256d0*/  IMAD R3, R3, 0x8, R0 ;  /* 0x0000000803037824 */ /* 0x000fce00078e0200 */
.L_x_764:
[----:B---3--:R3:W4:Y:S02]  /*256e0*/  SYNCS.PHASECHK.TRANS64.TRYWAIT P0, [R3+URZ], R2 ;  /* 0x00000002030075a7 */ /* 0x008724000800017f */
[----:B----4-:R-:W-:Y:S05]  /*256f0*/  @!P0 NANOSLEEP.SYNCS 0x989680 ;  /* 0x009896800000895d */ /* 0x010fea0003900000 */
[----:B------:R-:W4:Y:S02]  /*25700*/  @!P0 SYNCS.PHASECHK.TRANS64 P0, [R3+URZ], R2 ;  /* 0x00000002030085a7 */ /* 0x000f24000800007f */
[----:B----4-:R-:W-:Y:S05]  /*25710*/  @!P0 BRA `(.L_x_764) ;  /* 0xfffffffc00f08947 */ /* 0x010fea000383ffff */
.L_x_445:
[----:B------:R-:W-:Y:S05]  /*25720*/  BSYNC B7 ;  /* 0x0000000000077941 */ /* 0x000fea0003800000 */
.L_x_442:
[----:B------:R-:W-:Y:S05]  /*25730*/  EXIT ;  /* 0x000000000000794d */ /* 0x000fea0003800000 */
.L_x_471:
[----:B0-----:R0:W1:Y:S02]  /*25740*/  SYNCS.PHASECHK.TRANS64.TRYWAIT P6, [R3+URZ+0x34890], R0 ;  /* 0x03489000030075a7 */ /* 0x00106400080c017f */
[----:B-1----:R-:W-:Y:S05]  /*25750*/  @!P6 NANOSLEEP.SYNCS 0x989680 ;  /* 0x009896800000e95d */ /* 0x002fea0003900000 */
[----:B------:R-:W1:Y:S02]  /*25760*/  @!P6 SYNCS.PHASECHK.TRANS64 P6, [R3+URZ+0x34890], R0 ;  /* 0x034890000300e5a7 */ /* 0x000e6400080c007f */
[----:B-1----:R-:W-:Y:S05]  /*25770*/  @!P6 BRA `(.L_x_471) ;  /* 0xfffffffc00f0e947 */ /* 0x002fea000383ffff */
[----:B------:R-:W-:Y:S05]  /*25780*/  BRA `(.L_x_765) ;  /* 0xfffffde000fc7947 */ /* 0x000fea000383ffff */
.L_x_525:
[----:B0-----:R0:W1:Y:S02]  /*25790*/  SYNCS.PHASECHK.TRANS64.TRYWAIT P4, [R3+URZ+0x34890], R0 ;  /* 0x03489000030075a7 */ /* 0x001064000808017f */
[----:B-1----:R-:W-:Y:S05]  /*257a0*/  @!P4 NANOSLEEP.SYNCS 0x989680 ;  /* 0x009896800000c95d */ /* 0x002fea0003900000 */
[----:B------:R-:W1:Y:S02]  /*257b0*/  @!P4 SYNCS.PHASECHK.TRANS64 P4, [R3+URZ+0x34890], R0 ;  /* 0x034890000300c5a7 */ /* 0x000e64000808007f */
[----:B-1----:R-:W-:Y:S05]  /*257c0*/  @!P4 BRA `(.L_x_525) ;  /* 0xfffffffc00f0c947 */ /* 0x002fea000383ffff */
[----:B------:R-:W-:Y:S05]  /*257d0*/  BRA `(.L_x_766) ;  /* 0xfffffe2000707947 */ /* 0x000fea000383ffff */
.L_x_550:
[----:B0-----:R0:W1:Y:S02]  /*257e0*/  SYNCS.PHASECHK.TRANS64.TRYWAIT P3, [R3+URZ+0x34890], R0 ;  /* 0x03489000030075a7 */ /* 0x001064000806017f */
[----:B-1----:R-:W-:Y:S05]  /*257f0*/  @!P3 NANOSLEEP.SYNCS 0x989680 ;  /* 0x009896800000b95d */ /* 0x002fea0003900000 */
[----:B------:R-:W1:Y:S02]  /*25800*/  @!P3 SYNCS.PHASECHK.TRANS64 P3, [R3+URZ+0x34890], R0 ;  /* 0x034890000300b5a7 */ /* 0x000e64000806007f */
[----:B-1----:R-:W-:Y:S05]  /*25810*/  @!P3 BRA `(.L_x_550) ;  /* 0xfffffffc00f0b947 */ /* 0x002fea000383ffff */
[----:B------:R-:W-:Y:S05]  /*25820*/  BRA `(.L_x_767) ;  /* 0xfffffe5400dc7947 */ /* 0x000fea000383ffff */
.L_x_564:
[----:B--2---:R2:W3:Y:S02]  /*25830*/  SYNCS.PHASECHK.TRANS64.TRYWAIT P2, [R3+URZ+0x348b0], R0 ;  /* 0x0348b000030075a7 */ /* 0x0044e4000804017f */
[----:B---3--:R-:W-:Y:S05]  /*25840*/  @!P2 NANOSLEEP.SYNCS 0x989680 ;  /* 0x009896800000a95d */ /* 0x008fea0003900000 */
[----:B------:R-:W3:Y:S02]  /*25850*/  @!P2 SYNCS.PHASECHK.TRANS64 P2, [R3+URZ+0x348b0], R0 ;  /* 0x0348b0000300a5a7 */ /* 0x000ee4000804007f */
[----:B---3--:R-:W-:Y:S05]  /*25860*/  @!P2 BRA `(.L_x_564) ;  /* 0xfffffffc00f0a947 */ /* 0x008fea000383ffff */
[----:B------:R-:W-:Y:S05]  /*25870*/  BRA `(.L_x_768) ;  /* 0xfffffe6000407947 */ /* 0x000fea000383ffff */
.L_x_580:
[----:B------:R-:W-:Y:S01]  /*25880*/  BSSY B0, `(.L_x_769) ;  /* 0x0000007000007945 */ /* 0x000fe20003800000 */
[----:B------:R-:W-:Y:S02]  /*25890*/  IMAD.MOV.U32 R12, RZ, RZ, RZ ;  /* 0x000000ffff0c7224 */ /* 0x000fe400078e00ff */
[----:B------:R-:W-:Y:S02]  /*258a0*/  IMAD.MOV.U32 R11, RZ, RZ, 0x1f ;  /* 0x0000001fff0b7424 */ /* 0x000fe400078e00ff */
[----:B------:R-:W-:-:S07]  /*258b0*/  IMAD.MOV.U32 R15, RZ, RZ, -0x1 ;  /* 0xffffffffff0f7424 */ /* 0x000fce00078e00ff */
[----:B-----5:R-:W-:Y:S05]  /*258c0*/  WARPSYNC.COLLECTIVE R15, `(.L_x_770) ;  /* 0x000000000f087348 */ /* 0x020fea0003c00000 */
[----:B------:R0:W1:Y:S02]  /*258d0*/  SHFL.IDX P6, R14, R13, R12, R11 ;  /* 0x0000000c0d0e7389 */ /* 0x00006400000c000b */
[----:B01---5:R-:W-:Y:S01]  /*258e0*/  ENDCOLLECTIVE ;  /* 0x000000000000791b */ /* 0x023fe20003800000 */
.L_x_770:
[----:B------:R-:W-:Y:S05]  /*258f0*/  BSYNC B0 ;  /* 0x0000000000007941 */ /* 0x000fea0003800000 */
.L_x_769:
[----:B------:R1:W-:Y:S01]  /*25900*/  STL [R1+0x28], R14 ;  /* 0x0000280e01007387 */ /* 0x0003e20000100800 */
[----:B------:R-:W-:Y:S05]  /*25910*/  BRA `(.L_x_771) ;  /* 0xfffffe6c00447947 */ /* 0x000fea000383ffff */
.L_x_592:
[----:B------:R-:W-:Y:S01]  /*25920*/  BSSY B1, `(.L_x_772) ;  /* 0x0000008000017945 */ /* 0x000fe20003800000 */
[----:B------:R-:W-:Y:S02]  /*25930*/  IMAD.MOV.U32 R13, RZ, RZ, R25 ;  /* 0x000000ffff0d7224 */ /* 0x000fe400078e0019 */
[----:B------:R-:W-:Y:S02]  /*25940*/  IMAD.MOV.U32 R12, RZ, RZ, RZ ;  /* 0x000000ffff0c7224 */ /* 0x000fe400078e00ff */
[----:B------:R-:W-:Y:S02]  /*25950*/  IMAD.MOV.U32 R11, RZ, RZ, 0x181f ;  /* 0x0000181fff0b7424 */ /* 0x000fe400078e00ff */
[----:B------:R-:W-:-:S07]  /*25960*/  IMAD.MOV.U32 R15, RZ, RZ, -0x1 ;  /* 0xffffffffff0f7424 */ /* 0x000fce00078e00ff */
[----:B01---5:R-:W-:Y:S05]  /*25970*/  WARPSYNC.COLLECTIVE R15, `(.L_x_773) ;  /* 0x000000000f087348 */ /* 0x023fea0003c00000 */
[----:B-1----:R1:W2:Y:S02]  /*25980*/  SHFL.IDX P6, R14, R13, R12, R11 ;  /* 0x0000000c0d0e7389 */ /* 0x0022a400000c000b */
[----:B012--5:R-:W-:Y:S01]  /*25990*/  ENDCOLLECTIVE ;  /* 0x000000000000791b */ /* 0x027fe20003800000 */
.L_x_773:
[----:B------:R-:W-:Y:S05]  /*259a0*/  BSYNC B1 ;  /* 0x0000000000017941 */ /* 0x000fea0003800000 */
.L_x_772:
[----:B------:R-:W-:Y:S05]  /*259b0*/  BRA `(.L_x_774) ;  /* 0xfffffe7400447947 */ /* 0x000fea000383ffff */
.L_x_593:
        /* <DEDUP_REMOVED lines=8> */
.L_x_776:
[----:B------:R-:W-:Y:S05]  /*25a40*/  BSYNC B1 ;  /* 0x0000000000017941 */ /* 0x000fea0003800000 */
.L_x_775:
[----:B------:R-:W-:Y:S05]  /*25a50*/  BRA `(.L_x_777) ;  /* 0xfffffe7400247947 */ /* 0x000fea000383ffff */
.L_x_594:
        /* <DEDUP_REMOVED lines=8> */
.L_x_779:
[----:B------:R-:W-:Y:S05]  /*25ae0*/  BSYNC B1 ;  /* 0x0000000000017941 */ /* 0x000fea0003800000 */
.L_x_778:
[----:B------:R-:W-:Y:S05]  /*25af0*/  BRA `(.L_x_780) ;  /* 0xfffffe7400047947 */ /* 0x000fea000383ffff */
.L_x_595:
        /* <DEDUP_REMOVED lines=8> */
.L_x_782:
[----:B------:R-:W-:Y:S05]  /*25b80*/  BSYNC B1 ;  /* 0x0000000000017941 */ /* 0x000fea0003800000 */
.L_x_781:
[----:B------:R-:W-:Y:S05]  /*25b90*/  BRA `(.L_x_783) ;  /* 0xfffffe7000e47947 */ /* 0x000fea000383ffff */
.L_x_597:
[----:B-1----:R1:W2:Y:S02]  /*25ba0*/  SYNCS.PHASECHK.TRANS64.TRYWAIT P0, [R2+URZ+0x34800], R33 ;  /* 0x03480021020075a7 */ /* 0x0022a4000800017f */
[----:B--2---:R-:W-:Y:S05]  /*25bb0*/  @!P0 NANOSLEEP.SYNCS 0x989680 ;  /* 0x009896800000895d */ /* 0x004fea0003900000 */
[----:B------:R-:W2:Y:S02]  /*25bc0*/  @!P0 SYNCS.PHASECHK.TRANS64 P0, [R2+URZ+0x34800], R33 ;  /* 0x03480021020085a7 */ /* 0x000ea4000800007f */
[----:B--2---:R-:W-:Y:S05]  /*25bd0*/  @!P0 BRA `(.L_x_597) ;  /* 0xfffffffc00f08947 */ /* 0x004fea000383ffff */
[----:B------:R-:W-:Y:S05]  /*25be0*/  BRA `(.L_x_784) ;  /* 0xfffffe74003c7947 */ /* 0x000fea000383ffff */
.L_x_613:
        /* <DEDUP_REMOVED lines=8> */
.L_x_786:
[----:B------:R-:W-:Y:S05]  /*25c70*/  BSYNC B1 ;  /* 0x0000000000017941 */ /* 0x000fea0003800000 */
.L_x_785:
[----:B------:R-:W-:Y:S05]  /*25c80*/  BRA `(.L_x_787) ;  /* 0xfffffe8800b87947 */ /* 0x000fea000383ffff */
.L_x_614:
        /* <DEDUP_REMOVED lines=8> */
.L_x_789:
[----:B------:R-:W-:Y:S05]  /*25d10*/  BSYNC B1 ;  /* 0x0000000000017941 */ /* 0x000fea0003800000 */
.L_x_788:
[----:B------:R-:W-:Y:S05]  /*25d20*/  BRA `(.L_x_790) ;  /* 0xfffffe8800a07947 */ /* 0x000fea000383ffff */
.L_x_615:
        /* <DEDUP_REMOVED lines=8> */
.L_x_792:
[----:B------:R-:W-:Y:S05]  /*25db0*/  BSYNC B1 ;  /* 0x0000000000017941 */ /* 0x000fea0003800000 */
.L_x_791:
[----:B------:R-:W-:Y:S05]  /*25dc0*/  BRA `(.L_x_793) ;  /* 0xfffffe8800847947 */ /* 0x000fea000383ffff */
.L_x_616:
        /* <DEDUP_REMOVED lines=8> */
.L_x_795:
[----:B------:R-:W-:Y:S05]  /*25e50*/  BSYNC B1 ;  /* 0x0000000000017941 */ /* 0x000fea0003800000 */
.L_x_794:
[----:B------:R-:W-:Y:S05]  /*25e60*/  BRA `(.L_x_796) ;  /* 0xfffffe8800687947 */ /* 0x000fea000383ffff */
.L_x_618:
[----:B-1----:R1:W2:Y:S02]  /*25e70*/  SYNCS.PHASECHK.TRANS64.TRYWAIT P4, [R2+URZ+0x34800], R9 ;  /* 0x03480009020075a7 */ /* 0x0022a4000808017f */
[----:B--2---:R-:W-:Y:S05]  /*25e80*/  @!P4 NANOSLEEP.SYNCS 0x989680 ;  /* 0x009896800000c95d */ /* 0x004fea0003900000 */
[----:B------:R-:W2:Y:S02]  /*25e90*/  @!P4 SYNCS.PHASECHK.TRANS64 P4, [R2+URZ+0x34800], R9 ;  /* 0x034800090200c5a7 */ /* 0x000ea4000808007f */
[----:B--2---:R-:W-:Y:S05]  /*25ea0*/  @!P4 BRA `(.L_x_618) ;  /* 0xfffffffc00f0c947 */ /* 0x004fea000383ffff */
[----:B------:R-:W-:Y:S05]  /*25eb0*/  BRA `(.L_x_797) ;  /* 0xfffffe8800e47947 */ /* 0x000fea000383ffff */
.L_x_628:
[----:B--2---:R2:W3:Y:S02]  /*25ec0*/  SYNCS.PHASECHK.TRANS64.TRYWAIT P2, [R0+URZ+0x34830], R3 ;  /* 0x03483003000075a7 */ /* 0x0044e4000804017f */
[----:B---3--:R-:W-:Y:S05]  /*25ed0*/  @!P2 NANOSLEEP.SYNCS 0x989680 ;  /* 0x009896800000a95d */ /* 0x008fea0003900000 */
[----:B------:R-:W3:Y:S02]  /*25ee0*/  @!P2 SYNCS.PHASECHK.TRANS64 P2, [R0+URZ+0x34830], R3 ;  /* 0x034830030000a5a7 */ /* 0x000ee4000804007f */
[----:B---3--:R-:W-:Y:S05]  /*25ef0*/  @!P2 BRA `(.L_x_628) ;  /* 0xfffffffc00f0a947 */ /* 0x008fea000383ffff */
[----:B------:R-:W-:Y:S05]  /*25f00*/  BRA `(.L_x_627) ;  /* 0xfffffea400507947 */ /* 0x000fea000383ffff */
.L_x_634:
[----:B-1----:R1:W2:Y:S02]  /*25f10*/  SYNCS.PHASECHK.TRANS64.TRYWAIT P3, [R6+URZ+0x34830], R7 ;  /* 0x03483007060075a7 */ /* 0x0022a4000806017f */
[----:B--2---:R-:W-:Y:S05]  /*25f20*/  @!P3 NANOSLEEP.SYNCS 0x989680 ;  /* 0x009896800000b95d */ /* 0x004fea0003900000 */
[----:B------:R-:W2:Y:S02]  /*25f30*/  @!P3 SYNCS.PHASECHK.TRANS64 P3, [R6+URZ+0x34830], R7 ;  /* 0x034830070600b5a7 */ /* 0x000ea4000806007f */
[----:B--2---:R-:W-:Y:S05]  /*25f40*/  @!P3 BRA `(.L_x_634) ;  /* 0xfffffffc00f0b947 */ /* 0x004fea000383ffff */
[----:B------:R-:W-:Y:S05]  /*25f50*/  BRA `(.L_x_633) ;  /* 0xffffff0c00407947 */ /* 0x000fea000383ffff */
.L_x_638:
[----:B-1----:R1:W2:Y:S02]  /*25f60*/  SYNCS.PHASECHK.TRANS64.TRYWAIT P2, [R6+URZ+0x34850], R4 ;  /* 0x03485004060075a7 */ /* 0x0022a4000804017f */
[----:B--2---:R-:W-:Y:S05]  /*25f70*/  @!P2 NANOSLEEP.SYNCS 0x989680 ;  /* 0x009896800000a95d */ /* 0x004fea0003900000 */
[----:B------:R-:W2:Y:S02]  /*25f80*/  @!P2 SYNCS.PHASECHK.TRANS64 P2, [R6+URZ+0x34850], R4 ;  /* 0x034850040600a5a7 */ /* 0x000ea4000804007f */
[----:B--2---:R-:W-:Y:S05]  /*25f90*/  @!P2 BRA `(.L_x_638) ;  /* 0xfffffffc00f0a947 */ /* 0x004fea000383ffff */
[----:B------:R-:W-:Y:S05]  /*25fa0*/  BRA `(.L_x_635) ;  /* 0xffffff4000887947 */ /* 0x000fea000383ffff */
.L_x_643:
[----:B-1----:R1:W2:Y:S02]  /*25fb0*/  SYNCS.PHASECHK.TRANS64.TRYWAIT P0, [R9+URZ+0x34850], R0 ;  /* 0x03485000090075a7 */ /* 0x0022a4000800017f */
[----:B--2---:R-:W-:Y:S05]  /*25fc0*/  @!P0 NANOSLEEP.SYNCS 0x989680 ;  /* 0x009896800000895d */ /* 0x004fea0003900000 */
[----:B------:R-:W2:Y:S02]  /*25fd0*/  @!P0 SYNCS.PHASECHK.TRANS64 P0, [R9+URZ+0x34850], R0 ;  /* 0x03485000090085a7 */ /* 0x000ea4000800007f */
[----:B--2---:R-:W-:Y:S05]  /*25fe0*/  @!P0 BRA `(.L_x_643) ;  /* 0xfffffffc00f08947 */ /* 0x004fea000383ffff */
[----:B------:R-:W-:Y:S05]  /*25ff0*/  BRA `(.L_x_642) ;  /* 0xffffff7000887947 */ /* 0x000fea000383ffff */
.L_x_675:
[----:B------:R-:W0:Y:S01]  /*26000*/  S2R R11, SR_TID.X ;  /* 0x00000000000b7919 */ /* 0x000e220000002100 */
[----:B------:R-:W-:Y:S01]  /*26010*/  BSSY B1, `(.L_x_798) ;  /* 0x000000a000017945 */ /* 0x000fe20003800000 */
[----:B------:R-:W-:Y:S02]  /*26020*/  IMAD.MOV.U32 R12, RZ, RZ, RZ ;  /* 0x000000ffff0c7224 */ /* 0x000fe400078e00ff */
[----:B------:R-:W-:Y:S01]  /*26030*/  IMAD.MOV.U32 R15, RZ, RZ, -0x1 ;  /* 0xffffffffff0f7424 */ /* 0x000fe200078e00ff */
[----:B0-----:R-:W-:-:S04]  /*26040*/  SHF.R.U32.HI R11, RZ, 0x5, R11 ;  /* 0x00000005ff0b7819 */ /* 0x001fc8000001160b */
[----:B------:R-:W-:-:S05]  /*26050*/  LOP3.LUT R11, R11, 0x3, RZ, 0xc0, !PT ;  /* 0x000000030b0b7812 */ /* 0x000fca00078ec0ff */
[----:B------:R-:W-:Y:S02]  /*26060*/  IMAD.MOV.U32 R13, RZ, RZ, R11 ;  /* 0x000000ffff0d7224 */ /* 0x000fe400078e000b */
[----:B------:R-:W-:-:S07]  /*26070*/  IMAD.MOV.U32 R11, RZ, RZ, 0x1f ;  /* 0x0000001fff0b7424 */ /* 0x000fce00078e00ff */
[----:B-----5:R-:W-:Y:S05]  /*26080*/  WARPSYNC.COLLECTIVE R15, `(.L_x_799) ;  /* 0x000000000f087348 */ /* 0x020fea0003c00000 */
[----:B------:R0:W1:Y:S02]  /*26090*/  SHFL.IDX P6, R14, R13, R12, R11 ;  /* 0x0000000c0d0e7389 */ /* 0x00006400000c000b */
[----:B01---5:R-:W-:Y:S01]  /*260a0*/  ENDCOLLECTIVE ;  /* 0x000000000000791b */ /* 0x023fe20003800000 */
.L_x_799:
[----:B------:R-:W-:Y:S05]  /*260b0*/  BSYNC B1 ;  /* 0x0000000000017941 */ /* 0x000fea0003800000 */
.L_x_798:
[----:B------:R-:W-:Y:S05]  /*260c0*/  BRA `(.L_x_800) ;  /* 0xffffffac00a07947 */ /* 0x000fea000383ffff */
.L_x_676:
[----:B------:R-:W-:Y:S01]  /*260d0*/  BSSY B1, `(.L_x_801) ;  /* 0x0000006000017945 */ /* 0x000fe20003800000 */
[----:B------:R-:W-:-:S07]  /*260e0*/  IMAD.MOV.U32 R15, RZ, RZ, -0x1 ;  /* 0xffffffffff0f7424 */ /* 0x000fce00078e00ff */
[----:B-----5:R-:W-:Y:S05]  /*260f0*/  WARPSYNC.COLLECTIVE R15, `(.L_x_802) ;  /* 0x000000000f0c7348 */ /* 0x020fea0003c00000 */
[----:B------:R-:W-:Y:S02]  /*26100*/  ELECT P6, UR62, PT ;  /* 0x00000000003e782f */ /* 0x000fe400038c0000 */
[----:B------:R-:W-:Y:S01]  /*26110*/  MOV R14, UR62 ;  /* 0x0000003e000e7c02 */ /* 0x000fe20008000f00 */
[----:B-----5:R-:W-:Y:S10]  /*26120*/  ENDCOLLECTIVE ;  /* 0x000000000000791b */ /* 0x020ff40003800000 */
.L_x_802:
[----:B------:R-:W-:Y:S05]  /*26130*/  BSYNC B1 ;  /* 0x0000000000017941 */ /* 0x000fea0003800000 */
.L_x_801:
[----:B------:R-:W-:Y:S05]  /*26140*/  BRA `(.L_x_803) ;  /* 0xffffffac008c7947 */ /* 0x000fea000383ffff */
.L_x_678:
[----:B0-----:R0:W1:Y:S02]  /*26150*/  SYNCS.PHASECHK.TRANS64.TRYWAIT P0, [R9+URZ+0x34820], R5 ;  /* 0x03482005090075a7 */ /* 0x001064000800017f */
[----:B-1----:R-:W-:Y:S05]  /*26160*/  @!P0 NANOSLEEP.SYNCS 0x989680 ;  /* 0x009896800000895d */ /* 0x002fea0003900000 */
[----:B------:R-:W1:Y:S02]  /*26170*/  @!P0 SYNCS.PHASECHK.TRANS64 P0, [R9+URZ+0x34820], R5 ;  /* 0x03482005090085a7 */ /* 0x000e64000800007f */
[----:B-1----:R-:W-:Y:S05]  /*26180*/  @!P0 BRA `(.L_x_678) ;  /* 0xfffffffc00f08947 */ /* 0x002fea000383ffff */
[----:B------:R-:W-:Y:S05]  /*26190*/  BRA `(.L_x_804) ;  /* 0xffffffac00a87947 */ /* 0x000fea000383ffff */
.L_x_681:
[----:B0-----:R0:W1:Y:S02]  /*261a0*/  SYNCS.PHASECHK.TRANS64.TRYWAIT P0, [R5+URZ+0x348a0], R10 ;  /* 0x0348a00a050075a7 */ /* 0x001064000800017f */
[----:B-1----:R-:W-:Y:S05]  /*261b0*/  @!P0 NANOSLEEP.SYNCS 0x989680 ;  /* 0x009896800000895d */ /* 0x002fea0003900000 */
[----:B------:R-:W1:Y:S02]  /*261c0*/  @!P0 SYNCS.PHASECHK.TRANS64 P0, [R5+URZ+0x348a0], R10 ;  /* 0x0348a00a050085a7 */ /* 0x000e64000800007f */
[----:B-1----:R-:W-:Y:S05]  /*261d0*/  @!P0 BRA `(.L_x_681) ;  /* 0xfffffffc00f08947 */ /* 0x002fea000383ffff */
[----:B------:R-:W-:Y:S05]  /*261e0*/  BRA `(.L_x_805) ;  /* 0xffffffac00b87947 */ /* 0x000fea000383ffff */
.L_x_683:
[----:B-1----:R1:W2:Y:S02]  /*261f0*/  SYNCS.PHASECHK.TRANS64.TRYWAIT P0, [R5+URZ+0x348c0], R10 ;  /* 0x0348c00a050075a7 */ /* 0x0022a4000800017f */
[----:B--2---:R-:W-:Y:S05]  /*26200*/  @!P0 NANOSLEEP.SYNCS 0x989680 ;  /* 0x009896800000895d */ /* 0x004fea0003900000 */
[----:B------:R-:W2:Y:S02]  /*26210*/  @!P0 SYNCS.PHASECHK.TRANS64 P0, [R5+URZ+0x348c0], R10 ;  /* 0x0348c00a050085a7 */ /* 0x000ea4000800007f */
[----:B--2---:R-:W-:Y:S05]  /*26220*/  @!P0 BRA `(.L_x_683) ;  /* 0xfffffffc00f08947 */ /* 0x004fea000383ffff */
[----:B------:R-:W-:Y:S05]  /*26230*/  BRA `(.L_x_806) ;  /* 0xffffffb000307947 */ /* 0x000fea000383ffff */
.L_x_687:
[----:B0-----:R0:W1:Y:S02]  /*26240*/  SYNCS.PHASECHK.TRANS64.TRYWAIT P0, [R6+URZ+0x348a0], R7 ;  /* 0x0348a007060075a7 */ /* 0x001064000800017f */
[----:B-1----:R-:W-:Y:S05]  /*26250*/  @!P0 NANOSLEEP.SYNCS 0x989680 ;  /* 0x009896800000895d */ /* 0x002fea0003900000 */
[----:B------:R-:W1:Y:S02]  /*26260*/  @!P0 SYNCS.PHASECHK.TRANS64 P0, [R6+URZ+0x348a0], R7 ;  /* 0x0348a007060085a7 */ /* 0x000e64000800007f */
[----:B-1----:R-:W-:Y:S05]  /*26270*/  @!P0 BRA `(.L_x_687) ;  /* 0xfffffffc00f08947 */ /* 0x002fea000383ffff */
[----:B------:R-:W-:Y:S05]  /*26280*/  BRA `(.L_x_807) ;  /* 0xffffffb000f07947 */ /* 0x000fea000383ffff */
.L_x_689:
[----:B-1----:R1:W2:Y:S02]  /*26290*/  SYNCS.PHASECHK.TRANS64.TRYWAIT P1, [R6+URZ+0x348c0], R7 ;  /* 0x0348c007060075a7 */ /* 0x0022a4000802017f */
[----:B--2---:R-:W-:Y:S05]  /*262a0*/  @!P1 NANOSLEEP.SYNCS 0x989680 ;  /* 0x009896800000995d */ /* 0x004fea0003900000 */
[----:B------:R-:W2:Y:S02]  /*262b0*/  @!P1 SYNCS.PHASECHK.TRANS64 P1, [R6+URZ+0x348c0], R7 ;  /* 0x0348c007060095a7 */ /* 0x000ea4000802007f */
[----:B--2---:R-:W-:Y:S05]  /*262c0*/  @!P1 BRA `(.L_x_689) ;  /* 0xfffffffc00f09947 */ /* 0x004fea000383ffff */
[----:B------:R-:W-:Y:S05]  /*262d0*/  BRA `(.L_x_808) ;  /* 0xffffffb400607947 */ /* 0x000fea000383ffff */
.L_x_700:
[----:B------:R-:W0:Y:S01]  /*262e0*/  S2R R3, SR_TID.X ;  /* 0x0000000000037919 */ /* 0x000e220000002100 */
[----:B------:R-:W-:Y:S01]  /*262f0*/  BSSY B0, `(.L_x_809) ;  /* 0x000000a000007945 */ /* 0x000fe20003800000 */
[----:B------:R-:W-:Y:S02]  /*26300*/  IMAD.MOV.U32 R12, RZ, RZ, RZ ;  /* 0x000000ffff0c7224 */ /* 0x000fe400078e00ff */
        /* <DEDUP_REMOVED lines=8> */
.L_x_810:
[----:B------:R-:W-:Y:S05]  /*26390*/  BSYNC B0 ;  /* 0x0000000000007941 */ /* 0x000fea0003800000 */
.L_x_809:
[----:B------:R-:W-:Y:S05]  /*263a0*/  BRA `(.L_x_811) ;  /* 0xffffffc000207947 */ /* 0x000fea000383ffff */
.L_x_701:
[----:B------:R-:W-:Y:S01]  /*263b0*/  BSSY B0, `(.L_x_812) ;  /* 0x0000006000007945 */ /* 0x000fe20003800000 */
[----:B------:R-:W-:-:S07]  /*263c0*/  IMAD.MOV.U32 R15, RZ, RZ, -0x1 ;  /* 0xffffffffff0f7424 */ /* 0x000fce00078e00ff */
[----:B------:R-:W-:Y:S05]  /*263d0*/  WARPSYNC.COLLECTIVE R15, `(.L_x_813) ;  /* 0x000000000f0c7348 */ /* 0x000fea0003c00000 */
[----:B------:R-:W-:Y:S02]  /*263e0*/  ELECT P6, UR62, PT ;  /* 0x00000000003e782f */ /* 0x000fe400038c0000 */
[----:B------:R-:W-:Y:S01]  /*263f0*/  MOV R14, UR62 ;  /* 0x0000003e000e7c02 */ /* 0x000fe20008000f00 */
[----:B------:R-:W-:Y:S10]  /*26400*/  ENDCOLLECTIVE ;  /* 0x000000000000791b */ /* 0x000ff40003800000 */
.L_x_813:
[----:B------:R-:W-:Y:S05]  /*26410*/  BSYNC B0 ;  /* 0x0000000000007941 */ /* 0x000fea0003800000 */
.L_x_812:
[----:B------:R-:W-:Y:S05]  /*26420*/  BRA `(.L_x_814) ;  /* 0xffffffc000187947 */ /* 0x000fea000383ffff */
.L_x_704:
[----:B0-----:R0:W1:Y:S02]  /*26430*/  SYNCS.PHASECHK.TRANS64.TRYWAIT P0, [R6+URZ+0x34840], R7 ;  /* 0x03484007060075a7 */ /* 0x001064000800017f */
[----:B-1----:R-:W-:Y:S05]  /*26440*/  @!P0 NANOSLEEP.SYNCS 0x989680 ;  /* 0x009896800000895d */ /* 0x002fea0003900000 */
[----:B------:R-:W1:Y:S02]  /*26450*/  @!P0 SYNCS.PHASECHK.TRANS64 P0, [R6+URZ+0x34840], R7 ;  /* 0x03484007060085a7 */ /* 0x000e64000800007f */
[----:B-1----:R-:W-:Y:S05]  /*26460*/  @!P0 BRA `(.L_x_704) ;  /* 0xfffffffc00f08947 */ /* 0x002fea000383ffff */
[----:B------:R-:W-:Y:S05]  /*26470*/  BRA `(.L_x_815) ;  /* 0xffffffc0008c7947 */ /* 0x000fea000383ffff */
.L_x_707:
        /* <DEDUP_REMOVED lines=8> */
.L_x_715:
[----:B0-----:R0:W1:Y:S02]  /*26500*/  SYNCS.PHASECHK.TRANS64.TRYWAIT P0, [R8+URZ+0x34840], R9 ;  /* 0x03484009080075a7 */ /* 0x001064000800017f */
[----:B-1----:R-:W-:Y:S05]  /*26510*/  @!P0 NANOSLEEP.SYNCS 0x989680 ;  /* 0x009896800000895d */ /* 0x002fea0003900000 */
[----:B------:R-:W1:Y:S02]  /*26520*/  @!P0 SYNCS.PHASECHK.TRANS64 P0, [R8+URZ+0x34840], R9 ;  /* 0x03484009080085a7 */ /* 0x000e64000800007f */
[----:B-1----:R-:W-:Y:S05]  /*26530*/  @!P0 BRA `(.L_x_715) ;  /* 0xfffffffc00f08947 */ /* 0x002fea000383ffff */
[----:B------:R-:W-:Y:S05]  /*26540*/  BRA `(.L_x_817) ;  /* 0xffffffc800687947 */ /* 0x000fea000383ffff */
.L_x_717:
[----:B0-----:R0:W1:Y:S02]  /*26550*/  SYNCS.PHASECHK.TRANS64.TRYWAIT P0, [R9+URZ+0x60], R8 ;  /* 0x00006008090075a7 */ /* 0x001064000800017f */
[----:B-1----:R-:W-:Y:S05]  /*26560*/  @!P0 NANOSLEEP.SYNCS 0x989680 ;  /* 0x009896800000895d */ /* 0x002fea0003900000 */
[----:B------:R-:W1:Y:S02]  /*26570*/  @!P0 SYNCS.PHASECHK.TRANS64 P0, [R9+URZ+0x60], R8 ;  /* 0x00006008090085a7 */ /* 0x000e64000800007f */
[----:B-1----:R-:W-:Y:S05]  /*26580*/  @!P0 BRA `(.L_x_717) ;  /* 0xfffffffc00f08947 */ /* 0x002fea000383ffff */
[----:B------:R-:W-:Y:S05]  /*26590*/  BRA `(.L_x_818) ;  /* 0xffffffcc00047947 */ /* 0x000fea000383ffff */
.L_x_722:
[----:B-1----:R1:W2:Y:S02]  /*265a0*/  SYNCS.PHASECHK.TRANS64.TRYWAIT P0, [R2+URZ+0x34840], R3 ;  /* 0x03484003020075a7 */ /* 0x0022a4000800017f */
[----:B--2---:R-:W-:Y:S05]  /*265b0*/  @!P0 NANOSLEEP.SYNCS 0x989680 ;  /* 0x009896800000895d */ /* 0x004fea0003900000 */
[----:B------:R-:W2:Y:S02]  /*265c0*/  @!P0 SYNCS.PHASECHK.TRANS64 P0, [R2+URZ+0x34840], R3 ;  /* 0x03484003020085a7 */ /* 0x000ea4000800007f */
[----:B--2---:R-:W-:Y:S05]  /*265d0*/  @!P0 BRA `(.L_x_722) ;  /* 0xfffffffc00f08947 */ /* 0x004fea000383ffff */
[----:B------:R-:W-:Y:S05]  /*265e0*/  BRA `(.L_x_819) ;  /* 0xffffffd000687947 */ /* 0x000fea000383ffff */
.L_x_724:
[----:B0-----:R0:W1:Y:S02]  /*265f0*/  SYNCS.PHASECHK.TRANS64.TRYWAIT P1, [R2+URZ+0x60], R3 ;  /* 0x00006003020075a7 */ /* 0x001064000802017f */
[----:B-1----:R-:W-:Y:S05]  /*26600*/  @!P1 NANOSLEEP.SYNCS 0x989680 ;  /* 0x009896800000995d */ /* 0x002fea0003900000 */
[----:B------:R-:W1:Y:S02]  /*26610*/  @!P1 SYNCS.PHASECHK.TRANS64 P1, [R2+URZ+0x60], R3 ;  /* 0x00006003020095a7 */ /* 0x000e64000802007f */
[----:B-1----:R-:W-:Y:S05]  /*26620*/  @!P1 BRA `(.L_x_724) ;  /* 0xfffffffc00f09947 */ /* 0x002fea000383ffff */
[----:B------:R-:W-:Y:S05]  /*26630*/  BRA `(.L_x_820) ;  /* 0xffffffd400047947 */ /* 0x000fea000383ffff */
.L_x_729:
[----:B--2---:R2:W3:Y:S02]  /*26640*/  SYNCS.PHASECHK.TRANS64.TRYWAIT P0, [R2+URZ+0x34840], R3 ;  /* 0x03484003020075a7 */ /* 0x0044e4000800017f */
[----:B---3--:R-:W-:Y:S05]  /*26650*/  @!P0 NANOSLEEP.SYNCS 0x989680 ;  /* 0x009896800000895d */ /* 0x008fea0003900000 */
[----:B------:R-:W3:Y:S02]  /*26660*/  @!P0 SYNCS.PHASECHK.TRANS64 P0, [R2+URZ+0x34840], R3 ;  /* 0x03484003020085a7 */ /* 0x000ee4000800007f */
[----:B---3--:R-:W-:Y:S05]  /*26670*/  @!P0 BRA `(.L_x_729) ;  /* 0xfffffffc00f08947 */ /* 0x008fea000383ffff */
[----:B------:R-:W-:Y:S05]  /*26680*/  BRA `(.L_x_821) ;  /* 0xffffffd800287947 */ /* 0x000fea000383ffff */
.L_x_731:
[----:B0-----:R0:W1:Y:S02]  /*26690*/  SYNCS.PHASECHK.TRANS64.TRYWAIT P1, [R2+URZ+0x60], R8 ;  /* 0x00006008020075a7 */ /* 0x001064000802017f */
[----:B-1----:R-:W-:Y:S05]  /*266a0*/  @!P1 NANOSLEEP.SYNCS 0x989680 ;  /* 0x009896800000995d */ /* 0x002fea0003900000 */
[----:B------:R-:W1:Y:S02]  /*266b0*/  @!P1 SYNCS.PHASECHK.TRANS64 P1, [R2+URZ+0x60], R8 ;  /* 0x00006008020095a7 */ /* 0x000e64000802007f */
[----:B-1----:R-:W-:Y:S05]  /*266c0*/  @!P1 BRA `(.L_x_731) ;  /* 0xfffffffc00f09947 */ /* 0x002fea000383ffff */
[----:B------:R-:W-:Y:S05]  /*266d0*/  BRA `(.L_x_822) ;  /* 0xffffffd800c47947 */ /* 0x000fea000383ffff */
.L_x_738:
[----:B-1----:R1:W2:Y:S02]  /*266e0*/  SYNCS.PHASECHK.TRANS64.TRYWAIT P0, [R3+URZ+0x34860], R0 ;  /* 0x03486000030075a7 */ /* 0x0022a4000800017f */
[----:B--2---:R-:W-:Y:S05]  /*266f0*/  @!P0 NANOSLEEP.SYNCS 0x989680 ;  /* 0x009896800000895d */ /* 0x004fea0003900000 */
[----:B------:R-:W2:Y:S02]  /*26700*/  @!P0 SYNCS.PHASECHK.TRANS64 P0, [R3+URZ+0x34860], R0 ;  /* 0x03486000030085a7 */ /* 0x000ea4000800007f */
[----:B--2---:R-:W-:Y:S05]  /*26710*/  @!P0 BRA `(.L_x_738) ;  /* 0xfffffffc00f08947 */ /* 0x004fea000383ffff */
[----:B------:R-:W-:Y:S05]  /*26720*/  BRA `(.L_x_823) ;  /* 0xffffffdc00d07947 */ /* 0x000fea000383ffff */
.L_x_740:
[----:B------:R-:W-:Y:S01]  /*26730*/  BSSY B0, `(.L_x_824) ;  /* 0x0000008000007945 */ /* 0x000fe20003800000 */
[----:B0-----:R-:W-:Y:S02]  /*26740*/  IMAD.MOV.U32 R13, RZ, RZ, R16 ;  /* 0x000000ffff0d7224 */ /* 0x001fe400078e0010 */
[----:B------:R-:W-:Y:S02]  /*26750*/  IMAD.MOV.U32 R12, RZ, RZ, RZ ;  /* 0x000000ffff0c7224 */ /* 0x000fe400078e00ff */
[----:B------:R-:W-:Y:S02]  /*26760*/  IMAD.MOV.U32 R11, RZ, RZ, 0x1f ;  /* 0x0000001fff0b7424 */ /* 0x000fe400078e00ff */
[----:B------:R-:W-:-:S07]  /*26770*/  IMAD.MOV.U32 R15, RZ, RZ, -0x1 ;  /* 0xffffffffff0f7424 */ /* 0x000fce00078e00ff */
[----:B-1---5:R-:W-:Y:S05]  /*26780*/  WARPSYNC.COLLECTIVE R15, `(.L_x_825) ;  /* 0x000000000f087348 */ /* 0x022fea0003c00000 */
[----:B------:R0:W2:Y:S02]  /*26790*/  SHFL.IDX P6, R14, R13, R12, R11 ;  /* 0x0000000c0d0e7389 */ /* 0x0000a400000c000b */
[----:B012--5:R-:W-:Y:S01]  /*267a0*/  ENDCOLLECTIVE ;  /* 0x000000000000791b */ /* 0x027fe20003800000 */
.L_x_825:
[----:B------:R-:W-:Y:S05]  /*267b0*/  BSYNC B0 ;  /* 0x0000000000007941 */ /* 0x000fea0003800000 */
.L_x_824:
[----:B------:R-:W-:Y:S02]  /*267c0*/  IMAD.MOV.U32 R13, RZ, RZ, R16 ;  /* 0x000000ffff0d7224 */ /* 0x000fe400078e0010 */
[----:B------:R-:W-:Y:S02]  /*267d0*/  IMAD.MOV.U32 R12, RZ, RZ, 0x1 ;  /* 0x00000001ff0c7424 */ /* 0x000fe400078e00ff */
[----:B------:R-:W-:Y:S02]  /*267e0*/  IMAD.MOV.U32 R11, RZ, RZ, 0x1f ;  /* 0x0000001fff0b7424 */ /* 0x000fe400078e00ff */
[----:B------:R-:W-:Y:S02]  /*267f0*/  IMAD.MOV.U32 R15, RZ, RZ, -0x1 ;  /* 0xffffffffff0f7424 */ /* 0x000fe400078e00ff */
[----:B------:R-:W-:-:S07]  /*26800*/  IMAD.MOV.U32 R4, RZ, RZ, R14 ;  /* 0x000000ffff047224 */ /* 0x000fce00078e000e */
[----:B------:R-:W-:Y:S05]  /*26810*/  WARPSYNC.COLLECTIVE R15, `(.L_x_826) ;  /* 0x000000000f087348 */ /* 0x000fea0003c00000 */
[----:B------:R0:W1:Y:S02]  /*26820*/  SHFL.IDX P6, R14, R13, R12, R11 ;  /* 0x0000000c0d0e7389 */ /* 0x00006400000c000b */
[----:B01----:R-:W-:Y:S01]  /*26830*/  ENDCOLLECTIVE ;  /* 0x000000000000791b */ /* 0x003fe20003800000 */
.L_x_826:
[----:B------:R-:W-:Y:S01]  /*26840*/  IMAD.MOV.U32 R6, RZ, RZ, R14 ;  /* 0x000000ffff067224 */ /* 0x000fe200078e000e */
[----:B------:R-:W-:Y:S06]  /*26850*/  BRA `(.L_x_827) ;  /* 0xffffffe0005c7947 */ /* 0x000fec000383ffff */
.L_x_743:
[----:B------:R-:W-:Y:S01]  /*26860*/  BSSY B0, `(.L_x_828) ;  /* 0x0000008000007945 */ /* 0x000fe20003800000 */
[----:B-----5:R-:W-:Y:S02]  /*26870*/  IMAD.MOV.U32 R13, RZ, RZ, R17 ;  /* 0x000000ffff0d7224 */ /* 0x020fe400078e0011 */
[----:B------:R-:W-:Y:S02]  /*26880*/  IMAD.MOV.U32 R12, RZ, RZ, 0x1 ;  /* 0x00000001ff0c7424 */ /* 0x000fe400078e00ff */
[----:B------:R-:W-:Y:S02]  /*26890*/  IMAD.MOV.U32 R11, RZ, RZ, RZ ;  /* 0x000000ffff0b7224 */ /* 0x000fe400078e00ff */
[----:B------:R-:W-:-:S07]  /*268a0*/  IMAD.MOV.U32 R15, RZ, RZ, -0x1 ;  /* 0xffffffffff0f7424 */ /* 0x000fce00078e00ff */
[----:B0-234-:R-:W-:Y:S05]  /*268b0*/  WARPSYNC.COLLECTIVE R15, `(.L_x_829) ;  /* 0x000000000f087348 */ /* 0x01dfea0003c00000 */
[----:B------:R1:W0:Y:S02]  /*268c0*/  SHFL.UP P6, R14, R13, R12, R11 ;  /* 0x0400000c0d0e7389 */ /* 0x00022400000c000b */
[----:B01234-:R-:W-:Y:S01]  /*268d0*/  ENDCOLLECTIVE ;  /* 0x000000000000791b */ /* 0x01ffe20003800000 */
.L_x_829:
[----:B------:R-:W-:Y:S05]  /*268e0*/  BSYNC B0 ;  /* 0x0000000000007941 */ /* 0x000fea0003800000 */
.L_x_828:
[----:B------:R-:W-:Y:S01]  /*268f0*/  ISETP.NE.AND P0, PT, R8, RZ, PT ;  /* 0x000000ff0800720c */ /* 0x000fe20003f05270 */
        /* <DEDUP_REMOVED lines=9> */
.L_x_830:
        /* <DEDUP_REMOVED lines=8> */
.L_x_831:
        /* <DEDUP_REMOVED lines=8> */
.L_x_832:
        /* <DEDUP_REMOVED lines=8> */
.L_x_833:
        /* <DEDUP_REMOVED lines=8> */
.L_x_834:
[----:B------:R-:W-:Y:S05]  /*26b90*/  BRA `(.L_x_835) ;  /* 0xffffffe000247947 */ /* 0x000fea000383ffff */
.L_x_748:
[----:B------:R-:W-:Y:S01]  /*26ba0*/  BSSY B0, `(.L_x_836) ;  /* 0x0000008000007945 */ /* 0x000fe20003800000 */
[----:B-----5:R-:W-:Y:S02]  /*26bb0*/  IMAD.MOV.U32 R13, RZ, RZ, R17 ;  /* 0x000000ffff0d7224 */ /* 0x020fe400078e0011 */
[----:B------:R-:W-:Y:S02]  /*26bc0*/  IMAD.MOV.U32 R12, RZ, RZ, 0x1 ;  /* 0x00000001ff0c7424 */ /* 0x000fe400078e00ff */
[----:B------:R-:W-:Y:S02]  /*26bd0*/  IMAD.MOV.U32 R11, RZ, RZ, RZ ;  /* 0x000000ffff0b7224 */ /* 0x000fe400078e00ff */
[----:B------:R-:W-:-:S07]  /*26be0*/  IMAD.MOV.U32 R15, RZ, RZ, -0x1 ;  /* 0xffffffffff0f7424 */ /* 0x000fce00078e00ff */
[----:B01----:R-:W-:Y:S05]  /*26bf0*/  WARPSYNC.COLLECTIVE R15, `(.L_x_837) ;  /* 0x000000000f087348 */ /* 0x003fea0003c00000 */
[----:B------:R2:W3:Y:S02]  /*26c00*/  SHFL.UP P6, R14, R13, R12, R11 ;  /* 0x0400000c0d0e7389 */ /* 0x0004e400000c000b */
[----:B0123--:R-:W-:Y:S01]  /*26c10*/  ENDCOLLECTIVE ;  /* 0x000000000000791b */ /* 0x00ffe20003800000 */
.L_x_837:
[----:B------:R-:W-:Y:S05]  /*26c20*/  BSYNC B0 ;  /* 0x0000000000007941 */ /* 0x000fea0003800000 */
.L_x_836:
        /* <DEDUP_REMOVED lines=10> */
.L_x_838:
        /* <DEDUP_REMOVED lines=8> */
.L_x_839:
        /* <DEDUP_REMOVED lines=8> */
.L_x_840:
        /* <DEDUP_REMOVED lines=8> */
.L_x_841:
        /* <DEDUP_REMOVED lines=8> */
.L_x_842:
[----:B------:R-:W-:Y:S05]  /*26ed0*/  BRA `(.L_x_843) ;  /* 0xffffffe0000c7947 */ /* 0x000fea000383ffff */
.L_x_750:
[----:B------:R-:W-:Y:S01]  /*26ee0*/  BSSY B0, `(.L_x_844) ;  /* 0x0000006000007945 */ /* 0x000fe20003800000 */
[----:B------:R-:W-:Y:S01]  /*26ef0*/  PLOP3.LUT P6, PT, P6, PT, PT, 0x8, 0x0 ;  /* 0x000000000000781c */ /* 0x000fe200037ce170 */
[----:B------:R-:W-:-:S12]  /*26f00*/  IMAD.MOV.U32 R15, RZ, RZ, -0x1 ;  /* 0xffffffffff0f7424 */ /* 0x000fd800078e00ff */
[----:B0-----:R-:W-:Y:S05]  /*26f10*/  WARPSYNC.COLLECTIVE R15, `(.L_x_845) ;  /* 0x000000000f087348 */ /* 0x001fea0003c00000 */
[----:B------:R-:W-:Y:S01]  /*26f20*/  VOTE.ANY R14, PT, P6 ;  /* 0x00000000000e7806 */ /* 0x000fe200030e0100 */
[----:B0-----:R-:W-:Y:S06]  /*26f30*/  ENDCOLLECTIVE ;  /* 0x000000000000791b */ /* 0x001fec0003800000 */
.L_x_845:
[----:B------:R-:W-:Y:S05]  /*26f40*/  BSYNC B0 ;  /* 0x0000000000007941 */ /* 0x000fea0003800000 */
.L_x_844:
        /* <DEDUP_REMOVED lines=9> */
.L_x_846:
[----:B------:R-:W-:Y:S01]  /*26fe0*/  IMAD.MOV.U32 R17, RZ, RZ, R14 ;  /* 0x000000ffff117224 */ /* 0x000fe200078e000e */
[----:B------:R-:W-:Y:S06]  /*26ff0*/  BRA `(.L_x_847) ;  /* 0xffffffdc00fc7947 */ /* 0x000fec000383ffff */
.L_x_752:
[----:B------:R-:W-:Y:S01]  /*27000*/  BSSY B0, `(.L_x_848) ;  /* 0x0000007000007945 */ /* 0x000fe20003800000 */
[----:B------:R-:W-:Y:S02]  /*27010*/  IMAD.MOV.U32 R13, RZ, RZ, R2 ;  /* 0x000000ffff0d7224 */ /* 0x000fe400078e0002 */
[----:B------:R-:W-:Y:S02]  /*27020*/  IMAD.MOV.U32 R11, RZ, RZ, 0x1f ;  /* 0x0000001fff0b7424 */ /* 0x000fe400078e00ff */
[----:B------:R-:W-:-:S07]  /*27030*/  IMAD.MOV.U32 R15, RZ, RZ, -0x1 ;  /* 0xffffffffff0f7424 */ /* 0x000fce00078e00ff */
[----:B012---:R-:W-:Y:S05]  /*27040*/  WARPSYNC.COLLECTIVE R15, `(.L_x_849) ;  /* 0x000000000f087348 */ /* 0x007fea0003c00000 */
[----:B------:R3:W4:Y:S02]  /*27050*/  SHFL.IDX P6, R14, R13, R12, R11 ;  /* 0x0000000c0d0e7389 */ /* 0x00072400000c000b */
[----:B01234-:R-:W-:Y:S01]  /*27060*/  ENDCOLLECTIVE ;  /* 0x000000000000791b */ /* 0x01ffe20003800000 */
.L_x_849:
[----:B------:R-:W-:Y:S05]  /*27070*/  BSYNC B0 ;  /* 0x0000000000007941 */ /* 0x000fea0003800000 */
.L_x_848:
[----:B------:R-:W-:Y:S05]  /*27080*/  BRA `(.L_x_751) ;  /* 0xffffffdc00f47947 */ /* 0x000fea000383ffff */
.L_x_756:
[----:B0-----:R0:W1:Y:S02]  /*27090*/  SYNCS.PHASECHK.TRANS64.TRYWAIT P0, [R0+URZ+0x34820], R3 ;  /* 0x03482003000075a7 */ /* 0x001064000800017f */
[----:B-1----:R-:W-:Y:S05]  /*270a0*/  @!P0 NANOSLEEP.SYNCS 0x989680 ;  /* 0x009896800000895d */ /* 0x002fea0003900000 */
[----:B------:R-:W1:Y:S02]  /*270b0*/  @!P0 SYNCS.PHASECHK.TRANS64 P0, [R0+URZ+0x34820], R3 ;  /* 0x03482003000085a7 */ /* 0x000e64000800007f */
[----:B-1----:R-:W-:Y:S05]  /*270c0*/  @!P0 BRA `(.L_x_756) ;  /* 0xfffffffc00f08947 */ /* 0x002fea000383ffff */
[----:B------:R-:W-:Y:S05]  /*270d0*/  BRA `(.L_x_850) ;  /* 0xffffffe000d87947 */ /* 0x000fea000383ffff */
.L_x_757:
        /* <DEDUP_REMOVED lines=11> */
.L_x_852:
[----:B------:R-:W-:Y:S05]  /*27190*/  BSYNC B0 ;  /* 0x0000000000007941 */ /* 0x000fea0003800000 */
.L_x_851:
[----:B------:R-:W-:Y:S05]  /*271a0*/  BRA `(.L_x_853) ;  /* 0xffffffe000c07947 */ /* 0x000fea000383ffff */
.L_x_758:
[----:B------:R-:W-:Y:S01]  /*271b0*/  BSSY B0, `(.L_x_854) ;  /* 0x0000006000007945 */ /* 0x000fe20003800000 */
[----:B------:R-:W-:-:S07]  /*271c0*/  IMAD.MOV.U32 R15, RZ, RZ, -0x1 ;  /* 0xffffffffff0f7424 */ /* 0x000fce00078e00ff */
[----:B01----:R-:W-:Y:S05]  /*271d0*/  WARPSYNC.COLLECTIVE R15, `(.L_x_855) ;  /* 0x000000000f0c7348 */ /* 0x003fea0003c00000 */
[----:B------:R-:W-:Y:S02]  /*271e0*/  ELECT P6, UR62, PT ;  /* 0x00000000003e782f */ /* 0x000fe400038c0000 */
[----:B------:R-:W-:Y:S01]  /*271f0*/  MOV R14, UR62 ;  /* 0x0000003e000e7c02 */ /* 0x000fe20008000f00 */
[----:B01----:R-:W-:Y:S10]  /*27200*/  ENDCOLLECTIVE ;  /* 0x000000000000791b */ /* 0x003ff40003800000 */
.L_x_855:
[----:B------:R-:W-:Y:S05]  /*27210*/  BSYNC B0 ;  /* 0x0000000000007941 */ /* 0x000fea0003800000 */
.L_x_854:
[----:B------:R-:W-:Y:S05]  /*27220*/  BRA `(.L_x_856) ;  /* 0xffffffe000b47947 */ /* 0x000fea000383ffff */
.L_x_760:
[----:B0-----:R0:W1:Y:S02]  /*27230*/  SYNCS.PHASECHK.TRANS64.TRYWAIT P0, [R6+URZ], R5 ;  /* 0x00000005060075a7 */ /* 0x001064000800017f */
[----:B-1----:R-:W-:Y:S05]  /*27240*/  @!P0 NANOSLEEP.SYNCS 0x989680 ;  /* 0x009896800000895d */ /* 0x002fea0003900000 */
[----:B------:R-:W1:Y:S02]  /*27250*/  @!P0 SYNCS.PHASECHK.TRANS64 P0, [R6+URZ], R5 ;  /* 0x00000005060085a7 */ /* 0x000e64000800007f */
[----:B-1----:R-:W-:Y:S05]  /*27260*/  @!P0 BRA `(.L_x_760) ;  /* 0xfffffffc00f08947 */ /* 0x002fea000383ffff */
[----:B------:R-:W-:Y:S05]  /*27270*/  BRA `(.L_x_857) ;  /* 0xffffffe000f07947 */ /* 0x000fea000383ffff */
.L_x_761:
[----:B-1----:R1:W2:Y:S02]  /*27280*/  SYNCS.PHASECHK.TRANS64.TRYWAIT P0, [R7+URZ], R2 ;  /* 0x00000002070075a7 */ /* 0x0022a4000800017f */
[----:B--2---:R-:W-:Y:S05]  /*27290*/  @!P0 NANOSLEEP.SYNCS 0x989680 ;  /* 0x009896800000895d */ /* 0x004fea0003900000 */
[----:B------:R-:W2:Y:S02]  /*272a0*/  @!P0 SYNCS.PHASECHK.TRANS64 P0, [R7+URZ], R2 ;  /* 0x00000002070085a7 */ /* 0x000ea4000800007f */
[----:B--2---:R-:W-:Y:S05]  /*272b0*/  @!P0 BRA `(.L_x_761) ;  /* 0xfffffffc00f08947 */ /* 0x004fea000383ffff */
[----:B------:R-:W-:Y:S05]  /*272c0*/  BRA `(.L_x_858) ;  /* 0xffffffe000e47947 */ /* 0x000fea000383ffff */
.L_x_763:
[----:B--2---:R2:W3:Y:S02]  /*272d0*/  SYNCS.PHASECHK.TRANS64.TRYWAIT P0, [R4+URZ], R5 ;  /* 0x00000005040075a7 */ /* 0x0044e4000800017f */
[----:B---3--:R-:W-:Y:S05]  /*272e0*/  @!P0 NANOSLEEP.SYNCS 0x989680 ;  /* 0x009896800000895d */ /* 0x008fea0003900000 */
[----:B------:R-:W3:Y:S02]  /*272f0*/  @!P0 SYNCS.PHASECHK.TRANS64 P0, [R4+URZ], R5 ;  /* 0x00000005040085a7 */ /* 0x000ee4000800007f */
[----:B---3--:R-:W-:Y:S05]  /*27300*/  @!P0 BRA `(.L_x_763) ;  /* 0xfffffffc00f08947 */ /* 0x008fea000383ffff */
[----:B------:R-:W-:Y:S05]  /*27310*/  BRA `(.L_x_859) ;  /* 0xffffffe000ec7947 */ /* 0x000fea000383ffff */
.L_x_860:
        /* <DEDUP_REMOVED lines=14> */
.L_x_2729:


//--------------------- .text._ZN7cutlass13device_kernelIN5flash11enable_sm90INS1_16FlashAttnFwdSm90INS1_25CollectiveMainloopFwdSm90ILi2EN4cute5tupleIJNS5_1CILi1EEES8_S8_EEENS6_IJNS7_ILi128EEESA_SA_EEELi128ENS_10bfloat16_tEfNS_4arch4Sm90ELb0ELb1ELb1ELb0ELb0ELb0ELb0ELb1ELb1ELb0ELb0ELb0EEENS1_21CollectiveEpilogueFwdISB_S9_SC_SE_Li256ELb0ELb0ELb0ELb0EEENS1_30DynamicPersistentTileSchedulerILi256ELi32ELb0ELb0ELb1EEEEEEEEEvNT_6ParamsE --------------------------
	.section	.text._ZN7cutlass13device_kernelIN5flash11enable_sm90INS1_16FlashAttnFwdSm90INS1_25CollectiveMainloopFwdSm90ILi2EN4cute5tupleIJNS5_1CILi1EEES8_S8_EEENS6_IJNS7_ILi128EEESA_SA_EEELi128ENS_10bfloat16_tEfNS_4arch4Sm90ELb0ELb1ELb1ELb0ELb0ELb0ELb0ELb1ELb1ELb0ELb0ELb0EEENS1_21CollectiveEpilogueFwdISB_S9_SC_SE_Li256ELb0ELb0ELb0ELb0EEENS1_30DynamicPersistentTileSchedulerILi256ELi32ELb0ELb0ELb1EEEEEEEEEvNT_6ParamsE,"ax",@progbits
	.align	128
.text._ZN7cutlass13device_kernelIN5flash11enable_sm90INS1_16FlashAttnFwdSm90INS1_25CollectiveMainloopFwdSm90ILi2EN4cute5tupleIJNS5_1CILi1EEES8_S8_EEENS6_IJNS7_ILi128EEESA_SA_EEELi128ENS_10bfloat16_tEfNS_4arch4Sm90ELb0ELb1ELb1ELb0ELb0ELb0ELb0ELb1ELb1ELb0ELb0ELb0EEENS1_21CollectiveEpilogueFwdISB_S9_SC_SE_Li256ELb0ELb0ELb0ELb0EEENS1_30DynamicPersistentTileSchedulerILi256ELi32ELb0ELb0ELb1EEEEEEEEEvNT_6ParamsE:
        .type           _ZN7cutlass13device_kernelIN5flash11enable_sm90INS1_16FlashAttnFwdSm90INS1_25CollectiveMainloopFwdSm90ILi2EN4cute5tupleIJNS5_1CILi1EEES8_S8_EEENS6_IJNS7_ILi128EEESA_SA_EEELi128ENS_10bfloat16_tEfNS_4arch4Sm90ELb0ELb1ELb1ELb0ELb0ELb0ELb0ELb1ELb1ELb0ELb0ELb0EEENS1_21CollectiveEpilogueFwdISB_S9_SC_SE_Li256ELb0ELb0ELb0ELb0EEENS1_30DynamicPersistentTileSchedulerILi256ELi32ELb0ELb0ELb1EEEEEEEEEvNT_6ParamsE,@function
        .size           _ZN7cutlass13device_kernelIN5flash11enable_sm90INS1_16FlashAttnFwdSm90INS1_25CollectiveMainloopFwdSm90ILi2EN4cute5tupleIJNS5_1CILi1EEES8_S8_EEENS6_IJNS7_ILi128EEESA_SA_EEELi128ENS_10bfloat16_tEfNS_4arch4Sm90ELb0ELb1ELb1ELb0ELb0ELb0ELb0ELb1ELb1ELb0ELb0ELb0EEENS1_21CollectiveEpilogueFwdISB_S9_SC_SE_Li256ELb0ELb0ELb0ELb0EEENS1_30DynamicPersistentTileSchedulerILi256ELi32ELb0ELb0ELb1EEEEEEEEEvNT_6ParamsE,(.L_x_2730 - _ZN7cutlass13device_kernelIN5flash11enable_sm90INS1_16FlashAttnFwdSm90INS1_25CollectiveMainloopFwdSm90ILi2EN4cute5tupleIJNS5_1CILi1EEES8_S8_EEENS6_IJNS7_ILi128EEESA_SA_EEELi128ENS_10bfloat16_tEfNS_4arch4Sm90ELb0ELb1ELb1ELb0ELb0ELb0ELb0ELb1ELb1ELb0ELb0ELb0EEENS1_21CollectiveEpilogueFwdISB_S9_SC_SE_Li256ELb0ELb0ELb0ELb0EEENS1_30DynamicPersistentTileSchedulerILi256ELi32ELb0ELb0ELb1EEEEEEEEEvNT_6ParamsE)
        .other          _ZN7cutlass13device_kernelIN5flash11enable_sm90INS1_16FlashAttnFwdSm90INS1_25CollectiveMainloopFwdSm90ILi2EN4cute5tupleIJNS5_1CILi1EEES8_S8_EEENS6_IJNS7_ILi128EEESA_SA_EEELi128ENS_10bfloat16_tEfNS_4arch4Sm90ELb0ELb1ELb1ELb0ELb0ELb0ELb0ELb1ELb1ELb0ELb0ELb0EEENS1_21CollectiveEpilogueFwdISB_S9_SC_SE_Li256ELb0ELb0ELb0ELb0EEENS1_30DynamicPersistentTileSchedulerILi256ELi32ELb0ELb0ELb1EEEEEEEEEvNT_6ParamsE,@"STO_CUDA_ENTRY STV_DEFAULT"
_ZN7cutlass13device_kernelIN5flash11enable_sm90INS1_16FlashAttnFwdSm90INS1_25CollectiveMainloopFwdSm90ILi2EN4cute5tupleIJNS5_1CILi1EEES8_S8_EEENS6_IJNS7_ILi128EEESA_SA_EEELi128ENS_10bfloat16_tEfNS_4arch4Sm90ELb0ELb1ELb1ELb0ELb0ELb0ELb0ELb1ELb1ELb0ELb0ELb0EEENS1_21CollectiveEpilogueFwdISB_S9_SC_SE_Li256ELb0ELb0ELb0ELb0EEENS1_30DynamicPersistentTileSchedulerILi256ELi32ELb0ELb0ELb1EEEEEEEEEvNT_6ParamsE:
[----:B------:R-:W1:Y:S01]  /*0000*/  LDC R1, c[0x0][0x28] ;  /* 0x00000a00ff017b82 */ /* 0x000e620000000800 */
[----:B------:R-:W2:Y:S01]  /*0010*/  S2R R3, SR_TID.X ;  /* 0x0000000000037919 */ /* 0x000ea20000002100 */
[----:B------:R-:W-:Y:S01]  /*0020*/  ELECT P0, URZ, PT ;  /* 0x00000000003f782f */ /* 0x000fe20003800000 */
[----:B------:R-:W-:Y:S01]  /*0030*/  BSSY B0, `(.L_x_861) ;  /* 0x0000014000007945 */ /* 0x000fe20003800000 */
[--C-:B--2---:R-:W-:Y:S02]  /*0040*/  SHF.R.U32.HI R0, RZ, 0x5, R3.reuse ;  /* 0x00000005ff007819 */ /* 0x104fe40000011603 */
[----:B------:R-:W-:-:S03]  /*0050*/  SHF.R.U32.HI R17, RZ, 0x7, R3 ;  /* 0x00000007ff117819 */ /* 0x000fc60000011603 */
[----:B------:R-:W2:Y:S02]  /*0060*/  SHFL.IDX PT, R2, R0, RZ, 0x1f ;  /* 0x00001fff00027589 */ /* 0x000ea400000e0000 */
[----:B--2---:R-:W-:-:S13]  /*0070*/  ISETP.EQ.AND P0, PT, R2, RZ, P0 ;  /* 0x000000ff0200720c */ /* 0x004fda0000702270 */
[----:B-1----:R-:W-:Y:S05]  /*0080*/  @!P0 BRA `(.L_x_862) ;  /* 0x0000000000388947 */ /* 0x002fea0003800000 */
        /* <DEDUP_REMOVED lines=14> */
.L_x_862:
[----:B------:R-:W-:Y:S05]  /*0170*/  BSYNC B0 ;  /* 0x0000000000007941 */ /* 0x000fea0003800000 */
.L_x_861:
        /* <DEDUP_REMOVED lines=37> */
.L_x_863:
        /* <DEDUP_REMOVED lines=22> */
.L_x_864:
        /* <DEDUP_REMOVED lines=18> */
.L_x_865:
        /* <DEDUP_REMOVED lines=22> */
.L_x_866:
        /* <DEDUP_REMOVED lines=22> */
.L_x_867:
[----:B------:R-:W-:Y:S01]  /*0910*/  PLOP3.LUT P0, PT, PT, PT, UP0, 0x80, 0x0 ;  /* 0x000000000000781c */ /* 0x000fe20003f0f008 */
[----:B------:R-:W-:Y:S01]  /*0920*/  UMOV UR38, 0x1 ;  /* 0x0000000100267882 */ /* 0x000fe20000000000 */
[----:B------:R-:W-:Y:S01]  /*0930*/  NOP ;  /* 0x0000000000007918 */ /* 0x000fe20000000000 */
[----:B------:R-:W-:Y:S01]  /*0940*/  USEL UR38, UR38, 0x2, !UP0 ;  /* 0x0000000226267887 */ /* 0x000fe2000c000000 */
[----:B------:R-:W-:Y:S01]  /*0950*/  ULDC.64 UR50, c[0x0][0x208] ;  /* 0x0000820000327ab9 */ /* 0x000fe20000000a00 */
[----:B-123--:R-:W-:Y:S08]  /*0960*/  BAR.SYNC.DEFER_BLOCKING 0x0 ;  /* 0x0000000000007b1d */ /* 0x00eff00000010000 */
[----:B------:R-:W-:Y:S05]  /*0970*/  @!P0 BRA `(.L_x_868) ;  /* 0x000000fc00e88947 */ /* 0x000fea0003800000 */
.L_x_869:
[----:B------:R-:W-:-:S08]  /*0980*/  NOP ;  /* 0x0000000000007918 */ /* 0x000fd00000000000 */
[----:B------:R-:W1:Y:S02]  /*0990*/  USETMAXREG.TRY_ALLOC.CTAPOOL UP0, 0xf0 ;  /* 0x000000f0000079c8 */ /* 0x000e640008000600 */
[----:B-1----:R-:W-:-:S13]  /*09a0*/  PLOP3.LUT P0, PT, PT, PT, UP0, 0x80, 0x0 ;  /* 0x000000000000781c */ /* 0x002fda0003f0f008 */
[----:B------:R-:W-:Y:S05]  /*09b0*/  @!P0 BRA `(.L_x_869) ;  /* 0xfffffffc00f08947 */ /* 0x000fea000383ffff */
[----:B------:R-:W1:Y:S01]  /*09c0*/  S2R R2, SR_TID.X ;  /* 0x0000000000027919 */ /* 0x000e620000002100 */
[----:B------:R-:W2:Y:S08]  /*09d0*/  S2UR UR7, SR_CTAID.X ;  /* 0x00000000000779c3 */ /* 0x000eb00000002500 */
[----:B------:R-:W-:Y:S08]  /*09e0*/  BAR.ARV 0x4, 0x120 ;  /* 0x0104800000007b1d */ /* 0x000ff00000002000 */
[----:B------:R-:W-:Y:S06]  /*09f0*/  BAR.ARV 0x8, 0x120 ;  /* 0x0204800000007b1d */ /* 0x000fec0000002000 */
[----:B-1----:R-:W-:-:S04]  /*0a00*/  LOP3.LUT R0, R2, 0xffffff80, RZ, 0xc0, !PT ;  /* 0xffffff8002007812 */ /* 0x002fc800078ec0ff */
[----:B------:R-:W-:Y:S02]  /*0a10*/  ISETP.NE.AND P0, PT, R0, 0x80, PT ;  /* 0x000000800000780c */ /* 0x000fe40003f05270 */
[----:B------:R-:W2:Y:S11]  /*0a20*/  LDC R0, c[0x0][0xda8] ;  /* 0x00036a00ff007b82 */ /* 0x000eb60000000800 */
[----:B------:R-:W-:Y:S06]  /*0a30*/  @!P0 BAR.ARV 0x9, 0x100 ;  /* 0x0244000000008b1d */ /* 0x000fec0000002000 */
[----:B--2---:R-:W-:-:S13]  /*0a40*/  ISETP.LE.AND P0, PT, R0, UR7, PT ;  /* 0x0000000700007c0c */ /* 0x004fda000bf03270 */
[----:B------:R-:W-:Y:S05]  /*0a50*/  @P0 EXIT ;  /* 0x000000000000094d */ /* 0x000fea0003800000 */
[----:B------:R-:W-:Y:S01]  /*0a60*/  VIADD R190, R2, 0xffffff80 ;  /* 0xffffff8002be7836 */ /* 0x000fe20000000000 */
[----:B------:R-:W1:Y:S01]  /*0a70*/  S2UR UR4, SR_CgaCtaId ;  /* 0x00000000000479c3 */ /* 0x000e620000008800 */
[----:B------:R-:W-:Y:S01]  /*0a80*/  UMOV UR39, 0x400 ;  /* 0x0000040000277882 */ /* 0x000fe20000000000 */
[----:B------:R-:W-:Y:S02]  /*0a90*/  ULOP3.LUT UR47, UR38, 0x1, URZ, 0xfc, !UPT ;  /* 0x00000001262f7892 */ /* 0x000fe4000f8efc3f */
[----:B------:R-:W-:Y:S01]  /*0aa0*/  SHF.R.S32.HI R3, RZ, 0x1f, R190 ;  /* 0x0000001fff037819 */ /* 0x000fe200000114be */
[----:B------:R-:W-:Y:S01]  /*0ab0*/  ULDC.64 UR54, c[0x0][0x198] ;  /* 0x0000660000367ab9 */ /* 0x000fe20000000a00 */
[----:B------:R-:W-:Y:S01]  /*0ac0*/  UMOV UR46, URZ ;  /* 0x0000003f002e7c82 */ /* 0x000fe20008000000 */
[----:B------:R-:W-:Y:S01]  /*0ad0*/  UMOV UR36, URZ ;  /* 0x0000003f00247c82 */ /* 0x000fe20008000000 */
[CC--:B------:R-:W-:Y:S01]  /*0ae0*/  LEA.HI R0, R3.reuse, R190.reuse, RZ, 0x4 ;  /* 0x000000be03007211 */ /* 0x0c0fe200078f20ff */
[----:B------:R-:W2:Y:S01]  /*0af0*/  S2UR UR6, SR_SWINHI ;  /* 0x00000000000679c3 */ /* 0x000ea20000002f00 */
[----:B------:R-:W-:Y:S01]  /*0b00*/  LEA.HI R5, R3, R190, RZ, 0x7 ;  /* 0x000000be03057211 */ /* 0x000fe200078f38ff */
[----:B------:R-:W-:Y:S01]  /*0b10*/  UMOV UR37, URZ ;  /* 0x0000003f00257c82 */ /* 0x000fe20008000000 */
[----:B------:R-:W-:-:S02]  /*0b20*/  SHF.R.S32.HI R7, RZ, 0x4, R0 ;  /* 0x00000004ff077819 */ /* 0x000fc40000011400 */
[----:B------:R-:W-:Y:S02]  /*0b30*/  LOP3.LUT R9, R5, 0xffffff80, RZ, 0xc0, !PT ;  /* 0xffffff8005097812 */ /* 0x000fe400078ec0ff */
[----:B------:R-:W-:Y:S02]  /*0b40*/  LEA.HI R2, R0, R7, RZ, 0x1 ;  /* 0x0000000700027211 */ /* 0x000fe400078f08ff */
[----:B------:R-:W-:Y:S01]  /*0b50*/  LEA.HI R189, R3, R190, RZ, 0x5 ;  /* 0x000000be03bd7211 */ /* 0x000fe200078f28ff */
[----:B------:R-:W-:Y:S01]  /*0b60*/  IMAD.IADD R186, R190, 0x1, -R9 ;  /* 0x00000001beba7824 */ /* 0x000fe200078e0a09 */
[----:B------:R-:W-:Y:S02]  /*0b70*/  LOP3.LUT R2, R2, 0x1ffffffe, RZ, 0xc0, !PT ;  /* 0x1ffffffe02027812 */ /* 0x000fe400078ec0ff */
[----:B------:R-:W-:Y:S02]  /*0b80*/  SHF.R.S32.HI R189, RZ, 0x5, R189 ;  /* 0x00000005ffbd7819 */ /* 0x000fe400000114bd */
[----:B------:R-:W-:Y:S01]  /*0b90*/  SHF.R.S32.HI R9, RZ, 0x1f, R186 ;  /* 0x0000001fff097819 */ /* 0x000fe200000114ba */
[----:B------:R-:W-:Y:S01]  /*0ba0*/  IMAD.IADD R2, R7, 0x1, -R2 ;  /* 0x0000000107027824 */ /* 0x000fe200078e0a02 */
[----:B------:R-:W-:Y:S01]  /*0bb0*/  LOP3.LUT R7, R0, 0x3fffff0, RZ, 0xc0, !PT ;  /* 0x03fffff000077812 */ /* 0x000fe200078ec0ff */
[----:B-1----:R-:W-:Y:S01]  /*0bc0*/  ULEA UR39, UR4, UR39, 0x18 ;  /* 0x0000002704277291 */ /* 0x002fe2000f8ec03f */
[----:B------:R-:W-:-:S02]  /*0bd0*/  LEA.HI R4, R9, R186, RZ, 0x2 ;  /* 0x000000ba09047211 */ /* 0x000fc400078f10ff */
[----:B------:R-:W-:Y:S01]  /*0be0*/  SHF.R.S32.HI R188, RZ, 0x7, R5 ;  /* 0x00000007ffbc7819 */ /* 0x000fe20000011405 */
[----:B------:R-:W-:Y:S01]  /*0bf0*/  IMAD.IADD R0, R190, 0x1, -R7 ;  /* 0x00000001be007824 */ /* 0x000fe200078e0a07 */
[--C-:B------:R-:W-:Y:S02]  /*0c00*/  SHF.R.S32.HI R6, RZ, 0x2, R4.reuse ;  /* 0x00000002ff067819 */ /* 0x100fe40000011404 */
[----:B------:R-:W-:Y:S01]  /*0c10*/  SHF.R.S32.HI R7, RZ, 0x1f, R4 ;  /* 0x0000001fff077819 */ /* 0x000fe20000011404 */
[----:B------:R-:W-:Y:S01]  /*0c20*/  IMAD R11, R189, 0x10, R0 ;  /* 0x00000010bd0b7824 */ /* 0x000fe200078e0200 */
[----:B------:R-:W-:Y:S01]  /*0c30*/  LEA.HI R9, R9, R186, RZ, 0x5 ;  /* 0x000000ba09097211 */ /* 0x000fe200078f28ff */
[----:B------:R-:W-:Y:S01]  /*0c40*/  UMOV UR4, UR39 ;  /* 0x0000002700047c82 */ /* 0x000fe20008000000 */
[----:B--2---:R-:W-:Y:S01]  /*0c50*/  UMOV UR5, UR6 ;  /* 0x0000000600057c82 */ /* 0x004fe20008000000 */
[----:B------:R-:W-:Y:S01]  /*0c60*/  LEA.HI R7, R7, R6, RZ, 0x3 ;  /* 0x0000000607077211 */ /* 0x000fe200078f18ff */
[----:B------:R-:W-:Y:S01]  /*0c70*/  IMAD R2, R11, 0x8, R2 ;  /* 0x000000080b027824 */ /* 0x000fe200078e0202 */
[----:B------:R-:W-:Y:S01]  /*0c80*/  LEA.HI R5, R5, R188, RZ, 0x1 ;  /* 0x000000bc05057211 */ /* 0x000fe200078f08ff */
[----:B------:R-:W-:Y:S01]  /*0c90*/  IMAD.U32 R18, RZ, RZ, UR4 ;  /* 0x00000004ff127e24 */ /* 0x000fe2000f8e00ff */
[----:B------:R-:W-:Y:S01]  /*0ca0*/  LOP3.LUT R7, R7, 0xfffffff8, RZ, 0xc0, !PT ;  /* 0xfffffff807077812 */ /* 0x000fe200078ec0ff */
[----:B------:R-:W-:Y:S01]  /*0cb0*/  IMAD.U32 R19, RZ, RZ, UR5 ;  /* 0x00000005ff137e24 */ /* 0x000fe2000f8e00ff */
[----:B------:R-:W-:Y:S01]  /*0cc0*/  SHF.R.S32.HI R9, RZ, 0x5, R9 ;  /* 0x00000005ff097819 */ /* 0x000fe20000011409 */
[----:B------:R-:W-:Y:S01]  /*0cd0*/  UMOV UR4, UR7 ;  /* 0x0000000700047c82 */ /* 0x000fe20008000000 */
[----:B------:R-:W-:Y:S01]  /*0ce0*/  LEA.HI R3, R3, R190, RZ, 0x3 ;  /* 0x000000be03037211 */ /* 0x000fe200078f18ff */
[----:B------:R-:W-:Y:S01]  /*0cf0*/  IMAD.IADD R6, R6, 0x1, -R7 ;  /* 0x0000000106067824 */ /* 0x000fe200078e0a07 */
[----:B------:R-:W-:Y:S01]  /*0d00*/  LOP3.LUT R7, R5, 0x3fffffe, RZ, 0xc0, !PT ;  /* 0x03fffffe05077812 */ /* 0x000fe200078ec0ff */
[----:B------:R-:W-:Y:S01]  /*0d10*/  IMAD.SHL.U32 R5, R2, 0x8, RZ ;  /* 0x0000000802057824 */ /* 0x000fe200078e00ff */
[----:B------:R-:W-:Y:S01]  /*0d20*/  SHF.R.S32.HI R184, RZ, 0x3, R3 ;  /* 0x00000003ffb87819 */ /* 0x000fe20000011403 */
[----:B------:R-:W-:-:S02]  /*0d30*/  IMAD R6, R9, 0x10, R6 ;  /* 0x0000001009067824 */ /* 0x000fc400078e0206 */
[----:B------:R-:W-:Y:S02]  /*0d40*/  IMAD.IADD R7, R188, 0x1, -R7 ;  /* 0x00000001bc077824 */ /* 0x000fe400078e0a07 */
[----:B------:R-:W-:Y:S01]  /*0d50*/  IMAD.WIDE R18, R5, 0x2, R18 ;  /* 0x0000000205127825 */ /* 0x000fe200078e0212 */
[----:B------:R-:W-:-:S03]  /*0d60*/  LOP3.LUT R5, R3, 0x1ffffff8, RZ, 0xc0, !PT ;  /* 0x1ffffff803057812 */ /* 0x000fc600078ec0ff */
[----:B------:R-:W-:Y:S01]  /*0d70*/  IMAD R187, R7, 0x40, R6 ;  /* 0x0000004007bb7824 */ /* 0x000fe200078e0206 */
[----:B------:R-:W-:Y:S01]  /*0d80*/  LOP3.LUT R7, R4, 0x7ffffffc, RZ, 0xc0, !PT ;  /* 0x7ffffffc04077812 */ /* 0x000fe200078ec0ff */
[----:B------:R-:W-:-:S04]  /*0d90*/  IMAD.IADD R5, R190, 0x1, -R5 ;  /* 0x00000001be057824 */ /* 0x000fc800078e0a05 */
[----:B------:R-:W-:Y:S02]  /*0da0*/  IMAD.SHL.U32 R22, R5, 0x8, RZ ;  /* 0x0000000805167824 */ /* 0x000fe400078e00ff */
[----:B------:R-:W-:-:S07]  /*0db0*/  IMAD.IADD R16, R186, 0x1, -R7 ;  /* 0x00000001ba107824 */ /* 0x000fce00078e0a07 */
.L_x_962:
[----:B------:R-:W-:Y:S01]  /*0dc0*/  ULDC UR5, c[0x0][0xdd0] ;  /* 0x0003740000057ab9 */ /* 0x000fe20000000800 */
[----:B-1----:R-:W1:Y:S01]  /*0dd0*/  LDC R0, c[0x0][0xde8] ;  /* 0x00037a00ff007b82 */ /* 0x002e620000000800 */
[----:B------:R-:W-:Y:S01]  /*0de0*/  UISETP.NE.AND UP0, UPT, UR5, 0x1, UPT ;  /* 0x000000010500788c */ /* 0x000fe2000bf05270 */
[----:B------:R-:W-:-:S10]  /*0df0*/  UMOV UR8, UR4 ;  /* 0x0000000400087c82 */ /* 0x000fd40008000000 */
[----:B------:R-:W-:Y:S01]  /*0e00*/  @UP0 ULDC UR6, c[0x0][0xdd4] ;  /* 0x0003750000060ab9 */ /* 0x000fe20000000800 */
[----:B------:R-:W-:Y:S01]  /*0e10*/  @UP0 ULDC UR9, c[0x0][0xdd8] ;  /* 0x0003760000090ab9 */ /* 0x000fe20000000800 */
[----:B------:R-:W-:-:S04]  /*0e20*/  UIMAD.WIDE.U32 UR6, UR4, UR6, URZ ;  /* 0x00000006040672a5 */ /* 0x000fc8000f8e003f */
[----:B------:R-:W-:-:S04]  /*0e30*/  @UP0 USHF.R.U32.HI UR8, URZ, UR9, UR7 ;  /* 0x000000093f080299 */ /* 0x000fc80008011607 */
[----:B------:R-:W-:Y:S02]  /*0e40*/  UIADD3 UR6, -UR8, URZ, URZ ;  /* 0x0000003f08067290 */ /* 0x000fe4000fffe13f */
[----:B-1----:R-:W-:Y:S02]  /*0e50*/  ISETP.LE.AND P0, PT, R0, UR8, PT ;  /* 0x0000000800007c0c */ /* 0x002fe4000bf03270 */
[----:B------:R-:W-:-:S11]  /*0e60*/  UIMAD UR7, UR5, UR6, UR4 ;  /* 0x00000006050772a4 */ /* 0x000fd6000f8e0204 */
[----:B--234-:R-:W-:Y:S05]  /*0e70*/  @!P0 BRA `(.L_x_870) ;  /* 0x0000000000208947 */ /* 0x01cfea0003800000 */
[----:B------:R-:W-:Y:S01]  /*0e80*/  ULDC UR6, c[0x0][0xddc] ;  /* 0x0003770000067ab9 */ /* 0x000fe20000000800 */
[----:B------:R-:W-:Y:S01]  /*0e90*/  UMOV UR48, UR7 ;  /* 0x0000000700307c82 */ /* 0x000fe20008000000 */
[----:B------:R-:W-:-:S11]  /*0ea0*/  UISETP.NE.AND UP0, UPT, UR6, 0x1, UPT ;  /* 0x000000010600788c */ /* 0x000fd6000bf05270 */
[----:B------:R-:W-:Y:S02]  /*0eb0*/  @UP0 ULDC.64 UR10, c[0x0][0xde0] ;  /* 0x00037800000a0ab9 */ /* 0x000fe40000000a00 */
[----:B------:R-:W-:-:S04]  /*0ec0*/  UIMAD.WIDE.U32 UR4, UR7, UR10, URZ ;  /* 0x0000000a070472a5 */ /* 0x000fc8000f8e003f */
[----:B------:R-:W-:-:S04]  /*0ed0*/  @UP0 USHF.R.U32.HI UR48, URZ, UR11, UR5 ;  /* 0x0000000b3f300299 */ /* 0x000fc80008011605 */
[----:B------:R-:W-:Y:S01]  /*0ee0*/  UIMAD UR4, UR48, UR6, URZ ;  /* 0x00000006300472a4 */ /* 0x000fe2000f8e023f */
[----:B------:R-:W-:Y:S11]  /*0ef0*/  BRA `(.L_x_871) ;  /* 0x00000000001c7947 */ /* 0x000ff60003800000 */
.L_x_870:
[----:B------:R-:W-:Y:S01]  /*0f00*/  ULDC UR6, c[0x0][0xdc4] ;  /* 0x0003710000067ab9 */ /* 0x000fe20000000800 */
[----:B------:R-:W-:Y:S01]  /*0f10*/  UMOV UR48, UR7 ;  /* 0x0000000700307c82 */ /* 0x000fe20008000000 */
[----:B------:R-:W-:-:S11]  /*0f20*/  UISETP.NE.AND UP0, UPT, UR6, 0x1, UPT ;  /* 0x000000010600788c */ /* 0x000fd6000bf05270 */
[----:B------:R-:W-:Y:S02]  /*0f30*/  @UP0 ULDC.64 UR10, c[0x0][0xdc8] ;  /* 0x00037200000a0ab9 */ /* 0x000fe40000000a00 */
[----:B------:R-:W-:-:S04]  /*0f40*/  UIMAD.WIDE.U32 UR4, UR7, UR10, URZ ;  /* 0x0000000a070472a5 */ /* 0x000fc8000f8e003f */
[----:B------:R-:W-:-:S04]  /*0f50*/  @UP0 USHF.R.U32.HI UR48, URZ, UR11, UR5 ;  /* 0x0000000b3f300299 */ /* 0x000fc80008011605 */
[----:B------:R-:W-:-:S12]  /*0f60*/  UIMAD UR4, UR48, UR6, URZ ;  /* 0x00000006300472a4 */ /* 0x000fd8000f8e023f */
.L_x_871:
[----:B------:R-:W-:Y:S01]  /*0f70*/  UIADD3 UR6, UR7, -UR4, URZ ;  /* 0x8000000407067290 */ /* 0x000fe2000fffe03f */
[----:B------:R-:W-:Y:S01]  /*0f80*/  ULDC UR43, c[0x0][0xdb8] ;  /* 0x00036e00002b7ab9 */ /* 0x000fe20000000800 */
[----:B------:R-:W-:Y:S02]  /*0f90*/  ULOP3.LUT UR7, URZ, UR48, URZ, 0x33, !UPT ;  /* 0x000000303f077292 */ /* 0x000fe4000f8e333f */
[----:B------:R-:W-:Y:S01]  /*0fa0*/  UISETP.NE.AND UP1, UPT, UR43, 0x1, UPT ;  /* 0x000000012b00788c */ /* 0x000fe2000bf25270 */
[----:B------:R-:W-:Y:S01]  /*0fb0*/  ULDC.64 UR12, c[0x0][0x3f8] ;  /* 0x0000fe00000c7ab9 */ /* 0x000fe20000000a00 */
[----:B------:R-:W-:Y:S01]  /*0fc0*/  ULDC UR42, c[0x0][0xdac] ;  /* 0x00036b00002a7ab9 */ /* 0x000fe20000000800 */
[----:B------:R-:W-:Y:S02]  /*0fd0*/  UISETP.NE.U32.AND UP0, UPT, UR12, URZ, UPT ;  /* 0x0000003f0c00728c */ /* 0x000fe4000bf05070 */
[----:B------:R-:W-:Y:S01]  /*0fe0*/  UIADD3 UR42, UR7, UR42, URZ ;  /* 0x0000002a072a7290 */ /* 0x000fe2000fffe03f */
[----:B------:R-:W-:Y:S01]  /*0ff0*/  ULDC.64 UR4, c[0x0][0x9e0] ;  /* 0x0002780000047ab9 */ /* 0x000fe20000000a00 */
[----:B------:R-:W-:Y:S01]  /*1000*/  ULDC UR11, c[0x0][0xdc4] ;  /* 0x00037100000b7ab9 */ /* 0x000fe20000000800 */
[----:B------:R-:W-:-:S02]  /*1010*/  UISETP.NE.AND.EX UP0, UPT, UR13, URZ, UPT, UP0 ;  /* 0x0000003f0d00728c */ /* 0x000fc4000bf05300 */
[----:B------:R-:W-:Y:S02]  /*1020*/  UISETP.GE.AND UP2, UPT, UR5, 0x1, UPT ;  /* 0x000000010500788c */ /* 0x000fe4000bf46270 */
[----:B------:R-:W-:Y:S01]  /*1030*/  USHF.L.U32 UR42, UR42, 0x7, URZ ;  /* 0x000000072a2a7899 */ /* 0x000fe2000800063f */
[----:B------:R-:W-:Y:S01]  /*1040*/  ULDC UR45, c[0x0][0x404] ;  /* 0x00010100002d7ab9 */ /* 0x000fe20000000800 */
[----:B------:R-:W-:Y:S01]  /*1050*/  ULDC UR9, c[0x0][0x288] ;  /* 0x0000a20000097ab9 */ /* 0x000fe20000000800 */
[----:B------:R-:W-:Y:S01]  /*1060*/  UIMAD UR8, UR8, UR11, UR6 ;  /* 0x0000000b080872a4 */ /* 0x000fe2000f8e0206 */
[----:B------:R-:W-:Y:S01]  /*1070*/  PLOP3.LUT P1, PT, PT, PT, UP2, 0x80, 0x0 ;  /* 0x000000000000781c */ /* 0x000fe20003f2f028 */
[----:B------:R-:W-:Y:S01]  /*1080*/  USEL UR45, UR45, 0x1, UP0 ;  /* 0x000000012d2d7887 */ /* 0x000fe20008000000 */
[----:B------:R-:W-:Y:S01]  /*1090*/  @UP1 ULDC UR6, c[0x0][0xdbc] ;  /* 0x00036f0000061ab9 */ /* 0x000fe20000000800 */
[----:B------:R-:W-:Y:S01]  /*10a0*/  UIADD3 UR53, UR42, 0x80, -UR9 ;  /* 0x000000802a357890 */ /* 0x000fe2000fffe809 */
[----:B------:R-:W-:Y:S01]  /*10b0*/  ULDC UR10, c[0x0][0x2e0] ;  /* 0x0000b800000a7ab9 */ /* 0x000fe20000000800 */
[----:B------:R-:W-:Y:S01]  /*10c0*/  UIMAD.WIDE.U32 UR6, UR8, UR6, URZ ;  /* 0x00000006080672a5 */ /* 0x000fe2000f8e003f */
[----:B------:R-:W-:Y:S01]  /*10d0*/  @UP1 ULDC UR11, c[0x0][0xdc0] ;  /* 0x00037000000b1ab9 */ /* 0x000fe20000000800 */
[----:B------:R-:W-:Y:S01]  /*10e0*/  UIMAD UR53, UR45, UR10, UR53 ;  /* 0x0000000a2d3572a4 */ /* 0x000fe2000f8e0235 */
[----:B------:R-:W-:Y:S01]  /*10f0*/  UMOV UR44, UR8 ;  /* 0x00000008002c7c82 */ /* 0x000fe20008000000 */
[----:B------:R-:W-:-:S02]  /*1100*/  @UP1 USHF.R.U32.HI UR44, URZ, UR11, UR7 ;  /* 0x0000000b3f2c1299 */ /* 0x000fc40008011607 */
[----:B------:R-:W-:Y:S02]  /*1110*/  UIADD3 UR4, UR53, UR4, URZ ;  /* 0x0000000435047290 */ /* 0x000fe4000fffe03f */
[----:B------:R-:W-:-:S04]  /*1120*/  UIADD3 UR6, -UR44, URZ, URZ ;  /* 0x0000003f2c067290 */ /* 0x000fc8000fffe13f */
[----:B------:R-:W-:Y:S01]  /*1130*/  UIMAD UR43, UR43, UR6, UR8 ;  /* 0x000000062b2b72a4 */ /* 0x000fe2000f8e0208 */
[----:B------:R-:W-:Y:S01]  /*1140*/  IMAD.U32 R0, RZ, RZ, UR4 ;  /* 0x00000004ff007e24 */ /* 0x000fe2000f8e00ff */
[----:B------:R-:W-:Y:S10]  /*1150*/  @!P1 BRA `(.L_x_872) ;  /* 0x0000000000409947 */ /* 0x000ff40003800000 */
[----:B------:R-:W-:Y:S01]  /*1160*/  ISETP.LT.AND P0, PT, RZ, UR53, PT ;  /* 0x00000035ff007c0c */ /* 0x000fe2000bf01270 */
[----:B------:R-:W-:-:S12]  /*1170*/  UIADD3 UR4, UR53, -0x1, URZ ;  /* 0xffffffff35047890 */ /* 0x000fd8000fffe03f */
[----:B------:R-:W-:Y:S05]  /*1180*/  @P0 BRA `(.L_x_873) ;  /* 0x00000000001c0947 */ /* 0x000fea0003800000 */
[----:B------:R-:W-:Y:S02]  /*1190*/  UISETP.NE.AND UP0, UPT, UR5, 0x1, UPT ;  /* 0x000000010500788c */ /* 0x000fe4000bf05270 */
[----:B------:R-:W-:-:S09]  /*11a0*/  UIADD3 UR4, -UR53, URZ, URZ ;  /* 0x0000003f35047290 */ /* 0x000fd2000fffe13f */
[----:B------:R-:W-:Y:S02]  /*11b0*/  @UP0 ULDC.64 UR12, c[0x0][0x9e8] ;  /* 0x00027a00000c0ab9 */ /* 0x000fe40000000a00 */
[----:B------:R-:W-:-:S04]  /*11c0*/  UIMAD.WIDE.U32 UR6, UR4, UR12, URZ ;  /* 0x0000000c040672a5 */ /* 0x000fc8000f8e003f */
[----:B------:R-:W-:-:S04]  /*11d0*/  @UP0 USHF.R.U32.HI UR4, URZ, UR13, UR7 ;  /* 0x0000000d3f040299 */ /* 0x000fc80008011607 */
[----:B------:R-:W-:Y:S01]  /*11e0*/  ULOP3.LUT UR4, URZ, UR4, URZ, 0x33, !UPT ;  /* 0x000000043f047292 */ /* 0x000fe2000f8e333f */
[----:B------:R-:W-:Y:S11]  /*11f0*/  BRA `(.L_x_874) ;  /* 0x0000000000107947 */ /* 0x000ff60003800000 */
.L_x_873:
[----:B------:R-:W-:-:S11]  /*1200*/  UISETP.NE.AND UP0, UPT, UR5, 0x1, UPT ;  /* 0x000000010500788c */ /* 0x000fd6000bf05270 */
[----:B------:R-:W-:Y:S02]  /*1210*/  @UP0 ULDC.64 UR12, c[0x0][0x9e8] ;  /* 0x00027a00000c0ab9 */ /* 0x000fe40000000a00 */
[----:B------:R-:W-:-:S04]  /*1220*/  UIMAD.WIDE.U32 UR6, UR4, UR12, URZ ;  /* 0x0000000c040672a5 */ /* 0x000fc8000f8e003f */
[----:B------:R-:W-:-:S12]  /*1230*/  @UP0 USHF.R.U32.HI UR4, URZ, UR13, UR7 ;  /* 0x0000000d3f040299 */ /* 0x000fd80008011607 */
.L_x_874:
[----:B------:R-:W-:-:S06]  /*1240*/  UIMAD UR4, UR4, UR5, UR5 ;  /* 0x00000005040472a4 */ /* 0x000fcc000f8e0205 */
[----:B------:R-:W-:-:S07]  /*1250*/  VIMNMX R0, R0, UR4, PT ;  /* 0x0000000400007c48 */ /* 0x000fce000bfe0100 */
.L_x_872:
[----:B------:R-:W-:Y:S01]  /*1260*/  UIMAD UR4, UR45, UR10, 0x7f ;  /* 0x0000007f2d0474a4 */ /* 0x000fe2000f8e020a */
[----:B------:R-:W-:Y:S01]  /*1270*/  VIADD R0, R0, 0x7f ;  /* 0x0000007f00007836 */ /* 0x000fe20000000000 */
[----:B------:R-:W-:Y:S02]  /*1280*/  UIADD3 UR7, UR42, -UR9, URZ ;  /* 0x800000092a077290 */ /* 0x000fe4000fffe03f */
[----:B------:R-:W-:Y:S02]  /*1290*/  USHF.R.S32.HI UR6, URZ, 0x1f, UR4 ;  /* 0x0000001f3f067899 */ /* 0x000fe40008011404 */
[----:B------:R-:W-:Y:S01]  /*12a0*/  SHF.R.S32.HI R3, RZ, 0x1f, R0 ;  /* 0x0000001fff037819 */ /* 0x000fe20000011400 */
[----:B------:R-:W-:Y:S02]  /*12b0*/  UIMAD UR7, UR45, UR10, UR7 ;  /* 0x0000000a2d0772a4 */ /* 0x000fe4000f8e0207 */
[----:B------:R-:W-:Y:S01]  /*12c0*/  ULEA.HI UR6, UR6, UR4, URZ, 0x7 ;  /* 0x0000000406067291 */ /* 0x000fe2000f8f383f */
[----:B------:R-:W-:Y:S01]  /*12d0*/  LEA.HI R3, R3, R0, RZ, 0x7 ;  /* 0x0000000003037211 */ /* 0x000fe200078f38ff */
[----:B------:R-:W-:-:S02]  /*12e0*/  ULDC UR8, c[0x0][0x9dc] ;  /* 0x0002770000087ab9 */ /* 0x000fc40000000800 */
[----:B------:R-:W-:Y:S01]  /*12f0*/  USHF.R.S32.HI UR6, URZ, 0x7, UR6 ;  /* 0x000000073f067899 */ /* 0x000fe20008011406 */
[----:B------:R-:W-:Y:S01]  /*1300*/  SHF.R.S32.HI R3, RZ, 0x7, R3 ;  /* 0x00000007ff037819 */ /* 0x000fe20000011403 */
[----:B------:R-:W-:-:S04]  /*1310*/  UIADD3 UR8, UR7, -UR8, URZ ;  /* 0x8000000807087290 */ /* 0x000fc8000fffe03f */
[----:B------:R-:W-:Y:S01]  /*1320*/  VIMNMX R88, R3, UR6, PT ;  /* 0x0000000603587c48 */ /* 0x000fe2000bfe0100 */
[----:B------:R-:W-:Y:S07]  /*1330*/  @!P1 BRA `(.L_x_875) ;  /* 0x0000000000489947 */ /* 0x000fee0003800000 */
[----:B------:R-:W-:Y:S02]  /*1340*/  UMOV UR4, UR7 ;  /* 0x0000000700047c82 */ /* 0x000fe40008000000 */
[----:B------:R-:W-:-:S06]  /*1350*/  UISETP.GT.AND UP0, UPT, UR4, -0x1, UPT ;  /* 0xffffffff0400788c */ /* 0x000fcc000bf04270 */
[----:B------:R-:W-:-:S13]  /*1360*/  PLOP3.LUT P0, PT, PT, PT, UP0, 0x80, 0x0 ;  /* 0x000000000000781c */ /* 0x000fda0003f0f008 */
[----:B------:R-:W-:Y:S05]  /*1370*/  @P0 BRA `(.L_x_876) ;  /* 0x00000000001c0947 */ /* 0x000fea0003800000 */
[----:B------:R-:W-:Y:S02]  /*1380*/  UISETP.NE.AND UP0, UPT, UR5, 0x1, UPT ;  /* 0x000000010500788c */ /* 0x000fe4000bf05270 */
[----:B------:R-:W-:-:S09]  /*1390*/  ULOP3.LUT UR4, URZ, UR4, URZ, 0x33, !UPT ;  /* 0x000000043f047292 */ /* 0x000fd2000f8e333f */
[----:B------:R-:W-:Y:S02]  /*13a0*/  @UP0 ULDC.64 UR10, c[0x0][0x9e8] ;  /* 0x00027a00000a0ab9 */ /* 0x000fe40000000a00 */
[----:B------:R-:W-:-:S04]  /*13b0*/  UIMAD.WIDE.U32 UR6, UR4, UR10, URZ ;  /* 0x0000000a040672a5 */ /* 0x000fc8000f8e003f */
[----:B------:R-:W-:-:S04]  /*13c0*/  @UP0 USHF.R.U32.HI UR4, URZ, UR11, UR7 ;  /* 0x0000000b3f040299 */ /* 0x000fc80008011607 */
[----:B------:R-:W-:Y:S01]  /*13d0*/  ULOP3.LUT UR4, URZ, UR4, URZ, 0x33, !UPT ;  /* 0x000000043f047292 */ /* 0x000fe2000f8e333f */
[----:B------:R-:W-:Y:S11]  /*13e0*/  BRA `(.L_x_877) ;  /* 0x0000000000107947 */ /* 0x000ff60003800000 */
.L_x_876:
[----:B------:R-:W-:-:S11]  /*13f0*/  UISETP.NE.AND UP0, UPT, UR5, 0x1, UPT ;  /* 0x000000010500788c */ /* 0x000fd6000bf05270 */
[----:B------:R-:W-:Y:S02]  /*1400*/  @UP0 ULDC.64 UR10, c[0x0][0x9e8] ;  /* 0x00027a00000a0ab9 */ /* 0x000fe40000000a00 */
[----:B------:R-:W-:-:S04]  /*1410*/  UIMAD.WIDE.U32 UR6, UR4, UR10, URZ ;  /* 0x0000000a040672a5 */ /* 0x000fc8000f8e003f */
[----:B------:R-:W-:-:S12]  /*1420*/  @UP0 USHF.R.U32.HI UR4, URZ, UR11, UR7 ;  /* 0x0000000b3f040299 */ /* 0x000fd80008011607 */
.L_x_877:
[----:B------:R-:W-:-:S04]  /*1430*/  UIMAD UR4, UR4, UR5, URZ ;  /* 0x00000005040472a4 */ /* 0x000fc8000f8e023f */
[----:B------:R-:W-:-:S04]  /*1440*/  UISETP.LT.AND UP0, UPT, UR8, UR4, UPT ;  /* 0x000000040800728c */ /* 0x000fc8000bf01270 */
[----:B------:R-:W-:-:S12]  /*1450*/  USEL UR8, UR8, UR4, !UP0 ;  /* 0x0000000408087287 */ /* 0x000fd8000c000000 */
.L_x_875:
[----:B------:R-:W-:Y:S01]  /*1460*/  USHF.R.S32.HI UR4, URZ, 0x1f, UR8 ;  /* 0x0000001f3f047899 */ /* 0x000fe20008011408 */
[----:B------:R-:W-:Y:S01]  /*1470*/  PLOP3.LUT P0, PT, PT, PT, PT, 0x80, 0x0 ;  /* 0x000000000000781c */ /* 0x000fe20003f0f070 */
[----:B------:R-:W-:Y:S01]  /*1480*/  IMAD.MOV.U32 R0, RZ, RZ, RZ ;  /* 0x000000ffff007224 */ /* 0x000fe200078e00ff */
[----:B------:R-:W-:Y:S01]  /*1490*/  CS2R R2, SRZ ;  /* 0x0000000000027805 */ /* 0x000fe2000001ff00 */
[----:B------:R-:W-:Y:S01]  /*14a0*/  ULEA.HI UR4, UR4, UR8, URZ, 0x7 ;  /* 0x0000000804047291 */ /* 0x000fe2000f8f383f */
[----:B------:R-:W-:Y:S02]  /*14b0*/  CS2R R150, SRZ ;  /* 0x0000000000967805 */ /* 0x000fe4000001ff00 */
[----:B------:R-:W-:Y:S02]  /*14c0*/  CS2R R148, SRZ ;  /* 0x0000000000947805 */ /* 0x000fe4000001ff00 */
[----:B------:R-:W-:Y:S01]  /*14d0*/  CS2R R146, SRZ ;  /* 0x0000000000927805 */ /* 0x000fe2000001ff00 */
[----:B------:R-:W-:Y:S01]  /*14e0*/  USHF.R.S32.HI UR4, URZ, 0x7, UR4 ;  /* 0x000000073f047899 */ /* 0x000fe20008011404 */
[----:B------:R-:W-:-:S02]  /*14f0*/  CS2R R144, SRZ ;  /* 0x0000000000907805 */ /* 0x000fc4000001ff00 */
[----:B------:R-:W-:Y:S02]  /*1500*/  CS2R R142, SRZ ;  /* 0x00000000008e7805 */ /* 0x000fe4000001ff00 */
[----:B------:R-:W-:Y:S01]  /*1510*/  CS2R R140, SRZ ;  /* 0x00000000008c7805 */ /* 0x000fe2000001ff00 */
[----:B------:R-:W-:Y:S01]  /*1520*/  UISETP.LT.AND UP0, UPT, URZ, UR4, UPT ;  /* 0x000000043f00728c */ /* 0x000fe2000bf01270 */
[----:B------:R-:W-:Y:S02]  /*1530*/  CS2R R138, SRZ ;  /* 0x00000000008a7805 */ /* 0x000fe4000001ff00 */
[----:B------:R-:W-:Y:S02]  /*1540*/  CS2R R136, SRZ ;  /* 0x0000000000887805 */ /* 0x000fe4000001ff00 */
[----:B------:R-:W-:Y:S01]  /*1550*/  CS2R R134, SRZ ;  /* 0x0000000000867805 */ /* 0x000fe2000001ff00 */
[----:B------:R-:W-:Y:S01]  /*1560*/  USEL UR40, URZ, UR4, !UP0 ;  /* 0x000000043f287287 */ /* 0x000fe2000c000000 */
[----:B------:R-:W-:-:S02]  /*1570*/  CS2R R132, SRZ ;  /* 0x0000000000847805 */ /* 0x000fc4000001ff00 */
[----:B------:R-:W-:Y:S02]  /*1580*/  CS2R R130, SRZ ;  /* 0x0000000000827805 */ /* 0x000fe4000001ff00 */
[----:B------:R-:W-:Y:S02]  /*1590*/  CS2R R128, SRZ ;  /* 0x0000000000807805 */ /* 0x000fe4000001ff00 */
[----:B------:R-:W-:Y:S02]  /*15a0*/  CS2R R126, SRZ ;  /* 0x00000000007e7805 */ /* 0x000fe4000001ff00 */
[----:B------:R-:W-:Y:S02]  /*15b0*/  CS2R R124, SRZ ;  /* 0x00000000007c7805 */ /* 0x000fe4000001ff00 */
[----:B------:R-:W-:Y:S02]  /*15c0*/  ISETP.GT.AND P1, PT, R88, UR40, PT ;  /* 0x0000002858007c0c */ /* 0x000fe4000bf24270 */
        /* <DEDUP_REMOVED lines=16> */
[----:B------:R-:W-:Y:S01]  /*16d0*/  CS2R R90, SRZ ;  /* 0x00000000005a7805 */ /* 0x000fe2000001ff00 */
[----:B------:R-:W-:Y:S02]  /*16e0*/  IMAD.MOV.U32 R89, RZ, RZ, RZ ;  /* 0x000000ffff597224 */ /* 0x000fe400078e00ff */
[----:B------:R-:W-:Y:S01]  /*16f0*/  IMAD.MOV.U32 R8, RZ, RZ, RZ ;  /* 0x000000ffff087224 */ /* 0x000fe200078e00ff */
[----:B------:R-:W-:Y:S06]  /*1700*/  @!P1 BRA `(.L_x_878) ;  /* 0x000000dc00e89947 */ /* 0x000fec0003800000 */
[----:B------:R-:W1:Y:S01]  /*1710*/  SHFL.IDX PT, R0, R188, RZ, 0x1f ;  /* 0x00001fffbc007589 */ /* 0x000e6200000e0000 */
[----:B------:R-:W-:-:S04]  /*1720*/  UIADD3 UR5, UR39, 0x10400, URZ ;  /* 0x0001040027057890 */ /* 0x000fc8000fffe03f */
[----:B------:R-:W-:-:S06]  /*1730*/  ULOP3.LUT UP0, URZ, UR5, 0x3ff, URZ, 0xc0, !UPT ;  /* 0x000003ff053f7892 */ /* 0x000fcc000f80c03f */
[----:B------:R-:W-:Y:S02]  /*1740*/  PLOP3.LUT P0, PT, PT, PT, UP0, 0x80, 0x0 ;  /* 0x000000000000781c */ /* 0x000fe40003f0f008 */
[----:B-1----:R-:W-:-:S13]  /*1750*/  R2UR UR41, R0 ;  /* 0x00000000002972ca */ /* 0x002fda00000e0000 */
[----:B------:R-:W-:-:S04]  /*1760*/  ULEA.HI UR4, UR41, UR41, URZ, 0x1 ;  /* 0x0000002929047291 */ /* 0x000fc8000f8f083f */
        /* <DEDUP_REMOVED lines=9> */
[----:B------:R-:W-:Y:S01]  /*1800*/  IMAD.U32 R4, RZ, RZ, UR4 ;  /* 0x00000004ff047e24 */ /* 0x000fe2000f8e00ff */
[----:B------:R1:W2:Y:S01]  /*1810*/  LDC.64 R2, c[0x4][R0] ;  /* 0x0100000000027b82 */ /* 0x0002a20000000a00 */
        /* <DEDUP_REMOVED lines=11> */
.L_x_879:
[----:B------:R-:W-:Y:S01]  /*18d0*/  ULEA.HI UR4, UR46, UR46, URZ, 0x1 ;  /* 0x0000002e2e047291 */ /* 0x000fe2000f8f083f */
[----:B------:R-:W-:-:S03]  /*18e0*/  IMAD.U32 R2, RZ, RZ, UR47 ;  /* 0x0000002fff027e24 */ /* 0x000fc6000f8e00ff */
[----:B------:R-:W-:Y:S02]  /*18f0*/  ULOP3.LUT UR4, UR4, 0xfffffffe, URZ, 0xc0, !UPT ;  /* 0xfffffffe04047892 */ /* 0x000fe4000f8ec03f */
[----:B------:R-:W-:Y:S02]  /*1900*/  ISETP.NE.AND P0, PT, R2, 0x3, PT ;  /* 0x000000030200780c */ /* 0x000fe40003f05270 */
[----:B------:R-:W-:-:S06]  /*1910*/  UIADD3 UR4, UR46, -UR4, URZ ;  /* 0x800000042e047290 */ /* 0x000fcc000fffe03f */
[----:B------:R-:W-:-:S05]  /*1920*/  IMAD.U32 R0, RZ, RZ, UR4 ;  /* 0x00000004ff007e24 */ /* 0x000fca000f8e00ff */
[----:B------:R-:W-:-:S04]  /*1930*/  SHF.L.U32 R0, R0, 0x1f, RZ ;  /* 0x0000001f00007819 */ /* 0x000fc800000006ff */
[----:B------:R-:W1:Y:S02]  /*1940*/  SYNCS.PHASECHK.TRANS64.TRYWAIT P1, [UR39+0x28800], R0 ;  /* 0x02880000ff0075a7 */ /* 0x000e640008020167 */
[----:B-1----:R-:W-:Y:S05]  /*1950*/  @!P1 BRA `(.L_x_880) ;  /* 0x0000012000609947 */ /* 0x002fea0003800000 */
.L_x_1027:
[----:B------:R-:W-:Y:S05]  /*1960*/  @!P0 BRA `(.L_x_881) ;  /* 0x0000000000048947 */ /* 0x000fea0003800000 */
[----:B------:R-:W-:Y:S01]  /*1970*/  BPT.TRAP 0x1 ;  /* 0x000000040000795c */ /* 0x000fe20000300000 */
.L_x_881:
[----:B------:R-:W-:Y:S02]  /*1980*/  IMAD.U32 R89, RZ, RZ, UR37 ;  /* 0x00000025ff597e24 */ /* 0x000fe4000f8e00ff */
[----:B-1----:R-:W-:-:S03]  /*1990*/  IMAD.U32 R0, RZ, RZ, UR36 ;  /* 0x00000024ff007e24 */ /* 0x002fc6000f8e00ff */
[----:B------:R-:W-:Y:S02]  /*19a0*/  LEA R89, R89, UR39, 0x3 ;  /* 0x0000002759597c11 */ /* 0x000fe4000f8e18ff */
[----:B------:R-:W-:-:S04]  /*19b0*/  SHF.L.U32 R0, R0, 0x1f, RZ ;  /* 0x0000001f00007819 */ /* 0x000fc800000006ff */
[----:B------:R1:W2:Y:S01]  /*19c0*/  SYNCS.PHASECHK.TRANS64.TRYWAIT P2, [R89+URZ+0x28830], R0 ;  /* 0x02883000590075a7 */ /* 0x0002a2000804017f */
[----:B------:R-:W-:Y:S05]  /*19d0*/  @!P0 BRA `(.L_x_882) ;  /* 0x0000000000048947 */ /* 0x000fea0003800000 */
[----:B------:R-:W-:Y:S01]  /*19e0*/  BPT.TRAP 0x1 ;  /* 0x000000040000795c */ /* 0x000fe20000300000 */
.L_x_882:
[----:B------:R-:W3:Y:S02]  /*19f0*/  S2R R2, SR_TID.X ;  /* 0x0000000000027919 */ /* 0x000ee40000002100 */
[----:B---3--:R-:W-:Y:S01]  /*1a00*/  LOP3.LUT P1, RZ, R2, 0x7f, RZ, 0xc0, !PT ;  /* 0x0000007f02ff7812 */ /* 0x008fe2000782c0ff */
[----:B--2---:R-:W-:-:S12]  /*1a10*/  @P2 BRA `(.L_x_883) ;  /* 0x0000000000082947 */ /* 0x004fd80003800000 */
[----:B------:R-:W2:Y:S02]  /*1a20*/  SYNCS.PHASECHK.TRANS64.TRYWAIT P2, [R89+URZ+0x28830], R0 ;  /* 0x02883000590075a7 */ /* 0x000ea4000804017f */
[----:B--2---:R-:W-:Y:S05]  /*1a30*/  @!P2 BRA `(.L_x_884) ;  /* 0x000001200040a947 */ /* 0x004fea0003800000 */
.L_x_883:
[----:B------:R-:W-:Y:S05]  /*1a40*/  WARPSYNC.ALL ;  /* 0x0000000000007948 */ /* 0x000fea0003800000 */
[----:B------:R-:W-:Y:S01]  /*1a50*/  UIADD3 UR4, UR39, 0x18400, URZ ;  /* 0x0001840027047890 */ /* 0x000fe2000fffe03f */
[----:B------:R-:W-:Y:S01]  /*1a60*/  WARPGROUP.ARRIVE ;  /* 0x00000000000079c5 */ /* 0x000fe20000000000 */
[----:B------:R-:W-:Y:S01]  /*1a70*/  ULOP3.LUT UR32, UR52, 0x10000, URZ, 0xfc, !UPT ;  /* 0x0001000034207892 */ /* 0x000fe2000f8efc3f */
[----:B------:R-:W3:Y:S01]  /*1a80*/  LDC R5, c[0x0][0x2e0] ;  /* 0x0000b800ff057b82 */ /* 0x000ee20000000800 */
[----:B------:R-:W-:Y:S01]  /*1a90*/  USHF.R.U32.HI UR4, URZ, 0x4, UR4 ;  /* 0x000000043f047899 */ /* 0x000fe20008011604 */
[----:B------:R-:W-:Y:S01]  /*1aa0*/  UMOV UR33, 0x40000040 ;  /* 0x4000004000217882 */ /* 0x000fe20000000000 */
[----:B------:R-:W-:-:S02]  /*1ab0*/  UMOV UR35, 0x40000040 ;  /* 0x4000004000237882 */ /* 0x000fc40000000000 */
[----:B------:R-:W-:Y:S01]  /*1ac0*/  ULOP3.LUT UR4, UR4, 0x3fff, URZ, 0xc0, !UPT ;  /* 0x00003fff04047892 */ /* 0x000fe2000f8ec03f */
[----:B------:R-:W-:Y:S01]  /*1ad0*/  UMOV UR5, 0x40000040 ;  /* 0x4000004000057882 */ /* 0x000fe20000000000 */
[----:B------:R-:W-:Y:S02]  /*1ae0*/  UMOV UR7, 0x40000040 ;  /* 0x4000004000077882 */ /* 0x000fe40000000000 */
[----:B------:R-:W-:Y:S01]  /*1af0*/  ULOP3.LUT UR49, UR4, 0x10000, URZ, 0xfc, !UPT ;  /* 0x0001000004317892 */ /* 0x000fe2000f8efc3f */
[----:B------:R-:W4:Y:S01]  /*1b00*/  LDC.64 R10, c[0x0][0x9e0] ;  /* 0x00027800ff0a7b82 */ /* 0x000f220000000a00 */
[----:B------:R-:W-:Y:S02]  /*1b10*/  UIADD3 UR4, UR32, 0x2, URZ ;  /* 0x0000000220047890 */ /* 0x000fe4000fffe03f */
[----:B------:R-:W-:Y:S02]  /*1b20*/  ULEA UR34, UR37, UR49, 0xb ;  /* 0x0000003125227291 */ /* 0x000fe4000f8e583f */
[----:B------:R-:W-:-:S02]  /*1b30*/  UIADD3 UR8, UR32, 0x4, URZ ;  /* 0x0000000420087890 */ /* 0x000fc4000fffe03f */
[----:B------:R-:W-:Y:S02]  /*1b40*/  UIADD3 UR6, UR34, 0x2, URZ ;  /* 0x0000000222067890 */ /* 0x000fe4000fffe03f */
[----:B------:R-:W-:Y:S01]  /*1b50*/  UIADD3 UR10, UR34, 0x4, URZ ;  /* 0x00000004220a7890 */ /* 0x000fe2000fffe03f */
[----:B------:R-:W-:Y:S02]  /*1b60*/  UMOV UR9, 0x40000040 ;  /* 0x4000004000097882 */ /* 0x000fe40000000000 */
[----:B------:R-:W-:Y:S01]  /*1b70*/  HGMMA.64x128x16.F32.BF16 R24, gdesc[UR32], RZ, !UPT, gsb0 ;  /* 0x01e00000201879f0 */ /* 0x000fe2000c0018ff */
[----:B------:R-:W-:Y:S01]  /*1b80*/  UMOV UR11, 0x40000040 ;  /* 0x40000040000b7882 */ /* 0x000fe20000000000 */
[----:B------:R-:W-:Y:S02]  /*1b90*/  UIADD3 UR12, UR32, 0x6, URZ ;  /* 0x00000006200c7890 */ /* 0x000fe4000fffe03f */
[----:B------:R-:W-:Y:S01]  /*1ba0*/  UIADD3 UR14, UR34, 0x6, URZ ;  /* 0x00000006220e7890 */ /* 0x000fe2000fffe03f */
[----:B------:R-:W-:Y:S01]  /*1bb0*/  UMOV UR13, 0x40000040 ;  /* 0x40000040000d7882 */ /* 0x000fe20000000000 */
[----:B------:R-:W-:Y:S01]  /*1bc0*/  UMOV UR15, 0x40000040 ;  /* 0x40000040000f7882 */ /* 0x000fe20000000000 */
[----:B------:R-:W-:-:S02]  /*1bd0*/  UIADD3 UR16, UR32, 0x400, URZ ;  /* 0x0000040020107890 */ /* 0x000fc4000fffe03f */
[----:B------:R-:W-:Y:S01]  /*1be0*/  UIADD3 UR18, UR34, 0x400, URZ ;  /* 0x0000040022127890 */ /* 0x000fe2000fffe03f */
[----:B------:R-:W-:Y:S01]  /*1bf0*/  UMOV UR17, 0x40000040 ;  /* 0x4000004000117882 */ /* 0x000fe20000000000 */
[----:B------:R-:W-:Y:S01]  /*1c00*/  UMOV UR19, 0x40000040 ;  /* 0x4000004000137882 */ /* 0x000fe20000000000 */
[----:B------:R-:W-:Y:S01]  /*1c10*/  UIADD3 UR20, UR32, 0x402, URZ ;  /* 0x0000040220147890 */ /* 0x000fe2000fffe03f */
[----:B----4-:R-:W-:Y:S01]  /*1c20*/  ISETP.GE.AND P2, PT, R11, 0x1, PT ;  /* 0x000000010b00780c */ /* 0x010fe20003f46270 */
[----:B------:R-:W-:Y:S01]  /*1c30*/  UIADD3 UR22, UR34, 0x402, URZ ;  /* 0x0000040222167890 */ /* 0x000fe2000fffe03f */
[----:B------:R-:W-:Y:S01]  /*1c40*/  UMOV UR21, 0x40000040 ;  /* 0x4000004000157882 */ /* 0x000fe20000000000 */
        /* <DEDUP_REMOVED lines=9> */
[----:B------:R-:W-:Y:S02]  /*1ce0*/  WARPGROUP.DEPBAR.LE gsb0, 0x0 ;  /* 0x00008000000079c5 */ /* 0x000fe40000010000 */
[----:B------:R-:W-:-:S06]  /*1cf0*/  WARPGROUP.ARRIVE ;  /* 0x00000000000079c5 */ /* 0x000fcc0000000000 */
[----:B------:R-:W-:Y:S01]  /*1d00*/  HGMMA.64x128x16.F32.BF16 R24, gdesc[UR4], R24, gsb0 ;  /* 0x01e00000041879f0 */ /* 0x000fe20008001818 */
[----:B------:R-:W-:Y:S02]  /*1d10*/  ULDC.64 UR6, c[0x0][0x9d8] ;  /* 0x0002760000067ab9 */ /* 0x000fe40000000a00 */
[----:B------:R-:W-:Y:S01]  /*1d20*/  ULOP3.LUT UR52, URZ, UR7, URZ, 0x33, !UPT ;  /* 0x000000073f347292 */ /* 0x000fe2000f8e333f */
[----:B------:R-:W-:Y:S02]  /*1d30*/  WARPGROUP.DEPBAR.LE gsb0, 0x0 ;  /* 0x00008000000079c5 */ /* 0x000fe40000010000 */
[----:B------:R-:W-:-:S06]  /*1d40*/  WARPGROUP.ARRIVE ;  /* 0x00000000000079c5 */ /* 0x000fcc0000000000 */
[----:B------:R-:W-:Y:S03]  /*1d50*/  HGMMA.64x128x16.F32.BF16 R24, gdesc[UR8], R24, gsb0 ;  /* 0x01e00000081879f0 */ /* 0x000fe60008001818 */
[----:B------:R-:W-:Y:S02]  /*1d60*/  WARPGROUP.DEPBAR.LE gsb0, 0x0 ;  /* 0x00008000000079c5 */ /* 0x000fe40000010000 */
[----:B------:R-:W-:-:S07]  /*1d70*/  WARPGROUP.ARRIVE ;  /* 0x00000000000079c5 */ /* 0x000fce0000000000 */
        /* <DEDUP_REMOVED lines=14> */
[----:B------:R-:W-:Y:S01]  /*1e60*/  FMUL.FTZ R4, R45, UR6 ;  /* 0x000000062d047c20 */ /* 0x000fe20008410000 */
[----:B-12---:R-:W-:Y:S01]  /*1e70*/  FMUL.FTZ R0, R41, UR6 ;  /* 0x0000000629007c20 */ /* 0x006fe20008410000 */
[----:B------:R-:W-:Y:S01]  /*1e80*/  FMUL.FTZ R37, R37, UR6 ;  /* 0x0000000625257c20 */ /* 0x000fe20008410000 */
[----:B------:R-:W-:Y:S01]  /*1e90*/  FMUL.FTZ R29, R29, UR6 ;  /* 0x000000061d1d7c20 */ /* 0x000fe20008410000 */
[----:B------:R1:W2:Y:S01]  /*1ea0*/  MUFU.TANH R112, R4 ;  /* 0x0000000400707308 */ /* 0x0002a20000002400 */
[----:B------:R-:W-:Y:S01]  /*1eb0*/  FMUL.FTZ R57, R57, UR6 ;  /* 0x0000000639397c20 */ /* 0x000fe20008410000 */
[----:B------:R-:W-:Y:S01]  /*1ec0*/  FMUL.FTZ R13, R31, UR6 ;  /* 0x000000061f0d7c20 */ /* 0x000fe20008410000 */
[----:B------:R-:W-:Y:S01]  /*1ed0*/  FMUL.FTZ R25, R25, UR6 ;  /* 0x0000000619197c20 */ /* 0x000fe20008410000 */
[----:B------:R-:W-:Y:S01]  /*1ee0*/  FMUL.FTZ R33, R33, UR6 ;  /* 0x0000000621217c20 */ /* 0x000fe20008410000 */
[----:B------:R-:W-:Y:S01]  /*1ef0*/  FMUL.FTZ R31, R43, UR6 ;  /* 0x000000062b1f7c20 */ /* 0x000fe20008410000 */
[----:B------:R-:W-:Y:S01]  /*1f00*/  FMUL.FTZ R43, R47, UR6 ;  /* 0x000000062f2b7c20 */ /* 0x000fe20008410000 */
[----:B------:R-:W-:Y:S01]  /*1f10*/  FMUL.FTZ R47, R51, UR6 ;  /* 0x00000006332f7c20 */ /* 0x000fe20008410000 */
[----:B------:R4:W2:Y:S01]  /*1f20*/  MUFU.TANH R116, R0 ;  /* 0x0000000000747308 */ /* 0x0008a20000002400 */
[----:B-1----:R-:W-:Y:S01]  /*1f30*/  FMUL.FTZ R4, R53, UR6 ;  /* 0x0000000635047c20 */ /* 0x002fe20008410000 */
[----:B------:R-:W-:Y:S01]  /*1f40*/  FMUL.FTZ R7, R27, UR6 ;  /* 0x000000061b077c20 */ /* 0x000fe20008410000 */
[----:B------:R-:W-:Y:S01]  /*1f50*/  FMUL.FTZ R51, R55, UR6 ;  /* 0x0000000637337c20 */ /* 0x000fe20008410000 */
[----:B------:R-:W-:Y:S01]  /*1f60*/  FMUL.FTZ R21, R35, UR6 ;  /* 0x0000000623157c20 */ /* 0x000fe20008410000 */
[----:B------:R-:W-:Y:S01]  /*1f70*/  FMUL.FTZ R27, R39, UR6 ;  /* 0x00000006271b7c20 */ /* 0x000fe20008410000 */
[----:B------:R-:W-:Y:S01]  /*1f80*/  FMUL.FTZ R55, R59, UR6 ;  /* 0x000000063b377c20 */ /* 0x000fe20008410000 */
[----:B------:R-:W-:Y:S01]  /*1f90*/  FMUL.FTZ R2, R24, UR6 ;  /* 0x0000000618027c20 */ /* 0x000fe20008410000 */
[----:B------:R1:W2:Y:S01]  /*1fa0*/  MUFU.TANH R102, R4 ;  /* 0x0000000400667308 */ /* 0x0002a20000002400 */
[----:B----4-:R-:W-:Y:S01]  /*1fb0*/  FMUL.FTZ R0, R49, UR6 ;  /* 0x0000000631007c20 */ /* 0x010fe20008410000 */
        /* <DEDUP_REMOVED lines=15> */
[----:B----4-:R-:W-:-:S02]  /*20b0*/  IMAD.MOV.U32 R37, RZ, RZ, -0x80 ;  /* 0xffffff80ff257424 */ /* 0x010fc400078e00ff */
[----:B------:R-:W-:Y:S01]  /*20c0*/  FMUL.FTZ R52, R52, UR6 ;  /* 0x0000000634347c20 */ /* 0x000fe20008410000 */
[----:B------:R-:W-:Y:S01]  /*20d0*/  FMUL.FTZ R49, R54, UR6 ;  /* 0x0000000636317c20 */ /* 0x000fe20008410000 */
[----:B------:R-:W-:Y:S01]  /*20e0*/  FMUL.FTZ R56, R56, UR6 ;  /* 0x0000000638387c20 */ /* 0x000fe20008410000 */
[----:B------:R-:W-:Y:S01]  /*20f0*/  FMUL.FTZ R53, R58, UR6 ;  /* 0x000000063a357c20 */ /* 0x000fe20008410000 */
[----:B------:R-:W-:Y:S01]  /*2100*/  FMUL.FTZ R60, R60, UR6 ;  /* 0x000000063c3c7c20 */ /* 0x000fe20008410000 */
[----:B------:R-:W-:Y:S01]  /*2110*/  FMUL.FTZ R59, R62, UR6 ;  /* 0x000000063e3b7c20 */ /* 0x000fe20008410000 */
[----:B------:R4:W2:Y:S01]  /*2120*/  MUFU.TANH R12, R29 ;  /* 0x0000001d000c7308 */ /* 0x0008a20000002400 */
[----:B-1----:R-:W1:Y:S01]  /*2130*/  LDC R4, c[0x0][0x288] ;  /* 0x0000a200ff047b82 */ /* 0x002e620000000800 */
[----:B------:R-:W-:Y:S01]  /*2140*/  FMUL.FTZ R64, R64, UR6 ;  /* 0x0000000640407c20 */ /* 0x000fe20008410000 */
[----:B------:R-:W-:Y:S01]  /*2150*/  FMUL.FTZ R68, R68, UR6 ;  /* 0x0000000644447c20 */ /* 0x000fe20008410000 */
[----:B------:R-:W-:Y:S01]  /*2160*/  FMUL.FTZ R67, R70, UR6 ;  /* 0x0000000646437c20 */ /* 0x000fe20008410000 */
[----:B------:R-:W-:Y:S01]  /*2170*/  FMUL.FTZ R72, R72, UR6 ;  /* 0x0000000648487c20 */ /* 0x000fe20008410000 */
[----:B------:R-:W-:Y:S01]  /*2180*/  FMUL.FTZ R74, R74, UR6 ;  /* 0x000000064a4a7c20 */ /* 0x000fe20008410000 */
[----:B------:R-:W-:Y:S01]  /*2190*/  FMUL.FTZ R75, R75, UR6 ;  /* 0x000000064b4b7c20 */ /* 0x000fe20008410000 */
[----:B------:R5:W1:Y:S01]  /*21a0*/  MUFU.TANH R106, R0 ;  /* 0x00000000006a7308 */ /* 0x000a620000002400 */
[----:B----4-:R-:W-:Y:S01]  /*21b0*/  FMUL.FTZ R29, R42, UR6 ;  /* 0x000000062a1d7c20 */ /* 0x010fe20008410000 */
[----:B------:R-:W-:-:S02]  /*21c0*/  IMAD R42, R88, R37, 0x80 ;  /* 0x00000080582a7424 */ /* 0x000fc400078e0225 */
[----:B------:R-:W-:Y:S01]  /*21d0*/  FMUL.FTZ R76, R76, UR6 ;  /* 0x000000064c4c7c20 */ /* 0x000fe20008410000 */
[----:B------:R-:W-:Y:S01]  /*21e0*/  FMUL.FTZ R79, R79, UR6 ;  /* 0x000000064f4f7c20 */ /* 0x000fe20008410000 */
[----:B------:R-:W-:Y:S01]  /*21f0*/  FMUL.FTZ R80, R80, UR6 ;  /* 0x0000000650507c20 */ /* 0x000fe20008410000 */
[----:B------:R-:W-:Y:S01]  /*2200*/  FMUL.FTZ R81, R81, UR6 ;  /* 0x0000000651517c20 */ /* 0x000fe20008410000 */
[----:B------:R-:W-:Y:S01]  /*2210*/  FMUL.FTZ R35, R82, UR6 ;  /* 0x0000000652237c20 */ /* 0x000fe20008410000 */
[----:B------:R3:W4:Y:S01]  /*2220*/  MUFU.TANH R98, R57 ;  /* 0x0000003900627308 */ /* 0x0007220000002400 */
[----:B-----5:R-:W-:Y:S01]  /*2230*/  FMUL.FTZ R0, R61, UR6 ;  /* 0x000000063d007c20 */ /* 0x020fe20008410000 */
[----:B------:R-:W-:Y:S01]  /*2240*/  FMUL.FTZ R61, R63, UR6 ;  /* 0x000000063f3d7c20 */ /* 0x000fe20008410000 */
[----:B------:R-:W-:Y:S01]  /*2250*/  FMUL.FTZ R63, R66, UR6 ;  /* 0x00000006423f7c20 */ /* 0x000fe20008410000 */
[----:B------:R-:W-:Y:S01]  /*2260*/  FMUL.FTZ R85, R85, UR6 ;  /* 0x0000000655557c20 */ /* 0x000fe20008410000 */
[----:B------:R-:W-:Y:S01]  /*2270*/  FMUL.FTZ R37, R86, UR6 ;  /* 0x0000000656257c20 */ /* 0x000fe20008410000 */
[----:B------:R-:W-:Y:S01]  /*2280*/  FMUL.FTZ R39, R87, UR6 ;  /* 0x0000000657277c20 */ /* 0x000fe20008410000 */
[----:B------:R-:W-:Y:S01]  /*2290*/  FMUL.FTZ R78, R78, UR6 ;  /* 0x000000064e4e7c20 */ /* 0x000fe20008410000 */
[----:B------:R5:W1:Y:S01]  /*22a0*/  MUFU.TANH R94, R0 ;  /* 0x00000000005e7308 */ /* 0x000a620000002400 */
[----:B---3--:R-:W-:-:S02]  /*22b0*/  IMAD R57, R5, UR45, R42 ;  /* 0x0000002d05397c24 */ /* 0x008fc4000f8e022a */
[----:B------:R-:W-:Y:S01]  /*22c0*/  FMUL.FTZ R84, R84, UR6 ;  /* 0x0000000654547c20 */ /* 0x000fe20008410000 */
[----:B------:R-:W-:Y:S01]  /*22d0*/  FMUL.FTZ R77, R77, UR6 ;  /* 0x000000064d4d7c20 */ /* 0x000fe20008410000 */
[----:B------:R-:W-:-:S03]  /*22e0*/  FMUL.FTZ R73, R73, UR6 ;  /* 0x0000000649497c20 */ /* 0x000fc60008410000 */
[----:B------:R3:W2:Y:S01]  /*22f0*/  MUFU.TANH R8, R25 ;  /* 0x0000001900087308 */ /* 0x0006a20000002400 */
[----:B-----5:R-:W-:Y:S01]  /*2300*/  FMUL.FTZ R0, R69, UR6 ;  /* 0x0000000645007c20 */ /* 0x020fe20008410000 */
[----:B------:R-:W-:Y:S01]  /*2310*/  FMUL.FTZ R69, R71, UR6 ;  /* 0x0000000647457c20 */ /* 0x000fe20008410000 */
[----:B-1----:R-:W-:-:S05]  /*2320*/  IADD3 R71, R57, 0x1, -R4 ;  /* 0x0000000139477810 */ /* 0x002fca0007ffe804 */
[----:B------:R1:W2:Y:S01]  /*2330*/  MUFU.TANH R124, R33 ;  /* 0x00000021007c7308 */ /* 0x0002a20000002400 */
[----:B---3--:R-:W-:Y:S01]  /*2340*/  FMUL.FTZ R25, R38, UR6 ;  /* 0x0000000626197c20 */ /* 0x008fe20008410000 */
[----:B------:R-:W-:Y:S01]  /*2350*/  IMAD R71, R16, -0x2, R71 ;  /* 0xfffffffe10477824 */ /* 0x000fe200078e0247 */
[----:B------:R-:W-:-:S05]  /*2360*/  LEA R38, R88, 0xffffff80, 0x7 ;  /* 0xffffff8058267811 */ /* 0x000fca00078e38ff */
[----:B------:R3:W2:Y:S01]  /*2370*/  MUFU.TANH R14, R0 ;  /* 0x00000000000e7308 */ /* 0x0006a20000002400 */
[----:B-1----:R-:W-:-:S07]  /*2380*/  FMUL.FTZ R33, R83, UR6 ;  /* 0x0000000653217c20 */ /* 0x002fce0008410000 */
[----:B------:R-:W1:Y:S01]  /*2390*/  MUFU.TANH R2, R2 ;  /* 0x0000000200027308 */ /* 0x000e620000002400 */
[----:B---3--:R-:W-:-:S05]  /*23a0*/  @!P1 VIADD R0, R89, 0x28840 ;  /* 0x0002884059009836 */ /* 0x008fca0000000000 */
[----:B------:R-:W-:Y:S02]  /*23b0*/  @!P1 PRMT R0, RZ, 0x654, R0 ;  /* 0x00000654ff009816 */ /* 0x000fe40000000000 */
[----:B------:R-:W3:Y:S02]  /*23c0*/  MUFU.TANH R3, R3 ;  /* 0x0000000300037308 */ /* 0x000ee40000002400 */
[----:B------:R5:W-:Y:S06]  /*23d0*/  @!P1 SYNCS.ARRIVE.TRANS64.RED.A1T0 RZ, [R0+URZ], RZ ;  /* 0x000000ff00ff99a7 */ /* 0x000bec000810043f */
[----:B------:R-:W1:Y:S01]  /*23e0*/  MUFU.TANH R7, R7 ;  /* 0x0000000700077308 */ /* 0x000e620000002400 */
[----:B-----5:R-:W-:-:S07]  /*23f0*/  VIADD R0, R187, UR42 ;  /* 0x0000002abb007c36 */ /* 0x020fce0008000000 */
[----:B------:R-:W1:Y:S08]  /*2400*/  MUFU.TANH R28, R28 ;  /* 0x0000001c001c7308 */ /* 0x000e700000002400 */
        /* <DEDUP_REMOVED lines=46> */
[----:B------:R5:W1:Y:S08]  /*26f0*/  MUFU.TANH R20, R77 ;  /* 0x0000004d00147308 */ /* 0x000a700000002400 */
[----:B------:R4:W1:Y:S01]  /*2700*/  MUFU.TANH R24, R73 ;  /* 0x0000004900187308 */ /* 0x0008620000002400 */
[----:B-----5:R-:W-:-:S02]  /*2710*/  VIADD R77, R71, UR52 ;  /* 0x00000034474d7c36 */ /* 0x020fc40008000000 */
[----:B------:R-:W-:Y:S02]  /*2720*/  IMAD.IADD R71, R71, 0x1, R10 ;  /* 0x0000000147477824 */ /* 0x000fe400078e020a */
[----:B------:R-:W-:Y:S02]  /*2730*/  IMAD.IADD R30, R77, 0x1, R0 ;  /* 0x000000014d1e7824 */ /* 0x000fe400078e0200 */
[----:B----4-:R-:W-:-:S05]  /*2740*/  IMAD R73, R16, -0x2, R57 ;  /* 0xfffffffe10497824 */ /* 0x010fca00078e0239 */
[----:B------:R-:W-:Y:S01]  /*2750*/  VIADDMNMX R26, R0, R71, R73, PT ;  /* 0x00000047001a7246 */ /* 0x000fe20003800149 */
[----:B--23--:R-:W-:Y:S06]  /*2760*/  @!P2 BRA `(.L_x_885) ;  /* 0x000000000054a947 */ /* 0x00cfec0003800000 */
[----:B------:R-:W-:Y:S01]  /*2770*/  IMAD R57, R5, UR45, R0 ;  /* 0x0000002d05397c24 */ /* 0x000fe2000f8e0200 */
[----:B------:R-:W-:Y:S03]  /*2780*/  BSSY B0, `(.L_x_886) ;  /* 0x000000f000007945 */ /* 0x000fe60003800000 */
[----:B------:R-:W-:-:S05]  /*2790*/  IMAD.IADD R57, R57, 0x1, -R4 ;  /* 0x0000000139397824 */ /* 0x000fca00078e0a04 */
[----:B------:R-:W-:-:S13]  /*27a0*/  ISETP.GT.AND P3, PT, R57, -0x1, PT ;  /* 0xffffffff3900780c */ /* 0x000fda0003f64270 */
[----:B------:R-:W-:Y:S05]  /*27b0*/  @P3 BRA `(.L_x_887) ;  /* 0x00000000001c3947 */ /* 0x000fea0003800000 */
[----:B------:R-:W-:Y:S02]  /*27c0*/  ISETP.NE.AND P3, PT, R11, 0x1, PT ;  /* 0x000000010b00780c */ /* 0x000fe40003f65270 */
[----:B------:R-:W-:-:S11]  /*27d0*/  LOP3.LUT R57, RZ, R57, RZ, 0x33, !PT ;  /* 0x00000039ff397212 */ /* 0x000fd600078e33ff */
[----:B------:R-:W2:Y:S02]  /*27e0*/  @P3 LDC.64 R82, c[0x0][0x9e8] ;  /* 0x00027a00ff523b82 */ /* 0x000ea40000000a00 */
[----:B--2---:R-:W-:-:S05]  /*27f0*/  @P3 IMAD.HI.U32 R6, R57, R82, RZ ;  /* 0x0000005239063227 */ /* 0x004fca00078e00ff */
[----:B------:R-:W-:-:S04]  /*2800*/  @P3 SHF.R.U32.HI R57, RZ, R83, R6 ;  /* 0x00000053ff393219 */ /* 0x000fc80000011606 */
[----:B------:R-:W-:Y:S01]  /*2810*/  LOP3.LUT R57, RZ, R57, RZ, 0x33, !PT ;  /* 0x00000039ff397212 */ /* 0x000fe200078e33ff */
[----:B------:R-:W-:Y:S06]  /*2820*/  BRA `(.L_x_888) ;  /* 0x0000000000107947 */ /* 0x000fec0003800000 */
.L_x_887:
[----:B------:R-:W-:-:S13]  /*2830*/  ISETP.NE.AND P3, PT, R11, 0x1, PT ;  /* 0x000000010b00780c */ /* 0x000fda0003f65270 */
[----:B------:R-:W2:Y:S02]  /*2840*/  @P3 LDC.64 R82, c[0x0][0x9e8] ;  /* 0x00027a00ff523b82 */ /* 0x000ea40000000a00 */
[----:B--2---:R-:W-:-:S05]  /*2850*/  @P3 IMAD.HI.U32 R6, R57, R82, RZ ;  /* 0x0000005239063227 */ /* 0x004fca00078e00ff */
[----:B------:R-:W-:-:S07]  /*2860*/  @P3 SHF.R.U32.HI R57, RZ, R83, R6 ;  /* 0x00000053ff393219 */ /* 0x000fce0000011606 */
.L_x_888:
[----:B------:R-:W-:Y:S05]  /*2870*/  BSYNC B0 ;  /* 0x0000000000007941 */ /* 0x000fea0003800000 */
.L_x_886:
[----:B------:R-:W-:-:S04]  /*2880*/  IMAD R57, R57, R11, -R38 ;  /* 0x0000000b39397224 */ /* 0x000fc800078e0a26 */
[----:B------:R-:W-:-:S05]  /*2890*/  IMAD R57, R16, -0x2, R57 ;  /* 0xfffffffe10397824 */ /* 0x000fca00078e0239 */
[----:B------:R-:W-:Y:S02]  /*28a0*/  VIMNMX R30, R30, R57, !PT ;  /* 0x000000391e1e7248 */ /* 0x000fe40007fe0100 */
[----:B------:R-:W-:-:S07]  /*28b0*/  VIADDMNMX R26, R57, R11, R26, PT ;  /* 0x0000000b391a7246 */ /* 0x000fce000380011a */
.L_x_885:
[C---:B------:R-:W-:Y:S02]  /*28c0*/  ISETP.GE.AND P4, PT, R42.reuse, 0x9, PT ;  /* 0x000000092a00780c */ /* 0x040fe40003f86270 */
[----:B------:R-:W-:Y:S02]  /*28d0*/  ISETP.GE.AND P3, PT, R42, 0x2, PT ;  /* 0x000000022a00780c */ /* 0x000fe40003f66270 */
[----:B------:R-:W-:Y:S02]  /*28e0*/  P2R R46, PR, RZ, 0x10 ;  /* 0x00000010ff2e7803 */ /* 0x000fe40000000000 */
[C---:B------:R-:W-:Y:S02]  /*28f0*/  ISETP.GT.AND P4, PT, R30.reuse, 0x8, !P4 ;  /* 0x000000081e00780c */ /* 0x040fe40006784270 */
[----:B------:R-:W-:Y:S02]  /*2900*/  ISETP.GT.AND P5, PT, R30, 0x1, !P3 ;  /* 0x000000011e00780c */ /* 0x000fe40005fa4270 */
[----:B------:R-:W-:-:S02]  /*2910*/  ISETP.LT.OR P4, PT, R26, 0x9, P4 ;  /* 0x000000091a00780c */ /* 0x000fc40002781670 */
[----:B------:R-:W-:Y:S02]  /*2920*/  ISETP.GE.AND P6, PT, R42, 0xa, PT ;  /* 0x0000000a2a00780c */ /* 0x000fe40003fc6270 */
[----:B-1----:R-:W-:Y:S02]  /*2930*/  FSEL R182, R28, -INF , !P4 ;  /* 0xff8000001cb67808 */ /* 0x002fe40006000000 */
[----:B------:R-:W-:Y:S02]  /*2940*/  ISETP.LT.OR P5, PT, R26, 0x2, P5 ;  /* 0x000000021a00780c */ /* 0x000fe40002fa1670 */
[----:B------:R-:W-:Y:S02]  /*2950*/  ISETP.GT.AND P4, PT, R30, 0x9, !P6 ;  /* 0x000000091e00780c */ /* 0x000fe40007784270 */
[----:B------:R-:W-:Y:S02]  /*2960*/  FSEL R128, R8, -INF , !P5 ;  /* 0xff80000008807808 */ /* 0x000fe40006800000 */
[----:B------:R-:W-:-:S02]  /*2970*/  ISETP.LT.OR P4, PT, R26, 0xa, P4 ;  /* 0x0000000a1a00780c */ /* 0x000fc40002781670 */
[----:B------:R-:W-:Y:S02]  /*2980*/  ISETP.GE.AND P5, PT, R42, 0x11, PT ;  /* 0x000000112a00780c */ /* 0x000fe40003fa6270 */
[----:B------:R-:W-:Y:S02]  /*2990*/  FSEL R130, R12, -INF , !P4 ;  /* 0xff8000000c827808 */ /* 0x000fe40006000000 */
[----:B------:R-:W-:Y:S02]  /*29a0*/  ISETP.GT.AND P4, PT, R30, 0x10, !P5 ;  /* 0x000000101e00780c */ /* 0x000fe40006f84270 */
[----:B------:R-:W-:Y:S02]  /*29b0*/  P2R R54, PR, RZ, 0x20 ;  /* 0x00000020ff367803 */ /* 0x000fe40000000000 */
[----:B------:R-:W-:Y:S02]  /*29c0*/  ISETP.LT.OR P4, PT, R26, 0x11, P4 ;  /* 0x000000111a00780c */ /* 0x000fe40002781670 */
[----:B------:R-:W-:-:S02]  /*29d0*/  ISETP.GE.AND P5, PT, R42, 0x12, PT ;  /* 0x000000122a00780c */ /* 0x000fc40003fa6270 */
[----:B------:R-:W-:Y:S02]  /*29e0*/  FSEL R176, R32, -INF , !P4 ;  /* 0xff80000020b07808 */ /* 0x000fe40006000000 */
[----:B------:R-:W-:Y:S02]  /*29f0*/  ISETP.GT.AND P4, PT, R30, 0x11, !P5 ;  /* 0x000000111e00780c */ /* 0x000fe40006f84270 */
[----:B------:R-:W-:Y:S02]  /*2a00*/  P2R R32, PR, RZ, 0x20 ;  /* 0x00000020ff207803 */ /* 0x000fe40000000000 */
[----:B------:R-:W-:Y:S02]  /*2a10*/  ISETP.LT.OR P4, PT, R26, 0x12, P4 ;  /* 0x000000121a00780c */ /* 0x000fe40002781670 */
[----:B------:R-:W-:Y:S02]  /*2a20*/  ISETP.GE.AND P5, PT, R42, 0x19, PT ;  /* 0x000000192a00780c */ /* 0x000fe40003fa6270 */
[----:B------:R-:W-:-:S02]  /*2a30*/  FSEL R124, R124, -INF , !P4 ;  /* 0xff8000007c7c7808 */ /* 0x000fc40006000000 */
[----:B------:R-:W-:Y:S02]  /*2a40*/  ISETP.GT.AND P4, PT, R30, 0x18, !P5 ;  /* 0x000000181e00780c */ /* 0x000fe40006f84270 */
[----:B------:R-:W-:Y:S02]  /*2a50*/  P2R R58, PR, RZ, 0x20 ;  /* 0x00000020ff3a7803 */ /* 0x000fe40000000000 */
[----:B------:R-:W-:Y:S02]  /*2a60*/  ISETP.LT.OR P4, PT, R26, 0x19, P4 ;  /* 0x000000191a00780c */ /* 0x000fe40002781670 */
[----:B------:R-:W-:Y:S02]  /*2a70*/  ISETP.GE.AND P5, PT, R42, 0x1a, PT ;  /* 0x0000001a2a00780c */ /* 0x000fe40003fa6270 */
[----:B------:R-:W-:Y:S02]  /*2a80*/  FSEL R122, R36, -INF , !P4 ;  /* 0xff800000247a7808 */ /* 0x000fe40006000000 */
[----:B------:R-:W-:-:S02]  /*2a90*/  ISETP.GT.AND P4, PT, R30, 0x19, !P5 ;  /* 0x000000191e00780c */ /* 0x000fc40006f84270 */
[----:B------:R-:W-:Y:S02]  /*2aa0*/  P2R R62, PR, RZ, 0x20 ;  /* 0x00000020ff3e7803 */ /* 0x000fe40000000000 */
[----:B------:R-:W-:Y:S02]  /*2ab0*/  ISETP.LT.OR P4, PT, R26, 0x1a, P4 ;  /* 0x0000001a1a00780c */ /* 0x000fe40002781670 */
[----:B------:R-:W-:Y:S02]  /*2ac0*/  ISETP.GE.AND P5, PT, R42, 0x21, PT ;  /* 0x000000212a00780c */ /* 0x000fe40003fa6270 */
[----:B------:R-:W-:Y:S02]  /*2ad0*/  FSEL R120, R120, -INF , !P4 ;  /* 0xff80000078787808 */ /* 0x000fe40006000000 */
[----:B------:R-:W-:Y:S02]  /*2ae0*/  ISETP.GT.AND P4, PT, R30, 0x20, !P5 ;  /* 0x000000201e00780c */ /* 0x000fe40006f84270 */
[----:B------:R-:W-:-:S02]  /*2af0*/  P2R R66, PR, RZ, 0x20 ;  /* 0x00000020ff427803 */ /* 0x000fc40000000000 */
[----:B------:R-:W-:Y:S02]  /*2b00*/  ISETP.LT.OR P4, PT, R26, 0x21, P4 ;  /* 0x000000211a00780c */ /* 0x000fe40002781670 */
[----:B------:R-:W-:Y:S02]  /*2b10*/  ISETP.GE.AND P5, PT, R42, 0x22, PT ;  /* 0x000000222a00780c */ /* 0x000fe40003fa6270 */
[----:B------:R-:W-:Y:S02]  /*2b20*/  FSEL R118, R40, -INF , !P4 ;  /* 0xff80000028767808 */ /* 0x000fe40006000000 */
[----:B------:R-:W-:Y:S02]  /*2b30*/  ISETP.GT.AND P4, PT, R30, 0x21, !P5 ;  /* 0x000000211e00780c */ /* 0x000fe40006f84270 */
[----:B------:R-:W-:Y:S02]  /*2b40*/  P2R R70, PR, RZ, 0x20 ;  /* 0x00000020ff467803 */ /* 0x000fe40000000000 */
        /* <DEDUP_REMOVED lines=96> */
[----:B------:R-:W-:-:S02]  /*3150*/  P2R R50, PR, RZ, 0x40 ;  /* 0x00000040ff327803 */ /* 0x000fc40000000000 */
[----:B------:R-:W-:Y:S02]  /*3160*/  FSEL R8, R80, -INF , !P4 ;  /* 0xff80000050087808 */ /* 0x000fe40006000000 */
[----:B------:R-:W-:-:S04]  /*3170*/  ISETP.GE.AND P4, PT, R42, 0x72, PT ;  /* 0x000000722a00780c */ /* 0x000fc80003f86270 */
[----:B------:R-:W-:-:S04]  /*3180*/  ISETP.GT.AND P5, PT, R30, 0x71, !P4 ;  /* 0x000000711e00780c */ /* 0x000fc800067a4270 */
[----:B------:R-:W-:-:S04]  /*3190*/  ISETP.LT.OR P5, PT, R26, 0x72, P5 ;  /* 0x000000721a00780c */ /* 0x000fc80002fa1670 */
[----:B------:R-:W-:Y:S02]  /*31a0*/  FSEL R14, R81, -INF , !P5 ;  /* 0xff800000510e7808 */ /* 0x000fe40006800000 */
[----:B------:R-:W-:-:S04]  /*31b0*/  ISETP.GE.AND P5, PT, R42, 0x79, PT ;  /* 0x000000792a00780c */ /* 0x000fc80003fa6270 */
[----:B------:R-:W-:-:S04]  /*31c0*/  ISETP.GT.AND P6, PT, R30, 0x78, !P5 ;  /* 0x000000781e00780c */ /* 0x000fc80006fc4270 */
[----:B------:R-:W-:-:S04]  /*31d0*/  ISETP.LT.OR P6, PT, R26, 0x79, P6 ;  /* 0x000000791a00780c */ /* 0x000fc800037c1670 */
[----:B------:R-:W-:Y:S02]  /*31e0*/  FSEL R6, R34, -INF , !P6 ;  /* 0xff80000022067808 */ /* 0x000fe40007000000 */
[----:B------:R-:W-:-:S04]  /*31f0*/  ISETP.GE.AND P6, PT, R42, 0x1, PT ;  /* 0x000000012a00780c */ /* 0x000fc80003fc6270 */
[----:B------:R-:W-:Y:S02]  /*3200*/  P2R R81, PR, RZ, 0x40 ;  /* 0x00000040ff517803 */ /* 0x000fe40000000000 */
[----:B------:R-:W-:-:S04]  /*3210*/  ISETP.GT.AND P6, PT, R30, RZ, !P6 ;  /* 0x000000ff1e00720c */ /* 0x000fc800077c4270 */
[----:B------:R-:W-:-:S04]  /*3220*/  ISETP.LT.OR P6, PT, R26, 0x1, P6 ;  /* 0x000000011a00780c */ /* 0x000fc800037c1670 */
[----:B------:R-:W-:Y:S01]  /*3230*/  FSEL R180, R2, -INF , !P6 ;  /* 0xff80000002b47808 */ /* 0x000fe20007000000 */
[----:B------:R-:W-:Y:S01]  /*3240*/  VIADD R2, R0, 0x8 ;  /* 0x0000000800027836 */ /* 0x000fe20000000000 */
[----:B------:R-:W-:-:S03]  /*3250*/  ISETP.GE.AND P6, PT, R42, 0x7a, PT ;  /* 0x0000007a2a00780c */ /* 0x000fc60003fc6270 */
[----:B------:R-:W-:Y:S01]  /*3260*/  IMAD.IADD R57, R77, 0x1, R2 ;  /* 0x000000014d397824 */ /* 0x000fe200078e0202 */
[----:B------:R-:W-:Y:S02]  /*3270*/  P2R R117, PR, RZ, 0x40 ;  /* 0x00000040ff757803 */ /* 0x000fe40000000000 */
[----:B------:R-:W-:Y:S02]  /*3280*/  ISETP.GT.AND P6, PT, R30, 0x79, !P6 ;  /* 0x000000791e00780c */ /* 0x000fe400077c4270 */
[----:B------:R-:W-:Y:S02]  /*3290*/  VIADDMNMX R110, R2, R71, R73, PT ;  /* 0x00000047026e7246 */ /* 0x000fe40003800149 */
[----:B------:R-:W-:-:S04]  /*32a0*/  ISETP.LT.OR P6, PT, R26, 0x7a, P6 ;  /* 0x0000007a1a00780c */ /* 0x000fc800037c1670 */
[----:B------:R-:W-:Y:S01]  /*32b0*/  FSEL R26, R85, -INF , !P6 ;  /* 0xff800000551a7808 */ /* 0x000fe20007000000 */
[----:B------:R-:W-:Y:S08]  /*32c0*/  @!P2 BRA `(.L_x_889) ;  /* 0x000000000054a947 */ /* 0x000ff00003800000 */
[----:B------:R-:W-:Y:S01]  /*32d0*/  IMAD R71, R5, UR45, R2 ;  /* 0x0000002d05477c24 */ /* 0x000fe2000f8e0202 */
[----:B------:R-:W-:Y:S03]  /*32e0*/  BSSY B0, `(.L_x_890) ;  /* 0x000000f000007945 */ /* 0x000fe60003800000 */
[----:B------:R-:W-:-:S05]  /*32f0*/  IMAD.IADD R71, R71, 0x1, -R4 ;  /* 0x0000000147477824 */ /* 0x000fca00078e0a04 */
[----:B------:R-:W-:-:S13]  /*3300*/  ISETP.GT.AND P6, PT, R71, -0x1, PT ;  /* 0xffffffff4700780c */ /* 0x000fda0003fc4270 */
[----:B------:R-:W-:Y:S05]  /*3310*/  @P6 BRA `(.L_x_891) ;  /* 0x00000000001c6947 */ /* 0x000fea0003800000 */
[----:B------:R-:W-:Y:S02]  /*3320*/  ISETP.NE.AND P6, PT, R11, 0x1, PT ;  /* 0x000000010b00780c */ /* 0x000fe40003fc5270 */
[----:B------:R-:W-:-:S11]  /*3330*/  LOP3.LUT R71, RZ, R71, RZ, 0x33, !PT ;  /* 0x00000047ff477212 */ /* 0x000fd600078e33ff */
[----:B------:R-:W1:Y:S02]  /*3340*/  @P6 LDC.64 R72, c[0x0][0x9e8] ;  /* 0x00027a00ff486b82 */ /* 0x000e640000000a00 */
[----:B-1----:R-:W-:-:S05]  /*3350*/  @P6 IMAD.HI.U32 R30, R71, R72, RZ ;  /* 0x00000048471e6227 */ /* 0x002fca00078e00ff */
[----:B------:R-:W-:-:S04]  /*3360*/  @P6 SHF.R.U32.HI R71, RZ, R73, R30 ;  /* 0x00000049ff476219 */ /* 0x000fc8000001161e */
[----:B------:R-:W-:Y:S01]  /*3370*/  LOP3.LUT R71, RZ, R71, RZ, 0x33, !PT ;  /* 0x00000047ff477212 */ /* 0x000fe200078e33ff */
[----:B------:R-:W-:Y:S06]  /*3380*/  BRA `(.L_x_892) ;  /* 0x0000000000107947 */ /* 0x000fec0003800000 */
.L_x_891:
[----:B------:R-:W-:-:S13]  /*3390*/  ISETP.NE.AND P6, PT, R11, 0x1, PT ;  /* 0x000000010b00780c */ /* 0x000fda0003fc5270 */
[----:B------:R-:W1:Y:S02]  /*33a0*/  @P6 LDC.64 R72, c[0x0][0x9e8] ;  /* 0x00027a00ff486b82 */ /* 0x000e640000000a00 */
[----:B-1----:R-:W-:-:S05]  /*33b0*/  @P6 IMAD.HI.U32 R30, R71, R72, RZ ;  /* 0x00000048471e6227 */ /* 0x002fca00078e00ff */
[----:B------:R-:W-:-:S07]  /*33c0*/  @P6 SHF.R.U32.HI R71, RZ, R73, R30 ;  /* 0x00000049ff476219 */ /* 0x000fce000001161e */
.L_x_892:
[----:B------:R-:W-:Y:S05]  /*33d0*/  BSYNC B0 ;  /* 0x0000000000007941 */ /* 0x000fea0003800000 */
.L_x_890:
[----:B------:R-:W-:-:S04]  /*33e0*/  IMAD R71, R71, R11, -R38 ;  /* 0x0000000b47477224 */ /* 0x000fc800078e0a26 */
[----:B------:R-:W-:-:S05]  /*33f0*/  IMAD R30, R16, -0x2, R71 ;  /* 0xfffffffe101e7824 */ /* 0x000fca00078e0247 */
[----:B------:R-:W-:Y:S02]  /*3400*/  VIMNMX R57, R57, R30, !PT ;  /* 0x0000001e39397248 */ /* 0x000fe40007fe0100 */
[----:B------:R-:W-:-:S07]  /*3410*/  VIADDMNMX R110, R30, R11, R110, PT ;  /* 0x0000000b1e6e7246 */ /* 0x000fce000380016e */
.L_x_889:
[----:B------:R-:W-:Y:S01]  /*3420*/  ISETP.GT.AND P3, PT, R57, 0x1, !P3 ;  /* 0x000000013900780c */ /* 0x000fe20005f64270 */
[----:B------:R-:W-:Y:S01]  /*3430*/  ULDC UR6, c[0x0][0x988] ;  /* 0x0002620000067ab9 */ /* 0x000fe20000000800 */
[----:B------:R-:W-:Y:S01]  /*3440*/  ISETP.NE.AND P6, PT, R32, RZ, PT ;  /* 0x000000ff2000720c */ /* 0x000fe20003fc5270 */
[----:B------:R-:W-:Y:S01]  /*3450*/  IMAD R5, R5, UR45, -R4 ;  /* 0x0000002d05057c24 */ /* 0x000fe2000f8e0a04 */
[----:B------:R-:W-:Y:S02]  /*3460*/  ISETP.LT.OR P3, PT, R110, 0x2, P3 ;  /* 0x000000026e00780c */ /* 0x000fe40001f61670 */
[----:B------:R-:W-:Y:S02]  /*3470*/  ISETP.GT.AND P4, PT, R57, 0x71, !P4 ;  /* 0x000000713900780c */ /* 0x000fe40006784270 */
[----:B------:R-:W-:Y:S02]  /*3480*/  FSEL R30, R7, -INF , !P3 ;  /* 0xff800000071e7808 */ /* 0x000fe40005800000 */
[----:B------:R-:W-:-:S02]  /*3490*/  ISETP.NE.AND P3, PT, R46, RZ, PT ;  /* 0x000000ff2e00720c */ /* 0x000fc40003f65270 */
[----:B------:R-:W-:Y:S02]  /*34a0*/  FMNMX.FTZ R7, R180, R128, !PT ;  /* 0x00000080b4077209 */ /* 0x000fe40007810000 */
[----:B------:R-:W-:Y:S02]  /*34b0*/  ISETP.GT.AND P3, PT, R57, 0x8, !P3 ;  /* 0x000000083900780c */ /* 0x000fe40005f64270 */
[----:B------:R-:W-:Y:S02]  /*34c0*/  FMNMX.FTZ R7, R182, R7, !PT ;  /* 0x00000007b6077209 */ /* 0x000fe40007810000 */
[----:B------:R-:W-:Y:S02]  /*34d0*/  ISETP.LT.OR P3, PT, R110, 0x9, P3 ;  /* 0x000000096e00780c */ /* 0x000fe40001f61670 */
[----:B------:R-:W-:Y:S02]  /*34e0*/  FMNMX.FTZ R7, R130, R7, !PT ;  /* 0x0000000782077209 */ /* 0x000fe40007810000 */
[----:B------:R-:W-:Y:S01]  /*34f0*/  FSEL R32, R9, -INF , !P3 ;  /* 0xff80000009207808 */ /* 0x000fe20005800000 */
[----:B------:R-:W-:Y:S01]  /*3500*/  IMAD.U32 R9, RZ, RZ, UR6 ;  /* 0x00000006ff097e24 */ /* 0x000fe2000f8e00ff */
[----:B------:R-:W-:-:S02]  /*3510*/  ISETP.NE.AND P3, PT, R50, RZ, PT ;  /* 0x000000ff3200720c */ /* 0x000fc40003f65270 */
[----:B------:R-:W-:Y:S02]  /*3520*/  FMNMX.FTZ R7, R176, R7, !PT ;  /* 0x00000007b0077209 */ /* 0x000fe40007810000 */
[----:B------:R-:W-:Y:S02]  /*3530*/  ISETP.GT.AND P3, PT, R57, 0x9, !P3 ;  /* 0x000000093900780c */ /* 0x000fe40005f64270 */
[----:B------:R-:W-:Y:S02]  /*3540*/  FMNMX.FTZ R7, R124, R7, !PT ;  /* 0x000000077c077209 */ /* 0x000fe40007810000 */
[----:B------:R-:W-:Y:S02]  /*3550*/  ISETP.LT.OR P3, PT, R110, 0xa, P3 ;  /* 0x0000000a6e00780c */ /* 0x000fe40001f61670 */
[----:B------:R-:W-:Y:S02]  /*3560*/  FMNMX.FTZ R7, R122, R7, !PT ;  /* 0x000000077a077209 */ /* 0x000fe40007810000 */
[----:B------:R-:W-:-:S02]  /*3570*/  FSEL R34, R13, -INF , !P3 ;  /* 0xff8000000d227808 */ /* 0x000fc40005800000 */
[----:B------:R-:W-:Y:S02]  /*3580*/  ISETP.NE.AND P3, PT, R54, RZ, PT ;  /* 0x000000ff3600720c */ /* 0x000fe40003f65270 */
[----:B------:R-:W-:Y:S02]  /*3590*/  FMNMX.FTZ R7, R120, R7, !PT ;  /* 0x0000000778077209 */ /* 0x000fe40007810000 */
[----:B------:R-:W-:Y:S02]  /*35a0*/  ISETP.GT.AND P3, PT, R57, 0x10, !P3 ;  /* 0x000000103900780c */ /* 0x000fe40005f64270 */
[----:B------:R-:W-:Y:S02]  /*35b0*/  FMNMX.FTZ R7, R118, R7, !PT ;  /* 0x0000000776077209 */ /* 0x000fe40007810000 */
[----:B------:R-:W-:Y:S02]  /*35c0*/  ISETP.LT.OR P3, PT, R110, 0x11, P3 ;  /* 0x000000116e00780c */ /* 0x000fe40001f61670 */
[----:B------:R-:W-:-:S02]  /*35d0*/  FMNMX.FTZ R7, R116, R7, !PT ;  /* 0x0000000774077209 */ /* 0x000fc40007810000 */
[----:B------:R-:W-:Y:S02]  /*35e0*/  FSEL R36, R15, -INF , !P3 ;  /* 0xff8000000f247808 */ /* 0x000fe40005800000 */
[----:B------:R-:W-:Y:S02]  /*35f0*/  ISETP.GT.AND P3, PT, R57, 0x11, !P6 ;  /* 0x000000113900780c */ /* 0x000fe40007764270 */
[----:B------:R-:W-:Y:S02]  /*3600*/  ISETP.NE.AND P6, PT, R40, RZ, PT ;  /* 0x000000ff2800720c */ /* 0x000fe40003fc5270 */
        /* <DEDUP_REMOVED lines=10> */
[----:B------:R-:W-:Y:S02]  /*36b0*/  ISETP.NE.AND P3, PT, R62, RZ, PT ;  /* 0x000000ff3e00720c */ /* 0x000fe40003f65270 */
[----:B------:R-:W-:Y:S02]  /*36c0*/  FMNMX.FTZ R7, R104, R7, !PT ;  /* 0x0000000768077209 */ /* 0x000fe40007810000 */
[----:B------:R-:W-:Y:S02]  /*36d0*/  ISETP.GT.AND P3, PT, R57, 0x19, !P3 ;  /* 0x000000193900780c */ /* 0x000fe40005f64270 */
[----:B------:R-:W-:Y:S02]  /*36e0*/  FMNMX.FTZ R7, R102, R7, !PT ;  /* 0x0000000766077209 */ /* 0x000fe40007810000 */
[----:B------:R-:W-:-:S02]  /*36f0*/  ISETP.LT.OR P3, PT, R110, 0x1a, P3 ;  /* 0x0000001a6e00780c */ /* 0x000fc40001f61670 */
[----:B------:R-:W-:Y:S02]  /*3700*/  FMNMX.FTZ R7, R100, R7, !PT ;  /* 0x0000000764077209 */ /* 0x000fe40007810000 */
[----:B------:R-:W-:Y:S02]  /*3710*/  FSEL R42, R27, -INF , !P3 ;  /* 0xff8000001b2a7808 */ /* 0x000fe40005800000 */
[----:B------:R-:W-:Y:S02]  /*3720*/  ISETP.NE.AND P3, PT, R66, RZ, PT ;  /* 0x000000ff4200720c */ /* 0x000fe40003f65270 */
[----:B------:R-:W-:Y:S02]  /*3730*/  FMNMX.FTZ R7, R98, R7, !PT ;  /* 0x0000000762077209 */ /* 0x000fe40007810000 */
[----:B------:R-:W-:Y:S02]  /*3740*/  ISETP.GT.AND P3, PT, R57, 0x20, !P3 ;  /* 0x000000203900780c */ /* 0x000fe40005f64270 */
[----:B------:R-:W-:-:S02]  /*3750*/  FMNMX.FTZ R7, R96, R7, !PT ;  /* 0x0000000760077209 */ /* 0x000fc40007810000 */
[----:B------:R-:W-:Y:S02]  /*3760*/  ISETP.LT.OR P3, PT, R110, 0x21, P3 ;  /* 0x000000216e00780c */ /* 0x000fe40001f61670 */
[----:B------:R-:W-:Y:S02]  /*3770*/  FMNMX.FTZ R7, R94, R7, !PT ;  /* 0x000000075e077209 */ /* 0x000fe40007810000 */
[----:B------:R-:W-:Y:S02]  /*3780*/  FSEL R44, R29, -INF , !P3 ;  /* 0xff8000001d2c7808 */ /* 0x000fe40005800000 */
[----:B------:R-:W-:Y:S02]  /*3790*/  ISETP.NE.AND P3, PT, R70, RZ, PT ;  /* 0x000000ff4600720c */ /* 0x000fe40003f65270 */
[----:B------:R-:W-:Y:S02]  /*37a0*/  FMNMX.FTZ R7, R92, R7, !PT ;  /* 0x000000075c077209 */ /* 0x000fe40007810000 */
[----:B------:R-:W-:-:S02]  /*37b0*/  ISETP.GT.AND P3, PT, R57, 0x21, !P3 ;  /* 0x000000213900780c */ /* 0x000fc40005f64270 */
[----:B------:R-:W-:Y:S02]  /*37c0*/  FMNMX.FTZ R7, R90, R7, !PT ;  /* 0x000000075a077209 */ /* 0x000fe40007810000 */
[----:B------:R-:W-:Y:S02]  /*37d0*/  ISETP.LT.OR P3, PT, R110, 0x22, P3 ;  /* 0x000000226e00780c */ /* 0x000fe40001f61670 */
[----:B------:R-:W-:Y:S02]  /*37e0*/  FMNMX.FTZ R7, R86, R7, !PT ;  /* 0x0000000756077209 */ /* 0x000fe40007810000 */
[----:B------:R-:W-:Y:S02]  /*37f0*/  FSEL R46, R31, -INF , !P3 ;  /* 0xff8000001f2e7808 */ /* 0x000fe40005800000 */
[----:B------:R-:W-:Y:S02]  /*3800*/  ISETP.NE.AND P3, PT, R78, RZ, PT ;  /* 0x000000ff4e00720c */ /* 0x000fe40003f65270 */
[----:B------:R-:W-:-:S02]  /*3810*/  FMNMX.FTZ R7, R84, R7, !PT ;  /* 0x0000000754077209 */ /* 0x000fc40007810000 */
[----:B------:R-:W-:Y:S02]  /*3820*/  ISETP.GT.AND P3, PT, R57, 0x28, !P3 ;  /* 0x000000283900780c */ /* 0x000fe40005f64270 */
[----:B------:R-:W-:Y:S02]  /*3830*/  FMNMX.FTZ R7, R28, R7, !PT ;  /* 0x000000071c077209 */ /* 0x000fe40007810000 */
[----:B------:R-:W-:Y:S02]  /*3840*/  ISETP.LT.OR P3, PT, R110, 0x29, P3 ;  /* 0x000000296e00780c */ /* 0x000fe40001f61670 */
[----:B------:R-:W-:Y:S02]  /*3850*/  FMNMX.FTZ R7, R24, R7, !PT ;  /* 0x0000000718077209 */ /* 0x000fe40007810000 */
[----:B------:R-:W-:Y:S02]  /*3860*/  FSEL R48, R41, -INF , !P3 ;  /* 0xff80000029307808 */ /* 0x000fe40005800000 */
        /* <DEDUP_REMOVED lines=14> */
[----:B------:R-:W-:Y:S01]  /*3950*/  ISETP.NE.AND P3, PT, R87, RZ, PT ;  /* 0x000000ff5700720c */ /* 0x000fe20003f65270 */
[----:B------:R-:W1:Y:S01]  /*3960*/  SHFL.BFLY PT, R126, R13, 0x2, 0x1f ;  /* 0x0c401f000d7e7f89 */ /* 0x000e6200000e0000 */
[C---:B------:R-:W-:Y:S02]  /*3970*/  ISETP.GT.AND P5, PT, R57.reuse, 0x78, !P5 ;  /* 0x000000783900780c */ /* 0x040fe40006fa4270 */
[----:B------:R-:W-:Y:S02]  /*3980*/  ISETP.GT.AND P3, PT, R57, 0x31, !P3 ;  /* 0x000000313900780c */ /* 0x000fe40005f64270 */
[C---:B------:R-:W-:Y:S02]  /*3990*/  ISETP.LT.OR P4, PT, R110.reuse, 0x72, P4 ;  /* 0x000000726e00780c */ /* 0x040fe40002781670 */
[----:B------:R-:W-:-:S02]  /*39a0*/  ISETP.LT.OR P3, PT, R110, 0x32, P3 ;  /* 0x000000326e00780c */ /* 0x000fc40001f61670 */
[----:B------:R-:W-:Y:S02]  /*39b0*/  ISETP.LT.OR P5, PT, R110, 0x79, P5 ;  /* 0x000000796e00780c */ /* 0x000fe40002fa1670 */
[----:B------:R-:W-:Y:S02]  /*39c0*/  FSEL R54, R47, -INF , !P3 ;  /* 0xff8000002f367808 */ /* 0x000fe40005800000 */
[----:B------:R-:W-:-:S04]  /*39d0*/  ISETP.NE.AND P3, PT, R89, RZ, PT ;  /* 0x000000ff5900720c */ /* 0x000fc80003f65270 */
[----:B------:R-:W-:-:S04]  /*39e0*/  ISETP.GT.AND P3, PT, R57, 0x38, !P3 ;  /* 0x000000383900780c */ /* 0x000fc80005f64270 */
[----:B------:R-:W-:Y:S02]  /*39f0*/  ISETP.LT.OR P3, PT, R110, 0x39, P3 ;  /* 0x000000396e00780c */ /* 0x000fe40001f61670 */
[----:B-1----:R-:W-:Y:S02]  /*3a00*/  FMNMX.FTZ R126, R13, R126, !PT ;  /* 0x0000007e0d7e7209 */ /* 0x002fe40007810000 */
[----:B------:R-:W-:Y:S02]  /*3a10*/  FSEL R56, R49, -INF , !P3 ;  /* 0xff80000031387808 */ /* 0x000fe40005800000 */
[----:B------:R-:W-:Y:S01]  /*3a20*/  ISETP.NE.AND P3, PT, R93, RZ, PT ;  /* 0x000000ff5d00720c */ /* 0x000fe20003f65270 */
[----:B------:R-:W1:Y:S03]  /*3a30*/  SHFL.BFLY PT, R7, R126, 0x1, 0x1f ;  /* 0x0c201f007e077f89 */ /* 0x000e6600000e0000 */
[----:B------:R-:W-:-:S04]  /*3a40*/  ISETP.GT.AND P3, PT, R57, 0x39, !P3 ;  /* 0x000000393900780c */ /* 0x000fc80005f64270 */
[----:B------:R-:W-:-:S04]  /*3a50*/  ISETP.LT.OR P3, PT, R110, 0x3a, P3 ;  /* 0x0000003a6e00780c */ /* 0x000fc80001f61670 */
[----:B------:R-:W-:Y:S02]  /*3a60*/  FSEL R58, R51, -INF , !P3 ;  /* 0xff800000333a7808 */ /* 0x000fe40005800000 */
[----:B------:R-:W-:Y:S02]  /*3a70*/  ISETP.GT.AND P3, PT, R57, 0x40, !P6 ;  /* 0x000000403900780c */ /* 0x000fe40007764270 */
[----:B------:R-:W-:Y:S02]  /*3a80*/  ISETP.NE.AND P6, PT, R60, RZ, PT ;  /* 0x000000ff3c00720c */ /* 0x000fe40003fc5270 */
[----:B------:R-:W-:-:S04]  /*3a90*/  ISETP.LT.OR P3, PT, R110, 0x41, P3 ;  /* 0x000000416e00780c */ /* 0x000fc80001f61670 */
[----:B------:R-:W-:Y:S02]  /*3aa0*/  FSEL R60, R53, -INF , !P3 ;  /* 0xff800000353c7808 */ /* 0x000fe40005800000 */
[----:B------:R-:W-:Y:S02]  /*3ab0*/  ISETP.NE.AND P3, PT, R95, RZ, PT ;  /* 0x000000ff5f00720c */ /* 0x000fe40003f65270 */
[----:B-1----:R-:W-:Y:S02]  /*3ac0*/  FMNMX.FTZ R7, R126, R7, !PT ;  /* 0x000000077e077209 */ /* 0x002fe40007810000 */
[----:B------:R-:W-:-:S03]  /*3ad0*/  ISETP.GT.AND P3, PT, R57, 0x41, !P3 ;  /* 0x000000413900780c */ /* 0x000fc60005f64270 */
[----:B------:R-:W-:Y:S01]  /*3ae0*/  FMUL.FTZ R15, R7, R9 ;  /* 0x00000009070f7220 */ /* 0x000fe20000410000 */
[----:B------:R-:W-:-:S04]  /*3af0*/  ISETP.LT.OR P3, PT, R110, 0x42, P3 ;  /* 0x000000426e00780c */ /* 0x000fc80001f61670 */
[----:B------:R-:W-:Y:S02]  /*3b00*/  FSEL R62, R55, -INF , !P3 ;  /* 0xff800000373e7808 */ /* 0x000fe40005800000 */
[----:B------:R-:W-:-:S04]  /*3b10*/  ISETP.NE.AND P3, PT, R97, RZ, PT ;  /* 0x000000ff6100720c */ /* 0x000fc80003f65270 */
[----:B------:R-:W-:-:S04]  /*3b20*/  ISETP.GT.AND P3, PT, R57, 0x48, !P3 ;  /* 0x000000483900780c */ /* 0x000fc80005f64270 */
        /* <DEDUP_REMOVED lines=34> */
[----:B------:R-:W-:Y:S02]  /*3d50*/  ISETP.GT.AND P3, PT, R57, 0x69, !P6 ;  /* 0x000000693900780c */ /* 0x000fe40007764270 */
[----:B------:R-:W-:Y:S02]  /*3d60*/  ISETP.NE.AND P6, PT, R81, RZ, PT ;  /* 0x000000ff5100720c */ /* 0x000fe40003fc5270 */
[----:B------:R-:W-:-:S04]  /*3d70*/  ISETP.LT.OR P3, PT, R110, 0x6a, P3 ;  /* 0x0000006a6e00780c */ /* 0x000fc80001f61670 */
[----:B------:R-:W-:Y:S02]  /*3d80*/  FSEL R72, R79, -INF , !P3 ;  /* 0xff8000004f487808 */ /* 0x000fe40005800000 */
[----:B------:R-:W-:-:S04]  /*3d90*/  FSETP.NEU.FTZ.AND P3, PT, R7, -INF , PT ;  /* 0xff8000000700780b */ /* 0x000fc80003f7d000 */
[----:B------:R-:W-:Y:S02]  /*3da0*/  FSEL R45, R15, RZ, P3 ;  /* 0x000000ff0f2d7208 */ /* 0x000fe40001800000 */
[----:B------:R-:W-:Y:S02]  /*3db0*/  ISETP.GT.AND P3, PT, R57, RZ, !P6 ;  /* 0x000000ff3900720c */ /* 0x000fe40007764270 */
[----:B------:R-:W-:Y:S01]  /*3dc0*/  ISETP.NE.AND P6, PT, R117, RZ, PT ;  /* 0x000000ff7500720c */ /* 0x000fe20003fc5270 */
[-CC-:B------:R-:W-:Y:S01]  /*3dd0*/  FFMA.FTZ R102, R102, R9.reuse, -R45.reuse ;  /* 0x0000000966667223 */ /* 0x180fe2000001082d */
[----:B------:R-:W-:Y:S01]  /*3de0*/  ISETP.LT.OR P3, PT, R110, 0x1, P3 ;  /* 0x000000016e00780c */ /* 0x000fe20001f61670 */
[-CC-:B------:R-:W-:Y:S01]  /*3df0*/  FFMA.FTZ R164, R100, R9.reuse, -R45.reuse ;  /* 0x0000000964a47223 */ /* 0x180fe2000001082d */
[----:B------:R-:W-:Y:S01]  /*3e00*/  ISETP.GT.AND P6, PT, R57, 0x79, !P6 ;  /* 0x000000793900780c */ /* 0x000fe200077c4270 */
[-CC-:B------:R-:W-:Y:S01]  /*3e10*/  FFMA.FTZ R170, R104, R9.reuse, -R45.reuse ;  /* 0x0000000968aa7223 */ /* 0x180fe2000001082d */
[----:B------:R-:W-:Y:S01]  /*3e20*/  FSEL R41, R3, -INF , !P3 ;  /* 0xff80000003297808 */ /* 0x000fe20005800000 */
[-CC-:B------:R-:W-:Y:S01]  /*3e30*/  FFMA.FTZ R180, R180, R9.reuse, -R45.reuse ;  /* 0x00000009b4b47223 */ /* 0x180fe2000001082d */
[----:B------:R-:W-:Y:S01]  /*3e40*/  ISETP.NE.AND P3, PT, R115, RZ, PT ;  /* 0x000000ff7300720c */ /* 0x000fe20003f65270 */
[-CC-:B------:R-:W-:Y:S01]  /*3e50*/  FFMA.FTZ R3, R128, R9.reuse, -R45.reuse ;  /* 0x0000000980037223 */ /* 0x180fe2000001082d */
[----:B------:R-:W-:Y:S01]  /*3e60*/  FMNMX.FTZ R15, R41, R30, !PT ;  /* 0x0000001e290f7209 */ /* 0x000fe20007810000 */
[-CC-:B------:R-:W-:Y:S01]  /*3e70*/  FFMA.FTZ R182, R182, R9.reuse, -R45.reuse ;  /* 0x00000009b6b67223 */ /* 0x180fe2000001082d */
[----:B------:R-:W-:Y:S01]  /*3e80*/  ISETP.GT.AND P3, PT, R57, 0x70, !P3 ;  /* 0x000000703900780c */ /* 0x000fe20005f64270 */
[--C-:B------:R-:W-:Y:S01]  /*3e90*/  FFMA.FTZ R51, R8, R9, -R45.reuse ;  /* 0x0000000908337223 */ /* 0x100fe2000001082d */
[----:B------:R-:W-:Y:S01]  /*3ea0*/  FMNMX.FTZ R15, R32, R15, !PT ;  /* 0x0000000f200f7209 */ /* 0x000fe20007810000 */
[----:B------:R-:W-:Y:S01]  /*3eb0*/  MUFU.EX2 R180, R180 ;  /* 0x000000b400b47308 */ /* 0x000fe20000000800 */
[----:B------:R-:W-:Y:S01]  /*3ec0*/  ISETP.LT.OR P3, PT, R110, 0x71, P3 ;  /* 0x000000716e00780c */ /* 0x000fe20001f61670 */
[--C-:B------:R-:W-:Y:S01]  /*3ed0*/  FFMA.FTZ R24, R24, R9, -R45.reuse ;  /* 0x0000000918187223 */ /* 0x100fe2000001082d */
[----:B------:R-:W-:Y:S01]  /*3ee0*/  FMNMX.FTZ R15, R34, R15, !PT ;  /* 0x0000000f220f7209 */ /* 0x000fe20007810000 */
[-CC-:B------:R-:W-:Y:S01]  /*3ef0*/  FFMA.FTZ R13, R130, R9.reuse, -R45.reuse ;  /* 0x00000009820d7223 */ /* 0x180fe2000001082d */
[----:B------:R-:W-:Y:S01]  /*3f00*/  FSEL R100, R35, -INF , !P3 ;  /* 0xff80000023647808 */ /* 0x000fe20005800000 */
[--C-:B------:R-:W-:Y:S01]  /*3f10*/  FFMA.FTZ R35, R94, R9, -R45.reuse ;  /* 0x000000095e237223 */ /* 0x100fe2000001082d */
[----:B------:R-:W-:Y:S01]  /*3f20*/  FMNMX.FTZ R21, R36, R15, !PT ;  /* 0x0000000f24157209 */ /* 0x000fe20007810000 */
[----:B------:R-:W1:Y:S01]  /*3f30*/  MUFU.EX2 R3, R3 ;  /* 0x0000000300037308 */ /* 0x000e620000000800 */
[----:B------:R-:W-:Y:S01]  /*3f40*/  ISETP.LT.OR P6, PT, R110, 0x7a, P6 ;  /* 0x0000007a6e00780c */ /* 0x000fe200037c1670 */
[--C-:B------:R-:W-:Y:S01]  /*3f50*/  FFMA.FTZ R176, R176, R9, -R45.reuse ;  /* 0x00000009b0b07223 */ /* 0x100fe2000001082d */
[----:B------:R-:W-:Y:S01]  /*3f60*/  FMNMX.FTZ R21, R38, R21, !PT ;  /* 0x0000001526157209 */ /* 0x000fe20007810000 */
[-CC-:B------:R-:W-:Y:S01]  /*3f70*/  FFMA.FTZ R124, R124, R9.reuse, -R45.reuse ;  /* 0x000000097c7c7223 */ /* 0x180fe2000001082d */
[----:B------:R-:W-:Y:S01]  /*3f80*/  FSEL R104, R39, -INF , !P6 ;  /* 0xff80000027687808 */ /* 0x000fe20007000000 */
        /* <DEDUP_REMOVED lines=27> */
[----:B------:R-:W-:Y:S01]  /*4140*/  FFMA.FTZ R26, R26, R9, -R45 ;  /* 0x000000091a1a7223 */ /* 0x000fe2000001082d */
[----:B------:R-:W4:Y:S01]  /*4150*/  MUFU.EX2 R176, R176 ;  /* 0x000000b000b07308 */ /* 0x000f220000000800 */
[----:B------:R-:W-:Y:S01]  /*4160*/  FMNMX.FTZ R27, R54, R27, !PT ;  /* 0x0000001b361b7209 */ /* 0x000fe20007810000 */
[----:B-1----:R-:W-:Y:S01]  /*4170*/  FADD.FTZ R53, R180, R3 ;  /* 0x00000003b4357221 */ /* 0x002fe20000010000 */
[----:B------:R-:W-:-:S02]  /*4180*/  F2FP.BF16.F32.PACK_AB R180, R3, R180 ;  /* 0x000000b403b4723e */ /* 0x000fc400000010ff */
[----:B------:R-:W-:-:S03]  /*4190*/  FMNMX.FTZ R27, R56, R27, !PT ;  /* 0x0000001b381b7209 */ /* 0x000fc60007810000 */
[----:B------:R-:W1:Y:S01]  /*41a0*/  MUFU.EX2 R15, R124 ;  /* 0x0000007c000f7308 */ /* 0x000e620000000800 */
[----:B------:R-:W-:-:S04]  /*41b0*/  FMNMX.FTZ R27, R58, R27, !PT ;  /* 0x0000001b3a1b7209 */ /* 0x000fc80007810000 */
[----:B------:R-:W-:-:S03]  /*41c0*/  FMNMX.FTZ R29, R60, R27, !PT ;  /* 0x0000001b3c1d7209 */ /* 0x000fc60007810000 */
[----:B------:R-:W5:Y:S01]  /*41d0*/  MUFU.EX2 R178, R178 ;  /* 0x000000b200b27308 */ /* 0x000f620000000800 */
[----:B------:R-:W-:-:S04]  /*41e0*/  FMNMX.FTZ R29, R62, R29, !PT ;  /* 0x0000001d3e1d7209 */ /* 0x000fc80007810000 */
[----:B------:R-:W-:-:S03]  /*41f0*/  FMNMX.FTZ R29, R64, R29, !PT ;  /* 0x0000001d401d7209 */ /* 0x000fc60007810000 */
[----:B------:R2:W-:Y:S01]  /*4200*/  MUFU.EX2 R49, R20 ;  /* 0x0000001400317308 */ /* 0x0005e20000000800 */
[----:B------:R-:W-:-:S04]  /*4210*/  FMNMX.FTZ R29, R66, R29, !PT ;  /* 0x0000001d421d7209 */ /* 0x000fc80007810000 */
[----:B------:R-:W-:-:S03]  /*4220*/  FMNMX.FTZ R31, R68, R29, !PT ;  /* 0x0000001d441f7209 */ /* 0x000fc60007810000 */
[----:B------:R-:W5:Y:S01]  /*4230*/  MUFU.EX2 R21, R120 ;  /* 0x0000007800157308 */ /* 0x000f620000000800 */
[----:B------:R-:W-:Y:S01]  /*4240*/  FMNMX.FTZ R31, R70, R31, !PT ;  /* 0x0000001f461f7209 */ /* 0x000fe20007810000 */
[----:B--2---:R-:W-:Y:S01]  /*4250*/  FADD.FTZ R20, R182, R53 ;  /* 0x00000035b6147221 */ /* 0x004fe20000010000 */
[C---:B---3--:R-:W-:Y:S02]  /*4260*/  F2FP.BF16.F32.PACK_AB R182, R13.reuse, R182 ;  /* 0x000000b60db6723e */ /* 0x048fe400000010ff */
[----:B------:R-:W-:Y:S01]  /*4270*/  FMNMX.FTZ R31, R82, R31, !PT ;  /* 0x0000001f521f7209 */ /* 0x000fe20007810000 */
[----:B------:R-:W-:Y:S02]  /*4280*/  FADD.FTZ R53, R13, R20 ;  /* 0x000000140d357221 */ /* 0x000fe40000010000 */
[----:B------:R-:W2:Y:S01]  /*4290*/  MUFU.EX2 R172, R172 ;  /* 0x000000ac00ac7308 */ /* 0x000ea20000000800 */
[----:B------:R-:W-:Y:S01]  /*42a0*/  FMNMX.FTZ R31, R78, R31, !PT ;  /* 0x0000001f4e1f7209 */ /* 0x000fe20007810000 */
[----:B----4-:R-:W-:Y:S01]  /*42b0*/  FADD.FTZ R20, R176, R53 ;  /* 0x00000035b0147221 */ /* 0x010fe20000010000 */
[----:B-1----:R-:W-:-:S02]  /*42c0*/  F2FP.BF16.F32.PACK_AB R176, R15, R176 ;  /* 0x000000b00fb0723e */ /* 0x002fc400000010ff */
[----:B------:R-:W-:Y:S01]  /*42d0*/  FMNMX.FTZ R43, R76, R31, !PT ;  /* 0x0000001f4c2b7209 */ /* 0x000fe20007810000 */
[----:B------:R-:W-:Y:S02]  /*42e0*/  FADD.FTZ R53, R15, R20 ;  /* 0x000000140f357221 */ /* 0x000fe40000010000 */
[----:B------:R1:W-:Y:S01]  /*42f0*/  MUFU.EX2 R31, R102 ;  /* 0x00000066001f7308 */ /* 0x0003e20000000800 */
[----:B------:R-:W-:Y:S01]  /*4300*/  FMNMX.FTZ R43, R74, R43, !PT ;  /* 0x0000002b4a2b7209 */ /* 0x000fe20007810000 */
[----:B-----5:R-:W-:Y:S01]  /*4310*/  FADD.FTZ R20, R178, R53 ;  /* 0x00000035b2147221 */ /* 0x020fe20000010000 */
[C---:B------:R-:W-:Y:S02]  /*4320*/  F2FP.BF16.F32.PACK_AB R178, R21.reuse, R178 ;  /* 0x000000b215b2723e */ /* 0x040fe400000010ff */
[----:B------:R-:W-:Y:S01]  /*4330*/  FMNMX.FTZ R43, R80, R43, !PT ;  /* 0x0000002b502b7209 */ /* 0x000fe20007810000 */
[----:B------:R-:W-:Y:S02]  /*4340*/  FADD.FTZ R55, R21, R20 ;  /* 0x0000001415377221 */ /* 0x000fe40000010000 */
[----:B------:R-:W3:Y:S01]  /*4350*/  MUFU.EX2 R25, R116 ;  /* 0x0000007400197308 */ /* 0x000ee20000000800 */
[----:B------:R-:W-:-:S02]  /*4360*/  FMNMX.FTZ R43, R72, R43, !PT ;  /* 0x0000002b482b7209 */ /* 0x000fc40007810000 */
[----:B-1----:R-:W-:Y:S01]  /*4370*/  FSEL R102, R33, -INF , !P4 ;  /* 0xff80000021667808 */ /* 0x002fe20006000000 */
[----:B------:R-:W-:Y:S01]  /*4380*/  FFMA.FTZ R33, R98, R9, -R45 ;  /* 0x0000000962217223 */ /* 0x000fe2000001082d */
[----:B------:R-:W-:Y:S02]  /*4390*/  FMNMX.FTZ R43, R100, R43, !PT ;  /* 0x0000002b642b7209 */ /* 0x000fe40007810000 */
[----:B------:R-:W-:Y:S01]  /*43a0*/  FSEL R98, R37, -INF , !P5 ;  /* 0xff80000025627808 */ /* 0x000fe20006800000 */
[----:B------:R-:W1:Y:S01]  /*43b0*/  MUFU.EX2 R174, R174 ;  /* 0x000000ae00ae7308 */ /* 0x000e620000000800 */
[----:B------:R-:W-:-:S04]  /*43c0*/  FMNMX.FTZ R43, R102, R43, !PT ;  /* 0x0000002b662b7209 */ /* 0x000fc80007810000 */
[----:B------:R-:W-:-:S03]  /*43d0*/  FMNMX.FTZ R43, R98, R43, !PT ;  /* 0x0000002b622b7209 */ /* 0x000fc60007810000 */
[----:B------:R-:W4:Y:S01]  /*43e0*/  MUFU.EX2 R27, R112 ;  /* 0x00000070001b7308 */ /* 0x000f220000000800 */
[----:B------:R-:W-:-:S05]  /*43f0*/  FMNMX.FTZ R43, R104, R43, !PT ;  /* 0x0000002b682b7209 */ /* 0x000fca0007810000 */
[----:B------:R-:W5:Y:S02]  /*4400*/  SHFL.BFLY PT, R94, R43, 0x2, 0x1f ;  /* 0x0c401f002b5e7f89 */ /* 0x000f6400000e0000 */
[----:B------:R-:W4:Y:S08]  /*4410*/  MUFU.EX2 R168, R168 ;  /* 0x000000a800a87308 */ /* 0x000f300000000800 */
[----:B------:R-:W4:Y:S08]  /*4420*/  MUFU.EX2 R29, R106 ;  /* 0x0000006a001d7308 */ /* 0x000f300000000800 */
[----:B------:R-:W-:Y:S01]  /*4430*/  MUFU.EX2 R170, R170 ;  /* 0x000000aa00aa7308 */ /* 0x000fe20000000800 */
[----:B-----5:R-:W-:-:S07]  /*4440*/  FMNMX.FTZ R94, R43, R94, !PT ;  /* 0x0000005e2b5e7209 */ /* 0x020fce0007810000 */
[----:B------:R5:W-:Y:S01]  /*4450*/  MUFU.EX2 R43, R24 ;  /* 0x00000018002b7308 */ /* 0x000be20000000800 */
[----:B------:R-:W2:Y:S07]  /*4460*/  SHFL.BFLY PT, R37, R94, 0x1, 0x1f ;  /* 0x0c201f005e257f89 */ /* 0x000eae00000e0000 */
[----:B------:R-:W-:Y:S08]  /*4470*/  MUFU.EX2 R164, R164 ;  /* 0x000000a400a47308 */ /* 0x000ff00000000800 */
[----:B------:R-:W-:Y:S08]  /*4480*/  MUFU.EX2 R33, R33 ;  /* 0x0000002100217308 */ /* 0x000ff00000000800 */
[----:B------:R-:W-:Y:S01]  /*4490*/  MUFU.EX2 R166, R166 ;  /* 0x000000a600a67308 */ /* 0x000fe20000000800 */
[----:B--2---:R-:W-:-:S04]  /*44a0*/  FMNMX.FTZ R8, R94, R37, !PT ;  /* 0x000000255e087209 */ /* 0x004fc80007810000 */
[C---:B------:R-:W-:Y:S01]  /*44b0*/  FSETP.NEU.FTZ.AND P3, PT, R8.reuse, -INF , PT ;  /* 0xff8000000800780b */ /* 0x040fe20003f7d000 */
[----:B-----5:R-:W-:Y:S02]  /*44c0*/  FMUL.FTZ R24, R8, R9 ;  /* 0x0000000908187220 */ /* 0x020fe40000410000 */
[----:B------:R-:W-:Y:S03]  /*44d0*/  MUFU.EX2 R35, R35 ;  /* 0x0000002300237308 */ /* 0x000fe60000000800 */
[----:B------:R-:W-:Y:S01]  /*44e0*/  FSEL R45, R24, RZ, P3 ;  /* 0x000000ff182d7208 */ /* 0x000fe20001800000 */
[----:B------:R-:W-:Y:S01]  /*44f0*/  FADD.FTZ R24, R172, R55 ;  /* 0x00000037ac187221 */ /* 0x000fe20000010000 */
[----:B---3--:R-:W-:-:S03]  /*4500*/  F2FP.BF16.F32.PACK_AB R172, R25, R172 ;  /* 0x000000ac19ac723e */ /* 0x008fc600000010ff */
        /* <DEDUP_REMOVED lines=13> */
[----:B------:R-:W-:Y:S01]  /*45e0*/  FADD.FTZ R55, R25, R24 ;  /* 0x0000001819377221 */ /* 0x000fe20000010000 */
[-CC-:B------:R-:W-:Y:S01]  /*45f0*/  FFMA.FTZ R50, R50, R9.reuse, -R45.reuse ;  /* 0x0000000932327223 */ /* 0x180fe2000001082d */
[-C--:B------:R-:W-:Y:S01]  /*4600*/  FFMA.FTZ R52, R52, R9.reuse, -R45 ;  /* 0x0000000934347223 */ /* 0x080fe2000001082d */
[----:B------:R-:W2:Y:S01]  /*4610*/  MUFU.EX2 R30, R30 ;  /* 0x0000001e001e7308 */ /* 0x000ea20000000800 */
[----:B-1----:R-:W-:Y:S01]  /*4620*/  FADD.FTZ R24, R174, R55 ;  /* 0x00000037ae187221 */ /* 0x002fe20000010000 */
[-CC-:B------:R-:W-:Y:S01]  /*4630*/  FFMA.FTZ R54, R54, R9.reuse, -R45.reuse ;  /* 0x0000000936367223 */ /* 0x180fe2000001082d */
[-CC-:B------:R-:W-:Y:S01]  /*4640*/  FFMA.FTZ R56, R56, R9.reuse, -R45.reuse ;  /* 0x0000000938387223 */ /* 0x180fe2000001082d */
[-CC-:B------:R-:W-:Y:S01]  /*4650*/  FFMA.FTZ R58, R58, R9.reuse, -R45.reuse ;  /* 0x000000093a3a7223 */ /* 0x180fe2000001082d */
[----:B----4-:R-:W-:Y:S01]  /*4660*/  FADD.FTZ R55, R27, R24 ;  /* 0x000000181b377221 */ /* 0x010fe20000010000 */
[-CC-:B------:R-:W-:Y:S01]  /*4670*/  FFMA.FTZ R60, R60, R9.reuse, -R45.reuse ;  /* 0x000000093c3c7223 */ /* 0x180fe2000001082d */
[-C--:B------:R-:W-:Y:S01]  /*4680*/  FFMA.FTZ R62, R62, R9.reuse, -R45 ;  /* 0x000000093e3e7223 */ /* 0x080fe2000001082d */
[----:B------:R-:W1:Y:S01]  /*4690*/  MUFU.EX2 R32, R32 ;  /* 0x0000002000207308 */ /* 0x000e620000000800 */
[----:B------:R-:W-:Y:S01]  /*46a0*/  FADD.FTZ R24, R168, R55 ;  /* 0x00000037a8187221 */ /* 0x000fe20000010000 */
[-CC-:B------:R-:W-:Y:S01]  /*46b0*/  FFMA.FTZ R64, R64, R9.reuse, -R45.reuse ;  /* 0x0000000940407223 */ /* 0x180fe2000001082d */
[-CC-:B------:R-:W-:Y:S01]  /*46c0*/  FFMA.FTZ R66, R66, R9.reuse, -R45.reuse ;  /* 0x0000000942427223 */ /* 0x180fe2000001082d */
[-CC-:B------:R-:W-:Y:S01]  /*46d0*/  FFMA.FTZ R68, R68, R9.reuse, -R45.reuse ;  /* 0x0000000944447223 */ /* 0x180fe2000001082d */
[----:B------:R-:W-:Y:S01]  /*46e0*/  FADD.FTZ R55, R29, R24 ;  /* 0x000000181d377221 */ /* 0x000fe20000010000 */
[-CC-:B------:R-:W-:Y:S01]  /*46f0*/  FFMA.FTZ R70, R70, R9.reuse, -R45.reuse ;  /* 0x0000000946467223 */ /* 0x180fe2000001082d */
[-C--:B------:R-:W-:Y:S01]  /*4700*/  FFMA.FTZ R82, R82, R9.reuse, -R45 ;  /* 0x0000000952527223 */ /* 0x080fe2000001082d */
[----:B------:R-:W3:Y:S01]  /*4710*/  MUFU.EX2 R183, R34 ;  /* 0x0000002200b77308 */ /* 0x000ee20000000800 */
[----:B--2---:R-:W-:Y:S01]  /*4720*/  FADD.FTZ R53, R41, R30 ;  /* 0x0000001e29357221 */ /* 0x004fe20000010000 */
[----:B------:R-:W-:Y:S01]  /*4730*/  FADD.FTZ R24, R170, R55 ;  /* 0x00000037aa187221 */ /* 0x000fe20000010000 */
[-CC-:B------:R-:W-:Y:S01]  /*4740*/  FFMA.FTZ R78, R78, R9.reuse, -R45.reuse ;  /* 0x000000094e4e7223 */ /* 0x180fe2000001082d */
[-CC-:B------:R-:W-:Y:S01]  /*4750*/  FFMA.FTZ R76, R76, R9.reuse, -R45.reuse ;  /* 0x000000094c4c7223 */ /* 0x180fe2000001082d */
[-CC-:B------:R-:W-:Y:S01]  /*4760*/  FFMA.FTZ R74, R74, R9.reuse, -R45.reuse ;  /* 0x000000094a4a7223 */ /* 0x180fe2000001082d */
[----:B------:R-:W-:Y:S01]  /*4770*/  FADD.FTZ R55, R31, R24 ;  /* 0x000000181f377221 */ /* 0x000fe20000010000 */
[-C--:B------:R-:W-:Y:S01]  /*4780*/  FFMA.FTZ R80, R80, R9.reuse, -R45 ;  /* 0x0000000950507223 */ /* 0x080fe2000001082d */
[----:B------:R-:W2:Y:S01]  /*4790*/  MUFU.EX2 R36, R36 ;  /* 0x0000002400247308 */ /* 0x000ea20000000800 */
        /* <DEDUP_REMOVED lines=8> */
[----:B---3--:R-:W-:Y:S01]  /*4820*/  FADD.FTZ R53, R183, R20 ;  /* 0x00000014b7357221 */ /* 0x008fe20000010000 */
[----:B------:R-:W-:-:S02]  /*4830*/  F2FP.BF16.F32.PACK_AB R168, R29, R168 ;  /* 0x000000a81da8723e */ /* 0x000fc400000010ff */
[----:B------:R-:W-:Y:S02]  /*4840*/  F2FP.BF16.F32.PACK_AB R170, R31, R170 ;  /* 0x000000aa1faa723e */ /* 0x000fe400000010ff */
[----:B------:R-:W-:Y:S02]  /*4850*/  F2FP.BF16.F32.PACK_AB R181, R30, R41 ;  /* 0x000000291eb5723e */ /* 0x000fe400000010ff */
[----:B------:R-:W3:Y:S01]  /*4860*/  MUFU.EX2 R40, R40 ;  /* 0x0000002800287308 */ /* 0x000ee20000000800 */
[----:B--2---:R-:W-:Y:S01]  /*4870*/  FADD.FTZ R20, R36, R53 ;  /* 0x0000003524147221 */ /* 0x004fe20000010000 */
[----:B------:R-:W-:-:S06]  /*4880*/  F2FP.BF16.F32.PACK_AB R183, R183, R32 ;  /* 0x00000020b7b7723e */ /* 0x000fcc00000010ff */
[----:B------:R-:W2:Y:S01]  /*4890*/  MUFU.EX2 R179, R42 ;  /* 0x0000002a00b37308 */ /* 0x000ea20000000800 */
[C---:B-1----:R-:W-:Y:S01]  /*48a0*/  FADD.FTZ R53, R177.reuse, R20 ;  /* 0x00000014b1357221 */ /* 0x042fe20000010000 */
[----:B------:R-:W-:-:S06]  /*48b0*/  F2FP.BF16.F32.PACK_AB R177, R177, R36 ;  /* 0x00000024b1b1723e */ /* 0x000fcc00000010ff */
[----:B------:R-:W1:Y:S01]  /*48c0*/  MUFU.EX2 R44, R44 ;  /* 0x0000002c002c7308 */ /* 0x000e620000000800 */
[----:B---3--:R-:W-:-:S07]  /*48d0*/  FADD.FTZ R20, R40, R53 ;  /* 0x0000003528147221 */ /* 0x008fce0000010000 */
[----:B------:R-:W3:Y:S01]  /*48e0*/  MUFU.EX2 R173, R46 ;  /* 0x0000002e00ad7308 */ /* 0x000ee20000000800 */
[C---:B--2---:R-:W-:Y:S01]  /*48f0*/  FADD.FTZ R53, R179.reuse, R20 ;  /* 0x00000014b3357221 */ /* 0x044fe20000010000 */
[----:B------:R-:W-:-:S06]  /*4900*/  F2FP.BF16.F32.PACK_AB R179, R179, R40 ;  /* 0x00000028b3b3723e */ /* 0x000fcc00000010ff */
[----:B------:R-:W2:Y:S01]  /*4910*/  MUFU.EX2 R48, R48 ;  /* 0x0000003000307308 */ /* 0x000ea20000000800 */
[----:B-1----:R-:W-:-:S07]  /*4920*/  FADD.FTZ R20, R44, R53 ;  /* 0x000000352c147221 */ /* 0x002fce0000010000 */
[----:B------:R-:W1:Y:S01]  /*4930*/  MUFU.EX2 R175, R50 ;  /* 0x0000003200af7308 */ /* 0x000e620000000800 */
[----:B---3--:R-:W-:Y:S01]  /*4940*/  FADD.FTZ R53, R173, R20 ;  /* 0x00000014ad357221 */ /* 0x008fe20000010000 */
[----:B------:R-:W-:Y:S01]  /*4950*/  FADD.FTZ R20, R164, R55 ;  /* 0x00000037a4147221 */ /* 0x000fe20000010000 */
[----:B------:R-:W-:Y:S02]  /*4960*/  F2FP.BF16.F32.PACK_AB R164, R33, R164 ;  /* 0x000000a421a4723e */ /* 0x000fe400000010ff */
[----:B------:R-:W-:Y:S01]  /*4970*/  F2FP.BF16.F32.PACK_AB R173, R173, R44 ;  /* 0x0000002cadad723e */ /* 0x000fe200000010ff */
[----:B------:R-:W-:Y:S02]  /*4980*/  FADD.FTZ R55, R33, R20 ;  /* 0x0000001421377221 */ /* 0x000fe40000010000 */
[----:B------:R-:W3:Y:S01]  /*4990*/  MUFU.EX2 R52, R52 ;  /* 0x0000003400347308 */ /* 0x000ee20000000800 */
[----:B--2---:R-:W-:Y:S01]  /*49a0*/  FADD.FTZ R4, R48, R53 ;  /* 0x0000003530047221 */ /* 0x004fe20000010000 */
[----:B------:R-:W-:Y:S01]  /*49b0*/  FADD.FTZ R20, R166, R55 ;  /* 0x00000037a6147221 */ /* 0x000fe20000010000 */
[----:B------:R-:W-:-:S03]  /*49c0*/  F2FP.BF16.F32.PACK_AB R166, R35, R166 ;  /* 0x000000a623a6723e */ /* 0x000fc600000010ff */
[----:B------:R-:W-:Y:S02]  /*49d0*/  FADD.FTZ R55, R35, R20 ;  /* 0x0000001423377221 */ /* 0x000fe40000010000 */
[----:B------:R-:W2:Y:S01]  /*49e0*/  MUFU.EX2 R169, R54 ;  /* 0x0000003600a97308 */ /* 0x000ea20000000800 */
[C---:B-1----:R-:W-:Y:S01]  /*49f0*/  FADD.FTZ R53, R175.reuse, R4 ;  /* 0x00000004af357221 */ /* 0x042fe20000010000 */
[----:B------:R-:W-:Y:S01]  /*4a00*/  FADD.FTZ R20, R92, R55 ;  /* 0x000000375c147221 */ /* 0x000fe20000010000 */
[----:B------:R-:W-:-:S05]  /*4a10*/  F2FP.BF16.F32.PACK_AB R175, R175, R48 ;  /* 0x00000030afaf723e */ /* 0x000fca00000010ff */
        /* <DEDUP_REMOVED lines=8> */
[C---:B---3--:R-:W-:Y:S01]  /*4aa0*/  FADD.FTZ R53, R171.reuse, R4 ;  /* 0x00000004ab357221 */ /* 0x048fe20000010000 */
[----:B------:R-:W-:-:S06]  /*4ab0*/  F2FP.BF16.F32.PACK_AB R171, R171, R56 ;  /* 0x00000038abab723e */ /* 0x000fcc00000010ff */
[----:B------:R-:W3:Y:S01]  /*4ac0*/  MUFU.EX2 R165, R62 ;  /* 0x0000003e00a57308 */ /* 0x000ee20000000800 */
[----:B--2---:R-:W-:-:S07]  /*4ad0*/  FADD.FTZ R4, R60, R53 ;  /* 0x000000353c047221 */ /* 0x004fce0000010000 */
[----:B------:R-:W2:Y:S01]  /*4ae0*/  MUFU.EX2 R86, R86 ;  /* 0x0000005600567308 */ /* 0x000ea20000000800 */
[C---:B-1----:R-:W-:Y:S01]  /*4af0*/  FADD.FTZ R55, R39.reuse, R20 ;  /* 0x0000001427377221 */ /* 0x042fe20000010000 */
[----:B------:R-:W-:-:S06]  /*4b00*/  F2FP.BF16.F32.PACK_AB R160, R39, R92 ;  /* 0x0000005c27a0723e */ /* 0x000fcc00000010ff */
[----:B------:R-:W1:Y:S01]  /*4b10*/  MUFU.EX2 R64, R64 ;  /* 0x0000004000407308 */ /* 0x000e620000000800 */
[C---:B---3--:R-:W-:Y:S01]  /*4b20*/  FADD.FTZ R3, R165.reuse, R4 ;  /* 0x00000004a5037221 */ /* 0x048fe20000010000 */
[----:B------:R-:W-:-:S06]  /*4b30*/  F2FP.BF16.F32.PACK_AB R165, R165, R60 ;  /* 0x0000003ca5a5723e */ /* 0x000fcc00000010ff */
[----:B------:R-:W3:Y:S01]  /*4b40*/  MUFU.EX2 R47, R84 ;  /* 0x00000054002f7308 */ /* 0x000ee20000000800 */
[----:B--2---:R-:W-:-:S07]  /*4b50*/  FADD.FTZ R20, R86, R55 ;  /* 0x0000003756147221 */ /* 0x004fce0000010000 */
[----:B------:R-:W2:Y:S01]  /*4b60*/  MUFU.EX2 R167, R66 ;  /* 0x0000004200a77308 */ /* 0x000ea20000000800 */
[----:B-1----:R-:W-:-:S07]  /*4b70*/  FADD.FTZ R4, R64, R3 ;  /* 0x0000000340047221 */ /* 0x002fce0000010000 */
[----:B------:R-:W1:Y:S01]  /*4b80*/  MUFU.EX2 R28, R28 ;  /* 0x0000001c001c7308 */ /* 0x000e620000000800 */
[C---:B---3--:R-:W-:Y:S01]  /*4b90*/  FADD.FTZ R13, R47.reuse, R20 ;  /* 0x000000142f0d7221 */ /* 0x048fe20000010000 */
[----:B------:R-:W-:-:S06]  /*4ba0*/  F2FP.BF16.F32.PACK_AB R162, R47, R86 ;  /* 0x000000562fa2723e */ /* 0x000fcc00000010ff */
[----:B------:R-:W3:Y:S01]  /*4bb0*/  MUFU.EX2 R68, R68 ;  /* 0x0000004400447308 */ /* 0x000ee20000000800 */
[C---:B--2---:R-:W-:Y:S01]  /*4bc0*/  FADD.FTZ R3, R167.reuse, R4 ;  /* 0x00000004a7037221 */ /* 0x044fe20000010000 */
[----:B------:R-:W-:-:S06]  /*4bd0*/  F2FP.BF16.F32.PACK_AB R167, R167, R64 ;  /* 0x00000040a7a7723e */ /* 0x000fcc00000010ff */
[----:B------:R-:W2:Y:S01]  /*4be0*/  MUFU.EX2 R161, R70 ;  /* 0x0000004600a17308 */ /* 0x000ea20000000800 */
[----:B-1----:R-:W-:Y:S01]  /*4bf0*/  FADD.FTZ R20, R28, R13 ;  /* 0x0000000d1c147221 */ /* 0x002fe20000010000 */
[----:B------:R-:W-:-:S03]  /*4c00*/  F2FP.BF16.F32.PACK_AB R156, R43, R28 ;  /* 0x0000001c2b9c723e */ /* 0x000fc600000010ff */
[----:B------:R-:W-:-:S03]  /*4c10*/  FADD.FTZ R13, R43, R20 ;  /* 0x000000142b0d7221 */ /* 0x000fc60000010000 */
[----:B------:R-:W1:Y:S01]  /*4c20*/  MUFU.EX2 R12, R12 ;  /* 0x0000000c000c7308 */ /* 0x000e620000000800 */
[----:B---3--:R-:W-:-:S07]  /*4c30*/  FADD.FTZ R4, R68, R3 ;  /* 0x0000000344047221 */ /* 0x008fce0000010000 */
        /* <DEDUP_REMOVED lines=15> */
[----:B---3--:R-:W-:-:S07]  /*4d30*/  FADD.FTZ R4, R76, R3 ;  /* 0x000000034c047221 */ /* 0x008fce0000010000 */
[----:B------:R-:W3:Y:S01]  /*4d40*/  MUFU.EX2 R6, R6 ;  /* 0x0000000600067308 */ /* 0x000ee20000000800 */
[C---:B--2---:R-:W-:Y:S01]  /*4d50*/  FADD.FTZ R13, R14.reuse, R13 ;  /* 0x0000000d0e0d7221 */ /* 0x044fe20000010000 */
[----:B------:R-:W-:-:S06]  /*4d60*/  F2FP.BF16.F32.PACK_AB R152, R14, R51 ;  /* 0x000000330e98723e */ /* 0x000fcc00000010ff */
[----:B------:R-:W2:Y:S01]  /*4d70*/  MUFU.EX2 R37, R26 ;  /* 0x0000001a00257308 */ /* 0x000ea20000000800 */
[C---:B-1----:R-:W-:Y:S01]  /*4d80*/  FADD.FTZ R3, R157.reuse, R4 ;  /* 0x000000049d037221 */ /* 0x042fe20000010000 */
[----:B------:R-:W-:-:S06]  /*4d90*/  F2FP.BF16.F32.PACK_AB R157, R157, R76 ;  /* 0x0000004c9d9d723e */ /* 0x000fcc00000010ff */
[----:B------:R-:W1:Y:S01]  /*4da0*/  MUFU.EX2 R80, R80 ;  /* 0x0000005000507308 */ /* 0x000e620000000800 */
[----:B---3--:R-:W-:Y:S01]  /*4db0*/  FADD.FTZ R12, R6, R13 ;  /* 0x0000000d060c7221 */ /* 0x008fe20000010000 */
[----:B------:R-:W-:-:S04]  /*4dc0*/  VIADD R13, R5, UR42 ;  /* 0x0000002a050d7c36 */ /* 0x000fc80008000000 */
[----:B------:R-:W-:Y:S02]  /*4dd0*/  IMAD.IADD R10, R13, 0x1, R10 ;  /* 0x000000010d0a7824 */ /* 0x000fe400078e020a */
[----:B------:R-:W3:Y:S01]  /*4de0*/  MUFU.EX2 R159, R72 ;  /* 0x00000048009f7308 */ /* 0x000ee20000000800 */
[C---:B--2---:R-:W-:Y:S01]  /*4df0*/  F2FP.BF16.F32.PACK_AB R154, R37.reuse, R6 ;  /* 0x00000006259a723e */ /* 0x044fe200000010ff */
[----:B------:R-:W-:-:S06]  /*4e00*/  FADD.FTZ R4, R37, R12 ;  /* 0x0000000c25047221 */ /* 0x000fcc0000010000 */
        /* <DEDUP_REMOVED lines=9> */
[----:B------:R-:W-:-:S03]  /*4ea0*/  F2FP.BF16.F32.PACK_AB R153, R153, R100 ;  /* 0x000000649999723e */ /* 0x000fc600000010ff */
[----:B---3--:R-:W-:-:S04]  /*4eb0*/  FADD.FTZ R6, R98, R3 ;  /* 0x0000000362067221 */ /* 0x008fc80000010000 */
[C---:B--2---:R-:W-:Y:S01]  /*4ec0*/  FADD.FTZ R3, R45.reuse, R6 ;  /* 0x000000062d037221 */ /* 0x044fe20000010000 */
[----:B------:R-:W-:Y:S01]  /*4ed0*/  F2FP.BF16.F32.PACK_AB R155, R45, R98 ;  /* 0x000000622d9b723e */ /* 0x000fe200000010ff */
[----:B------:R-:W-:Y:S01]  /*4ee0*/  VIADD R6, R88, 0xfffffffe ;  /* 0xfffffffe58067836 */ /* 0x000fe20000000000 */
[----:B------:R-:W-:Y:S06]  /*4ef0*/  @!P2 BRA `(.L_x_893) ;  /* 0x000000000040a947 */ /* 0x000fec0003800000 */
[C---:B------:R-:W-:Y:S01]  /*4f00*/  ISETP.GT.AND P3, PT, R13.reuse, RZ, PT ;  /* 0x000000ff0d00720c */ /* 0x040fe20003f64270 */
[----:B------:R-:W-:-:S12]  /*4f10*/  VIADD R12, R13, 0xffffffff ;  /* 0xffffffff0d0c7836 */ /* 0x000fd80000000000 */
[----:B------:R-:W-:Y:S05]  /*4f20*/  @P3 BRA `(.L_x_894) ;  /* 0x00000000001c3947 */ /* 0x000fea0003800000 */
[----:B------:R-:W-:Y:S01]  /*4f30*/  ISETP.NE.AND P3, PT, R11, 0x1, PT ;  /* 0x000000010b00780c */ /* 0x000fe20003f65270 */
[----:B------:R-:W-:-:S12]  /*4f40*/  IMAD.MOV R13, RZ, RZ, -R13 ;  /* 0x000000ffff0d7224 */ /* 0x000fd800078e0a0d */
[----:B------:R-:W1:Y:S02]  /*4f50*/  @P3 LDC.64 R14, c[0x0][0x9e8] ;  /* 0x00027a00ff0e3b82 */ /* 0x000e640000000a00 */
[----:B-1----:R-:W-:-:S05]  /*4f60*/  @P3 IMAD.HI.U32 R12, R13, R14, RZ ;  /* 0x0000000e0d0c3227 */ /* 0x002fca00078e00ff */
[----:B------:R-:W-:-:S04]  /*4f70*/  @P3 SHF.R.U32.HI R13, RZ, R15, R12 ;  /* 0x0000000fff0d3219 */ /* 0x000fc8000001160c */
[----:B------:R-:W-:Y:S01]  /*4f80*/  LOP3.LUT R12, RZ, R13, RZ, 0x33, !PT ;  /* 0x0000000dff0c7212 */ /* 0x000fe200078e33ff */
[----:B------:R-:W-:Y:S06]  /*4f90*/  BRA `(.L_x_895) ;  /* 0x0000000000107947 */ /* 0x000fec0003800000 */
.L_x_894:
[----:B------:R-:W-:-:S13]  /*4fa0*/  ISETP.NE.AND P3, PT, R11, 0x1, PT ;  /* 0x000000010b00780c */ /* 0x000fda0003f65270 */
[----:B------:R-:W1:Y:S02]  /*4fb0*/  @P3 LDC.64 R14, c[0x0][0x9e8] ;  /* 0x00027a00ff0e3b82 */ /* 0x000e640000000a00 */
[----:B-1----:R-:W-:-:S05]  /*4fc0*/  @P3 IMAD.HI.U32 R14, R12, R14, RZ ;  /* 0x0000000e0c0e3227 */ /* 0x002fca00078e00ff */
[----:B------:R-:W-:-:S07]  /*4fd0*/  @P3 SHF.R.U32.HI R12, RZ, R15, R14 ;  /* 0x0000000fff0c3219 */ /* 0x000fce000001160e */
.L_x_895:
[----:B------:R-:W-:-:S05]  /*4fe0*/  IMAD R11, R12, R11, R11 ;  /* 0x0000000b0c0b7224 */ /* 0x000fca00078e020b */
[----:B------:R-:W-:-:S07]  /*4ff0*/  VIMNMX R10, R10, R11, PT ;  /* 0x0000000b0a0a7248 */ /* 0x000fce0003fe0100 */
.L_x_893:
[----:B------:R-:W-:Y:S02]  /*5000*/  SHF.R.S32.HI R11, RZ, 0x1f, R10 ;  /* 0x0000001fff0b7819 */ /* 0x000fe4000001140a */
[----:B------:R-:W-:Y:S02]  /*5010*/  CS2R R150, SRZ ;  /* 0x0000000000967805 */ /* 0x000fe4000001ff00 */
[----:B------:R-:W-:Y:S02]  /*5020*/  CS2R R148, SRZ ;  /* 0x0000000000947805 */ /* 0x000fe4000001ff00 */
[----:B------:R-:W-:Y:S02]  /*5030*/  CS2R R146, SRZ ;  /* 0x0000000000927805 */ /* 0x000fe4000001ff00 */
[----:B------:R-:W-:Y:S02]  /*5040*/  LEA.HI R11, R11, R10, RZ, 0x7 ;  /* 0x0000000a0b0b7211 */ /* 0x000fe400078f38ff */
[----:B------:R-:W-:-:S02]  /*5050*/  CS2R R144, SRZ ;  /* 0x0000000000907805 */ /* 0x000fc4000001ff00 */
[----:B------:R-:W-:Y:S02]  /*5060*/  CS2R R142, SRZ ;  /* 0x00000000008e7805 */ /* 0x000fe4000001ff00 */
[----:B------:R-:W-:Y:S02]  /*5070*/  CS2R R140, SRZ ;  /* 0x00000000008c7805 */ /* 0x000fe4000001ff00 */
[----:B------:R-:W-:Y:S02]  /*5080*/  SHF.R.S32.HI R11, RZ, 0x7, R11 ;  /* 0x00000007ff0b7819 */ /* 0x000fe4000001140b */
[----:B------:R-:W-:Y:S02]  /*5090*/  CS2R R138, SRZ ;  /* 0x00000000008a7805 */ /* 0x000fe4000001ff00 */
[----:B------:R-:W-:Y:S02]  /*50a0*/  CS2R R136, SRZ ;  /* 0x0000000000887805 */ /* 0x000fe4000001ff00 */
[----:B------:R-:W-:-:S02]  /*50b0*/  CS2R R134, SRZ ;  /* 0x0000000000867805 */ /* 0x000fc4000001ff00 */
[----:B------:R-:W-:Y:S02]  /*50c0*/  VIMNMX R11, R11, UR40, !PT ;  /* 0x000000280b0b7c48 */ /* 0x000fe4000ffe0100 */
[----:B------:R-:W-:Y:S02]  /*50d0*/  CS2R R132, SRZ ;  /* 0x0000000000847805 */ /* 0x000fe4000001ff00 */
[----:B------:R-:W-:Y:S02]  /*50e0*/  CS2R R130, SRZ ;  /* 0x0000000000827805 */ /* 0x000fe4000001ff00 */
[----:B------:R-:W-:Y:S02]  /*50f0*/  CS2R R128, SRZ ;  /* 0x0000000000807805 */ /* 0x000fe4000001ff00 */
[----:B------:R-:W-:Y:S02]  /*5100*/  ISETP.GE.AND P3, PT, R6, R11, PT ;  /* 0x0000000b0600720c */ /* 0x000fe40003f66270 */
        /* <DEDUP_REMOVED lines=20> */
[----:B------:R-:W-:Y:S06]  /*5250*/  @!P3 BRA `(.L_x_896) ;  /* 0x000000380014b947 */ /* 0x000fec0003800000 */
[----:B------:R-:W-:Y:S01]  /*5260*/  IMAD.IADD R10, R0, 0x1, R5 ;  /* 0x00000001000a7824 */ /* 0x000fe200078e0205 */
[----:B------:R-:W-:Y:S01]  /*5270*/  ULDC UR56, c[0x0][0x9e4] ;  /* 0x0002790000387ab9 */ /* 0x000fe20000000800 */
[----:B------:R-:W-:Y:S01]  /*5280*/  IMAD.MOV.U32 R151, RZ, RZ, RZ ;  /* 0x000000ffff977224 */ /* 0x000fe200078e00ff */
[----:B------:R-:W-:Y:S01]  /*5290*/  ULDC UR58, c[0x0][0x288] ;  /* 0x0000a200003a7ab9 */ /* 0x000fe20000000800 */
[----:B------:R-:W-:Y:S01]  /*52a0*/  ULDC UR59, c[0x0][0x9d8] ;  /* 0x00027600003b7ab9 */ /* 0x000fe20000000800 */
[----:B------:R-:W-:-:S05]  /*52b0*/  ULDC UR57, c[0x0][0x9e0] ;  /* 0x0002780000397ab9 */ /* 0x000fca0000000800 */
.L_x_913:
[----:B------:R-:W-:Y:S01]  /*52c0*/  UIADD3 UR61, UR37, 0x1, URZ ;  /* 0x00000001253d7890 */ /* 0x000fe2000fffe03f */
[----:B------:R-:W-:-:S03]  /*52d0*/  ISETP.NE.AND P4, PT, RZ, UR41, PT ;  /* 0x00000029ff007c0c */ /* 0x000fc6000bf85270 */
[----:B------:R-:W-:-:S04]  /*52e0*/  UISETP.NE.AND UP0, UPT, UR61, 0x2, UPT ;  /* 0x000000023d00788c */ /* 0x000fc8000bf05270 */
[----:B------:R-:W-:Y:S02]  /*52f0*/  USEL UR60, URZ, 0x1, UP0 ;  /* 0x000000013f3c7887 */ /* 0x000fe40008000000 */
[----:B------:R-:W-:Y:S02]  /*5300*/  USEL UR61, UR61, URZ, UP0 ;  /* 0x0000003f3d3d7287 */ /* 0x000fe40008000000 */
[----:B------:R-:W-:Y:S02]  /*5310*/  ULOP3.LUT UR60, UR36, UR60, URZ, 0x3c, !UPT ;  /* 0x0000003c243c7292 */ /* 0x000fe4000f8e3c3f */
[----:B------:R-:W-:Y:S10]  /*5320*/  @P4 BRA `(.L_x_897) ;  /* 0x00000000002c4947 */ /* 0x000ff40003800000 */
[----:B------:R-:W-:Y:S05]  /*5330*/  @!P0 BRA `(.L_x_898) ;  /* 0x0000000000048947 */ /* 0x000fea0003800000 */
[----:B------:R-:W-:Y:S01]  /*5340*/  BPT.TRAP 0x1 ;  /* 0x000000040000795c */ /* 0x000fe20000300000 */
.L_x_898:
[----:B------:R-:W-:Y:S01]  /*5350*/  ULEA UR6, UR61, UR39, 0x3 ;  /* 0x000000273d067291 */ /* 0x000fe2000f8e183f */
[----:B------:R-:W-:-:S05]  /*5360*/  IMAD.U32 R9, RZ, RZ, UR60 ;  /* 0x0000003cff097e24 */ /* 0x000fca000f8e00ff */
[----:B------:R-:W-:-:S04]  /*5370*/  SHF.L.U32 R9, R9, 0x1f, RZ ;  /* 0x0000001f09097819 */ /* 0x000fc800000006ff */
[----:B------:R1:W2:Y:S01]  /*5380*/  SYNCS.PHASECHK.TRANS64.TRYWAIT P3, [UR6+0x28830], R9 ;  /* 0x02883009ff0075a7 */ /* 0x0002a20008060146 */
[----:B------:R-:W-:Y:S05]  /*5390*/  @!P0 BRA `(.L_x_899) ;  /* 0x0000000000048947 */ /* 0x000fea0003800000 */
[----:B------:R-:W-:Y:S01]  /*53a0*/  BPT.TRAP 0x1 ;  /* 0x000000040000795c */ /* 0x000fe20000300000 */
.L_x_899:
[----:B--2---:R-:W-:Y:S05]  /*53b0*/  @P3 BRA `(.L_x_897) ;  /* 0x0000000000083947 */ /* 0x004fea0003800000 */
[----:B------:R-:W2:Y:S02]  /*53c0*/  SYNCS.PHASECHK.TRANS64.TRYWAIT P3, [UR6+0x28830], R9 ;  /* 0x02883009ff0075a7 */ /* 0x000ea40008060146 */
[----:B--2---:R-:W-:Y:S05]  /*53d0*/  @!P3 BRA `(.L_x_900) ;  /* 0x000000e400ecb947 */ /* 0x004fea0003800000 */
.L_x_897:
[----:B-12---:R-:W-:Y:S01]  /*53e0*/  VIADD R9, R17, 0x8 ;  /* 0x0000000811097836 */ /* 0x006fe20000000000 */
[----:B------:R-:W-:Y:S01]  /*53f0*/  ULEA UR34, UR61, UR49, 0xb ;  /* 0x000000313d227291 */ /* 0x000fe2000f8e583f */
[----:B------:R-:W-:Y:S01]  /*5400*/  UMOV UR35, 0x40000040 ;  /* 0x4000004000237882 */ /* 0x000fe20000000000 */
[----:B------:R-:W-:Y:S02]  /*5410*/  UMOV UR7, 0x40000040 ;  /* 0x4000004000077882 */ /* 0x000fe40000000000 */
[----:B------:R1:W-:Y:S01]  /*5420*/  BAR.SYNC.DEFER_BLOCKING R9, 0x100 ;  /* 0x000400090000751d */ /* 0x0003e20000010000 */
[----:B------:R-:W-:Y:S02]  /*5430*/  UIADD3 UR6, UR34, 0x2, URZ ;  /* 0x0000000222067890 */ /* 0x000fe4000fffe03f */
[----:B------:R-:W-:Y:S02]  /*5440*/  UIADD3 UR10, UR34, 0x4, URZ ;  /* 0x00000004220a7890 */ /* 0x000fe4000fffe03f */
[----:B------:R-:W-:Y:S01]  /*5450*/  UIADD3 UR14, UR34, 0x6, URZ ;  /* 0x00000006220e7890 */ /* 0x000fe2000fffe03f */
[----:B------:R-:W-:Y:S01]  /*5460*/  UMOV UR11, 0x40000040 ;  /* 0x40000040000b7882 */ /* 0x000fe20000000000 */
[----:B------:R-:W-:Y:S01]  /*5470*/  UMOV UR15, 0x40000040 ;  /* 0x40000040000f7882 */ /* 0x000fe20000000000 */
[----:B------:R-:W-:Y:S01]  /*5480*/  UIADD3 UR18, UR34, 0x400, URZ ;  /* 0x0000040022127890 */ /* 0x000fe2000fffe03f */
[----:B------:R-:W-:Y:S01]  /*5490*/  UMOV UR19, 0x40000040 ;  /* 0x4000004000137882 */ /* 0x000fe20000000000 */
[----:B------:R-:W-:Y:S01]  /*54a0*/  UIADD3 UR22, UR34, 0x402, URZ ;  /* 0x0000040222167890 */ /* 0x000fe2000fffe03f */
[----:B------:R-:W-:Y:S01]  /*54b0*/  UMOV UR23, 0x40000040 ;  /* 0x4000004000177882 */ /* 0x000fe20000000000 */
[----:B------:R-:W-:Y:S01]  /*54c0*/  UIADD3 UR26, UR34, 0x404, URZ ;  /* 0x00000404221a7890 */ /* 0x000fe2000fffe03f */
[----:B------:R-:W-:Y:S01]  /*54d0*/  UMOV UR27, 0x40000040 ;  /* 0x40000040001b7882 */ /* 0x000fe20000000000 */
[----:B------:R-:W-:Y:S01]  /*54e0*/  UIADD3 UR30, UR34, 0x406, URZ ;  /* 0x00000406221e7890 */ /* 0x000fe2000fffe03f */
[----:B------:R-:W-:Y:S01]  /*54f0*/  UMOV UR31, 0x40000040 ;  /* 0x40000040001f7882 */ /* 0x000fe20000000000 */
[----:B------:R-:W-:-:S06]  /*5500*/  WARPGROUP.ARRIVE ;  /* 0x00000000000079c5 */ /* 0x000fcc0000000000 */
[----:B------:R-:W-:Y:S03]  /*5510*/  HGMMA.64x128x16.F32.BF16 R24, gdesc[UR32], RZ, !UPT, gsb0 ;  /* 0x01e00000201879f0 */ /* 0x000fe6000c0018ff */
        /* <DEDUP_REMOVED lines=22> */
[----:B-1----:R-:W-:Y:S05]  /*5680*/  @P4 BRA `(.L_x_901) ;  /* 0x00000000002c4947 */ /* 0x002fea0003800000 */
[----:B------:R-:W-:Y:S05]  /*5690*/  @!P0 BRA `(.L_x_902) ;  /* 0x0000000000048947 */ /* 0x000fea0003800000 */
[----:B------:R-:W-:Y:S01]  /*56a0*/  BPT.TRAP 0x1 ;  /* 0x000000040000795c */ /* 0x000fe20000300000 */
.L_x_902:
[----:B------:R-:W-:Y:S01]  /*56b0*/  ULEA UR6, UR37, UR39, 0x3 ;  /* 0x0000002725067291 */ /* 0x000fe2000f8e183f */
[----:B------:R-:W-:-:S05]  /*56c0*/  IMAD.U32 R9, RZ, RZ, UR36 ;  /* 0x00000024ff097e24 */ /* 0x000fca000f8e00ff */
[----:B------:R-:W-:-:S04]  /*56d0*/  SHF.L.U32 R9, R9, 0x1f, RZ ;  /* 0x0000001f09097819 */ /* 0x000fc800000006ff */
[----:B------:R1:W2:Y:S01]  /*56e0*/  SYNCS.PHASECHK.TRANS64.TRYWAIT P3, [UR6+0x28850], R9 ;  /* 0x02885009ff0075a7 */ /* 0x0002a20008060146 */
[----:B------:R-:W-:Y:S05]  /*56f0*/  @!P0 BRA `(.L_x_903) ;  /* 0x0000000000048947 */ /* 0x000fea0003800000 */
[----:B------:R-:W-:Y:S01]  /*5700*/  BPT.TRAP 0x1 ;  /* 0x000000040000795c */ /* 0x000fe20000300000 */
.L_x_903:
[----:B--2---:R-:W-:Y:S05]  /*5710*/  @P3 BRA `(.L_x_901) ;  /* 0x0000000000083947 */ /* 0x004fea0003800000 */
[----:B------:R-:W2:Y:S02]  /*5720*/  SYNCS.PHASECHK.TRANS64.TRYWAIT P3, [UR6+0x28850], R9 ;  /* 0x02885009ff0075a7 */ /* 0x000ea40008060146 */
[----:B--2---:R-:W-:Y:S05]  /*5730*/  @!P3 BRA `(.L_x_904) ;  /* 0x000000e4002cb947 */ /* 0x004fea0003800000 */
.L_x_901:
[----:B------:R-:W-:Y:S01]  /*5740*/  UIADD3 UR6, UR39, 0x400, URZ ;  /* 0x0000040027067890 */ /* 0x000fe2000fffe03f */
[----:B------:R-:W-:Y:S01]  /*5750*/  WARPGROUP.ARRIVE ;  /* 0x00000000000079c5 */ /* 0x000fe20000000000 */
[----:B------:R-:W-:Y:S01]  /*5760*/  UMOV UR7, 0x40000040 ;  /* 0x4000004000077882 */ /* 0x000fe20000000000 */
[----:B------:R-:W-:Y:S01]  /*5770*/  FMUL.FTZ R14, R30, UR59 ;  /* 0x0000003b1e0e7c20 */ /* 0x000fe20008410000 */
[----:B------:R-:W-:Y:S01]  /*5780*/  USHF.R.U32.HI UR6, URZ, 0x4, UR6 ;  /* 0x000000043f067899 */ /* 0x000fe20008011606 */
[----:B------:R-:W-:Y:S01]  /*5790*/  FMUL.FTZ R30, R54, UR59 ;  /* 0x0000003b361e7c20 */ /* 0x000fe20008410000 */
[----:B------:R-:W-:Y:S01]  /*57a0*/  FMUL.FTZ R54, R56, UR59 ;  /* 0x0000003b38367c20 */ /* 0x000fe20008410000 */
[----:B------:R-:W-:Y:S01]  /*57b0*/  FMUL.FTZ R56, R60, UR59 ;  /* 0x0000003b3c387c20 */ /* 0x000fe20008410000 */
[----:B------:R-:W-:Y:S01]  /*57c0*/  ULOP3.LUT UR6, UR6, 0x3fff, URZ, 0xc0, !UPT ;  /* 0x00003fff06067892 */ /* 0x000fe2000f8ec03f */
[----:B--2---:R-:W-:Y:S01]  /*57d0*/  FMUL.FTZ R12, R26, UR59 ;  /* 0x0000003b1a0c7c20 */ /* 0x004fe20008410000 */
[----:B------:R-:W-:Y:S01]  /*57e0*/  FMUL.FTZ R13, R27, UR59 ;  /* 0x0000003b1b0d7c20 */ /* 0x000fe20008410000 */
[----:B------:R-:W-:Y:S01]  /*57f0*/  FMUL.FTZ R21, R34, UR59 ;  /* 0x0000003b22157c20 */ /* 0x000fe20008410000 */
[----:B------:R-:W-:Y:S01]  /*5800*/  ULOP3.LUT UR6, UR6, 0x4000000, URZ, 0xfc, !UPT ;  /* 0x0400000006067892 */ /* 0x000fe2000f8efc3f */
[----:B------:R-:W-:Y:S01]  /*5810*/  FMUL.FTZ R20, R35, UR59 ;  /* 0x0000003b23147c20 */ /* 0x000fe20008410000 */
[----:B-1----:R-:W-:Y:S01]  /*5820*/  FMUL.FTZ R9, R24, UR59 ;  /* 0x0000003b18097c20 */ /* 0x002fe20008410000 */
[----:B------:R-:W-:Y:S01]  /*5830*/  FMUL.FTZ R15, R31, UR59 ;  /* 0x0000003b1f0f7c20 */ /* 0x000fe20008410000 */
[----:B------:R-:W-:Y:S01]  /*5840*/  ULEA UR10, UR37, UR6, 0xb ;  /* 0x00000006250a7291 */ /* 0x000fe2000f8e583f */
[----:B------:R-:W-:Y:S01]  /*5850*/  FMUL.FTZ R34, R36, UR59 ;  /* 0x0000003b24227c20 */ /* 0x000fe20008410000 */
        /* <DEDUP_REMOVED lines=9> */
[----:B------:R-:W-:Y:S01]  /*58f0*/  FMUL.FTZ R37, R59, UR59 ;  /* 0x0000003b3b257c20 */ /* 0x000fe20008410000 */
[----:B------:R-:W-:Y:S01]  /*5900*/  UMOV UR7, 0x40000040 ;  /* 0x4000004000077882 */ /* 0x000fe20000000000 */
[----:B------:R-:W-:Y:S01]  /*5910*/  FMUL.FTZ R38, R62, UR59 ;  /* 0x0000003b3e267c20 */ /* 0x000fe20008410000 */
        /* <DEDUP_REMOVED lines=16> */
[----:B------:R-:W1:Y:S08]  /*5a20*/  MUFU.TANH R9, R9 ;  /* 0x0000000900097308 */ /* 0x000e700000002400 */
[----:B------:R-:W2:Y:S08]  /*5a30*/  MUFU.TANH R12, R12 ;  /* 0x0000000c000c7308 */ /* 0x000eb00000002400 */
[----:B------:R-:W3:Y:S08]  /*5a40*/  MUFU.TANH R13, R13 ;  /* 0x0000000d000d7308 */ /* 0x000ef00000002400 */
[----:B------:R-:W4:Y:S08]  /*5a50*/  MUFU.TANH R14, R14 ;  /* 0x0000000e000e7308 */ /* 0x000f300000002400 */
        /* <DEDUP_REMOVED lines=11> */
[----:B------:R-:W1:Y:S01]  /*5b10*/  MUFU.TANH R30, R30 ;  /* 0x0000001e001e7308 */ /* 0x000e620000002400 */
[----:B------:R-:W-:-:S02]  /*5b20*/  WARPGROUP.DEPBAR.LE gsb0, 0x0 ;  /* 0x00008000000079c5 */ /* 0x000fc40000010000 */
[----:B------:R-:W-:-:S05]  /*5b30*/  WARPGROUP.ARRIVE ;  /* 0x00000000000079c5 */ /* 0x000fca0000000000 */
[----:B------:R-:W1:Y:S01]  /*5b40*/  MUFU.TANH R54, R54 ;  /* 0x0000003600367308 */ /* 0x000e620000002400 */
[----:B------:R-:W-:Y:S01]  /*5b50*/  HGMMA.64x128x16.F32.BF16 R88, R176, gdesc[UR4].tnspB, R88, gsb0 ;  /* 0x41e00004b0587df0 */ /* 0x000fe20008001858 */
[----:B------:R-:W-:Y:S01]  /*5b60*/  UIADD3 UR6, UR10, 0x100, URZ ;  /* 0x000001000a067890 */ /* 0x000fe2000fffe03f */
[----:B------:R-:W-:-:S05]  /*5b70*/  UMOV UR7, 0x40000040 ;  /* 0x4000004000077882 */ /* 0x000fca0000000000 */
        /* <DEDUP_REMOVED lines=26> */
[----:B------:R-:W-:Y:S01]  /*5d20*/  WARPGROUP.ARRIVE ;  /* 0x00000000000079c5 */ /* 0x000fe20000000000 */
[----:B------:R-:W-:Y:S01]  /*5d30*/  FMUL.FTZ R169, R48, UR59 ;  /* 0x0000003b30a97c20 */ /* 0x000fe20008410000 */
[----:B------:R-:W-:Y:S01]  /*5d40*/  FMUL.FTZ R48, R83, UR59 ;  /* 0x0000003b53307c20 */ /* 0x000fe20008410000 */
[----:B------:R-:W-:Y:S02]  /*5d50*/  IMAD.SHL.U32 R83, R6, 0x80, RZ ;  /* 0x0000008006537824 */ /* 0x000fe400078e00ff */
[----:B------:R-:W-:Y:S01]  /*5d60*/  FMUL.FTZ R168, R33, UR59 ;  /* 0x0000003b21a87c20 */ /* 0x000fe20008410000 */
[----:B------:R-:W-:Y:S01]  /*5d70*/  FMUL.FTZ R33, R46, UR59 ;  /* 0x0000003b2e217c20 */ /* 0x000fe20008410000 */
[----:B------:R-:W-:Y:S01]  /*5d80*/  HGMMA.64x128x16.F32.BF16 R88, R164, gdesc[UR4].tnspB, R88, gsb0 ;  /* 0x41e00004a4587df0 */ /* 0x000fe20008001858 */
[----:B------:R-:W-:Y:S01]  /*5d90*/  UIADD3 UR6, UR10, 0x280, URZ ;  /* 0x000002800a067890 */ /* 0x000fe2000fffe03f */
[----:B------:R-:W-:Y:S01]  /*5da0*/  IADD3 R60, -R83, 0x1, RZ ;  /* 0x00000001533c7810 */ /* 0x000fe20007ffe1ff */
[----:B------:R-:W-:Y:S01]  /*5db0*/  UMOV UR7, 0x40000040 ;  /* 0x4000004000077882 */ /* 0x000fe20000000000 */
[----:B------:R-:W-:Y:S01]  /*5dc0*/  FMUL.FTZ R170, R49, UR59 ;  /* 0x0000003b31aa7c20 */ /* 0x000fe20008410000 */
[----:B------:R-:W-:Y:S01]  /*5dd0*/  FMUL.FTZ R46, R79, UR59 ;  /* 0x0000003b4f2e7c20 */ /* 0x000fe20008410000 */
[----:B------:R-:W-:Y:S01]  /*5de0*/  FMUL.FTZ R49, R82, UR59 ;  /* 0x0000003b52317c20 */ /* 0x000fe20008410000 */
[----:B------:R-:W1:Y:S08]  /*5df0*/  MUFU.TANH R168, R168 ;  /* 0x000000a800a87308 */ /* 0x000e700000002400 */
[----:B------:R-:W1:Y:S08]  /*5e00*/  MUFU.TANH R33, R33 ;  /* 0x0000002100217308 */ /* 0x000e700000002400 */
[----:B------:R-:W1:Y:S08]  /*5e10*/  MUFU.TANH R169, R169 ;  /* 0x000000a900a97308 */ /* 0x000e700000002400 */
[----:B------:R-:W1:Y:S08]  /*5e20*/  MUFU.TANH R170, R170 ;  /* 0x000000aa00aa7308 */ /* 0x000e700000002400 */
[----:B------:R-:W1:Y:S08]  /*5e30*/  MUFU.TANH R46, R46 ;  /* 0x0000002e002e7308 */ /* 0x000e700000002400 */
[----:B------:R-:W1:Y:S08]  /*5e40*/  MUFU.TANH R49, R49 ;  /* 0x0000003100317308 */ /* 0x000e700000002400 */
[----:B------:R-:W1:Y:S08]  /*5e50*/  MUFU.TANH R48, R48 ;  /* 0x0000003000307308 */ /* 0x000e700000002400 */
[----:B------:R1:W1:Y:S01]  /*5e60*/  MUFU.TANH R79, R84 ;  /* 0x00000054004f7308 */ /* 0x0002620000002400 */
[----:B------:R-:W-:-:S02]  /*5e70*/  WARPGROUP.DEPBAR.LE gsb0, 0x0 ;  /* 0x00008000000079c5 */ /* 0x000fc40000010000 */
[----:B------:R-:W-:Y:S01]  /*5e80*/  WARPGROUP.ARRIVE ;  /* 0x00000000000079c5 */ /* 0x000fe20000000000 */
[----:B------:R-:W-:Y:S01]  /*5e90*/  FMUL.FTZ R166, R29, UR59 ;  /* 0x0000003b1da67c20 */ /* 0x000fe20008410000 */
[----:B------:R-:W-:Y:S01]  /*5ea0*/  FMUL.FTZ R29, R55, UR59 ;  /* 0x0000003b371d7c20 */ /* 0x000fe20008410000 */
[----:B------:R-:W-:Y:S01]  /*5eb0*/  FMUL.FTZ R55, R57, UR59 ;  /* 0x0000003b39377c20 */ /* 0x000fe20008410000 */
[----:B------:R-:W-:Y:S01]  /*5ec0*/  FMUL.FTZ R57, R61, UR59 ;  /* 0x0000003b3d397c20 */ /* 0x000fe20008410000 */
[----:B------:R-:W-:Y:S01]  /*5ed0*/  FMUL.FTZ R165, R28, UR59 ;  /* 0x0000003b1ca57c20 */ /* 0x000fe20008410000 */
[----:B------:R-:W-:Y:S01]  /*5ee0*/  HGMMA.64x128x16.F32.BF16 R88, R160, gdesc[UR4].tnspB, R88, gsb0 ;  /* 0x41e00004a0587df0 */ /* 0x000fe20008001858 */
[----:B------:R-:W-:Y:S01]  /*5ef0*/  UIADD3 UR6, UR10, 0x300, URZ ;  /* 0x000003000a067890 */ /* 0x000fe2000fffe03f */
[----:B------:R-:W5:Y:S01]  /*5f00*/  LDC R61, c[0x0][0x2e0] ;  /* 0x0000b800ff3d7b82 */ /* 0x000f620000000800 */
[----:B------:R-:W-:Y:S01]  /*5f10*/  UMOV UR7, 0x40000040 ;  /* 0x4000004000077882 */ /* 0x000fe20000000000 */
[----:B------:R-:W-:Y:S01]  /*5f20*/  FMUL.FTZ R28, R51, UR59 ;  /* 0x0000003b331c7c20 */ /* 0x000fe20008410000 */
[----:B------:R-:W-:-:S02]  /*5f30*/  IMAD.U32 R51, RZ, RZ, UR61 ;  /* 0x0000003dff337e24 */ /* 0x000fc4000f8e00ff */
[----:B------:R-:W-:Y:S01]  /*5f40*/  FMUL.FTZ R167, R32, UR59 ;  /* 0x0000003b20a77c20 */ /* 0x000fe20008410000 */
[----:B------:R-:W-:Y:S01]  /*5f50*/  FMUL.FTZ R164, R25, UR59 ;  /* 0x0000003b19a47c20 */ /* 0x000fe20008410000 */
[----:B------:R-:W-:Y:S01]  /*5f60*/  FMUL.FTZ R32, R42, UR59 ;  /* 0x0000003b2a207c20 */ /* 0x000fe20008410000 */
[----:B------:R-:W-:Y:S01]  /*5f70*/  FMUL.FTZ R25, R43, UR59 ;  /* 0x0000003b2b197c20 */ /* 0x000fe20008410000 */
[----:B------:R-:W-:Y:S01]  /*5f80*/  @!P1 LEA R51, R51, UR39, 0x3 ;  /* 0x0000002733339c11 */ /* 0x000fe2000f8e18ff */
[----:B------:R-:W-:Y:S01]  /*5f90*/  FMUL.FTZ R42, R66, UR59 ;  /* 0x0000003b422a7c20 */ /* 0x000fe20008410000 */
[----:B------:R-:W-:Y:S01]  /*5fa0*/  FMUL.FTZ R43, R70, UR59 ;  /* 0x0000003b462b7c20 */ /* 0x000fe20008410000 */
[----:B------:R-:W-:Y:S01]  /*5fb0*/  FMUL.FTZ R66, R72, UR59 ;  /* 0x0000003b48427c20 */ /* 0x000fe20008410000 */
[----:B------:R-:W1:Y:S01]  /*5fc0*/  MUFU.TANH R164, R164 ;  /* 0x000000a400a47308 */ /* 0x000e620000002400 */
[----:B------:R-:W-:-:S05]  /*5fd0*/  @!P1 VIADD R51, R51, 0x28840 ;  /* 0x0002884033339836 */ /* 0x000fca0000000000 */
[----:B------:R-:W-:Y:S02]  /*5fe0*/  @!P1 PRMT R51, RZ, 0x654, R51 ;  /* 0x00000654ff339816 */ /* 0x000fe40000000033 */
[----:B------:R-:W1:Y:S01]  /*5ff0*/  MUFU.TANH R165, R165 ;  /* 0x000000a500a57308 */ /* 0x000e620000002400 */
[----:B-----5:R-:W-:Y:S01]  /*6000*/  IMAD R61, R61, UR45, R60 ;  /* 0x0000002d3d3d7c24 */ /* 0x020fe2000f8e023c */
[----:B------:R-:W-:-:S06]  /*6010*/  IADD3 R60, -R17, 0xb, RZ ;  /* 0x0000000b113c7810 */ /* 0x000fcc0007ffe1ff */
[----:B------:R-:W1:Y:S01]  /*6020*/  MUFU.TANH R166, R166 ;  /* 0x000000a600a67308 */ /* 0x000e620000002400 */
[----:B------:R-:W-:-:S04]  /*6030*/  VIADD R61, R61, -UR58 ;  /* 0x8000003a3d3d7c36 */ /* 0x000fc80008000000 */
[----:B------:R-:W-:-:S03]  /*6040*/  IMAD R61, R16, -0x2, R61 ;  /* 0xfffffffe103d7824 */ /* 0x000fc600078e023d */
        /* <DEDUP_REMOVED lines=19> */
[----:B------:R-:W-:Y:S01]  /*6180*/  FMUL.FTZ R41, R71, UR59 ;  /* 0x0000003b47297c20 */ /* 0x000fe20008410000 */
[----:B------:R-:W-:Y:S01]  /*6190*/  UMOV UR7, 0x40000040 ;  /* 0x4000004000077882 */ /* 0x000fe20000000000 */
        /* <DEDUP_REMOVED lines=12> */
[----:B------:R-:W-:-:S02]  /*6260*/  WARPGROUP.DEPBAR.LE gsb0, 0x0 ;  /* 0x00008000000079c5 */ /* 0x000fc40000010000 */
[----:B------:R-:W-:-:S06]  /*6270*/  WARPGROUP.ARRIVE ;  /* 0x00000000000079c5 */ /* 0x000fcc0000000000 */
[----:B------:R-:W-:Y:S03]  /*6280*/  HGMMA.64x128x16.F32.BF16 R88, R152, gdesc[UR4].tnspB, R88, gsb0 ;  /* 0x41e0000498587df0 */ /* 0x000fe60008001858 */
[----:B------:R-:W-:Y:S02]  /*6290*/  WARPGROUP.DEPBAR.LE gsb0, 0x0 ;  /* 0x00008000000079c5 */ /* 0x000fe40000010000 */
[----:B------:R1:W-:Y:S06]  /*62a0*/  BAR.ARV R60, 0x100 ;  /* 0x0004003c0000751d */ /* 0x0003ec0000002000 */
[----:B------:R5:W-:Y:S01]  /*62b0*/  @!P1 SYNCS.ARRIVE.TRANS64.RED.A1T0 RZ, [R51+URZ], RZ ;  /* 0x000000ff33ff99a7 */ /* 0x000be2000810043f */
[----:B------:R-:W-:-:S04]  /*62c0*/  VIADD R153, R61, UR52 ;  /* 0x000000343d997c36 */ /* 0x000fc80008000000 */
[----:B------:R-:W-:Y:S02]  /*62d0*/  IMAD.IADD R67, R0, 0x1, R153 ;  /* 0x0000000100437824 */ /* 0x000fe400078e0299 */
[----:B-----5:R-:W-:Y:S01]  /*62e0*/  FMUL.FTZ R51, R87, UR59 ;  /* 0x0000003b57337c20 */ /* 0x020fe20008410000 */
[----:B------:R-:W-:-:S04]  /*62f0*/  VIADD R87, R61, UR57 ;  /* 0x000000393d577c36 */ /* 0x000fc80008000000 */
[----:B------:R-:W-:Y:S01]  /*6300*/  IMAD.IADD R65, R0, 0x1, R87 ;  /* 0x0000000100417824 */ /* 0x000fe200078e0257 */
[----:B------:R-:W1:Y:S01]  /*6310*/  MUFU.TANH R51, R51 ;  /* 0x0000003300337308 */ /* 0x000e620000002400 */
[----:B--234-:R-:W-:Y:S05]  /*6320*/  @!P2 BRA `(.L_x_905) ;  /* 0x00000000005ca947 */ /* 0x01cfea0003800000 */
[----:B------:R-:W-:Y:S01]  /*6330*/  ISETP.GT.AND P3, PT, R10, -0x1, PT ;  /* 0xffffffff0a00780c */ /* 0x000fe20003f64270 */
[----:B------:R-:W-:-:S12]  /*6340*/  BSSY B0, `(.L_x_906) ;  /* 0x0000011000007945 */ /* 0x000fd80003800000 */
[----:B------:R-:W-:Y:S05]  /*6350*/  @P3 BRA `(.L_x_907) ;  /* 0x0000000000203947 */ /* 0x000fea0003800000 */
[----:B------:R-:W-:Y:S01]  /*6360*/  IMAD.U32 R68, RZ, RZ, UR56 ;  /* 0x00000038ff447e24 */ /* 0x000fe2000f8e00ff */
[----:B------:R-:W-:-:S04]  /*6370*/  LOP3.LUT R69, RZ, R10, RZ, 0x33, !PT ;  /* 0x0000000aff457212 */ /* 0x000fc800078e33ff */
[----:B------:R-:W-:-:S13]  /*6380*/  ISETP.NE.AND P3, PT, R68, 0x1, PT ;  /* 0x000000014400780c */ /* 0x000fda0003f65270 */
[----:B-1----:R-:W1:Y:S02]  /*6390*/  @P3 LDC.64 R60, c[0x0][0x9e8] ;  /* 0x00027a00ff3c3b82 */ /* 0x002e640000000a00 */
[----:B-1----:R-:W-:-:S05]  /*63a0*/  @P3 IMAD.HI.U32 R60, R69, R60, RZ ;  /* 0x0000003c453c3227 */ /* 0x002fca00078e00ff */
[----:B------:R-:W-:-:S04]  /*63b0*/  @P3 SHF.R.U32.HI R69, RZ, R61, R60 ;  /* 0x0000003dff453219 */ /* 0x000fc8000001163c */
[----:B------:R-:W-:Y:S01]  /*63c0*/  LOP3.LUT R60, RZ, R69, RZ, 0x33, !PT ;  /* 0x00000045ff3c7212 */ /* 0x000fe200078e33ff */
[----:B------:R-:W-:Y:S06]  /*63d0*/  BRA `(.L_x_908) ;  /* 0x00000000001c7947 */ /* 0x000fec0003800000 */
.L_x_907:
[----:B------:R-:W-:-:S05]  /*63e0*/  IMAD.U32 R68, RZ, RZ, UR56 ;  /* 0x00000038ff447e24 */ /* 0x000fca000f8e00ff */
[----:B------:R-:W-:-:S13]  /*63f0*/  ISETP.NE.AND P3, PT, R68, 0x1, PT ;  /* 0x000000014400780c */ /* 0x000fda0003f65270 */
[----:B-1----:R-:W1:Y:S01]  /*6400*/  @P3 LDC.64 R60, c[0x0][0x9e8] ;  /* 0x00027a00ff3c3b82 */ /* 0x002e620000000a00 */
[----:B------:R-:W-:-:S04]  /*6410*/  @P3 IMAD.IADD R69, R0, 0x1, R5 ;  /* 0x0000000100453824 */ /* 0x000fc800078e0205 */
[----:B-1----:R-:W-:-:S04]  /*6420*/  @P3 IMAD.HI.U32 R64, R69, R60, RZ ;  /* 0x0000003c45403227 */ /* 0x002fc800078e00ff */
[----:B------:R-:W-:Y:S01]  /*6430*/  IMAD.MOV.U32 R60, RZ, RZ, R10 ;  /* 0x000000ffff3c7224 */ /* 0x000fe200078e000a */
[----:B------:R-:W-:-:S07]  /*6440*/  @P3 SHF.R.U32.HI R60, RZ, R61, R64 ;  /* 0x0000003dff3c3219 */ /* 0x000fce0000011640 */
.L_x_908:
[----:B------:R-:W-:Y:S05]  /*6450*/  BSYNC B0 ;  /* 0x0000000000007941 */ /* 0x000fea0003800000 */
.L_x_906:
[----:B------:R-:W-:-:S04]  /*6460*/  IMAD R61, R60, R68, -R83 ;  /* 0x000000443c3d7224 */ /* 0x000fc800078e0a53 */
[----:B------:R-:W-:-:S05]  /*6470*/  IMAD R60, R16, -0x2, R61 ;  /* 0xfffffffe103c7824 */ /* 0x000fca00078e023d */
[----:B------:R-:W-:Y:S02]  /*6480*/  VIADDMNMX R65, R60, R68, R65, PT ;  /* 0x000000443c417246 */ /* 0x000fe40003800141 */
[----:B------:R-:W-:-:S07]  /*6490*/  VIMNMX R67, R67, R60, !PT ;  /* 0x0000003c43437248 */ /* 0x000fce0007fe0100 */
.L_x_905:
[----:B------:R-:W-:-:S04]  /*64a0*/  ISETP.GT.AND P3, PT, R6, -0x1, PT ;  /* 0xffffffff0600780c */ /* 0x000fc80003f64270 */
[C---:B------:R-:W-:Y:S02]  /*64b0*/  ISETP.GT.AND P5, PT, R67.reuse, RZ, P3 ;  /* 0x000000ff4300720c */ /* 0x040fe40001fa4270 */
[----:B------:R-:W-:Y:S02]  /*64c0*/  ISETP.GT.AND P6, PT, R67, 0x1, P3 ;  /* 0x000000014300780c */ /* 0x000fe40001fc4270 */
[C---:B------:R-:W-:Y:S02]  /*64d0*/  ISETP.LT.OR P5, PT, R65.reuse, 0x1, P5 ;  /* 0x000000014100780c */ /* 0x040fe40002fa1670 */
[----:B------:R-:W-:Y:S02]  /*64e0*/  ISETP.LT.OR P6, PT, R65, 0x2, P6 ;  /* 0x000000024100780c */ /* 0x000fe400037c1670 */
[----:B-1----:R-:W-:Y:S02]  /*64f0*/  FSEL R182, R9, -INF , !P5 ;  /* 0xff80000009b67808 */ /* 0x002fe40006800000 */
[----:B------:R-:W-:-:S02]  /*6500*/  FSEL R180, R164, -INF , !P6 ;  /* 0xff800000a4b47808 */ /* 0x000fc40007000000 */
[C---:B------:R-:W-:Y:S02]  /*6510*/  ISETP.GT.AND P4, PT, R67.reuse, 0x8, P3 ;  /* 0x000000084300780c */ /* 0x040fe40001f84270 */
[C---:B------:R-:W-:Y:S02]  /*6520*/  ISETP.GT.AND P5, PT, R67.reuse, 0x9, P3 ;  /* 0x000000094300780c */ /* 0x040fe40001fa4270 */
[----:B------:R-:W-:Y:S02]  /*6530*/  ISETP.GT.AND P6, PT, R67, 0x10, P3 ;  /* 0x000000104300780c */ /* 0x000fe40001fc4270 */
[C---:B------:R-:W-:Y:S02]  /*6540*/  ISETP.LT.OR P4, PT, R65.reuse, 0x9, P4 ;  /* 0x000000094100780c */ /* 0x040fe40002781670 */
[C---:B------:R-:W-:Y:S02]  /*6550*/  ISETP.LT.OR P5, PT, R65.reuse, 0xa, P5 ;  /* 0x0000000a4100780c */ /* 0x040fe40002fa1670 */
[----:B------:R-:W-:-:S02]  /*6560*/  ISETP.LT.OR P6, PT, R65, 0x11, P6 ;  /* 0x000000114100780c */ /* 0x000fc400037c1670 */
[----:B------:R-:W-:Y:S02]  /*6570*/  FSEL R174, R165, -INF , !P4 ;  /* 0xff800000a5ae7808 */ /* 0x000fe40006000000 */
[----:B------:R-:W-:Y:S02]  /*6580*/  FSEL R196, R166, -INF , !P5 ;  /* 0xff800000a6c47808 */ /* 0x000fe40006800000 */
[----:B------:R-:W-:Y:S02]  /*6590*/  FSEL R176, R167, -INF , !P6 ;  /* 0xff800000a7b07808 */ /* 0x000fe40007000000 */
[C---:B------:R-:W-:Y:S02]  /*65a0*/  ISETP.GT.AND P4, PT, R67.reuse, 0x11, P3 ;  /* 0x000000114300780c */ /* 0x040fe40001f84270 */
[C---:B------:R-:W-:Y:S02]  /*65b0*/  ISETP.GT.AND P5, PT, R67.reuse, 0x18, P3 ;  /* 0x000000184300780c */ /* 0x040fe40001fa4270 */
[----:B------:R-:W-:-:S02]  /*65c0*/  ISETP.GT.AND P6, PT, R67, 0x19, P3 ;  /* 0x000000194300780c */ /* 0x000fc40001fc4270 */
[C---:B------:R-:W-:Y:S02]  /*65d0*/  ISETP.LT.OR P4, PT, R65.reuse, 0x12, P4 ;  /* 0x000000124100780c */ /* 0x040fe40002781670 */
[C---:B------:R-:W-:Y:S02]  /*65e0*/  ISETP.LT.OR P5, PT, R65.reuse, 0x19, P5 ;  /* 0x000000194100780c */ /* 0x040fe40002fa1670 */
[----:B------:R-:W-:Y:S02]  /*65f0*/  ISETP.LT.OR P6, PT, R65, 0x1a, P6 ;  /* 0x0000001a4100780c */ /* 0x000fe400037c1670 */
[----:B------:R-:W-:Y:S02]  /*6600*/  FSEL R194, R168, -INF , !P4 ;  /* 0xff800000a8c27808 */ /* 0x000fe40006000000 */
[----:B------:R-:W-:Y:S02]  /*6610*/  FSEL R178, R34, -INF , !P5 ;  /* 0xff80000022b27808 */ /* 0x000fe40006800000 */
        /* <DEDUP_REMOVED lines=26> */
[----:B------:R-:W-:Y:S01]  /*67c0*/  FSEL R84, R53, -INF , !P5 ;  /* 0xff80000035547808 */ /* 0x000fe20006800000 */
[----:B------:R-:W-:Y:S01]  /*67d0*/  IMAD.IADD R53, R2, 0x1, R87 ;  /* 0x0000000102357824 */ /* 0x000fe200078e0257 */
[----:B------:R-:W-:Y:S02]  /*67e0*/  FSEL R82, R54, -INF , !P6 ;  /* 0xff80000036527808 */ /* 0x000fe40007000000 */
[C---:B------:R-:W-:Y:S02]  /*67f0*/  ISETP.GT.AND P4, PT, R67.reuse, 0x41, P3 ;  /* 0x000000414300780c */ /* 0x040fe40001f84270 */
[C---:B------:R-:W-:Y:S02]  /*6800*/  ISETP.GT.AND P5, PT, R67.reuse, 0x48, P3 ;  /* 0x000000484300780c */ /* 0x040fe40001fa4270 */
[----:B------:R-:W-:-:S02]  /*6810*/  ISETP.GT.AND P6, PT, R67, 0x49, P3 ;  /* 0x000000494300780c */ /* 0x000fc40001fc4270 */
[C---:B------:R-:W-:Y:S02]  /*6820*/  ISETP.LT.OR P4, PT, R65.reuse, 0x42, P4 ;  /* 0x000000424100780c */ /* 0x040fe40002781670 */
[C---:B------:R-:W-:Y:S02]  /*6830*/  ISETP.LT.OR P5, PT, R65.reuse, 0x49, P5 ;  /* 0x000000494100780c */ /* 0x040fe40002fa1670 */
[----:B------:R-:W-:Y:S02]  /*6840*/  ISETP.LT.OR P6, PT, R65, 0x4a, P6 ;  /* 0x0000004a4100780c */ /* 0x000fe400037c1670 */
[----:B------:R-:W-:Y:S01]  /*6850*/  FSEL R80, R55, -INF , !P4 ;  /* 0xff80000037507808 */ /* 0x000fe20006000000 */
[----:B------:R-:W-:Y:S01]  /*6860*/  IMAD.IADD R55, R2, 0x1, R153 ;  /* 0x0000000102377824 */ /* 0x000fe200078e0299 */
        /* <DEDUP_REMOVED lines=37> */
[----:B------:R-:W-:Y:S01]  /*6ac0*/  FSEL R52, R85, -INF , !P6 ;  /* 0xff80000055347808 */ /* 0x000fe20007000000 */
[----:B------:R-:W-:Y:S06]  /*6ad0*/  @!P2 BRA `(.L_x_909) ;  /* 0x000000000058a947 */ /* 0x000fec0003800000 */
[----:B------:R-:W-:Y:S01]  /*6ae0*/  IMAD.IADD R9, R2, 0x1, R5 ;  /* 0x0000000102097824 */ /* 0x000fe200078e0205 */
[----:B------:R-:W-:Y:S04]  /*6af0*/  BSSY B0, `(.L_x_910) ;  /* 0x0000010000007945 */ /* 0x000fe80003800000 */
[----:B------:R-:W-:-:S13]  /*6b00*/  ISETP.GT.AND P4, PT, R9, -0x1, PT ;  /* 0xffffffff0900780c */ /* 0x000fda0003f84270 */
[----:B------:R-:W-:Y:S05]  /*6b10*/  @P4 BRA `(.L_x_911) ;  /* 0x0000000000204947 */ /* 0x000fea0003800000 */
[----:B------:R-:W-:Y:S01]  /*6b20*/  IMAD.U32 R158, RZ, RZ, UR56 ;  /* 0x00000038ff9e7e24 */ /* 0x000fe2000f8e00ff */
[----:B------:R-:W-:-:S04]  /*6b30*/  LOP3.LUT R9, RZ, R9, RZ, 0x33, !PT ;  /* 0x00000009ff097212 */ /* 0x000fc800078e33ff */
[----:B------:R-:W-:-:S13]  /*6b40*/  ISETP.NE.AND P4, PT, R158, 0x1, PT ;  /* 0x000000019e00780c */ /* 0x000fda0003f85270 */
[----:B------:R-:W1:Y:S02]  /*6b50*/  @P4 LDC.64 R34, c[0x0][0x9e8] ;  /* 0x00027a00ff224b82 */ /* 0x000e640000000a00 */
[----:B-1----:R-:W-:-:S05]  /*6b60*/  @P4 IMAD.HI.U32 R34, R9, R34, RZ ;  /* 0x0000002209224227 */ /* 0x002fca00078e00ff */
[----:B------:R-:W-:-:S04]  /*6b70*/  @P4 SHF.R.U32.HI R9, RZ, R35, R34 ;  /* 0x00000023ff094219 */ /* 0x000fc80000011622 */
[----:B------:R-:W-:Y:S01]  /*6b80*/  LOP3.LUT R9, RZ, R9, RZ, 0x33, !PT ;  /* 0x00000009ff097212 */ /* 0x000fe200078e33ff */
[----:B------:R-:W-:Y:S06]  /*6b90*/  BRA `(.L_x_912) ;  /* 0x0000000000147947 */ /* 0x000fec0003800000 */
.L_x_911:
[----:B------:R-:W-:-:S05]  /*6ba0*/  IMAD.U32 R158, RZ, RZ, UR56 ;  /* 0x00000038ff9e7e24 */ /* 0x000fca000f8e00ff */
[----:B------:R-:W-:-:S13]  /*6bb0*/  ISETP.NE.AND P4, PT, R158, 0x1, PT ;  /* 0x000000019e00780c */ /* 0x000fda0003f85270 */
[----:B------:R-:W1:Y:S02]  /*6bc0*/  @P4 LDC.64 R34, c[0x0][0x9e8] ;  /* 0x00027a00ff224b82 */ /* 0x000e640000000a00 */
[----:B-1----:R-:W-:-:S05]  /*6bd0*/  @P4 IMAD.HI.U32 R34, R9, R34, RZ ;  /* 0x0000002209224227 */ /* 0x002fca00078e00ff */
[----:B------:R-:W-:-:S07]  /*6be0*/  @P4 SHF.R.U32.HI R9, RZ, R35, R34 ;  /* 0x00000023ff094219 */ /* 0x000fce0000011622 */
.L_x_912:
[----:B------:R-:W-:Y:S05]  /*6bf0*/  BSYNC B0 ;  /* 0x0000000000007941 */ /* 0x000fea0003800000 */
.L_x_910:
[----:B------:R-:W-:-:S04]  /*6c00*/  IMAD R9, R9, R158, -R83 ;  /* 0x0000009e09097224 */ /* 0x000fc800078e0a53 */
[----:B------:R-:W-:-:S05]  /*6c10*/  IMAD R34, R16, -0x2, R9 ;  /* 0xfffffffe10227824 */ /* 0x000fca00078e0209 */
[----:B------:R-:W-:Y:S02]  /*6c20*/  VIADDMNMX R53, R34, R158, R53, PT ;  /* 0x0000009e22357246 */ /* 0x000fe40003800135 */
[----:B------:R-:W-:-:S07]  /*6c30*/  VIMNMX R55, R55, R34, !PT ;  /* 0x0000002237377248 */ /* 0x000fce0007fe0100 */
.L_x_909:
[----:B------:R-:W-:Y:S01]  /*6c40*/  FMNMX.FTZ R9, R182, R7, !PT ;  /* 0x00000007b6097209 */ /* 0x000fe20007810000 */
[----:B------:R-:W-:Y:S01]  /*6c50*/  UMOV UR36, UR60 ;  /* 0x0000003c00247c82 */ /* 0x000fe20008000000 */
[----:B------:R-:W-:Y:S02]  /*6c60*/  ISETP.GT.AND P5, PT, R55, 0x8, P3 ;  /* 0x000000083700780c */ /* 0x000fe40001fa4270 */
[----:B------:R-:W-:Y:S02]  /*6c70*/  FMNMX.FTZ R9, R180, R9, !PT ;  /* 0x00000009b4097209 */ /* 0x000fe40007810000 */
[----:B------:R-:W-:Y:S02]  /*6c80*/  ISETP.LT.OR P5, PT, R53, 0x9, P5 ;  /* 0x000000093500780c */ /* 0x000fe40002fa1670 */
[----:B------:R-:W-:Y:S02]  /*6c90*/  FMNMX.FTZ R9, R174, R9, !PT ;  /* 0x00000009ae097209 */ /* 0x000fe40007810000 */
[----:B------:R-:W-:-:S02]  /*6ca0*/  FSEL R158, R14, -INF , !P5 ;  /* 0xff8000000e9e7808 */ /* 0x000fc40006800000 */
[----:B------:R-:W-:Y:S02]  /*6cb0*/  FMNMX.FTZ R9, R196, R9, !PT ;  /* 0x00000009c4097209 */ /* 0x000fe40007810000 */
[C---:B------:R-:W-:Y:S02]  /*6cc0*/  ISETP.GT.AND P5, PT, R55.reuse, 0x11, P3 ;  /* 0x000000113700780c */ /* 0x040fe40001fa4270 */
[----:B------:R-:W-:Y:S02]  /*6cd0*/  FMNMX.FTZ R9, R176, R9, !PT ;  /* 0x00000009b0097209 */ /* 0x000fe40007810000 */
[----:B------:R-:W-:Y:S02]  /*6ce0*/  ISETP.GT.AND P4, PT, R55, 0x9, P3 ;  /* 0x000000093700780c */ /* 0x000fe40001f84270 */
[----:B------:R-:W-:Y:S02]  /*6cf0*/  FMNMX.FTZ R9, R194, R9, !PT ;  /* 0x00000009c2097209 */ /* 0x000fe40007810000 */
[----:B------:R-:W-:-:S02]  /*6d00*/  ISETP.LT.OR P5, PT, R53, 0x12, P5 ;  /* 0x000000123500780c */ /* 0x000fc40002fa1670 */
[----:B------:R-:W-:Y:S02]  /*6d10*/  FMNMX.FTZ R9, R178, R9, !PT ;  /* 0x00000009b2097209 */ /* 0x000fe40007810000 */
[----:B------:R-:W-:Y:S02]  /*6d20*/  ISETP.LT.OR P4, PT, R53, 0xa, P4 ;  /* 0x0000000a3500780c */ /* 0x000fe40002781670 */
[----:B------:R-:W-:Y:S02]  /*6d30*/  FMNMX.FTZ R9, R192, R9, !PT ;  /* 0x00000009c0097209 */ /* 0x000fe40007810000 */
[----:B------:R-:W-:Y:S02]  /*6d40*/  FSEL R20, R20, -INF , !P5 ;  /* 0xff80000014147808 */ /* 0x000fe40006800000 */
[----:B------:R-:W-:Y:S02]  /*6d50*/  FMNMX.FTZ R9, R172, R9, !PT ;  /* 0x00000009ac097209 */ /* 0x000fe40007810000 */
[----:B------:R-:W-:-:S02]  /*6d60*/  ISETP.GT.AND P5, PT, R55, 0x19, P3 ;  /* 0x000000193700780c */ /* 0x000fc40001fa4270 */
[----:B------:R-:W-:Y:S02]  /*6d70*/  FMNMX.FTZ R9, R156, R9, !PT ;  /* 0x000000099c097209 */ /* 0x000fe40007810000 */
[----:B------:R-:W-:Y:S02]  /*6d80*/  ISETP.GT.AND P6, PT, R55, 0x1, P3 ;  /* 0x000000013700780c */ /* 0x000fe40001fc4270 */
[----:B------:R-:W-:Y:S02]  /*6d90*/  FMNMX.FTZ R9, R162, R9, !PT ;  /* 0x00000009a2097209 */ /* 0x000fe40007810000 */
[----:B------:R-:W-:Y:S02]  /*6da0*/  FSEL R160, R15, -INF , !P4 ;  /* 0xff8000000fa07808 */ /* 0x000fe40006000000 */
[----:B------:R-:W-:Y:S02]  /*6db0*/  FMNMX.FTZ R9, R154, R9, !PT ;  /* 0x000000099a097209 */ /* 0x000fe40007810000 */
[----:B------:R-:W-:-:S02]  /*6dc0*/  ISETP.GT.AND P4, PT, R55, 0x18, P3 ;  /* 0x000000183700780c */ /* 0x000fc40001f84270 */
[----:B------:R-:W-:Y:S02]  /*6dd0*/  FMNMX.FTZ R9, R152, R9, !PT ;  /* 0x0000000998097209 */ /* 0x000fe40007810000 */
[C---:B------:R-:W-:Y:S02]  /*6de0*/  ISETP.LT.OR P5, PT, R53.reuse, 0x1a, P5 ;  /* 0x0000001a3500780c */ /* 0x040fe40002fa1670 */
[----:B------:R-:W-:Y:S02]  /*6df0*/  FMNMX.FTZ R9, R170, R9, !PT ;  /* 0x00000009aa097209 */ /* 0x000fe40007810000 */
[C---:B------:R-:W-:Y:S02]  /*6e00*/  ISETP.LT.OR P6, PT, R53.reuse, 0x2, P6 ;  /* 0x000000023500780c */ /* 0x040fe400037c1670 */
[----:B------:R-:W-:Y:S02]  /*6e10*/  FMNMX.FTZ R9, R86, R9, !PT ;  /* 0x0000000956097209 */ /* 0x000fe40007810000 */
[----:B------:R-:W-:-:S02]  /*6e20*/  ISETP.LT.OR P4, PT, R53, 0x19, P4 ;  /* 0x000000193500780c */ /* 0x000fc40002781670 */
[----:B------:R-:W-:Y:S02]  /*6e30*/  FMNMX.FTZ R9, R84, R9, !PT ;  /* 0x0000000954097209 */ /* 0x000fe40007810000 */
[----:B------:R-:W-:Y:S02]  /*6e40*/  FSEL R26, R26, -INF , !P5 ;  /* 0xff8000001a1a7808 */ /* 0x000fe40006800000 */
        /* <DEDUP_REMOVED lines=21> */
[----:B------:R-:W-:-:S02]  /*6fa0*/  ISETP.GT.AND P5, PT, R55, RZ, P3 ;  /* 0x000000ff3700720c */ /* 0x000fc40001fa4270 */
[----:B------:R-:W-:Y:S02]  /*6fb0*/  FMNMX.FTZ R9, R60, R9, !PT ;  /* 0x000000093c097209 */ /* 0x000fe40007810000 */
[----:B------:R-:W-:Y:S02]  /*6fc0*/  FSEL R32, R32, -INF , !P4 ;  /* 0xff80000020207808 */ /* 0x000fe40006000000 */
[----:B------:R-:W-:Y:S02]  /*6fd0*/  FMNMX.FTZ R9, R56, R9, !PT ;  /* 0x0000000938097209 */ /* 0x000fe40007810000 */
[----:B------:R-:W-:Y:S02]  /*6fe0*/  ISETP.GT.AND P4, PT, R55, 0x28, P3 ;  /* 0x000000283700780c */ /* 0x000fe40001f84270 */
[----:B------:R-:W-:Y:S02]  /*6ff0*/  FMNMX.FTZ R9, R58, R9, !PT ;  /* 0x000000093a097209 */ /* 0x000fe40007810000 */
[----:B------:R-:W-:-:S02]  /*7000*/  ISETP.LT.OR P5, PT, R53, 0x1, P5 ;  /* 0x000000013500780c */ /* 0x000fc40002fa1670 */
[----:B------:R-:W-:Y:S02]  /*7010*/  FMNMX.FTZ R9, R54, R9, !PT ;  /* 0x0000000936097209 */ /* 0x000fe40007810000 */
[----:B------:R-:W-:Y:S02]  /*7020*/  ISETP.LT.OR P4, PT, R53, 0x29, P4 ;  /* 0x000000293500780c */ /* 0x000fe40002781670 */
[----:B------:R-:W-:Y:S02]  /*7030*/  FMNMX.FTZ R35, R52, R9, !PT ;  /* 0x0000000934237209 */ /* 0x000fe40007810000 */
[----:B------:R-:W1:Y:S01]  /*7040*/  LDC R9, c[0x0][0x988] ;  /* 0x00026200ff097b82 */ /* 0x000e620000000800 */
[----:B------:R-:W-:Y:S02]  /*7050*/  FSEL R27, R12, -INF , !P5 ;  /* 0xff8000000c1b7808 */ /* 0x000fe40006800000 */
[----:B------:R-:W2:Y:S01]  /*7060*/  SHFL.BFLY PT, R34, R35, 0x2, 0x1f ;  /* 0x0c401f0023227f89 */ /* 0x000ea200000e0000 */
[----:B------:R-:W-:-:S02]  /*7070*/  ISETP.GT.AND P5, PT, R55, 0x30, P3 ;  /* 0x000000303700780c */ /* 0x000fc40001fa4270 */
[----:B------:R-:W-:Y:S02]  /*7080*/  FMNMX.FTZ R21, R27, R8, !PT ;  /* 0x000000081b157209 */ /* 0x000fe40007810000 */
[----:B------:R-:W-:Y:S02]  /*7090*/  ISETP.LT.OR P5, PT, R53, 0x31, P5 ;  /* 0x000000313500780c */ /* 0x000fe40002fa1670 */
[----:B------:R-:W-:Y:S02]  /*70a0*/  FMNMX.FTZ R21, R164, R21, !PT ;  /* 0x00000015a4157209 */ /* 0x000fe40007810000 */
[----:B------:R-:W-:Y:S02]  /*70b0*/  FSEL R12, R31, -INF , !P5 ;  /* 0xff8000001f0c7808 */ /* 0x000fe40006800000 */
[----:B------:R-:W-:Y:S02]  /*70c0*/  FMNMX.FTZ R21, R158, R21, !PT ;  /* 0x000000159e157209 */ /* 0x000fe40007810000 */
[----:B------:R-:W-:-:S02]  /*70d0*/  ISETP.GT.AND P5, PT, R55, 0x38, P3 ;  /* 0x000000383700780c */ /* 0x000fc40001fa4270 */
[----:B------:R-:W-:Y:S02]  /*70e0*/  FMNMX.FTZ R25, R160, R21, !PT ;  /* 0x00000015a0197209 */ /* 0x000fe40007810000 */
[----:B------:R-:W-:Y:S02]  /*70f0*/  ISETP.LT.OR P5, PT, R53, 0x39, P5 ;  /* 0x000000393500780c */ /* 0x000fe40002fa1670 */
[----:B------:R-:W-:Y:S02]  /*7100*/  FMNMX.FTZ R25, R14, R25, !PT ;  /* 0x000000190e197209 */ /* 0x000fe40007810000 */
[----:B------:R-:W-:Y:S02]  /*7110*/  FSEL R30, R30, -INF , !P5 ;  /* 0xff8000001e1e7808 */ /* 0x000fe40006800000 */
[----:B------:R-:W-:Y:S02]  /*7120*/  FMNMX.FTZ R25, R20, R25, !PT ;  /* 0x0000001914197209 */ /* 0x000fe40007810000 */
[----:B--2---:R-:W-:-:S02]  /*7130*/  FMNMX.FTZ R57, R35, R34, !PT ;  /* 0x0000002223397209 */ /* 0x004fc40007810000 */
[----:B------:R-:W-:Y:S02]  /*7140*/  FMNMX.FTZ R25, R166, R25, !PT ;  /* 0x00000019a6197209 */ /* 0x000fe40007810000 */
[----:B------:R-:W-:Y:S01]  /*7150*/  ISETP.GT.AND P5, PT, R55, 0x40, P3 ;  /* 0x000000403700780c */ /* 0x000fe20001fa4270 */
[----:B------:R-:W2:Y:S03]  /*7160*/  SHFL.BFLY PT, R34, R57, 0x1, 0x1f ;  /* 0x0c201f0039227f89 */ /* 0x000ea600000e0000 */
[----:B------:R-:W-:Y:S02]  /*7170*/  ISETP.LT.OR P5, PT, R53, 0x41, P5 ;  /* 0x000000413500780c */ /* 0x000fe40002fa1670 */
[----:B--2---:R-:W-:-:S04]  /*7180*/  FMNMX.FTZ R34, R57, R34, !PT ;  /* 0x0000002239227209 */ /* 0x004fc80007810000 */
[C---:B------:R-:W-:Y:S01]  /*7190*/  FSETP.NEU.FTZ.AND P6, PT, R34.reuse, -INF , PT ;  /* 0xff8000002200780b */ /* 0x040fe20003fdd000 */
[----:B-1----:R-:W-:-:S05]  /*71a0*/  FMUL.FTZ R35, R34, R9 ;  /* 0x0000000922237220 */ /* 0x002fca0000410000 */
[----:B------:R-:W-:-:S05]  /*71b0*/  FSEL R35, R35, RZ, P6 ;  /* 0x000000ff23237208 */ /* 0x000fca0003000000 */
[-CC-:B------:R-:W-:Y:S01]  /*71c0*/  FFMA.FTZ R13, R182, R9.reuse, -R35.reuse ;  /* 0x00000009b60d7223 */ /* 0x180fe20000010823 */
[-CC-:B------:R-:W-:Y:S01]  /*71d0*/  FFMA.FTZ R182, R174, R9.reuse, -R35.reuse ;  /* 0x00000009aeb67223 */ /* 0x180fe20000010823 */
[----:B------:R-:W-:Y:S01]  /*71e0*/  FSEL R174, R33, -INF , !P4 ;  /* 0xff80000021ae7808 */ /* 0x000fe20006000000 */
[-CC-:B------:R-:W-:Y:S01]  /*71f0*/  FFMA.FTZ R31, R194, R9.reuse, -R35.reuse ;  /* 0x00000009c21f7223 */ /* 0x180fe20000010823 */
[----:B------:R-:W-:Y:S01]  /*7200*/  ISETP.GT.AND P4, PT, R55, 0x29, P3 ;  /* 0x000000293700780c */ /* 0x000fe20001f84270 */
[-CC-:B------:R-:W-:Y:S01]  /*7210*/  FFMA.FTZ R15, R196, R9.reuse, -R35.reuse ;  /* 0x00000009c40f7223 */ /* 0x180fe20000010823 */
[-CC-:B------:R-:W-:Y:S01]  /*7220*/  FFMA.FTZ R162, R162, R9.reuse, -R35.reuse ;  /* 0x00000009a2a27223 */ /* 0x180fe20000010823 */
[----:B------:R1:W-:Y:S01]  /*7230*/  MUFU.EX2 R21, R31 ;  /* 0x0000001f00157308 */ /* 0x0003e20000000800 */
[----:B------:R-:W-:Y:S01]  /*7240*/  ISETP.LT.OR P4, PT, R53, 0x2a, P4 ;  /* 0x0000002a3500780c */ /* 0x000fe20002781670 */
[-CC-:B------:R-:W-:Y:S01]  /*7250*/  FFMA.FTZ R84, R84, R9.reuse, -R35.reuse ;  /* 0x0000000954547223 */ /* 0x180fe20000010823 */
[-CC-:B------:R-:W-:Y:S01]  /*7260*/  FFMA.FTZ R180, R180, R9.reuse, -R35.reuse ;  /* 0x00000009b4b47223 */ /* 0x180fe20000010823 */
[-CC-:B------:R-:W-:Y:S01]  /*7270*/  FFMA.FTZ R176, R176, R9.reuse, -R35.reuse ;  /* 0x00000009b0b07223 */ /* 0x180fe20000010823 */
[----:B------:R-:W-:Y:S01]  /*7280*/  FSEL R24, R24, -INF , !P4 ;  /* 0xff80000018187808 */ /* 0x000fe20006000000 */
[-CC-:B------:R-:W-:Y:S01]  /*7290*/  FFMA.FTZ R178, R178, R9.reuse, -R35.reuse ;  /* 0x00000009b2b27223 */ /* 0x180fe20000010823 */
[----:B------:R-:W-:Y:S01]  /*72a0*/  ISETP.GT.AND P4, PT, R55, 0x31, P3 ;  /* 0x000000313700780c */ /* 0x000fe20001f84270 */
[----:B------:R-:W-:Y:S01]  /*72b0*/  MUFU.EX2 R13, R13 ;  /* 0x0000000d000d7308 */ /* 0x000fe20000000800 */
[-CC-:B-1----:R-:W-:Y:S01]  /*72c0*/  FFMA.FTZ R31, R192, R9.reuse, -R35.reuse ;  /* 0x00000009c01f7223 */ /* 0x182fe20000010823 */
[----:B------:R-:W-:Y:S01]  /*72d0*/  FSEL R192, R39, -INF , !P5 ;  /* 0xff80000027c07808 */ /* 0x000fe20006800000 */
[-CC-:B------:R-:W-:Y:S01]  /*72e0*/  FFMA.FTZ R39, R152, R9.reuse, -R35.reuse ;  /* 0x0000000998277223 */ /* 0x180fe20000010823 */
[----:B------:R-:W-:Y:S01]  /*72f0*/  ISETP.LT.OR P4, PT, R53, 0x32, P4 ;  /* 0x000000323500780c */ /* 0x000fe20002781670 */
[-CC-:B------:R-:W-:Y:S01]  /*7300*/  FFMA.FTZ R172, R172, R9.reuse, -R35.reuse ;  /* 0x00000009acac7223 */ /* 0x180fe20000010823 */
[C---:B------:R-:W-:Y:S01]  /*7310*/  ISETP.GT.AND P5, PT, R55.reuse, 0x48, P3 ;  /* 0x000000483700780c */ /* 0x040fe20001fa4270 */
[-CC-:B------:R-:W-:Y:S01]  /*7320*/  FFMA.FTZ R64, R64, R9.reuse, -R35.reuse ;  /* 0x0000000940407223 */ /* 0x180fe20000010823 */
[----:B------:R-:W-:Y:S01]  /*7330*/  FSEL R28, R28, -INF , !P4 ;  /* 0xff8000001c1c7808 */ /* 0x000fe20006000000 */
[----:B------:R-:W-:Y:S01]  /*7340*/  MUFU.EX2 R180, R180 ;  /* 0x000000b400b47308 */ /* 0x000fe20000000800 */
[----:B------:R-:W-:Y:S01]  /*7350*/  ISETP.GT.AND P4, PT, R55, 0x39, P3 ;  /* 0x000000393700780c */ /* 0x000fe20001f84270 */
[-CC-:B------:R-:W-:Y:S01]  /*7360*/  FFMA.FTZ R60, R60, R9.reuse, -R35.reuse ;  /* 0x000000093c3c7223 */ /* 0x180fe20000010823 */
[C---:B------:R-:W-:Y:S01]  /*7370*/  ISETP.LT.OR P5, PT, R53.reuse, 0x49, P5 ;  /* 0x000000493500780c */ /* 0x040fe20002fa1670 */
[----:B------:R-:W-:Y:S01]  /*7380*/  FFMA.FTZ R52, R52, R9, -R35 ;  /* 0x0000000934347223 */ /* 0x000fe20000010823 */
[----:B------:R-:W-:-:S02]  /*7390*/  ISETP.LT.OR P4, PT, R53, 0x3a, P4 ;  /* 0x0000003a3500780c */ /* 0x000fc40002781670 */
[----:B------:R-:W-:Y:S01]  /*73a0*/  FSEL R38, R38, -INF , !P5 ;  /* 0xff80000026267808 */ /* 0x000fe20006800000 */
[----:B------:R-:W-:Y:S01]  /*73b0*/  MUFU.EX2 R182, R182 ;  /* 0x000000b600b67308 */ /* 0x000fe20000000800 */
[----:B------:R-:W-:Y:S02]  /*73c0*/  FSEL R194, R29, -INF , !P4 ;  /* 0xff8000001dc27808 */ /* 0x000fe40006000000 */
[----:B------:R-:W-:Y:S02]  /*73d0*/  FMNMX.FTZ R29, R26, R25, !PT ;  /* 0x000000191a1d7209 */ /* 0x000fe40007810000 */
[----:B------:R-:W-:Y:S02]  /*73e0*/  ISETP.GT.AND P4, PT, R55, 0x41, P3 ;  /* 0x000000413700780c */ /* 0x000fe40001f84270 */
[----:B------:R-:W-:Y:S01]  /*73f0*/  FMNMX.FTZ R29, R32, R29, !PT ;  /* 0x0000001d201d7209 */ /* 0x000fe20007810000 */
[----:B------:R1:W-:Y:S01]  /*7400*/  MUFU.EX2 R25, R31 ;  /* 0x0000001f00197308 */ /* 0x0003e20000000800 */
[----:B------:R-:W-:-:S02]  /*7410*/  ISETP.LT.OR P4, PT, R53, 0x42, P4 ;  /* 0x000000423500780c */ /* 0x000fc40002781670 */
[----:B------:R-:W-:Y:S02]  /*7420*/  FMNMX.FTZ R29, R168, R29, !PT ;  /* 0x0000001da81d7209 */ /* 0x000fe40007810000 */
[----:B------:R-:W-:Y:S01]  /*7430*/  FSEL R196, R37, -INF , !P4 ;  /* 0xff80000025c47808 */ /* 0x000fe20006000000 */
[----:B------:R-:W-:Y:S01]  /*7440*/  FFMA.FTZ R37, R156, R9, -R35 ;  /* 0x000000099c257223 */ /* 0x000fe20000010823 */
[----:B------:R-:W-:Y:S01]  /*7450*/  FMNMX.FTZ R29, R174, R29, !PT ;  /* 0x0000001dae1d7209 */ /* 0x000fe20007810000 */
[----:B------:R-:W-:Y:S01]  /*7460*/  MUFU.EX2 R15, R15 ;  /* 0x0000000f000f7308 */ /* 0x000fe20000000800 */
[C---:B------:R-:W-:Y:S02]  /*7470*/  ISETP.GT.AND P4, PT, R55.reuse, 0x49, P3 ;  /* 0x000000493700780c */ /* 0x040fe40001f84270 */
[----:B-1----:R-:W-:Y:S02]  /*7480*/  FMNMX.FTZ R31, R24, R29, !PT ;  /* 0x0000001d181f7209 */ /* 0x002fe40007810000 */
[----:B------:R-:W-:-:S02]  /*7490*/  ISETP.GT.AND P5, PT, R55, 0x50, P3 ;  /* 0x000000503700780c */ /* 0x000fc40001fa4270 */
[----:B------:R-:W-:Y:S01]  /*74a0*/  FMNMX.FTZ R31, R12, R31, !PT ;  /* 0x0000001f0c1f7209 */ /* 0x000fe20007810000 */
[----:B------:R1:W-:Y:S01]  /*74b0*/  MUFU.EX2 R29, R37 ;  /* 0x00000025001d7308 */ /* 0x0003e20000000800 */
[C---:B------:R-:W-:Y:S02]  /*74c0*/  ISETP.LT.OR P4, PT, R53.reuse, 0x4a, P4 ;  /* 0x0000004a3500780c */ /* 0x040fe40002781670 */
[----:B------:R-:W-:Y:S02]  /*74d0*/  FMNMX.FTZ R33, R28, R31, !PT ;  /* 0x0000001f1c217209 */ /* 0x000fe40007810000 */
[----:B------:R-:W-:Y:S02]  /*74e0*/  ISETP.LT.OR P5, PT, R53, 0x51, P5 ;  /* 0x000000513500780c */ /* 0x000fe40002fa1670 */
[----:B------:R-:W-:Y:S01]  /*74f0*/  FMNMX.FTZ R33, R30, R33, !PT ;  /* 0x000000211e217209 */ /* 0x000fe20007810000 */
[----:B------:R2:W-:Y:S01]  /*7500*/  MUFU.EX2 R31, R162 ;  /* 0x000000a2001f7308 */ /* 0x0005e20000000800 */
[----:B------:R-:W-:Y:S01]  /*7510*/  FSEL R156, R36, -INF , !P4 ;  /* 0xff800000249c7808 */ /* 0x000fe20006000000 */
[----:B------:R-:W-:Y:S01]  /*7520*/  FFMA.FTZ R36, R154, R9, -R35 ;  /* 0x000000099a247223 */ /* 0x000fe20000010823 */
[----:B------:R-:W-:-:S02]  /*7530*/  FMNMX.FTZ R33, R194, R33, !PT ;  /* 0x00000021c2217209 */ /* 0x000fc40007810000 */
[C---:B------:R-:W-:Y:S02]  /*7540*/  ISETP.GT.AND P4, PT, R55.reuse, 0x51, P3 ;  /* 0x000000513700780c */ /* 0x040fe40001f84270 */
[----:B------:R-:W-:Y:S01]  /*7550*/  FMNMX.FTZ R33, R192, R33, !PT ;  /* 0x00000021c0217209 */ /* 0x000fe20007810000 */
[----:B------:R-:W-:Y:S01]  /*7560*/  MUFU.EX2 R176, R176 ;  /* 0x000000b000b07308 */ /* 0x000fe20000000800 */
[----:B------:R-:W-:Y:S02]  /*7570*/  FSEL R42, R42, -INF , !P5 ;  /* 0xff8000002a2a7808 */ /* 0x000fe40006800000 */
[----:B-1----:R-:W-:Y:S02]  /*7580*/  FMNMX.FTZ R37, R196, R33, !PT ;  /* 0x00000021c4257209 */ /* 0x002fe40007810000 */
[----:B------:R-:W-:Y:S02]  /*7590*/  ISETP.GT.AND P5, PT, R55, 0x58, P3 ;  /* 0x000000583700780c */ /* 0x000fe40001fa4270 */
[----:B------:R-:W-:Y:S01]  /*75a0*/  ISETP.LT.OR P4, PT, R53, 0x52, P4 ;  /* 0x000000523500780c */ /* 0x000fe20002781670 */
[----:B------:R1:W-:Y:S01]  /*75b0*/  MUFU.EX2 R33, R39 ;  /* 0x0000002700217308 */ /* 0x0003e20000000800 */
[----:B------:R-:W-:-:S02]  /*75c0*/  FMNMX.FTZ R37, R38, R37, !PT ;  /* 0x0000002526257209 */ /* 0x000fc40007810000 */
[----:B------:R-:W-:Y:S02]  /*75d0*/  ISETP.LT.OR P5, PT, R53, 0x59, P5 ;  /* 0x000000593500780c */ /* 0x000fe40002fa1670 */
[----:B------:R-:W-:Y:S02]  /*75e0*/  FSEL R40, R40, -INF , !P4 ;  /* 0xff80000028287808 */ /* 0x000fe40006000000 */
[----:B------:R-:W-:Y:S01]  /*75f0*/  FMNMX.FTZ R37, R156, R37, !PT ;  /* 0x000000259c257209 */ /* 0x000fe20007810000 */
[----:B------:R-:W-:Y:S01]  /*7600*/  MUFU.EX2 R178, R178 ;  /* 0x000000b200b27308 */ /* 0x000fe20000000800 */
[----:B------:R-:W-:Y:S02]  /*7610*/  ISETP.GT.AND P4, PT, R55, 0x59, P3 ;  /* 0x000000593700780c */ /* 0x000fe40001f84270 */
[----:B------:R-:W-:Y:S01]  /*7620*/  FSEL R154, R43, -INF , !P5 ;  /* 0xff8000002b9a7808 */ /* 0x000fe20006800000 */
[----:B------:R-:W-:Y:S01]  /*7630*/  FFMA.FTZ R43, R82, R9, -R35 ;  /* 0x00000009522b7223 */ /* 0x000fe20000010823 */
[----:B------:R-:W-:-:S02]  /*7640*/  FMNMX.FTZ R37, R42, R37, !PT ;  /* 0x000000252a257209 */ /* 0x000fc40007810000 */
[----:B------:R-:W-:Y:S01]  /*7650*/  ISETP.GT.AND P5, PT, R55, 0x60, P3 ;  /* 0x000000603700780c */ /* 0x000fe20001fa4270 */
[----:B------:R-:W-:Y:S01]  /*7660*/  MUFU.EX2 R172, R172 ;  /* 0x000000ac00ac7308 */ /* 0x000fe20000000800 */
[C---:B------:R-:W-:Y:S02]  /*7670*/  ISETP.LT.OR P4, PT, R53.reuse, 0x5a, P4 ;  /* 0x0000005a3500780c */ /* 0x040fe40002781670 */
[----:B------:R-:W-:Y:S02]  /*7680*/  FMNMX.FTZ R37, R40, R37, !PT ;  /* 0x0000002528257209 */ /* 0x000fe40007810000 */
[----:B------:R-:W-:Y:S02]  /*7690*/  ISETP.LT.OR P5, PT, R53, 0x61, P5 ;  /* 0x000000613500780c */ /* 0x000fe40002fa1670 */
[----:B------:R-:W-:Y:S01]  /*76a0*/  FSEL R152, R41, -INF , !P4 ;  /* 0xff80000029987808 */ /* 0x000fe20006000000 */
[-CC-:B------:R-:W-:Y:S01]  /*76b0*/  FFMA.FTZ R41, R170, R9.reuse, -R35.reuse ;  /* 0x00000009aa297223 */ /* 0x180fe20000010823 */
[----:B------:R-:W-:Y:S01]  /*76c0*/  ISETP.GT.AND P4, PT, R55, 0x61, P3 ;  /* 0x000000613700780c */ /* 0x000fe20001f84270 */
[----:B------:R-:W-:Y:S01]  /*76d0*/  FFMA.FTZ R170, R86, R9, -R35 ;  /* 0x0000000956aa7223 */ /* 0x000fe20000010823 */
[----:B------:R-:W-:Y:S01]  /*76e0*/  FMNMX.FTZ R37, R154, R37, !PT ;  /* 0x000000259a257209 */ /* 0x000fe20007810000 */
[----:B------:R-:W-:Y:S01]  /*76f0*/  MUFU.EX2 R36, R36 ;  /* 0x0000002400247308 */ /* 0x000fe20000000800 */
[----:B--2---:R-:W-:-:S02]  /*7700*/  FSEL R162, R44, -INF , !P5 ;  /* 0xff8000002ca27808 */ /* 0x004fc40006800000 */
[----:B------:R-:W-:Y:S02]  /*7710*/  ISETP.GT.AND P5, PT, R55, 0x68, P3 ;  /* 0x000000683700780c */ /* 0x000fe40001fa4270 */
[C---:B------:R-:W-:Y:S02]  /*7720*/  ISETP.LT.OR P4, PT, R53.reuse, 0x62, P4 ;  /* 0x000000623500780c */ /* 0x040fe40002781670 */
[----:B-1----:R-:W-:Y:S01]  /*7730*/  FMNMX.FTZ R39, R152, R37, !PT ;  /* 0x0000002598277209 */ /* 0x002fe20007810000 */
[----:B------:R1:W-:Y:S01]  /*7740*/  MUFU.EX2 R44, R41 ;  /* 0x00000029002c7308 */ /* 0x0003e20000000800 */
[----:B------:R-:W-:Y:S02]  /*7750*/  ISETP.LT.OR P5, PT, R53, 0x69, P5 ;  /* 0x000000693500780c */ /* 0x000fe40002fa1670 */
[----:B------:R-:W-:Y:S01]  /*7760*/  FSEL R86, R45, -INF , !P4 ;  /* 0xff8000002d567808 */ /* 0x000fe20006000000 */
[----:B------:R-:W-:Y:S01]  /*7770*/  FFMA.FTZ R45, R80, R9, -R35 ;  /* 0x00000009502d7223 */ /* 0x000fe20000010823 */
[----:B------:R-:W-:-:S02]  /*7780*/  ISETP.GT.AND P4, PT, R55, 0x69, P3 ;  /* 0x000000693700780c */ /* 0x000fc40001f84270 */
[----:B------:R-:W-:Y:S01]  /*7790*/  FMNMX.FTZ R39, R162, R39, !PT ;  /* 0x00000027a2277209 */ /* 0x000fe20007810000 */
[----:B------:R2:W-:Y:S01]  /*77a0*/  MUFU.EX2 R37, R84 ;  /* 0x0000005400257308 */ /* 0x0005e20000000800 */
[----:B------:R-:W-:Y:S01]  /*77b0*/  FSEL R198, R47, -INF , !P5 ;  /* 0xff8000002fc67808 */ /* 0x000fe20006800000 */
[----:B------:R-:W-:Y:S01]  /*77c0*/  FFMA.FTZ R47, R78, R9, -R35 ;  /* 0x000000094e2f7223 */ /* 0x000fe20000010823 */
[----:B------:R-:W-:Y:S02]  /*77d0*/  ISETP.GT.AND P5, PT, R55, 0x70, P3 ;  /* 0x000000703700780c */ /* 0x000fe40001fa4270 */
[C---:B------:R-:W-:Y:S02]  /*77e0*/  ISETP.LT.OR P4, PT, R53.reuse, 0x6a, P4 ;  /* 0x0000006a3500780c */ /* 0x040fe40002781670 */
[----:B-1----:R-:W-:Y:S01]  /*77f0*/  FMNMX.FTZ R41, R86, R39, !PT ;  /* 0x0000002756297209 */ /* 0x002fe20007810000 */
[----:B------:R-:W-:Y:S01]  /*7800*/  MUFU.EX2 R170, R170 ;  /* 0x000000aa00aa7308 */ /* 0x000fe20000000800 */
[----:B------:R-:W-:-:S02]  /*7810*/  ISETP.LT.OR P5, PT, R53, 0x71, P5 ;  /* 0x000000713500780c */ /* 0x000fc40002fa1670 */
[----:B------:R-:W-:Y:S02]  /*7820*/  FSEL R46, R46, -INF , !P4 ;  /* 0xff8000002e2e7808 */ /* 0x000fe40006000000 */
[----:B------:R-:W-:Y:S02]  /*7830*/  ISETP.GT.AND P4, PT, R55, 0x71, P3 ;  /* 0x000000713700780c */ /* 0x000fe40001f84270 */
[----:B------:R-:W-:Y:S01]  /*7840*/  FMNMX.FTZ R41, R198, R41, !PT ;  /* 0x00000029c6297209 */ /* 0x000fe20007810000 */
[----:B------:R1:W-:Y:S01]  /*7850*/  MUFU.EX2 R39, R43 ;  /* 0x0000002b00277308 */ /* 0x0003e20000000800 */
[----:B------:R-:W-:Y:S02]  /*7860*/  FSEL R82, R49, -INF , !P5 ;  /* 0xff80000031527808 */ /* 0x000fe40006800000 */
[----:B------:R-:W-:Y:S02]  /*7870*/  ISETP.GT.AND P5, PT, R55, 0x78, P3 ;  /* 0x000000783700780c */ /* 0x000fe40001fa4270 */
[----:B------:R-:W-:-:S02]  /*7880*/  ISETP.LT.OR P4, PT, R53, 0x72, P4 ;  /* 0x000000723500780c */ /* 0x000fc40002781670 */
[----:B------:R-:W-:Y:S01]  /*7890*/  FMNMX.FTZ R41, R46, R41, !PT ;  /* 0x000000292e297209 */ /* 0x000fe20007810000 */
[----:B------:R-:W-:Y:S01]  /*78a0*/  MUFU.EX2 R64, R64 ;  /* 0x0000004000407308 */ /* 0x000fe20000000800 */
[----:B------:R-:W-:Y:S01]  /*78b0*/  ISETP.GT.AND P3, PT, R55, 0x79, P3 ;  /* 0x000000793700780c */ /* 0x000fe20001f64270 */
[----:B------:R-:W-:Y:S01]  /*78c0*/  FFMA.FTZ R55, R54, R9, -R35 ;  /* 0x0000000936377223 */ /* 0x000fe20000010823 */
[C---:B------:R-:W-:Y:S02]  /*78d0*/  ISETP.LT.OR P5, PT, R53.reuse, 0x79, P5 ;  /* 0x000000793500780c */ /* 0x040fe40002fa1670 */
[----:B------:R-:W-:Y:S02]  /*78e0*/  FSEL R80, R48, -INF , !P4 ;  /* 0xff80000030507808 */ /* 0x000fe40006000000 */
[----:B------:R-:W-:Y:S01]  /*78f0*/  FMNMX.FTZ R41, R82, R41, !PT ;  /* 0x0000002952297209 */ /* 0x000fe20007810000 */
[----:B------:R3:W-:Y:S01]  /*7900*/  MUFU.EX2 R48, R45 ;  /* 0x0000002d00307308 */ /* 0x0007e20000000800 */
[----:B------:R-:W-:-:S02]  /*7910*/  ISETP.LT.OR P3, PT, R53, 0x7a, P3 ;  /* 0x0000007a3500780c */ /* 0x000fc40001f61670 */
[----:B--2---:R-:W-:Y:S01]  /*7920*/  FSEL R84, R50, -INF , !P5 ;  /* 0xff80000032547808 */ /* 0x004fe20006800000 */
[--C-:B------:R-:W-:Y:S01]  /*7930*/  FFMA.FTZ R50, R72, R9, -R35.reuse ;  /* 0x0000000948327223 */ /* 0x100fe20000010823 */
[----:B-1----:R-:W-:Y:S02]  /*7940*/  FMNMX.FTZ R43, R80, R41, !PT ;  /* 0x00000029502b7209 */ /* 0x002fe40007810000 */
[----:B------:R-:W-:Y:S01]  /*7950*/  FSEL R78, R51, -INF , !P3 ;  /* 0xff800000334e7808 */ /* 0x000fe20005800000 */
[--C-:B------:R-:W-:Y:S01]  /*7960*/  FFMA.FTZ R51, R56, R9, -R35.reuse ;  /* 0x0000000938337223 */ /* 0x100fe20000010823 */
[----:B------:R-:W-:Y:S01]  /*7970*/  FMNMX.FTZ R43, R84, R43, !PT ;  /* 0x0000002b542b7209 */ /* 0x000fe20007810000 */
[--C-:B------:R-:W-:Y:S01]  /*7980*/  FFMA.FTZ R56, R58, R9, -R35.reuse ;  /* 0x000000093a387223 */ /* 0x100fe20000010823 */
[----:B------:R-:W-:Y:S01]  /*7990*/  FSEL R58, R34, RZ, P6 ;  /* 0x000000ff223a7208 */ /* 0x000fe20003000000 */
[----:B------:R1:W-:Y:S01]  /*79a0*/  MUFU.EX2 R41, R47 ;  /* 0x0000002f00297308 */ /* 0x0003e20000000800 */
[----:B------:R-:W-:Y:S01]  /*79b0*/  FMNMX.FTZ R49, R78, R43, !PT ;  /* 0x0000002b4e317209 */ /* 0x000fe20007810000 */
[-CC-:B------:R-:W-:Y:S01]  /*79c0*/  FFMA.FTZ R43, R68, R9.reuse, -R35.reuse ;  /* 0x00000009442b7223 */ /* 0x180fe20000010823 */
[-C--:B---3--:R-:W-:Y:S01]  /*79d0*/  FFMA.FTZ R45, R70, R9.reuse, -R35 ;  /* 0x00000009462d7223 */ /* 0x088fe20000010823 */
[----:B------:R-:W-:Y:S01]  /*79e0*/  FADD.FTZ R58, -R58, R7 ;  /* 0x000000073a3a7221 */ /* 0x000fe20000010100 */
[-CC-:B------:R-:W-:Y:S01]  /*79f0*/  FFMA.FTZ R68, R76, R9.reuse, -R35.reuse ;  /* 0x000000094c447223 */ /* 0x180fe20000010823 */
[----:B------:R-:W2:Y:S01]  /*7a00*/  SHFL.BFLY PT, R72, R49, 0x2, 0x1f ;  /* 0x0c401f0031487f89 */ /* 0x000ea200000e0000 */
[-CC-:B------:R-:W-:Y:S01]  /*7a10*/  FFMA.FTZ R70, R74, R9.reuse, -R35.reuse ;  /* 0x000000094a467223 */ /* 0x180fe20000010823 */
[-C--:B------:R-:W-:Y:S01]  /*7a20*/  FMUL.FTZ R58, R58, R9.reuse ;  /* 0x000000093a3a7220 */ /* 0x080fe20000410000 */
[-CC-:B-1----:R-:W-:Y:S01]  /*7a30*/  FFMA.FTZ R47, R66, R9.reuse, -R35.reuse ;  /* 0x00000009422f7223 */ /* 0x182fe20000010823 */
[----:B------:R-:W-:Y:S08]  /*7a40*/  MUFU.EX2 R50, R50 ;  /* 0x0000003200327308 */ /* 0x000ff00000000800 */
[----:B------:R-:W1:Y:S08]  /*7a50*/  MUFU.EX2 R58, R58 ;  /* 0x0000003a003a7308 */ /* 0x000e700000000800 */
[----:B------:R-:W-:Y:S01]  /*7a60*/  MUFU.EX2 R43, R43 ;  /* 0x0000002b002b7308 */ /* 0x000fe20000000800 */
[----:B--2---:R-:W-:Y:S01]  /*7a70*/  FMNMX.FTZ R72, R49, R72, !PT ;  /* 0x0000004831487209 */ /* 0x004fe20007810000 */
[----:B------:R-:W-:-:S06]  /*7a80*/  FFMA.FTZ R49, R62, R9, -R35 ;  /* 0x000000093e317223 */ /* 0x000fcc0000010823 */
[----:B------:R-:W-:Y:S01]  /*7a90*/  MUFU.EX2 R68, R68 ;  /* 0x0000004400447308 */ /* 0x000fe20000000800 */
[----:B------:R-:W2:Y:S01]  /*7aa0*/  SHFL.BFLY PT, R53, R72, 0x1, 0x1f ;  /* 0x0c201f0048357f89 */ /* 0x000ea200000e0000 */
[----:B-1----:R-:W-:Y:S01]  /*7ab0*/  FFMA.FTZ R7, R58, R4, R13 ;  /* 0x000000043a077223 */ /* 0x002fe2000001000d */
[-C--:B------:R-:W-:Y:S01]  /*7ac0*/  FMUL.FTZ R88, R88, R58.reuse ;  /* 0x0000003a58587220 */ /* 0x080fe20000410000 */
[-C--:B------:R-:W-:Y:S01]  /*7ad0*/  FMUL.FTZ R89, R89, R58.reuse ;  /* 0x0000003a59597220 */ /* 0x080fe20000410000 */
[-C--:B------:R-:W-:Y:S01]  /*7ae0*/  FMUL.FTZ R92, R92, R58.reuse ;  /* 0x0000003a5c5c7220 */ /* 0x080fe20000410000 */
[C---:B------:R-:W-:Y:S01]  /*7af0*/  FADD.FTZ R7, R180.reuse, R7 ;  /* 0x00000007b4077221 */ /* 0x040fe20000010000 */
[----:B------:R-:W-:Y:S01]  /*7b00*/  F2FP.BF16.F32.PACK_AB R180, R180, R13 ;  /* 0x0000000db4b4723e */ /* 0x000fe200000010ff */
[----:B------:R-:W-:Y:S01]  /*7b10*/  MUFU.EX2 R45, R45 ;  /* 0x0000002d002d7308 */ /* 0x000fe20000000800 */
[----:B------:R-:W-:Y:S01]  /*7b20*/  FMUL.FTZ R93, R93, R58 ;  /* 0x0000003a5d5d7220 */ /* 0x000fe20000410000 */
[----:B------:R-:W-:Y:S01]  /*7b30*/  FADD.FTZ R4, R182, R7 ;  /* 0x00000007b6047221 */ /* 0x000fe20000010000 */
[----:B------:R-:W-:Y:S01]  /*7b40*/  F2FP.BF16.F32.PACK_AB R182, R15, R182 ;  /* 0x000000b60fb6723e */ /* 0x000fe200000010ff */
[-C--:B------:R-:W-:Y:S01]  /*7b50*/  FMUL.FTZ R96, R96, R58.reuse ;  /* 0x0000003a60607220 */ /* 0x080fe20000410000 */
[-C--:B------:R-:W-:Y:S01]  /*7b60*/  FMUL.FTZ R97, R97, R58.reuse ;  /* 0x0000003a61617220 */ /* 0x080fe20000410000 */
[----:B------:R-:W-:Y:S01]  /*7b70*/  FADD.FTZ R7, R15, R4 ;  /* 0x000000040f077221 */ /* 0x000fe20000010000 */
[-C--:B------:R-:W-:Y:S01]  /*7b80*/  FMUL.FTZ R100, R100, R58.reuse ;  /* 0x0000003a64647220 */ /* 0x080fe20000410000 */
[----:B------:R-:W-:Y:S01]  /*7b90*/  MUFU.EX2 R70, R70 ;  /* 0x0000004600467308 */ /* 0x000fe20000000800 */
[----:B------:R-:W-:Y:S01]  /*7ba0*/  FMUL.FTZ R101, R101, R58 ;  /* 0x0000003a65657220 */ /* 0x000fe20000410000 */
[----:B------:R-:W-:Y:S01]  /*7bb0*/  FADD.FTZ R4, R176, R7 ;  /* 0x00000007b0047221 */ /* 0x000fe20000010000 */
[----:B------:R-:W-:Y:S01]  /*7bc0*/  F2FP.BF16.F32.PACK_AB R176, R21, R176 ;  /* 0x000000b015b0723e */ /* 0x000fe200000010ff */
[-C--:B------:R-:W-:Y:S01]  /*7bd0*/  FMUL.FTZ R104, R104, R58.reuse ;  /* 0x0000003a68687220 */ /* 0x080fe20000410000 */
[-C--:B------:R-:W-:Y:S01]  /*7be0*/  FMUL.FTZ R105, R105, R58.reuse ;  /* 0x0000003a69697220 */ /* 0x080fe20000410000 */
[----:B------:R-:W-:Y:S01]  /*7bf0*/  FADD.FTZ R7, R21, R4 ;  /* 0x0000000415077221 */ /* 0x000fe20000010000 */
[----:B------:R-:W-:Y:S01]  /*7c00*/  FMUL.FTZ R108, R108, R58 ;  /* 0x0000003a6c6c7220 */ /* 0x000fe20000410000 */
[----:B------:R-:W-:Y:S01]  /*7c10*/  MUFU.EX2 R47, R47 ;  /* 0x0000002f002f7308 */ /* 0x000fe20000000800 */
[----:B--2---:R-:W-:Y:S01]  /*7c20*/  FMNMX.FTZ R54, R72, R53, !PT ;  /* 0x0000003548367209 */ /* 0x004fe20007810000 */
[----:B------:R-:W-:Y:S01]  /*7c30*/  FADD.FTZ R4, R178, R7 ;  /* 0x00000007b2047221 */ /* 0x000fe20000010000 */
[----:B------:R-:W-:Y:S01]  /*7c40*/  F2FP.BF16.F32.PACK_AB R178, R25, R178 ;  /* 0x000000b219b2723e */ /* 0x000fe200000010ff */
[-C--:B------:R-:W-:Y:S01]  /*7c50*/  FMUL.FTZ R109, R109, R58.reuse ;  /* 0x0000003a6d6d7220 */ /* 0x080fe20000410000 */
[C---:B------:R-:W-:Y:S01]  /*7c60*/  FSETP.NEU.FTZ.AND P3, PT, R54.reuse, -INF , PT ;  /* 0xff8000003600780b */ /* 0x040fe20003f7d000 */
[----:B------:R-:W-:Y:S01]  /*7c70*/  FADD.FTZ R7, R25, R4 ;  /* 0x0000000419077221 */ /* 0x000fe20000010000 */
[-C--:B------:R-:W-:Y:S01]  /*7c80*/  FMUL.FTZ R35, R54, R9.reuse ;  /* 0x0000000936237220 */ /* 0x080fe20000410000 */
[----:B------:R1:W-:Y:S01]  /*7c90*/  MUFU.EX2 R53, R55 ;  /* 0x0000003700357308 */ /* 0x0003e20000000800 */
[----:B------:R-:W-:Y:S01]  /*7ca0*/  FMUL.FTZ R112, R112, R58 ;  /* 0x0000003a70707220 */ /* 0x000fe20000410000 */
[----:B------:R-:W-:Y:S01]  /*7cb0*/  FADD.FTZ R4, R172, R7 ;  /* 0x00000007ac047221 */ /* 0x000fe20000010000 */
[----:B------:R-:W-:Y:S01]  /*7cc0*/  IMAD.U32 R7, RZ, RZ, UR37 ;  /* 0x00000025ff077e24 */ /* 0x000fe2000f8e00ff */
[----:B------:R-:W-:Y:S01]  /*7cd0*/  FSEL R35, R35, RZ, P3 ;  /* 0x000000ff23237208 */ /* 0x000fe20001800000 */
[----:B------:R-:W-:Y:S01]  /*7ce0*/  UMOV UR37, UR61 ;  /* 0x0000003d00257c82 */ /* 0x000fe20008000000 */
[C---:B------:R-:W-:Y:S01]  /*7cf0*/  FADD.FTZ R4, R29.reuse, R4 ;  /* 0x000000041d047221 */ /* 0x040fe20000010000 */
[----:B------:R-:W-:Y:S01]  /*7d00*/  F2FP.BF16.F32.PACK_AB R172, R29, R172 ;  /* 0x000000ac1dac723e */ /* 0x000fe200000010ff */
[----:B------:R-:W-:Y:S01]  /*7d10*/  MUFU.EX2 R49, R49 ;  /* 0x0000003100317308 */ /* 0x000fe20000000800 */
[-CC-:B------:R-:W-:Y:S01]  /*7d20*/  FFMA.FTZ R62, R27, R9.reuse, -R35.reuse ;  /* 0x000000091b3e7223 */ /* 0x180fe20000010823 */
[-CC-:B------:R-:W-:Y:S01]  /*7d30*/  FFMA.FTZ R171, R30, R9.reuse, -R35.reuse ;  /* 0x000000091eab7223 */ /* 0x180fe20000010823 */
[----:B------:R-:W-:Y:S01]  /*7d40*/  FADD.FTZ R27, R31, R4 ;  /* 0x000000041f1b7221 */ /* 0x000fe20000010000 */
[----:B------:R-:W-:Y:S01]  /*7d50*/  @!P1 LEA R30, R7, UR39, 0x3 ;  /* 0x00000027071e9c11 */ /* 0x000fe2000f8e18ff */
[-CC-:B------:R-:W-:Y:S01]  /*7d60*/  FFMA.FTZ R169, R12, R9.reuse, -R35.reuse ;  /* 0x000000090ca97223 */ /* 0x180fe20000010823 */
[----:B------:R-:W-:Y:S01]  /*7d70*/  FSEL R7, R54, RZ, P3 ;  /* 0x000000ff36077208 */ /* 0x000fe20001800000 */
[----:B------:R-:W-:Y:S01]  /*7d80*/  FFMA.FTZ R12, R28, R9, -R35 ;  /* 0x000000091c0c7223 */ /* 0x000fe20000010823 */
[----:B------:R-:W-:Y:S01]  /*7d90*/  FADD.FTZ R28, R36, R27 ;  /* 0x0000001b241c7221 */ /* 0x000fe20000010000 */
[----:B------:R-:W-:-:S02]  /*7da0*/  @!P1 VIADD R27, R30, 0x28860 ;  /* 0x000288601e1b9836 */ /* 0x000fc40000000000 */
[-C--:B------:R-:W-:Y:S01]  /*7db0*/  FFMA.FTZ R181, R164, R9.reuse, -R35 ;  /* 0x00000009a4b57223 */ /* 0x080fe20000010823 */
[----:B------:R-:W-:Y:S01]  /*7dc0*/  FADD.FTZ R4, -R7, R8 ;  /* 0x0000000807047221 */ /* 0x000fe20000010100 */
[----:B------:R-:W-:Y:S01]  /*7dd0*/  FADD.FTZ R7, R33, R28 ;  /* 0x0000001c21077221 */ /* 0x000fe20000010000 */
[----:B------:R-:W-:Y:S01]  /*7de0*/  MUFU.EX2 R62, R62 ;  /* 0x0000003e003e7308 */ /* 0x000fe20000000800 */
[----:B------:R-:W-:Y:S01]  /*7df0*/  @!P1 PRMT R28, RZ, 0x654, R27 ;  /* 0x00000654ff1c9816 */ /* 0x000fe2000000001b */
[-C--:B------:R-:W-:Y:S01]  /*7e00*/  FMUL.FTZ R4, R4, R9.reuse ;  /* 0x0000000904047220 */ /* 0x080fe20000410000 */
[----:B------:R-:W-:Y:S01]  /*7e10*/  FADD.FTZ R27, R44, R7 ;  /* 0x000000072c1b7221 */ /* 0x000fe20000010000 */
[-CC-:B------:R-:W-:Y:S01]  /*7e20*/  FFMA.FTZ R183, R158, R9.reuse, -R35.reuse ;  /* 0x000000099eb77223 */ /* 0x180fe20000010823 */
[-CC-:B------:R-:W-:Y:S01]  /*7e30*/  FFMA.FTZ R66, R160, R9.reuse, -R35.reuse ;  /* 0x00000009a0427223 */ /* 0x180fe20000010823 */
[-C--:B------:R-:W-:Y:S01]  /*7e40*/  FFMA.FTZ R177, R14, R9.reuse, -R35 ;  /* 0x000000090eb17223 */ /* 0x080fe20000010823 */
[----:B------:R-:W-:Y:S01]  /*7e50*/  FADD.FTZ R30, R170, R27 ;  /* 0x0000001baa1e7221 */ /* 0x000fe20000010000 */
[----:B------:R2:W3:Y:S01]  /*7e60*/  MUFU.EX2 R7, R4 ;  /* 0x0000000400077308 */ /* 0x0004e20000000800 */
[-CC-:B------:R-:W-:Y:S01]  /*7e70*/  FFMA.FTZ R14, R20, R9.reuse, -R35.reuse ;  /* 0x00000009140e7223 */ /* 0x180fe20000010823 */
[-CC-:B------:R-:W-:Y:S01]  /*7e80*/  FFMA.FTZ R179, R166, R9.reuse, -R35.reuse ;  /* 0x00000009a6b37223 */ /* 0x180fe20000010823 */
[----:B------:R-:W-:Y:S01]  /*7e90*/  FADD.FTZ R30, R37, R30 ;  /* 0x0000001e251e7221 */ /* 0x000fe20000010000 */
[-CC-:B------:R-:W-:Y:S01]  /*7ea0*/  FFMA.FTZ R20, R26, R9.reuse, -R35.reuse ;  /* 0x000000091a147223 */ /* 0x180fe20000010823 */
[-CC-:B------:R-:W-:Y:S01]  /*7eb0*/  FFMA.FTZ R173, R32, R9.reuse, -R35.reuse ;  /* 0x0000000920ad7223 */ /* 0x180fe20000010823 */
[-CC-:B------:R-:W-:Y:S01]  /*7ec0*/  FFMA.FTZ R26, R168, R9.reuse, -R35.reuse ;  /* 0x00000009a81a7223 */ /* 0x180fe20000010823 */
[----:B-1----:R-:W-:Y:S01]  /*7ed0*/  FADD.FTZ R55, R39, R30 ;  /* 0x0000001e27377221 */ /* 0x002fe20000010000 */
[----:B------:R-:W1:Y:S01]  /*7ee0*/  MUFU.EX2 R181, R181 ;  /* 0x000000b500b57308 */ /* 0x000e620000000800 */
[-CC-:B------:R-:W-:Y:S01]  /*7ef0*/  FFMA.FTZ R175, R174, R9.reuse, -R35.reuse ;  /* 0x00000009aeaf7223 */ /* 0x180fe20000010823 */
[-C--:B------:R-:W-:Y:S01]  /*7f00*/  FFMA.FTZ R24, R24, R9.reuse, -R35 ;  /* 0x0000000918187223 */ /* 0x080fe20000010823 */
[----:B--2---:R-:W-:Y:S01]  /*7f10*/  FADD.FTZ R4, R48, R55 ;  /* 0x0000003730047221 */ /* 0x004fe20000010000 */
[-CC-:B------:R-:W-:Y:S01]  /*7f20*/  FFMA.FTZ R194, R194, R9.reuse, -R35.reuse ;  /* 0x00000009c2c27223 */ /* 0x180fe20000010823 */
[--C-:B------:R-:W-:Y:S01]  /*7f30*/  FFMA.FTZ R165, R192, R9, -R35.reuse ;  /* 0x00000009c0a57223 */ /* 0x100fe20000010823 */
[----:B------:R2:W-:Y:S01]  /*7f40*/  @!P1 SYNCS.ARRIVE.TRANS64.RED.A1T0 RZ, [R28+URZ], RZ ;  /* 0x000000ff1cff99a7 */ /* 0x0005e2000810043f */
[----:B------:R-:W-:Y:S01]  /*7f50*/  FADD.FTZ R55, R41, R4 ;  /* 0x0000000429377221 */ /* 0x000fe20000010000 */
[----:B------:R-:W4:Y:S01]  /*7f60*/  MUFU.EX2 R183, R183 ;  /* 0x000000b700b77308 */ /* 0x000f220000000800 */
[----:B---3--:R-:W-:Y:S01]  /*7f70*/  FFMA.FTZ R4, R7, R3, R62 ;  /* 0x0000000307047223 */ /* 0x008fe2000001003e */
[-C--:B------:R-:W-:Y:S01]  /*7f80*/  FFMA.FTZ R38, R38, R9.reuse, -R35 ;  /* 0x0000000926267223 */ /* 0x080fe20000010823 */
[----:B------:R-:W-:Y:S01]  /*7f90*/  FADD.FTZ R32, R50, R55 ;  /* 0x0000003732207221 */ /* 0x000fe20000010000 */
[-CC-:B------:R-:W-:Y:S01]  /*7fa0*/  FFMA.FTZ R156, R156, R9.reuse, -R35.reuse ;  /* 0x000000099c9c7223 */ /* 0x180fe20000010823 */
[-CC-:B------:R-:W-:Y:S01]  /*7fb0*/  FFMA.FTZ R42, R42, R9.reuse, -R35.reuse ;  /* 0x000000092a2a7223 */ /* 0x180fe20000010823 */
[-CC-:B--2---:R-:W-:Y:S01]  /*7fc0*/  FFMA.FTZ R28, R196, R9.reuse, -R35.reuse ;  /* 0x00000009c41c7223 */ /* 0x184fe20000010823 */
[----:B------:R-:W-:Y:S01]  /*7fd0*/  FADD.FTZ R55, R43, R32 ;  /* 0x000000202b377221 */ /* 0x000fe20000010000 */
[----:B------:R-:W2:Y:S01]  /*7fe0*/  MUFU.EX2 R66, R66 ;  /* 0x0000004200427308 */ /* 0x000ea20000000800 */
[----:B-1----:R-:W-:Y:S01]  /*7ff0*/  FADD.FTZ R4, R181, R4 ;  /* 0x00000004b5047221 */ /* 0x002fe20000010000 */
[-C--:B------:R-:W-:Y:S01]  /*8000*/  FFMA.FTZ R40, R40, R9.reuse, -R35 ;  /* 0x0000000928287223 */ /* 0x080fe20000010823 */
[----:B------:R-:W-:Y:S01]  /*8010*/  FADD.FTZ R32, R68, R55 ;  /* 0x0000003744207221 */ /* 0x000fe20000010000 */
[-CC-:B------:R-:W-:Y:S01]  /*8020*/  FFMA.FTZ R154, R154, R9.reuse, -R35.reuse ;  /* 0x000000099a9a7223 */ /* 0x180fe20000010823 */
[--C-:B------:R-:W-:Y:S01]  /*8030*/  FFMA.FTZ R27, R152, R9, -R35.reuse ;  /* 0x00000009981b7223 */ /* 0x100fe20000010823 */
[----:B------:R-:W-:Y:S01]  /*8040*/  F2FP.BF16.F32.PACK_AB R174, R36, R31 ;  /* 0x0000001f24ae723e */ /* 0x000fe200000010ff */
[----:B------:R-:W-:Y:S01]  /*8050*/  FADD.FTZ R13, R45, R32 ;  /* 0x000000202d0d7221 */ /* 0x000fe20000010000 */
[----:B------:R-:W1:Y:S01]  /*8060*/  MUFU.EX2 R177, R177 ;  /* 0x000000b100b17308 */ /* 0x000e620000000800 */
[----:B----4-:R-:W-:Y:S01]  /*8070*/  FADD.FTZ R3, R183, R4 ;  /* 0x00000004b7037221 */ /* 0x010fe20000010000 */
[-C--:B------:R-:W-:Y:S01]  /*8080*/  FFMA.FTZ R30, R162, R9.reuse, -R35 ;  /* 0x00000009a21e7223 */ /* 0x080fe20000010823 */
[----:B------:R-:W-:Y:S01]  /*8090*/  FADD.FTZ R32, R70, R13 ;  /* 0x0000000d46207221 */ /* 0x000fe20000010000 */
[-CC-:B------:R-:W-:Y:S01]  /*80a0*/  FFMA.FTZ R86, R86, R9.reuse, -R35.reuse ;  /* 0x0000000956567223 */ /* 0x180fe20000010823 */
[-CC-:B------:R-:W-:Y:S01]  /*80b0*/  FFMA.FTZ R198, R198, R9.reuse, -R35.reuse ;  /* 0x00000009c6c67223 */ /* 0x180fe20000010823 */
[-C--:B------:R-:W-:Y:S01]  /*80c0*/  FFMA.FTZ R46, R46, R9.reuse, -R35 ;  /* 0x000000092e2e7223 */ /* 0x080fe20000010823 */
[----:B------:R-:W-:Y:S01]  /*80d0*/  FADD.FTZ R13, R47, R32 ;  /* 0x000000202f0d7221 */ /* 0x000fe20000010000 */
[----:B------:R-:W3:Y:S01]  /*80e0*/  MUFU.EX2 R14, R14 ;  /* 0x0000000e000e7308 */ /* 0x000ee20000000800 */
[----:B--2---:R-:W-:Y:S01]  /*80f0*/  FADD.FTZ R4, R66, R3 ;  /* 0x0000000342047221 */ /* 0x004fe20000010000 */
[-C--:B------:R-:W-:Y:S01]  /*8100*/  FFMA.FTZ R82, R82, R9.reuse, -R35 ;  /* 0x0000000952527223 */ /* 0x080fe20000010823 */
[----:B------:R-:W-:Y:S01]  /*8110*/  FADD.FTZ R32, R64, R13 ;  /* 0x0000000d40207221 */ /* 0x000fe20000010000 */
[-CC-:B------:R-:W-:Y:S01]  /*8120*/  FFMA.FTZ R80, R80, R9.reuse, -R35.reuse ;  /* 0x0000000950507223 */ /* 0x180fe20000010823 */
[-CC-:B------:R-:W-:Y:S01]  /*8130*/  FFMA.FTZ R84, R84, R9.reuse, -R35.reuse ;  /* 0x0000000954547223 */ /* 0x180fe20000010823 */
[----:B------:R-:W-:Y:S01]  /*8140*/  FFMA.FTZ R35, R78, R9, -R35 ;  /* 0x000000094e237223 */ /* 0x000fe20000010823 */
[----:B------:R-:W-:Y:S01]  /*8150*/  FADD.FTZ R13, R49, R32 ;  /* 0x00000020310d7221 */ /* 0x000fe20000010000 */
[----:B------:R-:W2:Y:S01]  /*8160*/  MUFU.EX2 R179, R179 ;  /* 0x000000b300b37308 */ /* 0x000ea20000000800 */
[----:B-1----:R-:W-:Y:S01]  /*8170*/  FADD.FTZ R3, R177, R4 ;  /* 0x00000004b1037221 */ /* 0x002fe20000010000 */
[----:B------:R-:W-:Y:S01]  /*8180*/  ISETP.GT.AND P3, PT, R6, R11, PT ;  /* 0x0000000b0600720c */ /* 0x000fe20003f64270 */
[-C--:B------:R-:W-:Y:S01]  /*8190*/  FMUL.FTZ R90, R90, R7.reuse ;  /* 0x000000075a5a7220 */ /* 0x080fe20000410000 */
[-C--:B------:R-:W-:Y:S01]  /*81a0*/  FMUL.FTZ R91, R91, R7.reuse ;  /* 0x000000075b5b7220 */ /* 0x080fe20000410000 */
[-C--:B------:R-:W-:Y:S01]  /*81b0*/  FMUL.FTZ R94, R94, R7.reuse ;  /* 0x000000075e5e7220 */ /* 0x080fe20000410000 */
[-C--:B------:R-:W-:Y:S01]  /*81c0*/  FMUL.FTZ R95, R95, R7.reuse ;  /* 0x000000075f5f7220 */ /* 0x080fe20000410000 */
[-C--:B------:R-:W-:Y:S01]  /*81d0*/  FMUL.FTZ R98, R98, R7.reuse ;  /* 0x0000000762627220 */ /* 0x080fe20000410000 */
[----:B------:R-:W1:Y:S01]  /*81e0*/  MUFU.EX2 R20, R20 ;  /* 0x0000001400147308 */ /* 0x000e620000000800 */
[----:B---3--:R-:W-:Y:S01]  /*81f0*/  FADD.FTZ R4, R14, R3 ;  /* 0x000000030e047221 */ /* 0x008fe20000010000 */
[-C--:B------:R-:W-:Y:S01]  /*8200*/  FMUL.FTZ R99, R99, R7.reuse ;  /* 0x0000000763637220 */ /* 0x080fe20000410000 */
[-C--:B------:R-:W-:Y:S01]  /*8210*/  FMUL.FTZ R102, R102, R7.reuse ;  /* 0x0000000766667220 */ /* 0x080fe20000410000 */
[-C--:B------:R-:W-:Y:S01]  /*8220*/  FMUL.FTZ R103, R103, R7.reuse ;  /* 0x0000000767677220 */ /* 0x080fe20000410000 */
[-C--:B------:R-:W-:Y:S01]  /*8230*/  FMUL.FTZ R106, R106, R7.reuse ;  /* 0x000000076a6a7220 */ /* 0x080fe20000410000 */
[-C--:B------:R-:W-:Y:S01]  /*8240*/  FMUL.FTZ R107, R107, R7.reuse ;  /* 0x000000076b6b7220 */ /* 0x080fe20000410000 */
[-C--:B------:R-:W-:Y:S01]  /*8250*/  FMUL.FTZ R110, R110, R7.reuse ;  /* 0x000000076e6e7220 */ /* 0x080fe20000410000 */
[----:B------:R-:W3:Y:S01]  /*8260*/  MUFU.EX2 R173, R173 ;  /* 0x000000ad00ad7308 */ /* 0x000ee20000000800 */
[----:B--2---:R-:W-:Y:S01]  /*8270*/  FADD.FTZ R3, R179, R4 ;  /* 0x00000004b3037221 */ /* 0x004fe20000010000 */
[-C--:B------:R-:W-:Y:S01]  /*8280*/  FMUL.FTZ R111, R111, R7.reuse ;  /* 0x000000076f6f7220 */ /* 0x080fe20000410000 */
[-C--:B------:R-:W-:Y:S01]  /*8290*/  FMUL.FTZ R114, R114, R7.reuse ;  /* 0x0000000772727220 */ /* 0x080fe20000410000 */
[-C--:B------:R-:W-:Y:S01]  /*82a0*/  FMUL.FTZ R115, R115, R7.reuse ;  /* 0x0000000773737220 */ /* 0x080fe20000410000 */
[-C--:B------:R-:W-:Y:S01]  /*82b0*/  FMUL.FTZ R118, R118, R7.reuse ;  /* 0x0000000776767220 */ /* 0x080fe20000410000 */
[-C--:B------:R-:W-:Y:S01]  /*82c0*/  FMUL.FTZ R119, R119, R7.reuse ;  /* 0x0000000777777220 */ /* 0x080fe20000410000 */
[-C--:B------:R-:W-:Y:S01]  /*82d0*/  FMUL.FTZ R122, R122, R7.reuse ;  /* 0x000000077a7a7220 */ /* 0x080fe20000410000 */
[----:B------:R-:W2:Y:S01]  /*82e0*/  MUFU.EX2 R26, R26 ;  /* 0x0000001a001a7308 */ /* 0x000ea20000000800 */
[----:B-1----:R-:W-:Y:S01]  /*82f0*/  FADD.FTZ R4, R20, R3 ;  /* 0x0000000314047221 */ /* 0x002fe20000010000 */
[-C--:B------:R-:W-:Y:S01]  /*8300*/  FMUL.FTZ R123, R123, R7.reuse ;  /* 0x000000077b7b7220 */ /* 0x080fe20000410000 */
        /* <DEDUP_REMOVED lines=17> */
[----:B------:R-:W-:Y:S01]  /*8420*/  FMUL.FTZ R151, R151, R7 ;  /* 0x0000000797977220 */ /* 0x000fe20000410000 */
[----:B------:R-:W-:Y:S01]  /*8430*/  F2FP.BF16.F32.PACK_AB R168, R44, R33 ;  /* 0x000000212ca8723e */ /* 0x000fe200000010ff */
[----:B------:R-:W-:Y:S01]  /*8440*/  FMUL.FTZ R113, R113, R58 ;  /* 0x0000003a71717220 */ /* 0x000fe20000410000 */
[----:B------:R-:W-:Y:S01]  /*8450*/  F2FP.BF16.F32.PACK_AB R170, R37, R170 ;  /* 0x000000aa25aa723e */ /* 0x000fe200000010ff */
[----:B------:R-:W2:Y:S01]  /*8460*/  MUFU.EX2 R51, R51 ;  /* 0x0000003300337308 */ /* 0x000ea20000000800 */
[----:B-1----:R-:W-:Y:S01]  /*8470*/  FADD.FTZ R32, R60, R13 ;  /* 0x0000000d3c207221 */ /* 0x002fe20000010000 */
[----:B------:R-:W-:Y:S01]  /*8480*/  F2FP.BF16.F32.PACK_AB R164, R48, R39 ;  /* 0x0000002730a4723e */ /* 0x000fe200000010ff */
[-C--:B------:R-:W-:Y:S01]  /*8490*/  FMUL.FTZ R116, R116, R58.reuse ;  /* 0x0000003a74747220 */ /* 0x080fe20000410000 */
[----:B------:R-:W-:Y:S01]  /*84a0*/  F2FP.BF16.F32.PACK_AB R166, R50, R41 ;  /* 0x0000002932a6723e */ /* 0x000fe200000010ff */
[-C--:B------:R-:W-:Y:S01]  /*84b0*/  FMUL.FTZ R117, R117, R58.reuse ;  /* 0x0000003a75757220 */ /* 0x080fe20000410000 */
[----:B------:R-:W-:Y:S01]  /*84c0*/  F2FP.BF16.F32.PACK_AB R160, R68, R43 ;  /* 0x0000002b44a0723e */ /* 0x000fe200000010ff */
[-C--:B------:R-:W-:Y:S01]  /*84d0*/  FMUL.FTZ R120, R120, R58.reuse ;  /* 0x0000003a78787220 */ /* 0x080fe20000410000 */
[----:B------:R-:W1:Y:S01]  /*84e0*/  MUFU.EX2 R24, R24 ;  /* 0x0000001800187308 */ /* 0x000e620000000800 */
[----:B---3--:R-:W-:Y:S01]  /*84f0*/  FADD.FTZ R3, R175, R4 ;  /* 0x00000004af037221 */ /* 0x008fe20000010000 */
[----:B------:R-:W-:Y:S01]  /*8500*/  F2FP.BF16.F32.PACK_AB R162, R70, R45 ;  /* 0x0000002d46a2723e */ /* 0x000fe200000010ff */
[-C--:B------:R-:W-:Y:S01]  /*8510*/  FMUL.FTZ R121, R121, R58.reuse ;  /* 0x0000003a79797220 */ /* 0x080fe20000410000 */
[----:B------:R-:W-:Y:S01]  /*8520*/  F2FP.BF16.F32.PACK_AB R158, R60, R49 ;  /* 0x000000313c9e723e */ /* 0x000fe200000010ff */
        /* <DEDUP_REMOVED lines=17> */
[----:B------:R-:W-:Y:S01]  /*8640*/  FMUL.FTZ R149, R149, R58 ;  /* 0x0000003a95957220 */ /* 0x000fe20000410000 */
[----:B------:R-:W-:Y:S01]  /*8650*/  F2FP.BF16.F32.PACK_AB R181, R181, R62 ;  /* 0x0000003eb5b5723e */ /* 0x000fe200000010ff */
[----:B------:R-:W1:Y:S01]  /*8660*/  MUFU.EX2 R12, R12 ;  /* 0x0000000c000c7308 */ /* 0x000e620000000800 */
[C---:B---3--:R-:W-:Y:S01]  /*8670*/  FADD.FTZ R32, R56.reuse, R13 ;  /* 0x0000000d38207221 */ /* 0x048fe20000010000 */
[----:B------:R-:W-:Y:S01]  /*8680*/  F2FP.BF16.F32.PACK_AB R152, R56, R51 ;  /* 0x000000333898723e */ /* 0x000fe200000010ff */
[----:B------:R-:W-:Y:S01]  /*8690*/  VIADD R6, R6, 0xffffffff ;  /* 0xffffffff06067836 */ /* 0x000fe20000000000 */
[----:B------:R-:W-:Y:S01]  /*86a0*/  F2FP.BF16.F32.PACK_AB R183, R66, R183 ;  /* 0x000000b742b7723e */ /* 0x000fe200000010ff */
[----:B------:R-:W-:Y:S01]  /*86b0*/  FADD.FTZ R13, R53, R32 ;  /* 0x00000020350d7221 */ /* 0x000fe20000010000 */
[----:B------:R-:W-:Y:S01]  /*86c0*/  F2FP.BF16.F32.PACK_AB R177, R14, R177 ;  /* 0x000000b10eb1723e */ /* 0x000fe200000010ff */
[----:B------:R-:W-:Y:S01]  /*86d0*/  IMAD.MOV.U32 R7, RZ, RZ, R34 ;  /* 0x000000ffff077224 */ /* 0x000fe200078e0022 */
[----:B------:R-:W3:Y:S01]  /*86e0*/  MUFU.EX2 R171, R171 ;  /* 0x000000ab00ab7308 */ /* 0x000ee20000000800 */
[----:B--2---:R-:W-:Y:S01]  /*86f0*/  FADD.FTZ R3, R169, R4 ;  /* 0x00000004a9037221 */ /* 0x004fe20000010000 */
[----:B------:R-:W-:-:S02]  /*8700*/  F2FP.BF16.F32.PACK_AB R179, R20, R179 ;  /* 0x000000b314b3723e */ /* 0x000fc400000010ff */
[----:B------:R-:W-:Y:S02]  /*8710*/  F2FP.BF16.F32.PACK_AB R173, R26, R173 ;  /* 0x000000ad1aad723e */ /* 0x000fe400000010ff */
[----:B------:R-:W-:Y:S02]  /*8720*/  F2FP.BF16.F32.PACK_AB R175, R24, R175 ;  /* 0x000000af18af723e */ /* 0x000fe400000010ff */
[----:B------:R-:W2:Y:S01]  /*8730*/  MUFU.EX2 R8, R194 ;  /* 0x000000c200087308 */ /* 0x000ea20000000800 */
[C---:B-1----:R-:W-:Y:S01]  /*8740*/  FADD.FTZ R32, R12.reuse, R3 ;  /* 0x000000030c207221 */ /* 0x042fe20000010000 */
[----:B------:R-:W-:-:S06]  /*8750*/  F2FP.BF16.F32.PACK_AB R169, R12, R169 ;  /* 0x000000a90ca9723e */ /* 0x000fcc00000010ff */
[----:B------:R-:W1:Y:S01]  /*8760*/  MUFU.EX2 R165, R165 ;  /* 0x000000a500a57308 */ /* 0x000e620000000800 */
[----:B---3--:R-:W-:-:S07]  /*8770*/  FADD.FTZ R3, R171, R32 ;  /* 0x00000020ab037221 */ /* 0x008fce0000010000 */
[----:B------:R-:W3:Y:S01]  /*8780*/  MUFU.EX2 R28, R28 ;  /* 0x0000001c001c7308 */ /* 0x000ee20000000800 */
[C---:B--2---:R-:W-:Y:S01]  /*8790*/  FADD.FTZ R32, R8.reuse, R3 ;  /* 0x0000000308207221 */ /* 0x044fe20000010000 */
[----:B------:R-:W-:Y:S01]  /*87a0*/  F2FP.BF16.F32.PACK_AB R171, R8, R171 ;  /* 0x000000ab08ab723e */ /* 0x000fe200000010ff */
[----:B------:R-:W-:-:S05]  /*87b0*/  IMAD.MOV.U32 R8, RZ, RZ, R54 ;  /* 0x000000ffff087224 */ /* 0x000fca00078e0036 */
[----:B------:R-:W2:Y:S01]  /*87c0*/  MUFU.EX2 R38, R38 ;  /* 0x0000002600267308 */ /* 0x000ea20000000800 */
[----:B-1----:R-:W-:-:S07]  /*87d0*/  FADD.FTZ R3, R165, R32 ;  /* 0x00000020a5037221 */ /* 0x002fce0000010000 */
[----:B------:R1:W4:Y:S01]  /*87e0*/  MUFU.EX2 R167, R156 ;  /* 0x0000009c00a77308 */ /* 0x0003220000000800 */
[C---:B---3--:R-:W-:Y:S01]  /*87f0*/  FADD.FTZ R3, R28.reuse, R3 ;  /* 0x000000031c037221 */ /* 0x048fe20000010000 */
[----:B------:R-:W-:-:S06]  /*8800*/  F2FP.BF16.F32.PACK_AB R165, R28, R165 ;  /* 0x000000a51ca5723e */ /* 0x000fcc00000010ff */
[----:B------:R-:W3:Y:S01]  /*8810*/  MUFU.EX2 R42, R42 ;  /* 0x0000002a002a7308 */ /* 0x000ee20000000800 */
[----:B--2---:R-:W-:Y:S01]  /*8820*/  FADD.FTZ R3, R38, R3 ;  /* 0x0000000326037221 */ /* 0x004fe20000010000 */
[----:B-1----:R-:W-:-:S06]  /*8830*/  F2FP.BF16.F32.PACK_AB R156, R64, R47 ;  /* 0x0000002f409c723e */ /* 0x002fcc00000010ff */
[----:B------:R-:W1:Y:S01]  /*8840*/  MUFU.EX2 R40, R40 ;  /* 0x0000002800287308 */ /* 0x000e620000000800 */
[C---:B----4-:R-:W-:Y:S01]  /*8850*/  FADD.FTZ R3, R167.reuse, R3 ;  /* 0x00000003a7037221 */ /* 0x050fe20000010000 */
[----:B------:R-:W-:-:S06]  /*8860*/  F2FP.BF16.F32.PACK_AB R167, R167, R38 ;  /* 0x00000026a7a7723e */ /* 0x000fcc00000010ff */
[----:B------:R-:W2:Y:S01]  /*8870*/  MUFU.EX2 R36, R154 ;  /* 0x0000009a00247308 */ /* 0x000ea20000000800 */
[----:B---3--:R-:W-:-:S07]  /*8880*/  FADD.FTZ R3, R42, R3 ;  /* 0x000000032a037221 */ /* 0x008fce0000010000 */
[----:B------:R-:W3:Y:S01]  /*8890*/  MUFU.EX2 R27, R27 ;  /* 0x0000001b001b7308 */ /* 0x000ee20000000800 */
[C---:B-1----:R-:W-:Y:S01]  /*88a0*/  FADD.FTZ R3, R40.reuse, R3 ;  /* 0x0000000328037221 */ /* 0x042fe20000010000 */
[----:B------:R-:W-:-:S06]  /*88b0*/  F2FP.BF16.F32.PACK_AB R161, R40, R42 ;  /* 0x0000002a28a1723e */ /* 0x000fcc00000010ff */
        /* <DEDUP_REMOVED lines=8> */
[C---:B--2---:R-:W-:Y:S01]  /*8940*/  FADD.FTZ R3, R86.reuse, R3 ;  /* 0x0000000356037221 */ /* 0x044fe20000010000 */
        /* <DEDUP_REMOVED lines=12> */
[----:B-1----:R-:W-:Y:S01]  /*8a10*/  FADD.FTZ R3, R84, R3 ;  /* 0x0000000354037221 */ /* 0x002fe20000010000 */
[C---:B--2---:R-:W-:Y:S01]  /*8a20*/  FADD.FTZ R4, R52.reuse, R13 ;  /* 0x0000000d34047221 */ /* 0x044fe20000010000 */
[----:B------:R-:W-:Y:S02]  /*8a30*/  F2FP.BF16.F32.PACK_AB R154, R52, R53 ;  /* 0x00000035349a723e */ /* 0x000fe400000010ff */
[C---:B---3--:R-:W-:Y:S01]  /*8a40*/  FADD.FTZ R3, R35.reuse, R3 ;  /* 0x0000000323037221 */ /* 0x048fe20000010000 */
[----:B------:R-:W-:Y:S01]  /*8a50*/  F2FP.BF16.F32.PACK_AB R155, R35, R84 ;  /* 0x00000054239b723e */ /* 0x000fe200000010ff */
[----:B------:R-:W-:Y:S06]  /*8a60*/  @P3 BRA `(.L_x_913) ;  /* 0xffffffc800143947 */ /* 0x000fec000383ffff */
[----:B------:R-:W-:Y:S01]  /*8a70*/  IMAD.MOV.U32 R8, RZ, RZ, R54 ;  /* 0x000000ffff087224 */ /* 0x000fe200078e0036 */
[----:B------:R-:W-:Y:S01]  /*8a80*/  UMOV UR37, UR61 ;  /* 0x0000003d00257c82 */ /* 0x000fe20008000000 */
[----:B------:R-:W-:Y:S01]  /*8a90*/  IMAD.MOV.U32 R7, RZ, RZ, R34 ;  /* 0x000000ffff077224 */ /* 0x000fe200078e0022 */
[----:B------:R-:W-:-:S06]  /*8aa0*/  UMOV UR36, UR60 ;  /* 0x0000003c00247c82 */ /* 0x000fcc0008000000 */
.L_x_896:
[----:B------:R-:W-:Y:S01]  /*8ab0*/  ULDC UR15, c[0x0][0x9e4] ;  /* 0x00027900000f7ab9 */ /* 0x000fe20000000800 */
[----:B------:R-:W-:Y:S01]  /*8ac0*/  ULDC UR14, c[0x0][0x9dc] ;  /* 0x00027700000e7ab9 */ /* 0x000fe20000000800 */
[----:B------:R-:W-:Y:S02]  /*8ad0*/  UISETP.GE.AND UP0, UPT, UR15, 0x1, UPT ;  /* 0x000000010f00788c */ /* 0x000fe4000bf06270 */
[----:B------:R-:W-:-:S04]  /*8ae0*/  UIADD3 UR14, UR53, -UR14, URZ ;  /* 0x8000000e350e7290 */ /* 0x000fc8000fffe03f */
[----:B------:R-:W-:-:S13]  /*8af0*/  PLOP3.LUT P6, PT, PT, PT, UP0, 0x80, 0x0 ;  /* 0x000000000000781c */ /* 0x000fda0003fcf008 */
[----:B------:R-:W-:Y:S05]  /*8b00*/  @!P6 BRA `(.L_x_914) ;  /* 0x000000000044e947 */ /* 0x000fea0003800000 */
        /* <DEDUP_REMOVED lines=10> */
.L_x_915:
[----:B------:R-:W-:-:S11]  /*8bb0*/  UISETP.NE.AND UP0, UPT, UR15, 0x1, UPT ;  /* 0x000000010f00788c */ /* 0x000fd6000bf05270 */
[----:B------:R-:W-:Y:S02]  /*8bc0*/  @UP0 ULDC.64 UR6, c[0x0][0x9e8] ;  /* 0x00027a0000060ab9 */ /* 0x000fe40000000a00 */
[----:B------:R-:W-:-:S04]  /*8bd0*/  UIMAD.WIDE.U32 UR10, UR53, UR6, URZ ;  /* 0x00000006350a72a5 */ /* 0x000fc8000f8e003f */
[----:B------:R-:W-:-:S12]  /*8be0*/  @UP0 USHF.R.U32.HI UR53, URZ, UR7, UR11 ;  /* 0x000000073f350299 */ /* 0x000fd8000801160b */
.L_x_916:
[----:B------:R-:W-:-:S04]  /*8bf0*/  UIMAD UR53, UR53, UR15, URZ ;  /* 0x0000000f353572a4 */ /* 0x000fc8000f8e023f */
[----:B------:R-:W-:-:S04]  /*8c00*/  UISETP.LT.AND UP0, UPT, UR14, UR53, UPT ;  /* 0x000000350e00728c */ /* 0x000fc8000bf01270 */
[----:B------:R-:W-:-:S12]  /*8c10*/  USEL UR14, UR14, UR53, !UP0 ;  /* 0x000000350e0e7287 */ /* 0x000fd8000c000000 */
.L_x_914:
[----:B------:R-:W-:-:S04]  /*8c20*/  UIADD3 UR14, UR14, 0x7f, URZ ;  /* 0x0000007f0e0e7890 */ /* 0x000fc8000fffe03f */
[----:B------:R-:W-:-:S04]  /*8c30*/  USHF.R.S32.HI UR6, URZ, 0x1f, UR14 ;  /* 0x0000001f3f067899 */ /* 0x000fc8000801140e */
[----:B------:R-:W-:-:S04]  /*8c40*/  ULEA.HI UR6, UR6, UR14, URZ, 0x7 ;  /* 0x0000000e06067291 */ /* 0x000fc8000f8f383f */
[----:B------:R-:W-:-:S04]  /*8c50*/  USHF.R.S32.HI UR6, URZ, 0x7, UR6 ;  /* 0x000000073f067899 */ /* 0x000fc80008011406 */
[----:B------:R-:W-:-:S04]  /*8c60*/  UISETP.LT.AND UP0, UPT, UR40, UR6, UPT ;  /* 0x000000062800728c */ /* 0x000fc8000bf01270 */
[----:B------:R-:W-:-:S06]  /*8c70*/  USEL UR56, UR40, UR6, !UP0 ;  /* 0x0000000628387287 */ /* 0x000fcc000c000000 */
[----:B------:R-:W-:-:S13]  /*8c80*/  ISETP.GE.AND P2, PT, R6, UR56, PT ;  /* 0x0000003806007c0c */ /* 0x000fda000bf46270 */
[----:B------:R-:W-:Y:S05]  /*8c90*/  @!P2 BRA `(.L_x_917) ;  /* 0x0000002400f8a947 */ /* 0x000fea0003800000 */
[----:B------:R-:W-:Y:S01]  /*8ca0*/  IMAD.MOV.U32 R11, RZ, RZ, R8 ;  /* 0x000000ffff0b7224 */ /* 0x000fe200078e0008 */
[----:B------:R-:W-:Y:S01]  /*8cb0*/  UMOV UR58, UR36 ;  /* 0x00000024003a7c82 */ /* 0x000fe20008000000 */
[----:B------:R-:W-:Y:S01]  /*8cc0*/  IMAD.MOV.U32 R10, RZ, RZ, R7 ;  /* 0x000000ffff0a7224 */ /* 0x000fe200078e0007 */
[----:B------:R-:W-:Y:S01]  /*8cd0*/  UMOV UR57, UR37 ;  /* 0x0000002500397c82 */ /* 0x000fe20008000000 */
[----:B------:R-:W-:-:S05]  /*8ce0*/  ULDC UR53, c[0x0][0x9d8] ;  /* 0x0002760000357ab9 */ /* 0x000fca0000000800 */
.L_x_926:
        /* <DEDUP_REMOVED lines=9> */
.L_x_919:
[----:B------:R-:W-:Y:S01]  /*8d80*/  ULEA UR6, UR37, UR39, 0x3 ;  /* 0x0000002725067291 */ /* 0x000fe2000f8e183f */
[----:B------:R-:W-:-:S05]  /*8d90*/  IMAD.U32 R7, RZ, RZ, UR36 ;  /* 0x00000024ff077e24 */ /* 0x000fca000f8e00ff */
[----:B------:R-:W-:-:S04]  /*8da0*/  SHF.L.U32 R7, R7, 0x1f, RZ ;  /* 0x0000001f07077819 */ /* 0x000fc800000006ff */
[----:B------:R1:W2:Y:S01]  /*8db0*/  SYNCS.PHASECHK.TRANS64.TRYWAIT P2, [UR6+0x28830], R7 ;  /* 0x02883007ff0075a7 */ /* 0x0002a20008040146 */
[----:B------:R-:W-:Y:S05]  /*8dc0*/  @!P0 BRA `(.L_x_920) ;  /* 0x0000000000048947 */ /* 0x000fea0003800000 */
[----:B------:R-:W-:Y:S01]  /*8dd0*/  BPT.TRAP 0x1 ;  /* 0x000000040000795c */ /* 0x000fe20000300000 */
.L_x_920:
[----:B--2---:R-:W-:Y:S05]  /*8de0*/  @P2 BRA `(.L_x_918) ;  /* 0x0000000000082947 */ /* 0x004fea0003800000 */
[----:B------:R-:W2:Y:S02]  /*8df0*/  SYNCS.PHASECHK.TRANS64.TRYWAIT P2, [UR6+0x28830], R7 ;  /* 0x02883007ff0075a7 */ /* 0x000ea40008040146 */
[----:B--2---:R-:W-:Y:S05]  /*8e00*/  @!P2 BRA `(.L_x_921) ;  /* 0x000000ac0090a947 */ /* 0x004fea0003800000 */
.L_x_918:
        /* <DEDUP_REMOVED lines=45> */
.L_x_923:
[----:B------:R-:W-:Y:S01]  /*90e0*/  ULEA UR6, UR57, UR39, 0x3 ;  /* 0x0000002739067291 */ /* 0x000fe2000f8e183f */
[----:B------:R-:W-:-:S05]  /*90f0*/  IMAD.U32 R7, RZ, RZ, UR58 ;  /* 0x0000003aff077e24 */ /* 0x000fca000f8e00ff */
[----:B------:R-:W-:-:S04]  /*9100*/  SHF.L.U32 R7, R7, 0x1f, RZ ;  /* 0x0000001f07077819 */ /* 0x000fc800000006ff */
[----:B------:R1:W2:Y:S01]  /*9110*/  SYNCS.PHASECHK.TRANS64.TRYWAIT P2, [UR6+0x28850], R7 ;  /* 0x02885007ff0075a7 */ /* 0x0002a20008040146 */
[----:B------:R-:W-:Y:S05]  /*9120*/  @!P0 BRA `(.L_x_924) ;  /* 0x0000000000048947 */ /* 0x000fea0003800000 */
[----:B------:R-:W-:Y:S01]  /*9130*/  BPT.TRAP 0x1 ;  /* 0x000000040000795c */ /* 0x000fe20000300000 */
.L_x_924:
[----:B--2---:R-:W-:Y:S05]  /*9140*/  @P2 BRA `(.L_x_922) ;  /* 0x0000000000082947 */ /* 0x004fea0003800000 */
[----:B------:R-:W2:Y:S02]  /*9150*/  SYNCS.PHASECHK.TRANS64.TRYWAIT P2, [UR6+0x28850], R7 ;  /* 0x02885007ff0075a7 */ /* 0x000ea40008040146 */
[----:B--2---:R-:W-:Y:S05]  /*9160*/  @!P2 BRA `(.L_x_925) ;  /* 0x000000a800d0a947 */ /* 0x004fea0003800000 */
.L_x_922:
[----:B------:R-:W-:Y:S01]  /*9170*/  UIADD3 UR6, UR39, 0x400, URZ ;  /* 0x0000040027067890 */ /* 0x000fe2000fffe03f */
[----:B------:R-:W-:Y:S01]  /*9180*/  WARPGROUP.ARRIVE ;  /* 0x00000000000079c5 */ /* 0x000fe20000000000 */
[----:B------:R-:W-:Y:S01]  /*9190*/  UMOV UR7, 0x40000040 ;  /* 0x4000004000077882 */ /* 0x000fe20000000000 */
[----:B--2---:R-:W-:Y:S01]  /*91a0*/  FMUL.FTZ R8, R24, UR53 ;  /* 0x0000003518087c20 */ /* 0x004fe20008410000 */
        /* <DEDUP_REMOVED lines=12> */
[----:B------:R-:W-:Y:S01]  /*9270*/  ULEA UR10, UR57, UR6, 0xb ;  /* 0x00000006390a7291 */ /* 0x000fe2000f8e583f */
        /* <DEDUP_REMOVED lines=34> */
[----:B------:R-:W-:Y:S01]  /*94a0*/  MUFU.TANH R194, R194 ;  /* 0x000000c200c27308 */ /* 0x000fe20000002400 */
[----:B-1----:R-:W-:Y:S01]  /*94b0*/  FMNMX.FTZ R7, R28, R7, !PT ;  /* 0x000000071c077209 */ /* 0x002fe20007810000 */
[----:B------:R-:W-:Y:S01]  /*94c0*/  FMUL.FTZ R80, R80, UR53 ;  /* 0x0000003550507c20 */ /* 0x000fe20008410000 */
[----:B------:R-:W-:Y:S01]  /*94d0*/  FMUL.FTZ R44, R46, UR53 ;  /* 0x000000352e2c7c20 */ /* 0x000fe20008410000 */
[----:B------:R-:W-:Y:S01]  /*94e0*/  FMUL.FTZ R228, R81, UR53 ;  /* 0x0000003551e47c20 */ /* 0x000fe20008410000 */
[----:B------:R-:W-:Y:S01]  /*94f0*/  FMUL.FTZ R46, R47, UR53 ;  /* 0x000000352f2e7c20 */ /* 0x000fe20008410000 */
[----:B------:R-:W-:Y:S01]  /*9500*/  FMUL.FTZ R230, R84, UR53 ;  /* 0x0000003554e67c20 */ /* 0x000fe20008410000 */
[----:B------:R-:W-:Y:S01]  /*9510*/  FMUL.FTZ R84, R85, UR53 ;  /* 0x0000003555547c20 */ /* 0x000fe20008410000 */
[----:B------:R-:W-:Y:S01]  /*9520*/  MUFU.TANH R192, R192 ;  /* 0x000000c000c07308 */ /* 0x000fe20000002400 */
[----:B--2---:R-:W-:Y:S01]  /*9530*/  FMNMX.FTZ R7, R32, R7, !PT ;  /* 0x0000000720077209 */ /* 0x004fe20007810000 */
[----:B------:R-:W-:Y:S01]  /*9540*/  FMUL.FTZ R52, R54, UR53 ;  /* 0x0000003536347c20 */ /* 0x000fe20008410000 */
[----:B------:R-:W-:Y:S01]  /*9550*/  FMUL.FTZ R54, R55, UR53 ;  /* 0x0000003537367c20 */ /* 0x000fe20008410000 */
[----:B------:R-:W-:Y:S01]  /*9560*/  FMUL.FTZ R56, R58, UR53 ;  /* 0x000000353a387c20 */ /* 0x000fe20008410000 */
[----:B------:R-:W-:Y:S01]  /*9570*/  FMUL.FTZ R58, R59, UR53 ;  /* 0x000000353b3a7c20 */ /* 0x000fe20008410000 */
[----:B------:R-:W-:Y:S01]  /*9580*/  FMUL.FTZ R60, R62, UR53 ;  /* 0x000000353e3c7c20 */ /* 0x000fe20008410000 */
[----:B------:R-:W-:Y:S01]  /*9590*/  FMUL.FTZ R62, R63, UR53 ;  /* 0x000000353f3e7c20 */ /* 0x000fe20008410000 */
[----:B------:R-:W-:Y:S01]  /*95a0*/  MUFU.TANH R196, R196 ;  /* 0x000000c400c47308 */ /* 0x000fe20000002400 */
[----:B------:R-:W-:Y:S01]  /*95b0*/  FMUL.FTZ R68, R70, UR53 ;  /* 0x0000003546447c20 */ /* 0x000fe20008410000 */
[----:B------:R-:W-:Y:S01]  /*95c0*/  FMUL.FTZ R70, R71, UR53 ;  /* 0x0000003547467c20 */ /* 0x000fe20008410000 */
[----:B------:R-:W-:Y:S01]  /*95d0*/  FMUL.FTZ R72, R74, UR53 ;  /* 0x000000354a487c20 */ /* 0x000fe20008410000 */
[----:B------:R-:W-:Y:S01]  /*95e0*/  FMUL.FTZ R74, R75, UR53 ;  /* 0x000000354b4a7c20 */ /* 0x000fe20008410000 */
[----:B------:R-:W-:Y:S01]  /*95f0*/  FMUL.FTZ R82, R82, UR53 ;  /* 0x0000003552527c20 */ /* 0x000fe20008410000 */
[----:B------:R-:W1:Y:S01]  /*9600*/  LDC R9, c[0x0][0x988] ;  /* 0x00026200ff097b82 */ /* 0x000e620000000800 */
[----:B------:R-:W-:Y:S01]  /*9610*/  FMUL.FTZ R86, R86, UR53 ;  /* 0x0000003556567c20 */ /* 0x000fe20008410000 */
[----:B------:R-:W-:Y:S01]  /*9620*/  MUFU.TANH R198, R198 ;  /* 0x000000c600c67308 */ /* 0x000fe20000002400 */
[C---:B------:R-:W-:Y:S01]  /*9630*/  ISETP.GT.AND P2, PT, R6.reuse, UR56, PT ;  /* 0x0000003806007c0c */ /* 0x040fe2000bf44270 */
[----:B------:R-:W-:Y:S01]  /*9640*/  UMOV UR58, UR36 ;  /* 0x00000024003a7c82 */ /* 0x000fe20008000000 */
[----:B------:R-:W-:-:S05]  /*9650*/  VIADD R6, R6, 0xffffffff ;  /* 0xffffffff06067836 */ /* 0x000fca0000000000 */
[----:B------:R-:W-:Y:S08]  /*9660*/  MUFU.TANH R200, R200 ;  /* 0x000000c800c87308 */ /* 0x000ff00000002400 */
[----:B------:R-:W-:Y:S08]  /*9670*/  MUFU.TANH R202, R202 ;  /* 0x000000ca00ca7308 */ /* 0x000ff00000002400 */
[----:B------:R-:W-:Y:S08]  /*9680*/  MUFU.TANH R204, R204 ;  /* 0x000000cc00cc7308 */ /* 0x000ff00000002400 */
[----:B------:R-:W-:Y:S08]  /*9690*/  MUFU.TANH R206, R206 ;  /* 0x000000ce00ce7308 */ /* 0x000ff00000002400 */
[----:B------:R-:W-:Y:S08]  /*96a0*/  MUFU.TANH R208, R208 ;  /* 0x000000d000d07308 */ /* 0x000ff00000002400 */
[----:B------:R-:W-:Y:S08]  /*96b0*/  MUFU.TANH R210, R210 ;  /* 0x000000d200d27308 */ /* 0x000ff00000002400 */
[----:B------:R-:W-:Y:S08]  /*96c0*/  MUFU.TANH R212, R212 ;  /* 0x000000d400d47308 */ /* 0x000ff00000002400 */
[----:B------:R-:W2:Y:S08]  /*96d0*/  MUFU.TANH R14, R14 ;  /* 0x0000000e000e7308 */ /* 0x000eb00000002400 */
[----:B------:R-:W-:Y:S08]  /*96e0*/  MUFU.TANH R214, R214 ;  /* 0x000000d600d67308 */ /* 0x000ff00000002400 */
[----:B------:R-:W3:Y:S01]  /*96f0*/  MUFU.TANH R20, R20 ;  /* 0x0000001400147308 */ /* 0x000ee20000002400 */
[----:B--2---:R-:W-:-:S07]  /*9700*/  FMNMX.FTZ R25, R14, R11, !PT ;  /* 0x0000000b0e197209 */ /* 0x004fce0007810000 */
[----:B------:R-:W2:Y:S01]  /*9710*/  MUFU.TANH R26, R26 ;  /* 0x0000001a001a7308 */ /* 0x000ea20000002400 */
[----:B------:R-:W-:Y:S02]  /*9720*/  WARPGROUP.DEPBAR.LE gsb0, 0x0 ;  /* 0x00008000000079c5 */ /* 0x000fe40000010000 */
[----:B------:R-:W-:Y:S01]  /*9730*/  WARPGROUP.ARRIVE ;  /* 0x00000000000079c5 */ /* 0x000fe20000000000 */
[----:B------:R-:W-:-:S04]  /*9740*/  FMUL.FTZ R180, R33, UR53 ;  /* 0x0000003521b47c20 */ /* 0x000fc80008410000 */
[----:B------:R-:W4:Y:S01]  /*9750*/  MUFU.TANH R30, R30 ;  /* 0x0000001e001e7308 */ /* 0x000f220000002400 */
[----:B------:R-:W-:Y:S01]  /*9760*/  FMUL.FTZ R182, R35, UR53 ;  /* 0x0000003523b67c20 */ /* 0x000fe20008410000 */
[----:B---3--:R-:W-:Y:S01]  /*9770*/  FMNMX.FTZ R25, R20, R25, !PT ;  /* 0x0000001914197209 */ /* 0x008fe20007810000 */
[----:B------:R-:W-:Y:S01]  /*9780*/  HGMMA.64x128x16.F32.BF16 R88, R176, gdesc[UR4].tnspB, R88, gsb0 ;  /* 0x41e00004b0587df0 */ /* 0x000fe20008001858 */
[----:B------:R-:W-:Y:S01]  /*9790*/  UIADD3 UR6, UR10, 0x100, URZ ;  /* 0x000001000a067890 */ /* 0x000fe2000fffe03f */
[----:B------:R-:W-:-:S03]  /*97a0*/  UMOV UR7, 0x40000040 ;  /* 0x4000004000077882 */ /* 0x000fc60000000000 */
[----:B------:R-:W3:Y:S01]  /*97b0*/  MUFU.TANH R180, R180 ;  /* 0x000000b400b47308 */ /* 0x000ee20000002400 */
[----:B--2---:R-:W-:-:S07]  /*97c0*/  FMNMX.FTZ R25, R26, R25, !PT ;  /* 0x000000191a197209 */ /* 0x004fce0007810000 */
[----:B------:R-:W-:Y:S01]  /*97d0*/  MUFU.TANH R216, R216 ;  /* 0x000000d800d87308 */ /* 0x000fe20000002400 */
[----:B----4-:R-:W-:-:S07]  /*97e0*/  FMNMX.FTZ R25, R30, R25, !PT ;  /* 0x000000191e197209 */ /* 0x010fce0007810000 */
[----:B------:R-:W2:Y:S01]  /*97f0*/  MUFU.TANH R34, R34 ;  /* 0x0000002200227308 */ /* 0x000ea20000002400 */
[----:B---3--:R-:W-:-:S04]  /*9800*/  FMNMX.FTZ R7, R180, R7, !PT ;  /* 0x00000007b4077209 */ /* 0x008fc80007810000 */
[----:B------:R-:W-:-:S03]  /*9810*/  FMNMX.FTZ R7, R194, R7, !PT ;  /* 0x00000007c2077209 */ /* 0x000fc60007810000 */
[----:B------:R-:W-:Y:S01]  /*9820*/  MUFU.TANH R218, R218 ;  /* 0x000000da00da7308 */ /* 0x000fe20000002400 */
[----:B------:R-:W-:-:S04]  /*9830*/  FMNMX.FTZ R7, R192, R7, !PT ;  /* 0x00000007c0077209 */ /* 0x000fc80007810000 */
[----:B------:R-:W-:-:S03]  /*9840*/  FMNMX.FTZ R7, R196, R7, !PT ;  /* 0x00000007c4077209 */ /* 0x000fc60007810000 */
[----:B------:R-:W3:Y:S01]  /*9850*/  MUFU.TANH R182, R182 ;  /* 0x000000b600b67308 */ /* 0x000ee20000002400 */
[----:B------:R-:W-:Y:S02]  /*9860*/  FMNMX.FTZ R7, R198, R7, !PT ;  /* 0x00000007c6077209 */ /* 0x000fe40007810000 */
[----:B--2---:R-:W-:Y:S02]  /*9870*/  FMNMX.FTZ R25, R34, R25, !PT ;  /* 0x0000001922197209 */ /* 0x004fe40007810000 */
[----:B------:R-:W-:-:S03]  /*9880*/  FMNMX.FTZ R7, R200, R7, !PT ;  /* 0x00000007c8077209 */ /* 0x000fc60007810000 */
[----:B------:R-:W-:Y:S08]  /*9890*/  MUFU.TANH R220, R220 ;  /* 0x000000dc00dc7308 */ /* 0x000ff00000002400 */
[----:B------:R-:W2:Y:S01]  /*98a0*/  MUFU.TANH R36, R36 ;  /* 0x0000002400247308 */ /* 0x000ea20000002400 */
[----:B---3--:R-:W-:-:S07]  /*98b0*/  FMNMX.FTZ R29, R182, R25, !PT ;  /* 0x00000019b61d7209 */ /* 0x008fce0007810000 */
[----:B------:R-:W-:Y:S08]  /*98c0*/  MUFU.TANH R222, R222 ;  /* 0x000000de00de7308 */ /* 0x000ff00000002400 */
[----:B------:R-:W3:Y:S01]  /*98d0*/  MUFU.TANH R38, R38 ;  /* 0x0000002600267308 */ /* 0x000ee20000002400 */
[----:B--2---:R-:W-:-:S07]  /*98e0*/  FMNMX.FTZ R29, R36, R29, !PT ;  /* 0x0000001d241d7209 */ /* 0x004fce0007810000 */
        /* <DEDUP_REMOVED lines=12> */
[----:B------:R-:W-:Y:S01]  /*99b0*/  MUFU.TANH R230, R230 ;  /* 0x000000e600e67308 */ /* 0x000fe20000002400 */
[----:B------:R-:W-:Y:S02]  /*99c0*/  WARPGROUP.DEPBAR.LE gsb0, 0x0 ;  /* 0x00008000000079c5 */ /* 0x000fe40000010000 */
[----:B------:R-:W-:Y:S01]  /*99d0*/  WARPGROUP.ARRIVE ;  /* 0x00000000000079c5 */ /* 0x000fe20000000000 */
[----:B------:R-:W-:Y:S01]  /*99e0*/  FMUL.FTZ R176, R45, UR53 ;  /* 0x000000352db07c20 */ /* 0x000fe20008410000 */
[----:B------:R-:W-:Y:S01]  /*99f0*/  FMUL.FTZ R178, R48, UR53 ;  /* 0x0000003530b27c20 */ /* 0x000fe20008410000 */
[----:B------:R-:W-:Y:S01]  /*9a00*/  FMUL.FTZ R48, R50, UR53 ;  /* 0x0000003532307c20 */ /* 0x000fe20008410000 */
[----:B------:R-:W-:Y:S01]  /*9a10*/  FMUL.FTZ R50, R51, UR53 ;  /* 0x0000003533327c20 */ /* 0x000fe20008410000 */
[----:B------:R-:W-:Y:S01]  /*9a20*/  MUFU.TANH R84, R84 ;  /* 0x0000005400547308 */ /* 0x000fe20000002400 */
[----:B------:R-:W-:Y:S01]  /*9a30*/  HGMMA.64x128x16.F32.BF16 R88, R172, gdesc[UR4].tnspB, R88, gsb0 ;  /* 0x41e00004ac587df0 */ /* 0x000fe20008001858 */
[----:B------:R-:W-:Y:S01]  /*9a40*/  UIADD3 UR6, UR10, 0x180, URZ ;  /* 0x000001800a067890 */ /* 0x000fe2000fffe03f */
[----:B---3--:R-:W-:Y:S01]  /*9a50*/  FMNMX.FTZ R31, R46, R31, !PT ;  /* 0x0000001f2e1f7209 */ /* 0x008fe20007810000 */
[----:B------:R-:W-:-:S04]  /*9a60*/  UMOV UR7, 0x40000040 ;  /* 0x4000004000077882 */ /* 0x000fc80000000000 */
[----:B------:R-:W2:Y:S08]  /*9a70*/  MUFU.TANH R176, R176 ;  /* 0x000000b000b07308 */ /* 0x000eb00000002400 */
[----:B------:R-:W3:Y:S08]  /*9a80*/  MUFU.TANH R178, R178 ;  /* 0x000000b200b27308 */ /* 0x000ef00000002400 */
[----:B------:R-:W4:Y:S01]  /*9a90*/  MUFU.TANH R48, R48 ;  /* 0x0000003000307308 */ /* 0x000f220000002400 */
[----:B--2---:R-:W-:-:S07]  /*9aa0*/  FMNMX.FTZ R7, R176, R7, !PT ;  /* 0x00000007b0077209 */ /* 0x004fce0007810000 */
[----:B------:R-:W2:Y:S01]  /*9ab0*/  MUFU.TANH R50, R50 ;  /* 0x0000003200327308 */ /* 0x000ea20000002400 */
[----:B---3--:R-:W-:-:S04]  /*9ac0*/  FMNMX.FTZ R7, R178, R7, !PT ;  /* 0x00000007b2077209 */ /* 0x008fc80007810000 */
[----:B------:R-:W-:-:S03]  /*9ad0*/  FMNMX.FTZ R7, R202, R7, !PT ;  /* 0x00000007ca077209 */ /* 0x000fc60007810000 */
[----:B------:R-:W3:Y:S01]  /*9ae0*/  MUFU.TANH R52, R52 ;  /* 0x0000003400347308 */ /* 0x000ee20000002400 */
[----:B------:R-:W-:Y:S02]  /*9af0*/  FMNMX.FTZ R7, R204, R7, !PT ;  /* 0x00000007cc077209 */ /* 0x000fe40007810000 */
[----:B----4-:R-:W-:Y:S02]  /*9b00*/  FMNMX.FTZ R31, R48, R31, !PT ;  /* 0x0000001f301f7209 */ /* 0x010fe40007810000 */
[----:B------:R-:W-:-:S03]  /*9b10*/  FMNMX.FTZ R7, R206, R7, !PT ;  /* 0x00000007ce077209 */ /* 0x000fc60007810000 */
[----:B------:R-:W4:Y:S01]  /*9b20*/  MUFU.TANH R54, R54 ;  /* 0x0000003600367308 */ /* 0x000f220000002400 */
[----:B------:R-:W-:Y:S02]  /*9b30*/  FMNMX.FTZ R7, R208, R7, !PT ;  /* 0x00000007d0077209 */ /* 0x000fe40007810000 */
[----:B--2---:R-:W-:Y:S02]  /*9b40*/  FMNMX.FTZ R33, R50, R31, !PT ;  /* 0x0000001f32217209 */ /* 0x004fe40007810000 */
[----:B------:R-:W-:-:S03]  /*9b50*/  FMNMX.FTZ R7, R210, R7, !PT ;  /* 0x00000007d2077209 */ /* 0x000fc60007810000 */
[----:B------:R-:W2:Y:S01]  /*9b60*/  MUFU.TANH R56, R56 ;  /* 0x0000003800387308 */ /* 0x000ea20000002400 */
[----:B------:R-:W-:Y:S02]  /*9b70*/  FMNMX.FTZ R7, R212, R7, !PT ;  /* 0x00000007d4077209 */ /* 0x000fe40007810000 */
[----:B---3--:R-:W-:Y:S02]  /*9b80*/  FMNMX.FTZ R33, R52, R33, !PT ;  /* 0x0000002134217209 */ /* 0x008fe40007810000 */
[----:B------:R-:W-:-:S03]  /*9b90*/  FMNMX.FTZ R7, R214, R7, !PT ;  /* 0x00000007d6077209 */ /* 0x000fc60007810000 */
[----:B------:R-:W3:Y:S01]  /*9ba0*/  MUFU.TANH R58, R58 ;  /* 0x0000003a003a7308 */ /* 0x000ee20000002400 */
[----:B----4-:R-:W-:-:S07]  /*9bb0*/  FMNMX.FTZ R33, R54, R33, !PT ;  /* 0x0000002136217209 */ /* 0x010fce0007810000 */
[----:B------:R-:W4:Y:S01]  /*9bc0*/  MUFU.TANH R60, R60 ;  /* 0x0000003c003c7308 */ /* 0x000f220000002400 */
[----:B--2---:R-:W-:-:S07]  /*9bd0*/  FMNMX.FTZ R33, R56, R33, !PT ;  /* 0x0000002138217209 */ /* 0x004fce0007810000 */
[----:B------:R-:W2:Y:S01]  /*9be0*/  MUFU.TANH R62, R62 ;  /* 0x0000003e003e7308 */ /* 0x000ea20000002400 */
[----:B---3--:R-:W-:-:S07]  /*9bf0*/  FMNMX.FTZ R37, R58, R33, !PT ;  /* 0x000000213a257209 */ /* 0x008fce0007810000 */
[----:B------:R-:W-:Y:S01]  /*9c00*/  MUFU.TANH R68, R68 ;  /* 0x0000004400447308 */ /* 0x000fe20000002400 */
[----:B----4-:R-:W-:-:S07]  /*9c10*/  FMNMX.FTZ R37, R60, R37, !PT ;  /* 0x000000253c257209 */ /* 0x010fce0007810000 */
[----:B------:R-:W-:Y:S01]  /*9c20*/  MUFU.TANH R70, R70 ;  /* 0x0000004600467308 */ /* 0x000fe20000002400 */
[----:B--2---:R-:W-:-:S07]  /*9c30*/  FMNMX.FTZ R37, R62, R37, !PT ;  /* 0x000000253e257209 */ /* 0x004fce0007810000 */
        /* <DEDUP_REMOVED lines=9> */
[----:B------:R-:W-:Y:S02]  /*9cd0*/  FMUL.FTZ R66, R67, UR53 ;  /* 0x0000003543427c20 */ /* 0x000fe40008410000 */
[----:B------:R-:W-:Y:S01]  /*9ce0*/  HGMMA.64x128x16.F32.BF16 R88, R168, gdesc[UR4].tnspB, R88, gsb0 ;  /* 0x41e00004a8587df0 */ /* 0x000fe20008001858 */
[----:B------:R-:W-:Y:S01]  /*9cf0*/  UIADD3 UR6, UR10, 0x200, URZ ;  /* 0x000002000a067890 */ /* 0x000fe2000fffe03f */
[----:B------:R-:W2:Y:S01]  /*9d00*/  MUFU.TANH R172, R172 ;  /* 0x000000ac00ac7308 */ /* 0x000ea20000002400 */
[----:B------:R-:W-:-:S07]  /*9d10*/  UMOV UR7, 0x40000040 ;  /* 0x4000004000077882 */ /* 0x000fce0000000000 */
[----:B------:R-:W3:Y:S08]  /*9d20*/  MUFU.TANH R174, R174 ;  /* 0x000000ae00ae7308 */ /* 0x000ef00000002400 */
[----:B------:R-:W4:Y:S01]  /*9d30*/  MUFU.TANH R64, R64 ;  /* 0x0000004000407308 */ /* 0x000f220000002400 */
[----:B--2---:R-:W-:-:S07]  /*9d40*/  FMNMX.FTZ R7, R172, R7, !PT ;  /* 0x00000007ac077209 */ /* 0x004fce0007810000 */
[----:B------:R-:W2:Y:S01]  /*9d50*/  MUFU.TANH R66, R66 ;  /* 0x0000004200427308 */ /* 0x000ea20000002400 */
[----:B---3--:R-:W-:-:S04]  /*9d60*/  FMNMX.FTZ R7, R174, R7, !PT ;  /* 0x00000007ae077209 */ /* 0x008fc80007810000 */
[----:B------:R-:W-:-:S04]  /*9d70*/  FMNMX.FTZ R7, R216, R7, !PT ;  /* 0x00000007d8077209 */ /* 0x000fc80007810000 */
[----:B------:R-:W-:Y:S02]  /*9d80*/  FMNMX.FTZ R7, R218, R7, !PT ;  /* 0x00000007da077209 */ /* 0x000fe40007810000 */
[----:B----4-:R-:W-:Y:S02]  /*9d90*/  FMNMX.FTZ R37, R64, R37, !PT ;  /* 0x0000002540257209 */ /* 0x010fe40007810000 */
[----:B------:R-:W-:-:S04]  /*9da0*/  FMNMX.FTZ R7, R220, R7, !PT ;  /* 0x00000007dc077209 */ /* 0x000fc80007810000 */
[----:B------:R-:W-:Y:S02]  /*9db0*/  FMNMX.FTZ R7, R222, R7, !PT ;  /* 0x00000007de077209 */ /* 0x000fe40007810000 */
[----:B--2---:R-:W-:Y:S02]  /*9dc0*/  FMNMX.FTZ R39, R66, R37, !PT ;  /* 0x0000002542277209 */ /* 0x004fe40007810000 */
[----:B------:R-:W-:Y:S02]  /*9dd0*/  FMNMX.FTZ R7, R224, R7, !PT ;  /* 0x00000007e0077209 */ /* 0x000fe40007810000 */
[----:B------:R-:W-:Y:S02]  /*9de0*/  FMNMX.FTZ R39, R68, R39, !PT ;  /* 0x0000002744277209 */ /* 0x000fe40007810000 */
[----:B------:R-:W-:Y:S02]  /*9df0*/  FMNMX.FTZ R7, R226, R7, !PT ;  /* 0x00000007e2077209 */ /* 0x000fe40007810000 */
[----:B------:R-:W-:-:S02]  /*9e00*/  FMNMX.FTZ R39, R70, R39, !PT ;  /* 0x0000002746277209 */ /* 0x000fc40007810000 */
[----:B------:R-:W-:Y:S02]  /*9e10*/  FMNMX.FTZ R7, R80, R7, !PT ;  /* 0x0000000750077209 */ /* 0x000fe40007810000 */
[----:B------:R-:W-:Y:S02]  /*9e20*/  FMNMX.FTZ R39, R72, R39, !PT ;  /* 0x0000002748277209 */ /* 0x000fe40007810000 */
[----:B------:R-:W-:Y:S02]  /*9e30*/  FMNMX.FTZ R7, R228, R7, !PT ;  /* 0x00000007e4077209 */ /* 0x000fe40007810000 */
[----:B------:R-:W-:Y:S02]  /*9e40*/  FMNMX.FTZ R41, R74, R39, !PT ;  /* 0x000000274a297209 */ /* 0x000fe40007810000 */
[----:B------:R-:W-:-:S04]  /*9e50*/  FMNMX.FTZ R7, R230, R7, !PT ;  /* 0x00000007e6077209 */ /* 0x000fc80007810000 */
[----:B------:R-:W-:-:S05]  /*9e60*/  FMNMX.FTZ R7, R84, R7, !PT ;  /* 0x0000000754077209 */ /* 0x000fca0007810000 */
[----:B------:R-:W2:Y:S02]  /*9e70*/  SHFL.BFLY PT, R76, R7, 0x2, 0x1f ;  /* 0x0c401f00074c7f89 */ /* 0x000ea400000e0000 */
[----:B--2---:R-:W-:Y:S01]  /*9e80*/  FMNMX.FTZ R13, R7, R76, !PT ;  /* 0x0000004c070d7209 */ /* 0x004fe20007810000 */
[----:B------:R-:W-:Y:S01]  /*9e90*/  FMUL.FTZ R76, R78, UR53 ;  /* 0x000000354e4c7c20 */ /* 0x000fe20008410000 */
[----:B------:R-:W-:-:S03]  /*9ea0*/  FMUL.FTZ R78, R79, UR53 ;  /* 0x000000354f4e7c20 */ /* 0x000fc60008410000 */
[----:B------:R-:W2:Y:S02]  /*9eb0*/  SHFL.BFLY PT, R232, R13, 0x1, 0x1f ;  /* 0x0c201f000de87f89 */ /* 0x000ea400000e0000 */
[----:B------:R-:W3:Y:S08]  /*9ec0*/  MUFU.TANH R76, R76 ;  /* 0x0000004c004c7308 */ /* 0x000ef00000002400 */
[----:B------:R-:W4:Y:S01]  /*9ed0*/  MUFU.TANH R78, R78 ;  /* 0x0000004e004e7308 */ /* 0x000f220000002400 */
[----:B---3--:R-:W-:-:S02]  /*9ee0*/  FMNMX.FTZ R41, R76, R41, !PT ;  /* 0x000000294c297209 */ /* 0x008fc40007810000 */
[----:B--2---:R-:W-:Y:S02]  /*9ef0*/  FMNMX.FTZ R7, R13, R232, !PT ;  /* 0x000000e80d077209 */ /* 0x004fe40007810000 */
[----:B----4-:R-:W-:-:S03]  /*9f00*/  FMNMX.FTZ R41, R78, R41, !PT ;  /* 0x000000294e297209 */ /* 0x010fc60007810000 */
[C---:B------:R-:W-:Y:S01]  /*9f10*/  FADD.FTZ R10, -R7.reuse, R10 ;  /* 0x0000000a070a7221 */ /* 0x040fe20000010100 */
[----:B-1----:R-:W-:Y:S01]  /*9f20*/  FMUL.FTZ R35, R7, R9 ;  /* 0x0000000907237220 */ /* 0x002fe20000410000 */
[----:B------:R-:W-:Y:S02]  /*9f30*/  FMNMX.FTZ R41, R82, R41, !PT ;  /* 0x0000002952297209 */ /* 0x000fe40007810000 */
[-C--:B------:R-:W-:Y:S01]  /*9f40*/  FMUL.FTZ R13, R10, R9.reuse ;  /* 0x000000090a0d7220 */ /* 0x080fe20000410000 */
[-CC-:B------:R-:W-:Y:S01]  /*9f50*/  FFMA.FTZ R10, R8, R9.reuse, -R35.reuse ;  /* 0x00000009080a7223 */ /* 0x180fe20000010823 */
[-CC-:B------:R-:W-:Y:S01]  /*9f60*/  FFMA.FTZ R194, R194, R9.reuse, -R35.reuse ;  /* 0x00000009c2c27223 */ /* 0x180fe20000010823 */
[-CC-:B------:R-:W-:Y:S01]  /*9f70*/  FFMA.FTZ R196, R196, R9.reuse, -R35.reuse ;  /* 0x00000009c4c47223 */ /* 0x180fe20000010823 */
[-CC-:B------:R-:W-:Y:S01]  /*9f80*/  FFMA.FTZ R200, R200, R9.reuse, -R35.reuse ;  /* 0x00000009c8c87223 */ /* 0x180fe20000010823 */
[-CC-:B------:R-:W-:Y:S01]  /*9f90*/  FFMA.FTZ R15, R12, R9.reuse, -R35.reuse ;  /* 0x000000090c0f7223 */ /* 0x180fe20000010823 */
[-CC-:B------:R-:W-:Y:S01]  /*9fa0*/  FFMA.FTZ R12, R24, R9.reuse, -R35.reuse ;  /* 0x00000009180c7223 */ /* 0x180fe20000010823 */
[----:B------:R-:W-:Y:S01]  /*9fb0*/  FFMA.FTZ R21, R28, R9, -R35 ;  /* 0x000000091c157223 */ /* 0x000fe20000010823 */
[----:B------:R-:W-:-:S02]  /*9fc0*/  WARPGROUP.DEPBAR.LE gsb0, 0x0 ;  /* 0x00008000000079c5 */ /* 0x000fc40000010000 */
[----:B------:R-:W-:Y:S01]  /*9fd0*/  WARPGROUP.ARRIVE ;  /* 0x00000000000079c5 */ /* 0x000fe20000000000 */
[----:B------:R-:W-:Y:S01]  /*9fe0*/  FMUL.FTZ R168, R83, UR53 ;  /* 0x0000003553a87c20 */ /* 0x000fe20008410000 */
[----:B------:R-:W-:Y:S01]  /*9ff0*/  FMUL.FTZ R170, R87, UR53 ;  /* 0x0000003557aa7c20 */ /* 0x000fe20008410000 */
[-CC-:B------:R-:W-:Y:S01]  /*a000*/  FFMA.FTZ R24, R32, R9.reuse, -R35.reuse ;  /* 0x0000000920187223 */ /* 0x180fe20000010823 */
[----:B------:R1:W-:Y:S01]  /*a010*/  MUFU.EX2 R25, R194 ;  /* 0x000000c200197308 */ /* 0x0003e20000000800 */
[-CC-:B------:R-:W-:Y:S01]  /*a020*/  FFMA.FTZ R28, R192, R9.reuse, -R35.reuse ;  /* 0x00000009c01c7223 */ /* 0x180fe20000010823 */
[----:B------:R-:W-:Y:S01]  /*a030*/  HGMMA.64x128x16.F32.BF16 R88, R164, gdesc[UR4].tnspB, R88, gsb0 ;  /* 0x41e00004a4587df0 */ /* 0x000fe20008001858 */
[----:B------:R-:W-:Y:S01]  /*a040*/  UIADD3 UR6, UR10, 0x280, URZ ;  /* 0x000002800a067890 */ /* 0x000fe2000fffe03f */
[-CC-:B------:R-:W-:Y:S01]  /*a050*/  FFMA.FTZ R32, R198, R9.reuse, -R35.reuse ;  /* 0x00000009c6207223 */ /* 0x180fe20000010823 */
[----:B------:R-:W-:Y:S01]  /*a060*/  UMOV UR7, 0x40000040 ;  /* 0x4000004000077882 */ /* 0x000fe20000000000 */
[-CC-:B------:R-:W-:Y:S01]  /*a070*/  FFMA.FTZ R51, R80, R9.reuse, -R35.reuse ;  /* 0x0000000950337223 */ /* 0x180fe20000010823 */
[-CC-:B------:R-:W-:Y:S01]  /*a080*/  FFMA.FTZ R27, R180, R9.reuse, -R35.reuse ;  /* 0x00000009b41b7223 */ /* 0x180fe20000010823 */
[----:B------:R-:W2:Y:S01]  /*a090*/  MUFU.TANH R168, R168 ;  /* 0x000000a800a87308 */ /* 0x000ea20000002400 */
[-CC-:B------:R-:W-:Y:S01]  /*a0a0*/  FFMA.FTZ R178, R178, R9.reuse, -R35.reuse ;  /* 0x00000009b2b27223 */ /* 0x180fe20000010823 */
[-CC-:B------:R-:W-:Y:S01]  /*a0b0*/  FFMA.FTZ R204, R204, R9.reuse, -R35.reuse ;  /* 0x00000009cccc7223 */ /* 0x180fe20000010823 */
[-CC-:B------:R-:W-:Y:S01]  /*a0c0*/  FFMA.FTZ R208, R208, R9.reuse, -R35.reuse ;  /* 0x00000009d0d07223 */ /* 0x180fe20000010823 */
[-CC-:B------:R-:W-:Y:S01]  /*a0d0*/  FFMA.FTZ R212, R212, R9.reuse, -R35.reuse ;  /* 0x00000009d4d47223 */ /* 0x180fe20000010823 */
[-CC-:B------:R-:W-:Y:S01]  /*a0e0*/  FFMA.FTZ R192, R214, R9.reuse, -R35.reuse ;  /* 0x00000009d6c07223 */ /* 0x180fe20000010823 */
[-CC-:B-1----:R-:W-:Y:S01]  /*a0f0*/  FFMA.FTZ R194, R174, R9.reuse, -R35.reuse ;  /* 0x00000009aec27223 */ /* 0x182fe20000010823 */
[-CC-:B------:R-:W-:Y:S01]  /*a100*/  FFMA.FTZ R45, R216, R9.reuse, -R35.reuse ;  /* 0x00000009d82d7223 */ /* 0x180fe20000010823 */
[----:B------:R-:W1:Y:S01]  /*a110*/  MUFU.TANH R170, R170 ;  /* 0x000000aa00aa7308 */ /* 0x000e620000002400 */
[-CC-:B------:R-:W-:Y:S01]  /*a120*/  FFMA.FTZ R47, R220, R9.reuse, -R35.reuse ;  /* 0x00000009dc2f7223 */ /* 0x180fe20000010823 */
[-CC-:B------:R-:W-:Y:S01]  /*a130*/  FFMA.FTZ R198, R222, R9.reuse, -R35.reuse ;  /* 0x00000009dec67223 */ /* 0x180fe20000010823 */
[-CC-:B------:R-:W-:Y:S01]  /*a140*/  FFMA.FTZ R80, R228, R9.reuse, -R35.reuse ;  /* 0x00000009e4507223 */ /* 0x180fe20000010823 */
[-CC-:B------:R-:W-:Y:S01]  /*a150*/  FFMA.FTZ R230, R230, R9.reuse, -R35.reuse ;  /* 0x00000009e6e67223 */ /* 0x180fe20000010823 */
[----:B------:R-:W-:-:S03]  /*a160*/  FFMA.FTZ R84, R84, R9, -R35 ;  /* 0x0000000954547223 */ /* 0x000fc60000010823 */
[----:B------:R3:W-:Y:S01]  /*a170*/  MUFU.EX2 R29, R196 ;  /* 0x000000c4001d7308 */ /* 0x0007e20000000800 */
[----:B--2---:R-:W-:-:S04]  /*a180*/  FMNMX.FTZ R43, R168, R41, !PT ;  /* 0x00000029a82b7209 */ /* 0x004fc80007810000 */
[----:B------:R-:W-:-:S03]  /*a190*/  FMNMX.FTZ R43, R86, R43, !PT ;  /* 0x0000002b562b7209 */ /* 0x000fc60007810000 */
[----:B------:R2:W-:Y:S01]  /*a1a0*/  MUFU.EX2 R31, R200 ;  /* 0x000000c8001f7308 */ /* 0x0005e20000000800 */
[----:B-1----:R-:W-:Y:S01]  /*a1b0*/  FMNMX.FTZ R8, R170, R43, !PT ;  /* 0x0000002baa087209 */ /* 0x002fe20007810000 */
[-CC-:B------:R-:W-:Y:S01]  /*a1c0*/  FFMA.FTZ R43, R172, R9.reuse, -R35.reuse ;  /* 0x00000009ac2b7223 */ /* 0x180fe20000010823 */
[----:B---3--:R-:W-:-:S03]  /*a1d0*/  FFMA.FTZ R196, R218, R9, -R35 ;  /* 0x00000009dac47223 */ /* 0x008fc60000010823 */
[----:B------:R-:W1:Y:S02]  /*a1e0*/  SHFL.BFLY PT, R49, R8, 0x2, 0x1f ;  /* 0x0c401f0008317f89 */ /* 0x000e6400000e0000 */
[----:B------:R-:W-:Y:S01]  /*a1f0*/  MUFU.EX2 R13, R13 ;  /* 0x0000000d000d7308 */ /* 0x000fe20000000800 */
[----:B--2---:R-:W-:-:S07]  /*a200*/  FFMA.FTZ R200, R226, R9, -R35 ;  /* 0x00000009e2c87223 */ /* 0x004fce0000010823 */
[----:B------:R-:W2:Y:S08]  /*a210*/  MUFU.EX2 R10, R10 ;  /* 0x0000000a000a7308 */ /* 0x000eb00000000800 */
[----:B------:R-:W3:Y:S01]  /*a220*/  MUFU.EX2 R15, R15 ;  /* 0x0000000f000f7308 */ /* 0x000ee20000000800 */
[----:B-1----:R-:W-:Y:S01]  /*a230*/  FMNMX.FTZ R53, R8, R49, !PT ;  /* 0x0000003108357209 */ /* 0x002fe20007810000 */
[----:B------:R-:W-:-:S06]  /*a240*/  FFMA.FTZ R49, R224, R9, -R35 ;  /* 0x00000009e0317223 */ /* 0x000fcc0000010823 */
[----:B------:R-:W-:Y:S01]  /*a250*/  MUFU.EX2 R12, R12 ;  /* 0x0000000c000c7308 */ /* 0x000fe20000000800 */
[----:B--2---:R-:W-:Y:S01]  /*a260*/  FFMA.FTZ R4, R13, R4, R10 ;  /* 0x000000040d047223 */ /* 0x004fe2000001000a */
[----:B------:R-:W1:Y:S06]  /*a270*/  SHFL.BFLY PT, R8, R53, 0x1, 0x1f ;  /* 0x0c201f0035087f89 */ /* 0x000e6c00000e0000 */
[----:B------:R-:W-:Y:S01]  /*a280*/  MUFU.EX2 R21, R21 ;  /* 0x0000001500157308 */ /* 0x000fe20000000800 */
[----:B---3--:R-:W-:-:S07]  /*a290*/  F2FP.BF16.F32.PACK_AB R180, R15, R10 ;  /* 0x0000000a0fb4723e */ /* 0x008fce00000010ff */
[----:B------:R-:W-:Y:S08]  /*a2a0*/  MUFU.EX2 R24, R24 ;  /* 0x0000001800187308 */ /* 0x000ff00000000800 */
[----:B------:R-:W-:Y:S01]  /*a2b0*/  MUFU.EX2 R27, R27 ;  /* 0x0000001b001b7308 */ /* 0x000fe20000000800 */
[----:B-1----:R-:W-:-:S07]  /*a2c0*/  FMNMX.FTZ R8, R53, R8, !PT ;  /* 0x0000000835087209 */ /* 0x002fce0007810000 */
[----:B------:R-:W1:Y:S08]  /*a2d0*/  MUFU.EX2 R28, R28 ;  /* 0x0000001c001c7308 */ /* 0x000e700000000800 */
[----:B------:R-:W2:Y:S08]  /*a2e0*/  MUFU.EX2 R32, R32 ;  /* 0x0000002000207308 */ /* 0x000eb00000000800 */
[----:B------:R1:W-:Y:S08]  /*a2f0*/  MUFU.EX2 R33, R178 ;  /* 0x000000b200217308 */ /* 0x0003f00000000800 */
[----:B------:R-:W-:Y:S01]  /*a300*/  MUFU.EX2 R37, R204 ;  /* 0x000000cc00257308 */ /* 0x000fe20000000800 */
[----:B-1----:R-:W-:-:S02]  /*a310*/  F2FP.BF16.F32.PACK_AB R178, R28, R25 ;  /* 0x000000191cb2723e */ /* 0x002fc400000010ff */
[----:B--2---:R-:W-:-:S05]  /*a320*/  F2FP.BF16.F32.PACK_AB R172, R32, R29 ;  /* 0x0000001d20ac723e */ /* 0x004fca00000010ff */
[----:B------:R-:W-:Y:S08]  /*a330*/  MUFU.EX2 R39, R208 ;  /* 0x000000d000277308 */ /* 0x000ff00000000800 */
[----:B------:R-:W-:Y:S01]  /*a340*/  MUFU.EX2 R41, R212 ;  /* 0x000000d400297308 */ /* 0x000fe20000000800 */
[----:B------:R-:W-:Y:S02]  /*a350*/  WARPGROUP.DEPBAR.LE gsb0, 0x0 ;  /* 0x00008000000079c5 */ /* 0x000fe40000010000 */
[----:B------:R-:W-:Y:S01]  /*a360*/  WARPGROUP.ARRIVE ;  /* 0x00000000000079c5 */ /* 0x000fe20000000000 */
[-CC-:B------:R-:W-:Y:S01]  /*a370*/  FFMA.FTZ R164, R176, R9.reuse, -R35.reuse ;  /* 0x00000009b0a47223 */ /* 0x180fe20000010823 */
[----:B------:R-:W-:-:S03]  /*a380*/  FFMA.FTZ R166, R202, R9, -R35 ;  /* 0x00000009caa67223 */ /* 0x000fc60000010823 */
[----:B------:R-:W-:Y:S01]  /*a390*/  MUFU.EX2 R192, R192 ;  /* 0x000000c000c07308 */ /* 0x000fe20000000800 */
[----:B------:R-:W-:Y:S01]  /*a3a0*/  F2FP.BF16.F32.PACK_AB R176, R27, R24 ;  /* 0x000000181bb0723e */ /* 0x000fe200000010ff */
[----:B------:R-:W-:Y:S01]  /*a3b0*/  HGMMA.64x128x16.F32.BF16 R88, R160, gdesc[UR4].tnspB, R88, gsb0 ;  /* 0x41e00004a0587df0 */ /* 0x000fe20008001858 */
[----:B------:R-:W-:Y:S01]  /*a3c0*/  UIADD3 UR6, UR10, 0x300, URZ ;  /* 0x000003000a067890 */ /* 0x000fe2000fffe03f */
[----:B------:R-:W-:-:S04]  /*a3d0*/  UMOV UR7, 0x40000040 ;  /* 0x4000004000077882 */ /* 0x000fc80000000000 */
[----:B------:R-:W1:Y:S08]  /*a3e0*/  MUFU.EX2 R164, R164 ;  /* 0x000000a400a47308 */ /* 0x000e700000000800 */
        /* <DEDUP_REMOVED lines=9> */
[----:B------:R-:W1:Y:S08]  /*a480*/  MUFU.EX2 R200, R200 ;  /* 0x000000c800c87308 */ /* 0x000e700000000800 */
[----:B------:R-:W-:Y:S08]  /*a490*/  MUFU.EX2 R51, R51 ;  /* 0x0000003300337308 */ /* 0x000ff00000000800 */
[----:B------:R-:W-:Y:S08]  /*a4a0*/  MUFU.EX2 R80, R80 ;  /* 0x0000005000507308 */ /* 0x000ff00000000800 */
[----:B------:R-:W-:Y:S08]  /*a4b0*/  MUFU.EX2 R53, R230 ;  /* 0x000000e600357308 */ /* 0x000ff00000000800 */
[----:B------:R-:W-:Y:S01]  /*a4c0*/  MUFU.EX2 R84, R84 ;  /* 0x0000005400547308 */ /* 0x000fe20000000800 */
[----:B------:R-:W-:-:S02]  /*a4d0*/  WARPGROUP.DEPBAR.LE gsb0, 0x0 ;  /* 0x00008000000079c5 */ /* 0x000fc40000010000 */
[----:B------:R-:W-:Y:S01]  /*a4e0*/  WARPGROUP.ARRIVE ;  /* 0x00000000000079c5 */ /* 0x000fe20000000000 */
[-CC-:B------:R-:W-:Y:S01]  /*a4f0*/  FFMA.FTZ R160, R206, R9.reuse, -R35.reuse ;  /* 0x00000009cea07223 */ /* 0x180fe20000010823 */
[----:B------:R-:W-:Y:S01]  /*a500*/  FFMA.FTZ R162, R210, R9, -R35 ;  /* 0x00000009d2a27223 */ /* 0x000fe20000010823 */
[----:B------:R-:W-:-:S03]  /*a510*/  IMAD.U32 R35, RZ, RZ, UR37 ;  /* 0x00000025ff237e24 */ /* 0x000fc6000f8e00ff */
[----:B------:R-:W-:Y:S01]  /*a520*/  HGMMA.64x128x16.F32.BF16 R88, R156, gdesc[UR4].tnspB, R88, gsb0 ;  /* 0x41e000049c587df0 */ /* 0x000fe20008001858 */
[----:B------:R-:W-:Y:S01]  /*a530*/  UIADD3 UR6, UR10, 0x380, URZ ;  /* 0x000003800a067890 */ /* 0x000fe2000fffe03f */
[----:B------:R-:W-:Y:S01]  /*a540*/  @!P1 LEA R35, R35, UR39, 0x3 ;  /* 0x0000002723239c11 */ /* 0x000fe2000f8e18ff */
[----:B------:R-:W-:Y:S01]  /*a550*/  UMOV UR7, 0x40000040 ;  /* 0x4000004000077882 */ /* 0x000fe20000000000 */
[----:B------:R-:W-:Y:S03]  /*a560*/  MUFU.EX2 R160, R160 ;  /* 0x000000a000a07308 */ /* 0x000fe60000000800 */
[----:B------:R-:W-:-:S05]  /*a570*/  @!P1 VIADD R35, R35, 0x28840 ;  /* 0x0002884023239836 */ /* 0x000fca0000000000 */
[----:B------:R-:W-:Y:S01]  /*a580*/  @!P1 PRMT R35, RZ, 0x654, R35 ;  /* 0x00000654ff239816 */ /* 0x000fe20000000023 */
[----:B------:R-:W-:Y:S01]  /*a590*/  MUFU.EX2 R162, R162 ;  /* 0x000000a200a27308 */ /* 0x000fe20000000800 */
[----:B------:R-:W-:Y:S02]  /*a5a0*/  WARPGROUP.DEPBAR.LE gsb0, 0x0 ;  /* 0x00008000000079c5 */ /* 0x000fe40000010000 */
[----:B------:R-:W-:Y:S01]  /*a5b0*/  WARPGROUP.ARRIVE ;  /* 0x00000000000079c5 */ /* 0x000fe20000000000 */
[C---:B------:R-:W-:Y:S01]  /*a5c0*/  FADD.FTZ R156, -R8.reuse, R11 ;  /* 0x0000000b089c7221 */ /* 0x040fe20000010100 */
[----:B------:R-:W-:Y:S01]  /*a5d0*/  FMUL.FTZ R11, R8, R9 ;  /* 0x00000009080b7220 */ /* 0x000fe20000410000 */
[----:B-1----:R-:W-:Y:S02]  /*a5e0*/  F2FP.BF16.F32.PACK_AB R158, R200, R49 ;  /* 0x00000031c89e723e */ /* 0x002fe400000010ff */
[-C--:B------:R-:W-:Y:S01]  /*a5f0*/  FMUL.FTZ R156, R156, R9.reuse ;  /* 0x000000099c9c7220 */ /* 0x080fe20000410000 */
[----:B------:R-:W-:Y:S01]  /*a600*/  HGMMA.64x128x16.F32.BF16 R88, R152, gdesc[UR4].tnspB, R88, gsb0 ;  /* 0x41e0000498587df0 */ /* 0x000fe20008001858 */
[-CC-:B------:R-:W-:Y:S01]  /*a610*/  FFMA.FTZ R181, R14, R9.reuse, -R11.reuse ;  /* 0x000000090eb57223 */ /* 0x180fe2000001080b */
[-CC-:B------:R-:W-:Y:S01]  /*a620*/  FFMA.FTZ R14, R20, R9.reuse, -R11.reuse ;  /* 0x00000009140e7223 */ /* 0x180fe2000001080b */
[----:B------:R1:W-:Y:S01]  /*a630*/  MUFU.EX2 R202, R156 ;  /* 0x0000009c00ca7308 */ /* 0x0003e20000000800 */
[-CC-:B------:R-:W-:Y:S01]  /*a640*/  FFMA.FTZ R183, R26, R9.reuse, -R11.reuse ;  /* 0x000000091ab77223 */ /* 0x180fe2000001080b */
[-CC-:B------:R-:W-:Y:S01]  /*a650*/  FFMA.FTZ R20, R30, R9.reuse, -R11.reuse ;  /* 0x000000091e147223 */ /* 0x180fe2000001080b */
[-CC-:B------:R-:W-:Y:S01]  /*a660*/  FFMA.FTZ R177, R34, R9.reuse, -R11.reuse ;  /* 0x0000000922b17223 */ /* 0x180fe2000001080b */
[-CC-:B------:R-:W-:Y:S01]  /*a670*/  FFMA.FTZ R175, R44, R9.reuse, -R11.reuse ;  /* 0x000000092caf7223 */ /* 0x180fe2000001080b */
[----:B------:R-:W-:Y:S01]  /*a680*/  IADD3 R44, -R17, 0xb, RZ ;  /* 0x0000000b112c7810 */ /* 0x000fe20007ffe1ff */
[-CC-:B------:R-:W-:Y:S01]  /*a690*/  FFMA.FTZ R179, R36, R9.reuse, -R11.reuse ;  /* 0x0000000924b37223 */ /* 0x180fe2000001080b */
[-CC-:B------:R-:W-:Y:S01]  /*a6a0*/  FFMA.FTZ R26, R42, R9.reuse, -R11.reuse ;  /* 0x000000092a1a7223 */ /* 0x180fe2000001080b */
[----:B------:R-:W2:Y:S01]  /*a6b0*/  MUFU.EX2 R181, R181 ;  /* 0x000000b500b57308 */ /* 0x000ea20000000800 */
[-CC-:B-1----:R-:W-:Y:S01]  /*a6c0*/  FFMA.FTZ R156, R182, R9.reuse, -R11.reuse ;  /* 0x00000009b69c7223 */ /* 0x182fe2000001080b */
        /* <DEDUP_REMOVED lines=11> */
[----:B------:R-:W-:Y:S01]  /*a780*/  F2FP.BF16.F32.PACK_AB R182, R21, R12 ;  /* 0x0000000c15b6723e */ /* 0x000fe200000010ff */
[-CC-:B------:R-:W-:Y:S01]  /*a790*/  FFMA.FTZ R64, R64, R9.reuse, -R11.reuse ;  /* 0x0000000940407223 */ /* 0x180fe2000001080b */
[----:B------:R-:W-:Y:S01]  /*a7a0*/  FFMA.FTZ R66, R66, R9, -R11 ;  /* 0x0000000942427223 */ /* 0x000fe2000001080b */
[----:B------:R-:W3:Y:S01]  /*a7b0*/  MUFU.EX2 R183, R183 ;  /* 0x000000b700b77308 */ /* 0x000ee20000000800 */
[----:B--2---:R-:W-:Y:S01]  /*a7c0*/  FFMA.FTZ R3, R202, R3, R181 ;  /* 0x00000003ca037223 */ /* 0x004fe200000100b5 */
[-CC-:B------:R-:W-:Y:S01]  /*a7d0*/  FFMA.FTZ R68, R68, R9.reuse, -R11.reuse ;  /* 0x0000000944447223 */ /* 0x180fe2000001080b */
[-CC-:B------:R-:W-:Y:S01]  /*a7e0*/  FFMA.FTZ R70, R70, R9.reuse, -R11.reuse ;  /* 0x0000000946467223 */ /* 0x180fe2000001080b */
[-CC-:B------:R-:W-:Y:S01]  /*a7f0*/  FFMA.FTZ R72, R72, R9.reuse, -R11.reuse ;  /* 0x0000000948487223 */ /* 0x180fe2000001080b */
[-CC-:B------:R-:W-:Y:S01]  /*a800*/  FFMA.FTZ R74, R74, R9.reuse, -R11.reuse ;  /* 0x000000094a4a7223 */ /* 0x180fe2000001080b */
[-CC-:B------:R-:W-:Y:S01]  /*a810*/  FFMA.FTZ R76, R76, R9.reuse, -R11.reuse ;  /* 0x000000094c4c7223 */ /* 0x180fe2000001080b */
[-C--:B------:R-:W-:Y:S01]  /*a820*/  FFMA.FTZ R78, R78, R9.reuse, -R11 ;  /* 0x000000094e4e7223 */ /* 0x080fe2000001080b */
[----:B------:R-:W2:Y:S01]  /*a830*/  MUFU.EX2 R20, R20 ;  /* 0x0000001400147308 */ /* 0x000ea20000000800 */
[----:B-1----:R-:W-:Y:S01]  /*a840*/  FADD.FTZ R42, R14, R3 ;  /* 0x000000030e2a7221 */ /* 0x002fe20000010000 */
[-CC-:B------:R-:W-:Y:S01]  /*a850*/  FFMA.FTZ R82, R82, R9.reuse, -R11.reuse ;  /* 0x0000000952527223 */ /* 0x180fe2000001080b */
[----:B------:R-:W-:Y:S01]  /*a860*/  FFMA.FTZ R86, R86, R9, -R11 ;  /* 0x0000000956567223 */ /* 0x000fe2000001080b */
[----:B------:R-:W-:Y:S01]  /*a870*/  IMAD.U32 R46, RZ, RZ, UR57 ;  /* 0x00000039ff2e7e24 */ /* 0x000fe2000f8e00ff */
[----:B------:R-:W-:Y:S01]  /*a880*/  UMOV UR57, UR37 ;  /* 0x0000002500397c82 */ /* 0x000fe20008000000 */
[----:B------:R-:W-:-:S02]  /*a890*/  F2FP.BF16.F32.PACK_AB R181, R14, R181 ;  /* 0x000000b50eb5723e */ /* 0x000fc400000010ff */
[----:B------:R-:W1:Y:S01]  /*a8a0*/  MUFU.EX2 R177, R177 ;  /* 0x000000b100b17308 */ /* 0x000e620000000800 */
[----:B---3--:R-:W-:Y:S01]  /*a8b0*/  FADD.FTZ R3, R183, R42 ;  /* 0x0000002ab7037221 */ /* 0x008fe20000010000 */
[----:B------:R-:W-:-:S05]  /*a8c0*/  @!P1 LEA R46, R46, UR39, 0x3 ;  /* 0x000000272e2e9c11 */ /* 0x000fca000f8e18ff */
[----:B------:R-:W-:Y:S01]  /*a8d0*/  @!P1 VIADD R46, R46, 0x28860 ;  /* 0x000288602e2e9836 */ /* 0x000fe20000000000 */
[----:B------:R-:W3:Y:S01]  /*a8e0*/  MUFU.EX2 R156, R156 ;  /* 0x0000009c009c7308 */ /* 0x000ee20000000800 */
[C---:B--2---:R-:W-:Y:S01]  /*a8f0*/  FADD.FTZ R42, R20.reuse, R3 ;  /* 0x00000003142a7221 */ /* 0x044fe20000010000 */
[----:B------:R-:W-:Y:S02]  /*a900*/  F2FP.BF16.F32.PACK_AB R183, R20, R183 ;  /* 0x000000b714b7723e */ /* 0x000fe400000010ff */
[----:B------:R-:W-:-:S04]  /*a910*/  @!P1 PRMT R46, RZ, 0x654, R46 ;  /* 0x00000654ff2e9816 */ /* 0x000fc8000000002e */
[----:B------:R-:W2:Y:S01]  /*a920*/  MUFU.EX2 R179, R179 ;  /* 0x000000b300b37308 */ /* 0x000ea20000000800 */
[----:B-1----:R-:W-:-:S07]  /*a930*/  FADD.FTZ R3, R177, R42 ;  /* 0x0000002ab1037221 */ /* 0x002fce0000010000 */
[----:B------:R-:W1:Y:S01]  /*a940*/  MUFU.EX2 R38, R38 ;  /* 0x0000002600267308 */ /* 0x000e620000000800 */
[C---:B---3--:R-:W-:Y:S01]  /*a950*/  FADD.FTZ R42, R156.reuse, R3 ;  /* 0x000000039c2a7221 */ /* 0x048fe20000010000 */
[----:B------:R-:W-:Y:S02]  /*a960*/  F2FP.BF16.F32.PACK_AB R177, R156, R177 ;  /* 0x000000b19cb1723e */ /* 0x000fe400000010ff */
[----:B------:R-:W-:-:S04]  /*a970*/  F2FP.BF16.F32.PACK_AB R156, R198, R47 ;  /* 0x0000002fc69c723e */ /* 0x000fc800000010ff */
[----:B------:R-:W3:Y:S08]  /*a980*/  MUFU.EX2 R173, R173 ;  /* 0x000000ad00ad7308 */ /* 0x000ef00000000800 */
[----:B------:R-:W4:Y:S08]  /*a990*/  MUFU.EX2 R26, R26 ;  /* 0x0000001a001a7308 */ /* 0x000f300000000800 */
[----:B------:R-:W5:Y:S08]  /*a9a0*/  MUFU.EX2 R175, R175 ;  /* 0x000000af00af7308 */ /* 0x000f700000000800 */
[----:B------:R-:W5:Y:S08]  /*a9b0*/  MUFU.EX2 R30, R30 ;  /* 0x0000001e001e7308 */ /* 0x000f700000000800 */
[----:B------:R-:W5:Y:S08]  /*a9c0*/  MUFU.EX2 R169, R169 ;  /* 0x000000a900a97308 */ /* 0x000f700000000800 */
[----:B------:R-:W5:Y:S08]  /*a9d0*/  MUFU.EX2 R34, R34 ;  /* 0x0000002200227308 */ /* 0x000f700000000800 */
[----:B------:R-:W5:Y:S08]  /*a9e0*/  MUFU.EX2 R171, R171 ;  /* 0x000000ab00ab7308 */ /* 0x000f700000000800 */
[----:B------:R-:W5:Y:S08]  /*a9f0*/  MUFU.EX2 R36, R36 ;  /* 0x0000002400247308 */ /* 0x000f700000000800 */
[----:B------:R-:W5:Y:S01]  /*aa00*/  MUFU.EX2 R165, R165 ;  /* 0x000000a500a57308 */ /* 0x000f620000000800 */
[----:B------:R-:W-:-:S02]  /*aa10*/  WARPGROUP.DEPBAR.LE gsb0, 0x0 ;  /* 0x00008000000079c5 */ /* 0x000fc40000010000 */
[----:B------:R2:W-:Y:S06]  /*aa20*/  BAR.ARV R44, 0x100 ;  /* 0x0004002c0000751d */ /* 0x0005ec0000002000 */
[----:B------:R1:W-:Y:S01]  /*aa30*/  @!P1 SYNCS.ARRIVE.TRANS64.RED.A1T0 RZ, [R35+URZ], RZ ;  /* 0x000000ff23ff99a7 */ /* 0x0003e2000810043f */
[----:B------:R-:W5:Y:S01]  /*aa40*/  MUFU.EX2 R40, R40 ;  /* 0x0000002800287308 */ /* 0x000f620000000800 */
[----:B------:R-:W-:Y:S01]  /*aa50*/  F2FP.BF16.F32.PACK_AB R152, R80, R51 ;  /* 0x000000335098723e */ /* 0x000fe200000010ff */
[----:B------:R-:W-:Y:S01]  /*aa60*/  FMUL.FTZ R88, R88, R13 ;  /* 0x0000000d58587220 */ /* 0x000fe20000410000 */
[----:B------:R-:W-:Y:S01]  /*aa70*/  F2FP.BF16.F32.PACK_AB R154, R84, R53 ;  /* 0x00000035549a723e */ /* 0x000fe200000010ff */
[-C--:B------:R-:W-:Y:S01]  /*aa80*/  FMUL.FTZ R89, R89, R13.reuse ;  /* 0x0000000d59597220 */ /* 0x080fe20000410000 */
[-C--:B------:R-:W-:Y:S01]  /*aa90*/  FMUL.FTZ R92, R92, R13.reuse ;  /* 0x0000000d5c5c7220 */ /* 0x080fe20000410000 */
[----:B------:R-:W-:Y:S01]  /*aaa0*/  FMUL.FTZ R93, R93, R13 ;  /* 0x0000000d5d5d7220 */ /* 0x000fe20000410000 */
[----:B-1----:R-:W-:Y:S01]  /*aab0*/  FADD.FTZ R35, R15, R4 ;  /* 0x000000040f237221 */ /* 0x002fe20000010000 */
[----:B------:R-:W-:Y:S01]  /*aac0*/  FFMA.FTZ R4, R62, R9, -R11 ;  /* 0x000000093e047223 */ /* 0x000fe2000001080b */
[----:B------:R-:W1:Y:S01]  /*aad0*/  MUFU.EX2 R167, R167 ;  /* 0x000000a700a77308 */ /* 0x000e620000000800 */
[----:B------:R1:W-:Y:S01]  /*aae0*/  @!P1 SYNCS.ARRIVE.TRANS64.RED.A1T0 RZ, [R46+URZ], RZ ;  /* 0x000000ff2eff99a7 */ /* 0x0003e2000810043f */
[----:B--2---:R-:W-:Y:S01]  /*aaf0*/  FADD.FTZ R44, R12, R35 ;  /* 0x000000230c2c7221 */ /* 0x004fe20000010000 */
[-C--:B------:R-:W-:Y:S01]  /*ab00*/  FMUL.FTZ R96, R96, R13.reuse ;  /* 0x0000000d60607220 */ /* 0x080fe20000410000 */
[-C--:B------:R-:W-:Y:S01]  /*ab10*/  FMUL.FTZ R97, R97, R13.reuse ;  /* 0x0000000d61617220 */ /* 0x080fe20000410000 */
[-C--:B------:R-:W-:Y:S01]  /*ab20*/  FMUL.FTZ R100, R100, R13.reuse ;  /* 0x0000000d64647220 */ /* 0x080fe20000410000 */
[----:B------:R-:W-:Y:S01]  /*ab30*/  FADD.FTZ R35, R21, R44 ;  /* 0x0000002c15237221 */ /* 0x000fe20000010000 */
[-C--:B------:R-:W-:Y:S01]  /*ab40*/  FMUL.FTZ R101, R101, R13.reuse ;  /* 0x0000000d65657220 */ /* 0x080fe20000410000 */
[----:B------:R-:W2:Y:S01]  /*ab50*/  MUFU.EX2 R4, R4 ;  /* 0x0000000400047308 */ /* 0x000ea20000000800 */
[----:B------:R-:W-:Y:S01]  /*ab60*/  FMUL.FTZ R104, R104, R13 ;  /* 0x0000000d68687220 */ /* 0x000fe20000410000 */
[----:B------:R-:W-:Y:S01]  /*ab70*/  FADD.FTZ R44, R24, R35 ;  /* 0x00000023182c7221 */ /* 0x000fe20000010000 */
[----:B------:R-:W-:Y:S01]  /*ab80*/  FADD.FTZ R35, R179, R42 ;  /* 0x0000002ab3237221 */ /* 0x000fe20000010000 */
[----:B------:R-:W-:Y:S01]  /*ab90*/  F2FP.BF16.F32.PACK_AB R179, R38, R179 ;  /* 0x000000b326b3723e */ /* 0x000fe200000010ff */
[-C--:B------:R-:W-:Y:S01]  /*aba0*/  FMUL.FTZ R105, R105, R13.reuse ;  /* 0x0000000d69697220 */ /* 0x080fe20000410000 */
[----:B------:R-:W-:Y:S01]  /*abb0*/  FADD.FTZ R44, R27, R44 ;  /* 0x0000002c1b2c7221 */ /* 0x000fe20000010000 */
[-C--:B------:R-:W-:Y:S01]  /*abc0*/  FMUL.FTZ R108, R108, R13.reuse ;  /* 0x0000000d6c6c7220 */ /* 0x080fe20000410000 */
[----:B------:R-:W2:Y:S01]  /*abd0*/  MUFU.EX2 R64, R64 ;  /* 0x0000004000407308 */ /* 0x000ea20000000800 */
[-C--:B------:R-:W-:Y:S01]  /*abe0*/  FMUL.FTZ R109, R109, R13.reuse ;  /* 0x0000000d6d6d7220 */ /* 0x080fe20000410000 */
[----:B------:R-:W-:Y:S01]  /*abf0*/  FADD.FTZ R3, R25, R44 ;  /* 0x0000002c19037221 */ /* 0x000fe20000010000 */
[----:B------:R-:W-:Y:S01]  /*ac00*/  FADD.FTZ R44, R38, R35 ;  /* 0x00000023262c7221 */ /* 0x000fe20000010000 */
[-C--:B------:R-:W-:Y:S01]  /*ac10*/  FMUL.FTZ R112, R112, R13.reuse ;  /* 0x0000000d70707220 */ /* 0x080fe20000410000 */
[----:B------:R-:W-:Y:S01]  /*ac20*/  FMUL.FTZ R113, R113, R13 ;  /* 0x0000000d71717220 */ /* 0x000fe20000410000 */
[----:B------:R-:W-:Y:S01]  /*ac30*/  FADD.FTZ R42, R28, R3 ;  /* 0x000000031c2a7221 */ /* 0x000fe20000010000 */
[----:B---3--:R-:W-:Y:S01]  /*ac40*/  FADD.FTZ R35, R173, R44 ;  /* 0x0000002cad237221 */ /* 0x008fe20000010000 */
[----:B------:R-:W3:Y:S01]  /*ac50*/  MUFU.EX2 R66, R66 ;  /* 0x0000004200427308 */ /* 0x000ee20000000800 */
[C---:B----4-:R-:W-:Y:S01]  /*ac60*/  F2FP.BF16.F32.PACK_AB R173, R26.reuse, R173 ;  /* 0x000000ad1aad723e */ /* 0x050fe200000010ff */
[----:B------:R-:W-:Y:S01]  /*ac70*/  FADD.FTZ R3, R29, R42 ;  /* 0x0000002a1d037221 */ /* 0x000fe20000010000 */
[----:B------:R-:W-:Y:S01]  /*ac80*/  FADD.FTZ R44, R26, R35 ;  /* 0x000000231a2c7221 */ /* 0x000fe20000010000 */
[-C--:B------:R-:W-:Y:S01]  /*ac90*/  FMUL.FTZ R116, R116, R13.reuse ;  /* 0x0000000d74747220 */ /* 0x080fe20000410000 */
[----:B------:R-:W-:Y:S01]  /*aca0*/  FMUL.FTZ R117, R117, R13 ;  /* 0x0000000d75757220 */ /* 0x000fe20000410000 */
[----:B------:R-:W-:Y:S01]  /*acb0*/  FADD.FTZ R42, R32, R3 ;  /* 0x00000003202a7221 */ /* 0x000fe20000010000 */
[----:B-----5:R-:W-:Y:S01]  /*acc0*/  FADD.FTZ R55, R175, R44 ;  /* 0x0000002caf377221 */ /* 0x020fe20000010000 */
[----:B------:R-:W4:Y:S01]  /*acd0*/  MUFU.EX2 R68, R68 ;  /* 0x0000004400447308 */ /* 0x000f220000000800 */
[-C--:B------:R-:W-:Y:S01]  /*ace0*/  FFMA.FTZ R3, R168, R9.reuse, -R11 ;  /* 0x00000009a8037223 */ /* 0x080fe2000001080b */
[----:B------:R-:W-:Y:S01]  /*acf0*/  FADD.FTZ R35, R31, R42 ;  /* 0x0000002a1f237221 */ /* 0x000fe20000010000 */
[----:B------:R-:W-:Y:S01]  /*ad00*/  FADD.FTZ R44, R30, R55 ;  /* 0x000000371e2c7221 */ /* 0x000fe20000010000 */
[----:B------:R-:W-:Y:S01]  /*ad10*/  FFMA.FTZ R11, R170, R9, -R11 ;  /* 0x00000009aa0b7223 */ /* 0x000fe2000001080b */
[----:B------:R-:W-:Y:S01]  /*ad20*/  F2FP.BF16.F32.PACK_AB R168, R166, R33 ;  /* 0x00000021a6a8723e */ /* 0x000fe200000010ff */
[----:B------:R-:W-:Y:S01]  /*ad30*/  FADD.FTZ R42, R164, R35 ;  /* 0x00000023a42a7221 */ /* 0x000fe20000010000 */
[----:B------:R-:W-:Y:S01]  /*ad40*/  FADD.FTZ R15, R169, R44 ;  /* 0x0000002ca90f7221 */ /* 0x000fe20000010000 */
[----:B------:R-:W5:Y:S01]  /*ad50*/  MUFU.EX2 R70, R70 ;  /* 0x0000004600467308 */ /* 0x000f620000000800 */
[----:B------:R-:W-:Y:S01]  /*ad60*/  F2FP.BF16.F32.PACK_AB R170, R160, R37 ;  /* 0x00000025a0aa723e */ /* 0x000fe200000010ff */
[----:B------:R-:W-:Y:S01]  /*ad70*/  FADD.FTZ R35, R33, R42 ;  /* 0x0000002a21237221 */ /* 0x000fe20000010000 */
[----:B------:R-:W-:Y:S01]  /*ad80*/  FADD.FTZ R12, R34, R15 ;  /* 0x0000000f220c7221 */ /* 0x000fe20000010000 */
[----:B------:R-:W-:Y:S01]  /*ad90*/  F2FP.BF16.F32.PACK_AB R164, R162, R39 ;  /* 0x00000027a2a4723e */ /* 0x000fe200000010ff */
[----:B------:R-:W-:Y:S01]  /*ada0*/  FMUL.FTZ R120, R120, R13 ;  /* 0x0000000d78787220 */ /* 0x000fe20000410000 */
        /* <DEDUP_REMOVED lines=13> */
[C---:B------:R-:W-:Y:S01]  /*ae80*/  FADD.FTZ R12, R40.reuse, R21 ;  /* 0x00000015280c7221 */ /* 0x040fe20000010000 */
[----:B------:R-:W-:Y:S01]  /*ae90*/  F2FP.BF16.F32.PACK_AB R165, R40, R165 ;  /* 0x000000a528a5723e */ /* 0x000fe200000010ff */
[----:B------:R-:W-:Y:S01]  /*aea0*/  FMUL.FTZ R124, R124, R13 ;  /* 0x0000000d7c7c7220 */ /* 0x000fe20000410000 */
[----:B------:R-:W-:Y:S01]  /*aeb0*/  FADD.FTZ R10, R162, R15 ;  /* 0x0000000fa20a7221 */ /* 0x000fe20000010000 */
[----:B-1----:R-:W-:Y:S01]  /*aec0*/  FADD.FTZ R21, R167, R12 ;  /* 0x0000000ca7157221 */ /* 0x002fe20000010000 */
[----:B------:R-:W-:Y:S01]  /*aed0*/  MUFU.EX2 R76, R76 ;  /* 0x0000004c004c7308 */ /* 0x000fe20000000800 */
[C---:B--2---:R-:W-:Y:S01]  /*aee0*/  F2FP.BF16.F32.PACK_AB R167, R4.reuse, R167 ;  /* 0x000000a704a7723e */ /* 0x044fe200000010ff */
[----:B------:R-:W-:Y:S01]  /*aef0*/  FADD.FTZ R15, R41, R10 ;  /* 0x0000000a290f7221 */ /* 0x000fe20000010000 */
[----:B------:R-:W-:Y:S01]  /*af00*/  FADD.FTZ R21, R4, R21 ;  /* 0x0000001504157221 */ /* 0x000fe20000010000 */
[C---:B------:R-:W-:Y:S01]  /*af10*/  F2FP.BF16.F32.PACK_AB R166, R192.reuse, R41 ;  /* 0x00000029c0a6723e */ /* 0x040fe200000010ff */
[----:B------:R-:W-:Y:S01]  /*af20*/  FMUL.FTZ R125, R125, R13 ;  /* 0x0000000d7d7d7220 */ /* 0x000fe20000410000 */
[----:B------:R-:W-:Y:S01]  /*af30*/  FADD.FTZ R10, R192, R15 ;  /* 0x0000000fc00a7221 */ /* 0x000fe20000010000 */
[----:B------:R-:W-:Y:S01]  /*af40*/  FADD.FTZ R21, R64, R21 ;  /* 0x0000001540157221 */ /* 0x000fe20000010000 */
[----:B------:R-:W1:Y:S01]  /*af50*/  MUFU.EX2 R78, R78 ;  /* 0x0000004e004e7308 */ /* 0x000e620000000800 */
[----:B------:R-:W-:Y:S01]  /*af60*/  F2FP.BF16.F32.PACK_AB R160, R194, R43 ;  /* 0x0000002bc2a0723e */ /* 0x000fe200000010ff */
[----:B------:R-:W-:Y:S01]  /*af70*/  FADD.FTZ R15, R43, R10 ;  /* 0x0000000a2b0f7221 */ /* 0x000fe20000010000 */
[C---:B---3--:R-:W-:Y:S01]  /*af80*/  FADD.FTZ R21, R66.reuse, R21 ;  /* 0x0000001542157221 */ /* 0x048fe20000010000 */
[----:B------:R-:W-:Y:S01]  /*af90*/  F2FP.BF16.F32.PACK_AB R161, R66, R64 ;  /* 0x0000004042a1723e */ /* 0x000fe200000010ff */
[----:B------:R-:W-:Y:S01]  /*afa0*/  FMUL.FTZ R128, R128, R13 ;  /* 0x0000000d80807220 */ /* 0x000fe20000410000 */
[----:B------:R-:W-:Y:S01]  /*afb0*/  FADD.FTZ R10, R194, R15 ;  /* 0x0000000fc20a7221 */ /* 0x000fe20000010000 */
[----:B----4-:R-:W-:Y:S01]  /*afc0*/  FADD.FTZ R21, R68, R21 ;  /* 0x0000001544157221 */ /* 0x010fe20000010000 */
[----:B------:R-:W2:Y:S01]  /*afd0*/  MUFU.EX2 R82, R82 ;  /* 0x0000005200527308 */ /* 0x000ea20000000800 */
[----:B------:R-:W-:Y:S01]  /*afe0*/  F2FP.BF16.F32.PACK_AB R162, R196, R45 ;  /* 0x0000002dc4a2723e */ /* 0x000fe200000010ff */
[----:B------:R-:W-:Y:S01]  /*aff0*/  FADD.FTZ R15, R45, R10 ;  /* 0x0000000a2d0f7221 */ /* 0x000fe20000010000 */
[C---:B-----5:R-:W-:Y:S01]  /*b000*/  FADD.FTZ R21, R70.reuse, R21 ;  /* 0x0000001546157221 */ /* 0x060fe20000010000 */
[----:B------:R-:W-:Y:S01]  /*b010*/  F2FP.BF16.F32.PACK_AB R163, R70, R68 ;  /* 0x0000004446a3723e */ /* 0x000fe200000010ff */
[-C--:B------:R-:W-:Y:S01]  /*b020*/  FMUL.FTZ R129, R129, R13.reuse ;  /* 0x0000000d81817220 */ /* 0x080fe20000410000 */
[----:B------:R-:W-:Y:S01]  /*b030*/  FADD.FTZ R10, R196, R15 ;  /* 0x0000000fc40a7221 */ /* 0x000fe20000010000 */
[----:B------:R-:W-:Y:S01]  /*b040*/  FADD.FTZ R21, R72, R21 ;  /* 0x0000001548157221 */ /* 0x000fe20000010000 */
[----:B------:R3:W4:Y:S01]  /*b050*/  MUFU.EX2 R153, R3 ;  /* 0x0000000300997308 */ /* 0x0007220000000800 */
[C---:B------:R-:W-:Y:S01]  /*b060*/  F2FP.BF16.F32.PACK_AB R157, R74.reuse, R72 ;  /* 0x000000484a9d723e */ /* 0x040fe200000010ff */
[----:B------:R-:W-:Y:S01]  /*b070*/  FADD.FTZ R15, R47, R10 ;  /* 0x0000000a2f0f7221 */ /* 0x000fe20000010000 */
[----:B------:R-:W-:Y:S01]  /*b080*/  FADD.FTZ R21, R74, R21 ;  /* 0x000000154a157221 */ /* 0x000fe20000010000 */
[----:B-1----:R-:W-:Y:S01]  /*b090*/  F2FP.BF16.F32.PACK_AB R159, R78, R76 ;  /* 0x0000004c4e9f723e */ /* 0x002fe200000010ff */
[-C--:B------:R-:W-:Y:S01]  /*b0a0*/  FMUL.FTZ R132, R132, R13.reuse ;  /* 0x0000000d84847220 */ /* 0x080fe20000410000 */
[----:B------:R-:W-:Y:S01]  /*b0b0*/  FADD.FTZ R4, R198, R15 ;  /* 0x0000000fc6047221 */ /* 0x000fe20000010000 */
[----:B------:R-:W-:Y:S01]  /*b0c0*/  FADD.FTZ R21, R76, R21 ;  /* 0x000000154c157221 */ /* 0x000fe20000010000 */
[----:B------:R-:W1:Y:S01]  /*b0d0*/  MUFU.EX2 R86, R86 ;  /* 0x0000005600567308 */ /* 0x000e620000000800 */
[-C--:B------:R-:W-:Y:S01]  /*b0e0*/  FMUL.FTZ R133, R133, R13.reuse ;  /* 0x0000000d85857220 */ /* 0x080fe20000410000 */
[----:B---3--:R-:W-:Y:S01]  /*b0f0*/  FADD.FTZ R3, R49, R4 ;  /* 0x0000000431037221 */ /* 0x008fe20000010000 */
[----:B------:R-:W-:Y:S01]  /*b100*/  FADD.FTZ R21, R78, R21 ;  /* 0x000000154e157221 */ /* 0x000fe20000010000 */
[-C--:B------:R-:W-:Y:S01]  /*b110*/  FMUL.FTZ R136, R136, R13.reuse ;  /* 0x0000000d88887220 */ /* 0x080fe20000410000 */
[-C--:B------:R-:W-:Y:S01]  /*b120*/  FMUL.FTZ R137, R137, R13.reuse ;  /* 0x0000000d89897220 */ /* 0x080fe20000410000 */
[----:B------:R-:W-:Y:S01]  /*b130*/  FADD.FTZ R4, R200, R3 ;  /* 0x00000003c8047221 */ /* 0x000fe20000010000 */
[----:B--2---:R-:W-:Y:S01]  /*b140*/  FADD.FTZ R21, R82, R21 ;  /* 0x0000001552157221 */ /* 0x004fe20000010000 */
[----:B------:R-:W2:Y:S01]  /*b150*/  MUFU.EX2 R11, R11 ;  /* 0x0000000b000b7308 */ /* 0x000ea20000000800 */
[-C--:B------:R-:W-:Y:S01]  /*b160*/  FMUL.FTZ R140, R140, R13.reuse ;  /* 0x0000000d8c8c7220 */ /* 0x080fe20000410000 */
[----:B------:R-:W-:Y:S01]  /*b170*/  FADD.FTZ R3, R51, R4 ;  /* 0x0000000433037221 */ /* 0x000fe20000010000 */
[C---:B----4-:R-:W-:Y:S01]  /*b180*/  FADD.FTZ R21, R153.reuse, R21 ;  /* 0x0000001599157221 */ /* 0x050fe20000010000 */
[----:B------:R-:W-:Y:S01]  /*b190*/  F2FP.BF16.F32.PACK_AB R153, R153, R82 ;  /* 0x000000529999723e */ /* 0x000fe200000010ff */
[-C--:B------:R-:W-:Y:S01]  /*b1a0*/  FMUL.FTZ R141, R141, R13.reuse ;  /* 0x0000000d8d8d7220 */ /* 0x080fe20000410000 */
[----:B------:R-:W-:Y:S01]  /*b1b0*/  FADD.FTZ R4, R80, R3 ;  /* 0x0000000350047221 */ /* 0x000fe20000010000 */
[-C--:B------:R-:W-:Y:S01]  /*b1c0*/  FMUL.FTZ R144, R144, R13.reuse ;  /* 0x0000000d90907220 */ /* 0x080fe20000410000 */
[-C--:B------:R-:W-:Y:S01]  /*b1d0*/  FMUL.FTZ R145, R145, R13.reuse ;  /* 0x0000000d91917220 */ /* 0x080fe20000410000 */
[----:B-1----:R-:W-:Y:S01]  /*b1e0*/  FADD.FTZ R21, R86, R21 ;  /* 0x0000001556157221 */ /* 0x002fe20000010000 */
[----:B------:R-:W-:Y:S01]  /*b1f0*/  FADD.FTZ R3, R53, R4 ;  /* 0x0000000435037221 */ /* 0x000fe20000010000 */
[-C--:B------:R-:W-:Y:S01]  /*b200*/  FMUL.FTZ R148, R148, R13.reuse ;  /* 0x0000000d94947220 */ /* 0x080fe20000410000 */
[----:B------:R-:W-:Y:S01]  /*b210*/  FMUL.FTZ R149, R149, R13 ;  /* 0x0000000d95957220 */ /* 0x000fe20000410000 */
[-C--:B------:R-:W-:Y:S01]  /*b220*/  FMUL.FTZ R90, R90, R202.reuse ;  /* 0x000000ca5a5a7220 */ /* 0x080fe20000410000 */
[----:B------:R-:W-:Y:S01]  /*b230*/  FADD.FTZ R4, R84, R3 ;  /* 0x0000000354047221 */ /* 0x000fe20000010000 */
[-C--:B------:R-:W-:Y:S01]  /*b240*/  FMUL.FTZ R91, R91, R202.reuse ;  /* 0x000000ca5b5b7220 */ /* 0x080fe20000410000 */
[----:B------:R-:W-:Y:S01]  /*b250*/  FMUL.FTZ R94, R94, R202 ;  /* 0x000000ca5e5e7220 */ /* 0x000fe20000410000 */
[C---:B--2---:R-:W-:Y:S01]  /*b260*/  FADD.FTZ R3, R11.reuse, R21 ;  /* 0x000000150b037221 */ /* 0x044fe20000010000 */
        /* <DEDUP_REMOVED lines=31> */
[----:B------:R-:W-:Y:S01]  /*b460*/  IMAD.MOV.U32 R10, RZ, RZ, R7 ;  /* 0x000000ffff0a7224 */ /* 0x000fe200078e0007 */
[----:B------:R-:W-:Y:S06]  /*b470*/  @P2 BRA `(.L_x_926) ;  /* 0xffffffd8001c2947 */ /* 0x000fec000383ffff */
.L_x_917:
[----:B------:R-:W-:-:S13]  /*b480*/  ISETP.GE.AND P2, PT, R6, UR40, PT ;  /* 0x0000002806007c0c */ /* 0x000fda000bf46270 */
[----:B------:R-:W-:Y:S05]  /*b490*/  @!P2 BRA `(.L_x_927) ;  /* 0x000000380010a947 */ /* 0x000fea0003800000 */
[----:B------:R-:W-:Y:S01]  /*b4a0*/  IMAD.MOV.U32 R12, RZ, RZ, R8 ;  /* 0x000000ffff0c7224 */ /* 0x000fe200078e0008 */
[----:B------:R-:W-:Y:S01]  /*b4b0*/  UMOV UR60, UR36 ;  /* 0x00000024003c7c82 */ /* 0x000fe20008000000 */
[----:B------:R-:W-:Y:S01]  /*b4c0*/  IMAD.MOV.U32 R11, RZ, RZ, R7 ;  /* 0x000000ffff0b7224 */ /* 0x000fe200078e0007 */
[----:B------:R-:W-:Y:S01]  /*b4d0*/  UMOV UR59, UR37 ;  /* 0x00000025003b7c82 */ /* 0x000fe20008000000 */
[----:B------:R-:W-:Y:S01]  /*b4e0*/  IMAD.IADD R10, R0, 0x1, R5 ;  /* 0x00000001000a7824 */ /* 0x000fe200078e0205 */
[----:B------:R-:W-:Y:S01]  /*b4f0*/  ULDC UR53, c[0x0][0x9e4] ;  /* 0x0002790000357ab9 */ /* 0x000fe20000000800 */
[----:B------:R-:W-:Y:S01]  /*b500*/  ULDC UR57, c[0x0][0x288] ;  /* 0x0000a20000397ab9 */ /* 0x000fe20000000800 */
[----:B------:R-:W-:Y:S01]  /*b510*/  ULDC UR58, c[0x0][0x9d8] ;  /* 0x00027600003a7ab9 */ /* 0x000fe20000000800 */
[----:B------:R-:W-:-:S05]  /*b520*/  ULDC UR56, c[0x0][0x9e0] ;  /* 0x0002780000387ab9 */ /* 0x000fca0000000800 */
.L_x_944:
        /* <DEDUP_REMOVED lines=9> */
.L_x_929:
[----:B------:R-:W-:Y:S01]  /*b5c0*/  ULEA UR6, UR37, UR39, 0x3 ;  /* 0x0000002725067291 */ /* 0x000fe2000f8e183f */
[----:B------:R-:W-:-:S05]  /*b5d0*/  IMAD.U32 R7, RZ, RZ, UR36 ;  /* 0x00000024ff077e24 */ /* 0x000fca000f8e00ff */
[----:B------:R-:W-:-:S04]  /*b5e0*/  SHF.L.U32 R7, R7, 0x1f, RZ ;  /* 0x0000001f07077819 */ /* 0x000fc800000006ff */
[----:B------:R1:W2:Y:S01]  /*b5f0*/  SYNCS.PHASECHK.TRANS64.TRYWAIT P2, [UR6+0x28830], R7 ;  /* 0x02883007ff0075a7 */ /* 0x0002a20008040146 */
[----:B------:R-:W-:Y:S05]  /*b600*/  @!P0 BRA `(.L_x_930) ;  /* 0x0000000000048947 */ /* 0x000fea0003800000 */
[----:B------:R-:W-:Y:S01]  /*b610*/  BPT.TRAP 0x1 ;  /* 0x000000040000795c */ /* 0x000fe20000300000 */
.L_x_930:
[----:B--2---:R-:W-:Y:S05]  /*b620*/  @P2 BRA `(.L_x_928) ;  /* 0x0000000000082947 */ /* 0x004fea0003800000 */
[----:B------:R-:W2:Y:S02]  /*b630*/  SYNCS.PHASECHK.TRANS64.TRYWAIT P2, [UR6+0x28830], R7 ;  /* 0x02883007ff0075a7 */ /* 0x000ea40008040146 */
[----:B--2---:R-:W-:Y:S05]  /*b640*/  @!P2 BRA `(.L_x_931) ;  /* 0x0000008400b0a947 */ /* 0x004fea0003800000 */
.L_x_928:
        /* <DEDUP_REMOVED lines=45> */
.L_x_933:
[----:B------:R-:W-:Y:S01]  /*b920*/  ULEA UR6, UR59, UR39, 0x3 ;  /* 0x000000273b067291 */ /* 0x000fe2000f8e183f */
[----:B------:R-:W-:-:S05]  /*b930*/  IMAD.U32 R7, RZ, RZ, UR60 ;  /* 0x0000003cff077e24 */ /* 0x000fca000f8e00ff */
[----:B------:R-:W-:-:S04]  /*b940*/  SHF.L.U32 R7, R7, 0x1f, RZ ;  /* 0x0000001f07077819 */ /* 0x000fc800000006ff */
[----:B------:R1:W2:Y:S01]  /*b950*/  SYNCS.PHASECHK.TRANS64.TRYWAIT P2, [UR6+0x28850], R7 ;  /* 0x02885007ff0075a7 */ /* 0x0002a20008040146 */
[----:B------:R-:W-:Y:S05]  /*b960*/  @!P0 BRA `(.L_x_934) ;  /* 0x0000000000048947 */ /* 0x000fea0003800000 */
[----:B------:R-:W-:Y:S01]  /*b970*/  BPT.TRAP 0x1 ;  /* 0x000000040000795c */ /* 0x000fe20000300000 */
.L_x_934:
[----:B--2---:R-:W-:Y:S05]  /*b980*/  @P2 BRA `(.L_x_932) ;  /* 0x0000000000082947 */ /* 0x004fea0003800000 */
[----:B------:R-:W2:Y:S02]  /*b990*/  SYNCS.PHASECHK.TRANS64.TRYWAIT P2, [UR6+0x28850], R7 ;  /* 0x02885007ff0075a7 */ /* 0x000ea40008040146 */
[----:B--2---:R-:W-:Y:S05]  /*b9a0*/  @!P2 BRA `(.L_x_935) ;  /* 0x0000008000f0a947 */ /* 0x004fea0003800000 */
.L_x_932:
        /* <DEDUP_REMOVED lines=9> */
[----:B------:R-:W-:Y:S01]  /*ba40*/  FMUL.FTZ R57, R60, UR58 ;  /* 0x0000003a3c397c20 */ /* 0x000fe20008410000 */
[----:B------:R-:W-:-:S02]  /*ba50*/  IMAD.U32 R60, RZ, RZ, UR37 ;  /* 0x00000025ff3c7e24 */ /* 0x000fc4000f8e00ff */
[----:B------:R-:W-:Y:S01]  /*ba60*/  FMUL.FTZ R15, R30, UR58 ;  /* 0x0000003a1e0f7c20 */ /* 0x000fe20008410000 */
[----:B------:R-:W-:Y:S01]  /*ba70*/  ULOP3.LUT UR6, UR6, 0x4000000, URZ, 0xfc, !UPT ;  /* 0x0400000006067892 */ /* 0x000fe2000f8efc3f */
[----:B------:R-:W-:Y:S01]  /*ba80*/  FMUL.FTZ R30, R54, UR58 ;  /* 0x0000003a361e7c20 */ /* 0x000fe20008410000 */
[----:B------:R-:W-:Y:S01]  /*ba90*/  FMUL.FTZ R21, R34, UR58 ;  /* 0x0000003a22157c20 */ /* 0x000fe20008410000 */
[----:B------:R-:W-:Y:S01]  /*baa0*/  @!P1 LEA R60, R60, UR39, 0x3 ;  /* 0x000000273c3c9c11 */ /* 0x000fe2000f8e18ff */
[----:B------:R-:W-:Y:S01]  /*bab0*/  ULEA UR10, UR59, UR6, 0xb ;  /* 0x000000063b0a7291 */ /* 0x000fe2000f8e583f */
[----:B--2---:R-:W-:Y:S01]  /*bac0*/  FMUL.FTZ R8, R26, UR58 ;  /* 0x0000003a1a087c20 */ /* 0x004fe20008410000 */
[----:B------:R-:W-:Y:S01]  /*bad0*/  FMUL.FTZ R34, R59, UR58 ;  /* 0x0000003a3b227c20 */ /* 0x000fe20008410000 */
[----:B------:R-:W-:Y:S01]  /*bae0*/  FMUL.FTZ R26, R51, UR58 ;  /* 0x0000003a331a7c20 */ /* 0x000fe20008410000 */
[----:B------:R-:W-:Y:S01]  /*baf0*/  FMUL.FTZ R59, R64, UR58 ;  /* 0x0000003a403b7c20 */ /* 0x000fe20008410000 */
[----:B-1----:R-:W-:Y:S01]  /*bb00*/  FMUL.FTZ R7, R24, UR58 ;  /* 0x0000003a18077c20 */ /* 0x002fe20008410000 */
        /* <DEDUP_REMOVED lines=14> */
[----:B------:R-:W-:Y:S01]  /*bbf0*/  IADD3 R69, -R17, 0xb, RZ ;  /* 0x0000000b11457810 */ /* 0x000fe20007ffe1ff */
        /* <DEDUP_REMOVED lines=60> */
[----:B------:R-:W1:Y:S01]  /*bfc0*/  MUFU.TANH R53, R53 ;  /* 0x0000003500357308 */ /* 0x000e620000002400 */
[----:B------:R-:W-:Y:S02]  /*bfd0*/  WARPGROUP.DEPBAR.LE gsb0, 0x0 ;  /* 0x00008000000079c5 */ /* 0x000fe40000010000 */
[----:B------:R-:W-:-:S06]  /*bfe0*/  WARPGROUP.ARRIVE ;  /* 0x00000000000079c5 */ /* 0x000fcc0000000000 */
[----:B------:R-:W-:Y:S01]  /*bff0*/  HGMMA.64x128x16.F32.BF16 R88, R168, gdesc[UR4].tnspB, R88, gsb0 ;  /* 0x41e00004a8587df0 */ /* 0x000fe20008001858 */
[----:B------:R-:W-:Y:S01]  /*c000*/  UIADD3 UR6, UR10, 0x200, URZ ;  /* 0x000002000a067890 */ /* 0x000fe2000fffe03f */
[----:B------:R-:W-:Y:S01]  /*c010*/  UMOV UR7, 0x40000040 ;  /* 0x4000004000077882 */ /* 0x000fe20000000000 */
[----:B------:R-:W-:Y:S02]  /*c020*/  WARPGROUP.DEPBAR.LE gsb0, 0x0 ;  /* 0x00008000000079c5 */ /* 0x000fe40000010000 */
[----:B------:R-:W-:Y:S01]  /*c030*/  WARPGROUP.ARRIVE ;  /* 0x00000000000079c5 */ /* 0x000fe20000000000 */
[----:B------:R-:W-:Y:S01]  /*c040*/  FMUL.FTZ R168, R36, UR58 ;  /* 0x0000003a24a87c20 */ /* 0x000fe20008410000 */
[----:B------:R-:W-:Y:S02]  /*c050*/  FMUL.FTZ R36, R71, UR58 ;  /* 0x0000003a47247c20 */ /* 0x000fe40008410000 */
[----:B------:R1:W1:Y:S03]  /*c060*/  MUFU.TANH R71, R76 ;  /* 0x0000004c00477308 */ /* 0x0002660000002400 */
[----:B------:R-:W-:Y:S01]  /*c070*/  HGMMA.64x128x16.F32.BF16 R88, R164, gdesc[UR4].tnspB, R88, gsb0 ;  /* 0x41e00004a4587df0 */ /* 0x000fe20008001858 */
[----:B------:R-:W-:Y:S01]  /*c080*/  UIADD3 UR6, UR10, 0x280, URZ ;  /* 0x000002800a067890 */ /* 0x000fe2000fffe03f */
[----:B------:R-:W-:-:S03]  /*c090*/  UMOV UR7, 0x40000040 ;  /* 0x4000004000077882 */ /* 0x000fc60000000000 */
[----:B------:R-:W1:Y:S08]  /*c0a0*/  MUFU.TANH R168, R168 ;  /* 0x000000a800a87308 */ /* 0x000e700000002400 */
[----:B------:R-:W1:Y:S01]  /*c0b0*/  MUFU.TANH R36, R36 ;  /* 0x0000002400247308 */ /* 0x000e620000002400 */
[----:B------:R-:W-:Y:S02]  /*c0c0*/  WARPGROUP.DEPBAR.LE gsb0, 0x0 ;  /* 0x00008000000079c5 */ /* 0x000fe40000010000 */
        /* <DEDUP_REMOVED lines=11> */
[----:B------:R-:W-:Y:S01]  /*c180*/  FMUL.FTZ R46, R79, UR58 ;  /* 0x0000003a4f2e7c20 */ /* 0x000fe20008410000 */
[----:B------:R-:W-:-:S02]  /*c190*/  IMAD.SHL.U32 R79, R6, 0x80, RZ ;  /* 0x00000080064f7824 */ /* 0x000fc400078e00ff */
[----:B------:R-:W-:Y:S01]  /*c1a0*/  FMUL.FTZ R164, R28, UR58 ;  /* 0x0000003a1ca47c20 */ /* 0x000fe20008410000 */
[----:B------:R-:W-:Y:S01]  /*c1b0*/  FMUL.FTZ R28, R39, UR58 ;  /* 0x0000003a271c7c20 */ /* 0x000fe20008410000 */
[----:B------:R-:W-:Y:S01]  /*c1c0*/  FMUL.FTZ R39, R58, UR58 ;  /* 0x0000003a3a277c20 */ /* 0x000fe20008410000 */
[----:B------:R-:W-:Y:S01]  /*c1d0*/  FMUL.FTZ R58, R61, UR58 ;  /* 0x0000003a3d3a7c20 */ /* 0x000fe20008410000 */
[----:B------:R-:W-:Y:S01]  /*c1e0*/  IADD3 R54, -R79, 0x1, RZ ;  /* 0x000000014f367810 */ /* 0x000fe20007ffe1ff */
[----:B------:R-:W-:Y:S02]  /*c1f0*/  @!P1 VIADD R61, R60, 0x28840 ;  /* 0x000288403c3d9836 */ /* 0x000fe40000000000 */
[----:B------:R-:W-:Y:S01]  /*c200*/  FMUL.FTZ R166, R32, UR58 ;  /* 0x0000003a20a67c20 */ /* 0x000fe20008410000 */
[----:B------:R-:W-:Y:S01]  /*c210*/  FMUL.FTZ R32, R42, UR58 ;  /* 0x0000003a2a207c20 */ /* 0x000fe20008410000 */
[----:B------:R-:W-:Y:S01]  /*c220*/  FMUL.FTZ R42, R66, UR58 ;  /* 0x0000003a422a7c20 */ /* 0x000fe20008410000 */
[----:B------:R-:W1:Y:S01]  /*c230*/  MUFU.TANH R164, R164 ;  /* 0x000000a400a47308 */ /* 0x000e620000002400 */
[----:B------:R-:W-:-:S07]  /*c240*/  @!P1 PRMT R61, RZ, 0x654, R61 ;  /* 0x00000654ff3d9816 */ /* 0x000fce000000003d */
[----:B------:R1:W1:Y:S01]  /*c250*/  MUFU.TANH R66, R73 ;  /* 0x0000004900427308 */ /* 0x0002620000002400 */
[----:B-----5:R-:W-:Y:S02]  /*c260*/  IMAD R60, R65, UR45, R54 ;  /* 0x0000002d413c7c24 */ /* 0x020fe4000f8e0236 */
[----:B------:R-:W-:-:S05]  /*c270*/  FMUL.FTZ R54, R87, UR58 ;  /* 0x0000003a57367c20 */ /* 0x000fca0008410000 */
        /* <DEDUP_REMOVED lines=36> */
[----:B------:R-:W1:Y:S01]  /*c4c0*/  MUFU.TANH R54, R54 ;  /* 0x0000003600367308 */ /* 0x000e620000002400 */
[----:B------:R-:W-:-:S02]  /*c4d0*/  WARPGROUP.DEPBAR.LE gsb0, 0x0 ;  /* 0x00008000000079c5 */ /* 0x000fc40000010000 */
[----:B------:R-:W-:-:S06]  /*c4e0*/  WARPGROUP.ARRIVE ;  /* 0x00000000000079c5 */ /* 0x000fcc0000000000 */
[----:B------:R-:W-:Y:S03]  /*c4f0*/  HGMMA.64x128x16.F32.BF16 R88, R152, gdesc[UR4].tnspB, R88, gsb0 ;  /* 0x41e0000498587df0 */ /* 0x000fe60008001858 */
[----:B------:R-:W-:Y:S02]  /*c500*/  WARPGROUP.DEPBAR.LE gsb0, 0x0 ;  /* 0x00008000000079c5 */ /* 0x000fe40000010000 */
[----:B------:R1:W-:Y:S06]  /*c510*/  BAR.ARV R69, 0x100 ;  /* 0x000400450000751d */ /* 0x0003ec0000002000 */
[----:B------:R5:W-:Y:S02]  /*c520*/  @!P1 SYNCS.ARRIVE.TRANS64.RED.A1T0 RZ, [R61+URZ], RZ ;  /* 0x000000ff3dff99a7 */ /* 0x000be4000810043f */
[----:B-----5:R-:W-:-:S04]  /*c530*/  VIADD R61, R60, -UR57 ;  /* 0x800000393c3d7c36 */ /* 0x020fc80008000000 */
[----:B------:R-:W-:-:S04]  /*c540*/  IMAD R61, R16, -0x2, R61 ;  /* 0xfffffffe103d7824 */ /* 0x000fc800078e023d */
[C---:B------:R-:W-:Y:S02]  /*c550*/  VIADD R83, R61.reuse, UR56 ;  /* 0x000000383d537c36 */ /* 0x040fe40008000000 */
[----:B------:R-:W-:Y:S02]  /*c560*/  VIADD R87, R61, UR52 ;  /* 0x000000343d577c36 */ /* 0x000fe40008000000 */
[C---:B------:R-:W-:Y:S02]  /*c570*/  IMAD.IADD R65, R0.reuse, 0x1, R83 ;  /* 0x0000000100417824 */ /* 0x040fe400078e0253 */
[----:B------:R-:W-:Y:S01]  /*c580*/  IMAD.IADD R67, R0, 0x1, R87 ;  /* 0x0000000100437824 */ /* 0x000fe200078e0257 */
[----:B-1234-:R-:W-:Y:S06]  /*c590*/  @!P6 BRA `(.L_x_936) ;  /* 0x00000000005ce947 */ /* 0x01efec0003800000 */
[----:B------:R-:W-:Y:S01]  /*c5a0*/  ISETP.GT.AND P2, PT, R10, -0x1, PT ;  /* 0xffffffff0a00780c */ /* 0x000fe20003f44270 */
[----:B------:R-:W-:-:S12]  /*c5b0*/  BSSY B0, `(.L_x_937) ;  /* 0x0000011000007945 */ /* 0x000fd80003800000 */
        /* <DEDUP_REMOVED lines=9> */
.L_x_938:
[----:B------:R-:W-:-:S05]  /*c650*/  IMAD.U32 R70, RZ, RZ, UR53 ;  /* 0x00000035ff467e24 */ /* 0x000fca000f8e00ff */
[----:B------:R-:W-:-:S13]  /*c660*/  ISETP.NE.AND P2, PT, R70, 0x1, PT ;  /* 0x000000014600780c */ /* 0x000fda0003f45270 */
[----:B------:R-:W1:Y:S01]  /*c670*/  @P2 LDC.64 R60, c[0x0][0x9e8] ;  /* 0x00027a00ff3c2b82 */ /* 0x000e620000000a00 */
[----:B------:R-:W-:-:S04]  /*c680*/  @P2 IMAD.IADD R69, R0, 0x1, R5 ;  /* 0x0000000100452824 */ /* 0x000fc800078e0205 */
[----:B-1----:R-:W-:-:S04]  /*c690*/  @P2 IMAD.HI.U32 R72, R69, R60, RZ ;  /* 0x0000003c45482227 */ /* 0x002fc800078e00ff */
[----:B------:R-:W-:Y:S01]  /*c6a0*/  IMAD.MOV.U32 R60, RZ, RZ, R10 ;  /* 0x000000ffff3c7224 */ /* 0x000fe200078e000a */
[----:B------:R-:W-:-:S07]  /*c6b0*/  @P2 SHF.R.U32.HI R60, RZ, R61, R72 ;  /* 0x0000003dff3c2219 */ /* 0x000fce0000011648 */
.L_x_939:
[----:B------:R-:W-:Y:S05]  /*c6c0*/  BSYNC B0 ;  /* 0x0000000000007941 */ /* 0x000fea0003800000 */
.L_x_937:
[----:B------:R-:W-:-:S04]  /*c6d0*/  IMAD R61, R60, R70, -R79 ;  /* 0x000000463c3d7224 */ /* 0x000fc800078e0a4f */
[----:B------:R-:W-:-:S05]  /*c6e0*/  IMAD R60, R16, -0x2, R61 ;  /* 0xfffffffe103c7824 */ /* 0x000fca00078e023d */
[----:B------:R-:W-:Y:S02]  /*c6f0*/  VIADDMNMX R65, R60, R70, R65, PT ;  /* 0x000000463c417246 */ /* 0x000fe40003800141 */
[----:B------:R-:W-:-:S07]  /*c700*/  VIMNMX R67, R67, R60, !PT ;  /* 0x0000003c43437248 */ /* 0x000fce0007fe0100 */
.L_x_936:
[----:B------:R-:W-:-:S04]  /*c710*/  ISETP.GT.AND P2, PT, R6, -0x1, PT ;  /* 0xffffffff0600780c */ /* 0x000fc80003f44270 */
[C---:B------:R-:W-:Y:S02]  /*c720*/  ISETP.GT.AND P4, PT, R67.reuse, RZ, P2 ;  /* 0x000000ff4300720c */ /* 0x040fe40001784270 */
[----:B------:R-:W-:Y:S02]  /*c730*/  ISETP.GT.AND P5, PT, R67, 0x1, P2 ;  /* 0x000000014300780c */ /* 0x000fe400017a4270 */
[C---:B------:R-:W-:Y:S02]  /*c740*/  ISETP.LT.OR P4, PT, R65.reuse, 0x1, P4 ;  /* 0x000000014100780c */ /* 0x040fe40002781670 */
[----:B------:R-:W-:Y:S02]  /*c750*/  ISETP.LT.OR P5, PT, R65, 0x2, P5 ;  /* 0x000000024100780c */ /* 0x000fe40002fa1670 */
        /* <DEDUP_REMOVED lines=38> */
[----:B------:R-:W-:Y:S01]  /*c9c0*/  IMAD.IADD R49, R2, 0x1, R83 ;  /* 0x0000000102317824 */ /* 0x000fe200078e0253 */
[----:B------:R-:W-:-:S02]  /*c9d0*/  ISETP.GT.AND P3, PT, R67, 0x38, P2 ;  /* 0x000000384300780c */ /* 0x000fc40001764270 */
[C---:B------:R-:W-:Y:S02]  /*c9e0*/  ISETP.GT.AND P4, PT, R67.reuse, 0x39, P2 ;  /* 0x000000394300780c */ /* 0x040fe40001784270 */
[----:B------:R-:W-:Y:S02]  /*c9f0*/  ISETP.GT.AND P5, PT, R67, 0x40, P2 ;  /* 0x000000404300780c */ /* 0x000fe400017a4270 */
[C---:B------:R-:W-:Y:S02]  /*ca00*/  ISETP.LT.OR P3, PT, R65.reuse, 0x39, P3 ;  /* 0x000000394100780c */ /* 0x040fe40001f61670 */
[C---:B------:R-:W-:Y:S02]  /*ca10*/  ISETP.LT.OR P4, PT, R65.reuse, 0x3a, P4 ;  /* 0x0000003a4100780c */ /* 0x040fe40002781670 */
[----:B------:R-:W-:Y:S02]  /*ca20*/  ISETP.LT.OR P5, PT, R65, 0x41, P5 ;  /* 0x000000414100780c */ /* 0x000fe40002fa1670 */
[----:B------:R-:W-:Y:S01]  /*ca30*/  FSEL R152, R51, -INF , !P3 ;  /* 0xff80000033987808 */ /* 0x000fe20005800000 */
[----:B------:R-:W-:Y:S01]  /*ca40*/  IMAD.IADD R51, R2, 0x1, R87 ;  /* 0x0000000102337824 */ /* 0x000fe200078e0257 */
[----:B------:R-:W-:-:S02]  /*ca50*/  FSEL R86, R52, -INF , !P4 ;  /* 0xff80000034567808 */ /* 0x000fc40006000000 */
[----:B------:R-:W-:Y:S02]  /*ca60*/  FSEL R84, R55, -INF , !P5 ;  /* 0xff80000037547808 */ /* 0x000fe40006800000 */
[C---:B------:R-:W-:Y:S02]  /*ca70*/  ISETP.GT.AND P3, PT, R67.reuse, 0x41, P2 ;  /* 0x000000414300780c */ /* 0x040fe40001764270 */
[C---:B------:R-:W-:Y:S02]  /*ca80*/  ISETP.GT.AND P4, PT, R67.reuse, 0x48, P2 ;  /* 0x000000484300780c */ /* 0x040fe40001784270 */
[----:B------:R-:W-:Y:S02]  /*ca90*/  ISETP.GT.AND P5, PT, R67, 0x49, P2 ;  /* 0x000000494300780c */ /* 0x000fe400017a4270 */
[C---:B------:R-:W-:Y:S02]  /*caa0*/  ISETP.LT.OR P3, PT, R65.reuse, 0x42, P3 ;  /* 0x000000424100780c */ /* 0x040fe40001f61670 */
[----:B------:R-:W-:-:S02]  /*cab0*/  ISETP.LT.OR P4, PT, R65, 0x49, P4 ;  /* 0x000000494100780c */ /* 0x000fc40002781670 */
[----:B------:R-:W-:Y:S02]  /*cac0*/  ISETP.LT.OR P5, PT, R65, 0x4a, P5 ;  /* 0x0000004a4100780c */ /* 0x000fe40002fa1670 */
[----:B------:R-:W-:Y:S02]  /*cad0*/  FSEL R82, R56, -INF , !P3 ;  /* 0xff80000038527808 */ /* 0x000fe40005800000 */
[----:B------:R-:W-:Y:S02]  /*cae0*/  FSEL R80, R57, -INF , !P4 ;  /* 0xff80000039507808 */ /* 0x000fe40006000000 */
[----:B------:R-:W-:Y:S02]  /*caf0*/  FSEL R74, R58, -INF , !P5 ;  /* 0xff8000003a4a7808 */ /* 0x000fe40006800000 */
[C---:B------:R-:W-:Y:S02]  /*cb00*/  ISETP.GT.AND P3, PT, R67.reuse, 0x50, P2 ;  /* 0x000000504300780c */ /* 0x040fe40001764270 */
[----:B------:R-:W-:-:S02]  /*cb10*/  ISETP.GT.AND P4, PT, R67, 0x51, P2 ;  /* 0x000000514300780c */ /* 0x000fc40001784270 */
[----:B------:R-:W-:Y:S02]  /*cb20*/  ISETP.GT.AND P5, PT, R67, 0x58, P2 ;  /* 0x000000584300780c */ /* 0x000fe400017a4270 */
[C---:B------:R-:W-:Y:S02]  /*cb30*/  ISETP.LT.OR P3, PT, R65.reuse, 0x51, P3 ;  /* 0x000000514100780c */ /* 0x040fe40001f61670 */
[C---:B------:R-:W-:Y:S02]  /*cb40*/  ISETP.LT.OR P4, PT, R65.reuse, 0x52, P4 ;  /* 0x000000524100780c */ /* 0x040fe40002781670 */
[----:B------:R-:W-:Y:S02]  /*cb50*/  ISETP.LT.OR P5, PT, R65, 0x59, P5 ;  /* 0x000000594100780c */ /* 0x000fe40002fa1670 */
[----:B------:R-:W-:Y:S02]  /*cb60*/  FSEL R70, R59, -INF , !P3 ;  /* 0xff8000003b467808 */ /* 0x000fe40005800000 */
        /* <DEDUP_REMOVED lines=42> */
.L_x_942:
[----:B------:R-:W-:-:S05]  /*ce10*/  IMAD.U32 R160, RZ, RZ, UR53 ;  /* 0x00000035ffa07e24 */ /* 0x000fca000f8e00ff */
[----:B------:R-:W-:-:S13]  /*ce20*/  ISETP.NE.AND P3, PT, R160, 0x1, PT ;  /* 0x00000001a000780c */ /* 0x000fda0003f65270 */
[----:B------:R-:W1:Y:S02]  /*ce30*/  @P3 LDC.64 R40, c[0x0][0x9e8] ;  /* 0x00027a00ff283b82 */ /* 0x000e640000000a00 */
[----:B-1----:R-:W-:-:S05]  /*ce40*/  @P3 IMAD.HI.U32 R40, R7, R40, RZ ;  /* 0x0000002807283227 */ /* 0x002fca00078e00ff */
[----:B------:R-:W-:-:S07]  /*ce50*/  @P3 SHF.R.U32.HI R7, RZ, R41, R40 ;  /* 0x00000029ff073219 */ /* 0x000fce0000011628 */
.L_x_943:
[----:B------:R-:W-:Y:S05]  /*ce60*/  BSYNC B0 ;  /* 0x0000000000007941 */ /* 0x000fea0003800000 */
.L_x_941:
[----:B------:R-:W-:-:S04]  /*ce70*/  IMAD R7, R7, R160, -R79 ;  /* 0x000000a007077224 */ /* 0x000fc800078e0a4f */
[----:B------:R-:W-:-:S05]  /*ce80*/  IMAD R40, R16, -0x2, R7 ;  /* 0xfffffffe10287824 */ /* 0x000fca00078e0207 */
[----:B------:R-:W-:Y:S02]  /*ce90*/  VIADDMNMX R49, R40, R160, R49, PT ;  /* 0x000000a028317246 */ /* 0x000fe40003800131 */
[----:B------:R-:W-:-:S07]  /*cea0*/  VIMNMX R51, R51, R40, !PT ;  /* 0x0000002833337248 */ /* 0x000fce0007fe0100 */
.L_x_940:
[----:B------:R-:W-:Y:S01]  /*ceb0*/  FMNMX.FTZ R7, R180, R11, !PT ;  /* 0x0000000bb4077209 */ /* 0x000fe20007810000 */
[----:B------:R-:W1:Y:S01]  /*cec0*/  LDC R9, c[0x0][0x988] ;  /* 0x00026200ff097b82 */ /* 0x000e620000000800 */
[----:B------:R-:W-:Y:S01]  /*ced0*/  ISETP.GT.AND P4, PT, R51, 0x8, P2 ;  /* 0x000000083300780c */ /* 0x000fe20001784270 */
[----:B------:R-:W-:Y:S01]  /*cee0*/  UMOV UR60, UR36 ;  /* 0x00000024003c7c82 */ /* 0x000fe20008000000 */
[----:B------:R-:W-:Y:S02]  /*cef0*/  FMNMX.FTZ R7, R170, R7, !PT ;  /* 0x00000007aa077209 */ /* 0x000fe40007810000 */
[----:B------:R-:W-:Y:S02]  /*cf00*/  ISETP.LT.OR P4, PT, R49, 0x9, P4 ;  /* 0x000000093100780c */ /* 0x000fe40002781670 */
[----:B------:R-:W-:Y:S02]  /*cf10*/  FMNMX.FTZ R7, R172, R7, !PT ;  /* 0x00000007ac077209 */ /* 0x000fe40007810000 */
[----:B------:R-:W-:-:S02]  /*cf20*/  ISETP.GT.AND P5, PT, R51, 0x1, P2 ;  /* 0x000000013300780c */ /* 0x000fc400017a4270 */
[----:B------:R-:W-:Y:S02]  /*cf30*/  FMNMX.FTZ R7, R192, R7, !PT ;  /* 0x00000007c0077209 */ /* 0x000fe40007810000 */
[----:B------:R-:W-:Y:S02]  /*cf40*/  ISETP.LT.OR P5, PT, R49, 0x2, P5 ;  /* 0x000000023100780c */ /* 0x000fe40002fa1670 */
[----:B------:R-:W-:Y:S02]  /*cf50*/  FMNMX.FTZ R7, R176, R7, !PT ;  /* 0x00000007b0077209 */ /* 0x000fe40007810000 */
[----:B------:R-:W-:Y:S02]  /*cf60*/  ISETP.GT.AND P3, PT, R51, 0x9, P2 ;  /* 0x000000093300780c */ /* 0x000fe40001764270 */
[----:B------:R-:W-:Y:S02]  /*cf70*/  FMNMX.FTZ R7, R196, R7, !PT ;  /* 0x00000007c4077209 */ /* 0x000fe40007810000 */
[----:B------:R-:W-:-:S02]  /*cf80*/  FSEL R164, R13, -INF , !P5 ;  /* 0xff8000000da47808 */ /* 0x000fc40006800000 */
[----:B------:R-:W-:Y:S02]  /*cf90*/  FMNMX.FTZ R7, R178, R7, !PT ;  /* 0x00000007b2077209 */ /* 0x000fe40007810000 */
[----:B------:R-:W-:Y:S02]  /*cfa0*/  ISETP.GT.AND P5, PT, R51, 0x10, P2 ;  /* 0x000000103300780c */ /* 0x000fe400017a4270 */
[----:B------:R-:W-:Y:S02]  /*cfb0*/  FMNMX.FTZ R7, R194, R7, !PT ;  /* 0x00000007c2077209 */ /* 0x000fe40007810000 */
[C---:B------:R-:W-:Y:S02]  /*cfc0*/  ISETP.LT.OR P3, PT, R49.reuse, 0xa, P3 ;  /* 0x0000000a3100780c */ /* 0x040fe40001f61670 */
[----:B------:R-:W-:Y:S02]  /*cfd0*/  FMNMX.FTZ R7, R174, R7, !PT ;  /* 0x00000007ae077209 */ /* 0x000fe40007810000 */
[----:B------:R-:W-:-:S02]  /*cfe0*/  ISETP.LT.OR P5, PT, R49, 0x11, P5 ;  /* 0x000000113100780c */ /* 0x000fc40002fa1670 */
        /* <DEDUP_REMOVED lines=22> */
[----:B------:R-:W-:-:S05]  /*d150*/  FMNMX.FTZ R40, R52, R7, !PT ;  /* 0x0000000734287209 */ /* 0x000fca0007810000 */
[----:B------:R-:W2:Y:S02]  /*d160*/  SHFL.BFLY PT, R7, R40, 0x2, 0x1f ;  /* 0x0c401f0028077f89 */ /* 0x000ea400000e0000 */
[----:B--2---:R-:W-:Y:S02]  /*d170*/  FMNMX.FTZ R41, R40, R7, !PT ;  /* 0x0000000728297209 */ /* 0x004fe40007810000 */
[----:B------:R-:W-:Y:S02]  /*d180*/  FSEL R40, R15, -INF , !P4 ;  /* 0xff8000000f287808 */ /* 0x000fe40006000000 */
[----:B------:R-:W-:Y:S01]  /*d190*/  ISETP.GT.AND P4, PT, R51, 0x11, P2 ;  /* 0x000000113300780c */ /* 0x000fe20001784270 */
[----:B------:R-:W2:Y:S03]  /*d1a0*/  SHFL.BFLY PT, R160, R41, 0x1, 0x1f ;  /* 0x0c201f0029a07f89 */ /* 0x000ea600000e0000 */
[----:B------:R-:W-:-:S04]  /*d1b0*/  ISETP.LT.OR P4, PT, R49, 0x12, P4 ;  /* 0x000000123100780c */ /* 0x000fc80002781670 */
[----:B------:R-:W-:Y:S02]  /*d1c0*/  FSEL R20, R20, -INF , !P4 ;  /* 0xff80000014147808 */ /* 0x000fe40006000000 */
[----:B------:R-:W-:-:S04]  /*d1d0*/  ISETP.GT.AND P4, PT, R51, 0x19, P2 ;  /* 0x000000193300780c */ /* 0x000fc80001784270 */
[----:B------:R-:W-:-:S04]  /*d1e0*/  ISETP.LT.OR P4, PT, R49, 0x1a, P4 ;  /* 0x0000001a3100780c */ /* 0x000fc80002781670 */
[----:B------:R-:W-:Y:S02]  /*d1f0*/  FSEL R28, R28, -INF , !P4 ;  /* 0xff8000001c1c7808 */ /* 0x000fe40006000000 */
[----:B------:R-:W-:-:S04]  /*d200*/  ISETP.GT.AND P4, PT, R51, 0x21, P2 ;  /* 0x000000213300780c */ /* 0x000fc80001784270 */
[----:B------:R-:W-:Y:S02]  /*d210*/  ISETP.LT.OR P4, PT, R49, 0x22, P4 ;  /* 0x000000223100780c */ /* 0x000fe40002781670 */
[----:B--2---:R-:W-:Y:S02]  /*d220*/  FMNMX.FTZ R7, R41, R160, !PT ;  /* 0x000000a029077209 */ /* 0x004fe40007810000 */
[----:B------:R-:W-:Y:S02]  /*d230*/  FSEL R160, R14, -INF , !P3 ;  /* 0xff8000000ea07808 */ /* 0x000fe40005800000 */
[----:B------:R-:W-:Y:S01]  /*d240*/  FSEL R14, R21, -INF , !P5 ;  /* 0xff800000150e7808 */ /* 0x000fe20006800000 */
[C---:B-1----:R-:W-:Y:S01]  /*d250*/  FMUL.FTZ R41, R7.reuse, R9 ;  /* 0x0000000907297220 */ /* 0x042fe20000410000 */
[----:B------:R-:W-:Y:S02]  /*d260*/  FSETP.NEU.FTZ.AND P5, PT, R7, -INF , PT ;  /* 0xff8000000700780b */ /* 0x000fe40003fbd000 */
[----:B------:R-:W-:-:S02]  /*d270*/  ISETP.GT.AND P3, PT, R51, 0x18, P2 ;  /* 0x000000183300780c */ /* 0x000fc40001764270 */
[----:B------:R-:W-:Y:S02]  /*d280*/  FSEL R41, R41, RZ, P5 ;  /* 0x000000ff29297208 */ /* 0x000fe40002800000 */
[----:B------:R-:W-:-:S03]  /*d290*/  ISETP.LT.OR P3, PT, R49, 0x19, P3 ;  /* 0x000000193100780c */ /* 0x000fc60001f61670 */
[-CC-:B------:R-:W-:Y:S01]  /*d2a0*/  FFMA.FTZ R13, R180, R9.reuse, -R41.reuse ;  /* 0x00000009b40d7223 */ /* 0x180fe20000010829 */
[-CC-:B------:R-:W-:Y:S01]  /*d2b0*/  FFMA.FTZ R180, R170, R9.reuse, -R41.reuse ;  /* 0x00000009aab47223 */ /* 0x180fe20000010829 */
[----:B------:R-:W-:Y:S01]  /*d2c0*/  FSEL R170, R27, -INF , !P4 ;  /* 0xff8000001baa7808 */ /* 0x000fe20006000000 */
[-CC-:B------:R-:W-:Y:S01]  /*d2d0*/  FFMA.FTZ R182, R172, R9.reuse, -R41.reuse ;  /* 0x00000009acb67223 */ /* 0x180fe20000010829 */
[----:B------:R-:W-:Y:S01]  /*d2e0*/  ISETP.GT.AND P4, PT, R51, RZ, P2 ;  /* 0x000000ff3300720c */ /* 0x000fe20001784270 */
[-CC-:B------:R-:W-:Y:S01]  /*d2f0*/  FFMA.FTZ R15, R192, R9.reuse, -R41.reuse ;  /* 0x00000009c00f7223 */ /* 0x180fe20000010829 */
[----:B------:R-:W-:Y:S01]  /*d300*/  FSEL R168, R29, -INF , !P3 ;  /* 0xff8000001da87808 */ /* 0x000fe20005800000 */
[-CC-:B------:R-:W-:Y:S01]  /*d310*/  FFMA.FTZ R84, R84, R9.reuse, -R41.reuse ;  /* 0x0000000954547223 */ /* 0x180fe20000010829 */
[----:B------:R-:W-:Y:S01]  /*d320*/  ISETP.LT.OR P4, PT, R49, 0x1, P4 ;  /* 0x000000013100780c */ /* 0x000fe20002781670 */
[-CC-:B------:R-:W-:Y:S01]  /*d330*/  FFMA.FTZ R55, R56, R9.reuse, -R41.reuse ;  /* 0x0000000938377223 */ /* 0x180fe20000010829 */
[----:B------:R-:W-:Y:S01]  /*d340*/  ISETP.GT.AND P3, PT, R51, 0x20, P2 ;  /* 0x000000203300780c */ /* 0x000fe20001764270 */
[----:B------:R-:W-:Y:S01]  /*d350*/  MUFU.EX2 R13, R13 ;  /* 0x0000000d000d7308 */ /* 0x000fe20000000800 */
[----:B------:R-:W-:Y:S01]  /*d360*/  FSEL R29, R8, -INF , !P4 ;  /* 0xff800000081d7808 */ /* 0x000fe20006000000 */
[-CC-:B------:R-:W-:Y:S01]  /*d370*/  FFMA.FTZ R8, R196, R9.reuse, -R41.reuse ;  /* 0x00000009c4087223 */ /* 0x180fe20000010829 */
[----:B------:R-:W-:Y:S01]  /*d380*/  ISETP.LT.OR P3, PT, R49, 0x21, P3 ;  /* 0x000000213100780c */ /* 0x000fe20001f61670 */
[-CC-:B------:R-:W-:Y:S01]  /*d390*/  FFMA.FTZ R176, R176, R9.reuse, -R41.reuse ;  /* 0x00000009b0b07223 */ /* 0x180fe20000010829 */
[----:B------:R-:W-:Y:S01]  /*d3a0*/  FMNMX.FTZ R21, R29, R12, !PT ;  /* 0x0000000c1d157209 */ /* 0x000fe20007810000 */
[--C-:B------:R-:W-:Y:S01]  /*d3b0*/  FFMA.FTZ R178, R178, R9, -R41.reuse ;  /* 0x00000009b2b27223 */ /* 0x100fe20000010829 */
[----:B------:R-:W-:Y:S01]  /*d3c0*/  FSEL R32, R32, -INF , !P3 ;  /* 0xff80000020207808 */ /* 0x000fe20005800000 */
[----:B------:R-:W-:Y:S01]  /*d3d0*/  MUFU.EX2 R180, R180 ;  /* 0x000000b400b47308 */ /* 0x000fe20000000800 */
[----:B------:R-:W-:Y:S01]  /*d3e0*/  FMNMX.FTZ R21, R164, R21, !PT ;  /* 0x00000015a4157209 */ /* 0x000fe20007810000 */
[-CC-:B------:R-:W-:Y:S01]  /*d3f0*/  FFMA.FTZ R86, R86, R9.reuse, -R41.reuse ;  /* 0x0000000956567223 */ /* 0x180fe20000010829 */
[----:B------:R-:W-:Y:S01]  /*d400*/  ISETP.GT.AND P3, PT, R51, 0x28, P2 ;  /* 0x000000283300780c */ /* 0x000fe20001764270 */
[--C-:B------:R-:W-:Y:S01]  /*d410*/  FFMA.FTZ R66, R66, R9, -R41.reuse ;  /* 0x0000000942427223 */ /* 0x100fe20000010829 */
[----:B------:R-:W-:Y:S01]  /*d420*/  FMNMX.FTZ R21, R40, R21, !PT ;  /* 0x0000001528157209 */ /* 0x000fe20007810000 */
[--C-:B------:R-:W-:Y:S01]  /*d430*/  FFMA.FTZ R62, R62, R9, -R41.reuse ;  /* 0x000000093e3e7223 */ /* 0x100fe20000010829 */
[----:B------:R-:W-:Y:S01]  /*d440*/  ISETP.LT.OR P3, PT, R49, 0x29, P3 ;  /* 0x000000293100780c */ /* 0x000fe20001f61670 */
[----:B------:R-:W-:Y:S01]  /*d450*/  MUFU.EX2 R182, R182 ;  /* 0x000000b600b67308 */ /* 0x000fe20000000800 */
[----:B------:R-:W-:Y:S01]  /*d460*/  FMNMX.FTZ R27, R160, R21, !PT ;  /* 0x00000015a01b7209 */ /* 0x000fe20007810000 */
[----:B------:R-:W-:Y:S01]  /*d470*/  FFMA.FTZ R52, R52, R9, -R41 ;  /* 0x0000000934347223 */ /* 0x000fe20000010829 */
[----:B------:R-:W-:-:S02]  /*d480*/  FSEL R172, R33, -INF , !P3 ;  /* 0xff80000021ac7808 */ /* 0x000fc40005800000 */
[----:B------:R-:W-:Y:S02]  /*d490*/  FMNMX.FTZ R27, R14, R27, !PT ;  /* 0x0000001b0e1b7209 */ /* 0x000fe40007810000 */
[C---:B------:R-:W-:Y:S01]  /*d4a0*/  ISETP.GT.AND P3, PT, R51.reuse, 0x29, P2 ;  /* 0x000000293300780c */ /* 0x040fe20001764270 */
[----:B------:R1:W-:Y:S01]  /*d4b0*/  MUFU.EX2 R21, R8 ;  /* 0x0000000800157308 */ /* 0x0003e20000000800 */
[----:B------:R-:W-:Y:S02]  /*d4c0*/  FMNMX.FTZ R27, R20, R27, !PT ;  /* 0x0000001b141b7209 */ /* 0x000fe40007810000 */
[----:B------:R-:W-:Y:S02]  /*d4d0*/  ISETP.GT.AND P4, PT, R51, 0x30, P2 ;  /* 0x000000303300780c */ /* 0x000fe40001784270 */
[----:B------:R-:W-:Y:S02]  /*d4e0*/  FMNMX.FTZ R27, R168, R27, !PT ;  /* 0x0000001ba81b7209 */ /* 0x000fe40007810000 */
[C---:B------:R-:W-:Y:S01]  /*d4f0*/  ISETP.LT.OR P3, PT, R49.reuse, 0x2a, P3 ;  /* 0x0000002a3100780c */ /* 0x040fe20001f61670 */
[----:B------:R-:W-:Y:S01]  /*d500*/  MUFU.EX2 R15, R15 ;  /* 0x0000000f000f7308 */ /* 0x000fe20000000800 */
[----:B------:R-:W-:Y:S01]  /*d510*/  FMNMX.FTZ R27, R28, R27, !PT ;  /* 0x0000001b1c1b7209 */ /* 0x000fe20007810000 */
[----:B-1----:R-:W-:Y:S01]  /*d520*/  FFMA.FTZ R8, R174, R9, -R41 ;  /* 0x00000009ae087223 */ /* 0x002fe20000010829 */
[----:B------:R-:W-:-:S02]  /*d530*/  ISETP.LT.OR P4, PT, R49, 0x31, P4 ;  /* 0x000000313100780c */ /* 0x000fc40002781670 */
[----:B------:R-:W-:Y:S02]  /*d540*/  FSEL R24, R24, -INF , !P3 ;  /* 0xff80000018187808 */ /* 0x000fe40005800000 */
[----:B------:R-:W-:Y:S01]  /*d550*/  ISETP.GT.AND P3, PT, R51, 0x31, P2 ;  /* 0x000000313300780c */ /* 0x000fe20001764270 */
[----:B------:R-:W-:Y:S01]  /*d560*/  MUFU.EX2 R176, R176 ;  /* 0x000000b000b07308 */ /* 0x000fe20000000800 */
[----:B------:R-:W-:Y:S02]  /*d570*/  FMNMX.FTZ R27, R32, R27, !PT ;  /* 0x0000001b201b7209 */ /* 0x000fe40007810000 */
[----:B------:R-:W-:Y:S02]  /*d580*/  FSEL R192, R31, -INF , !P4 ;  /* 0xff8000001fc07808 */ /* 0x000fe40006000000 */
[----:B------:R-:W-:Y:S02]  /*d590*/  ISETP.GT.AND P4, PT, R51, 0x38, P2 ;  /* 0x000000383300780c */ /* 0x000fe40001784270 */
[----:B------:R-:W-:Y:S01]  /*d5a0*/  ISETP.LT.OR P3, PT, R49, 0x32, P3 ;  /* 0x000000323100780c */ /* 0x000fe20001f61670 */
[----:B------:R-:W-:Y:S01]  /*d5b0*/  MUFU.EX2 R178, R178 ;  /* 0x000000b200b27308 */ /* 0x000fe20000000800 */
[----:B------:R-:W-:-:S02]  /*d5c0*/  FMNMX.FTZ R31, R170, R27, !PT ;  /* 0x0000001baa1f7209 */ /* 0x000fc40007810000 */
[----:B------:R-:W-:Y:S02]  /*d5d0*/  ISETP.LT.OR P4, PT, R49, 0x39, P4 ;  /* 0x000000393100780c */ /* 0x000fe40002781670 */
[----:B------:R-:W-:Y:S02]  /*d5e0*/  FSEL R26, R26, -INF , !P3 ;  /* 0xff8000001a1a7808 */ /* 0x000fe40005800000 */
[----:B------:R-:W-:Y:S01]  /*d5f0*/  FMNMX.FTZ R31, R172, R31, !PT ;  /* 0x0000001fac1f7209 */ /* 0x000fe20007810000 */
[----:B------:R1:W-:Y:S01]  /*d600*/  MUFU.EX2 R27, R8 ;  /* 0x00000008001b7308 */ /* 0x0003e20000000800 */
[----:B------:R-:W-:Y:S02]  /*d610*/  ISETP.GT.AND P3, PT, R51, 0x39, P2 ;  /* 0x000000393300780c */ /* 0x000fe40001764270 */
[----:B------:R-:W-:Y:S02]  /*d620*/  FSEL R30, R30, -INF , !P4 ;  /* 0xff8000001e1e7808 */ /* 0x000fe40006000000 */
[----:B------:R-:W-:-:S02]  /*d630*/  FMNMX.FTZ R31, R24, R31, !PT ;  /* 0x0000001f181f7209 */ /* 0x000fc40007810000 */
[----:B------:R-:W-:Y:S01]  /*d640*/  ISETP.GT.AND P4, PT, R51, 0x40, P2 ;  /* 0x000000403300780c */ /* 0x000fe20001784270 */
[----:B------:R-:W-:Y:S01]  /*d650*/  MUFU.EX2 R86, R86 ;  /* 0x0000005600567308 */ /* 0x000fe20000000800 */
[C---:B------:R-:W-:Y:S01]  /*d660*/  ISETP.LT.OR P3, PT, R49.reuse, 0x3a, P3 ;  /* 0x0000003a3100780c */ /* 0x040fe20001f61670 */
[--C-:B-1----:R-:W-:Y:S01]  /*d670*/  FFMA.FTZ R8, R158, R9, -R41.reuse ;  /* 0x000000099e087223 */ /* 0x102fe20000010829 */
[----:B------:R-:W-:Y:S02]  /*d680*/  FMNMX.FTZ R31, R192, R31, !PT ;  /* 0x0000001fc01f7209 */ /* 0x000fe40007810000 */
[----:B------:R-:W-:Y:S02]  /*d690*/  ISETP.LT.OR P4, PT, R49, 0x41, P4 ;  /* 0x000000413100780c */ /* 0x000fe40002781670 */
[----:B------:R-:W-:Y:S01]  /*d6a0*/  FSEL R196, R25, -INF , !P3 ;  /* 0xff80000019c47808 */ /* 0x000fe20005800000 */
[----:B------:R-:W-:Y:S01]  /*d6b0*/  FFMA.FTZ R25, R194, R9, -R41 ;  /* 0x00000009c2197223 */ /* 0x000fe20000010829 */
[----:B------:R-:W-:Y:S01]  /*d6c0*/  ISETP.GT.AND P3, PT, R51, 0x41, P2 ;  /* 0x000000413300780c */ /* 0x000fe20001764270 */
[----:B------:R-:W-:Y:S01]  /*d6d0*/  MUFU.EX2 R66, R66 ;  /* 0x0000004200427308 */ /* 0x000fe20000000800 */
[----:B------:R-:W-:-:S02]  /*d6e0*/  FMNMX.FTZ R33, R26, R31, !PT ;  /* 0x0000001f1a217209 */ /* 0x000fc40007810000 */
[----:B------:R-:W-:Y:S02]  /*d6f0*/  FSEL R194, R39, -INF , !P4 ;  /* 0xff80000027c27808 */ /* 0x000fe40006000000 */
[----:B------:R-:W-:Y:S02]  /*d700*/  ISETP.GT.AND P4, PT, R51, 0x48, P2 ;  /* 0x000000483300780c */ /* 0x000fe40001784270 */
[C---:B------:R-:W-:Y:S01]  /*d710*/  ISETP.LT.OR P3, PT, R49.reuse, 0x42, P3 ;  /* 0x000000423100780c */ /* 0x040fe20001f61670 */
[----:B------:R1:W-:Y:S01]  /*d720*/  MUFU.EX2 R31, R8 ;  /* 0x00000008001f7308 */ /* 0x0003e20000000800 */
[----:B------:R-:W-:Y:S02]  /*d730*/  FMNMX.FTZ R33, R30, R33, !PT ;  /* 0x000000211e217209 */ /* 0x000fe40007810000 */
[----:B------:R-:W-:Y:S02]  /*d740*/  ISETP.LT.OR P4, PT, R49, 0x49, P4 ;  /* 0x000000493100780c */ /* 0x000fe40002781670 */
[----:B------:R-:W-:Y:S01]  /*d750*/  FSEL R174, R34, -INF , !P3 ;  /* 0xff80000022ae7808 */ /* 0x000fe20005800000 */
[--C-:B------:R-:W-:Y:S01]  /*d760*/  FFMA.FTZ R34, R166, R9, -R41.reuse ;  /* 0x00000009a6227223 */ /* 0x100fe20000010829 */
[----:B------:R-:W-:Y:S01]  /*d770*/  ISETP.GT.AND P3, PT, R51, 0x49, P2 ;  /* 0x000000493300780c */ /* 0x000fe20001764270 */
[----:B------:R-:W-:Y:S01]  /*d780*/  MUFU.EX2 R25, R25 ;  /* 0x0000001900197308 */ /* 0x000fe20000000800 */
[----:B------:R-:W-:Y:S01]  /*d790*/  FMNMX.FTZ R33, R196, R33, !PT ;  /* 0x00000021c4217209 */ /* 0x000fe20007810000 */
[----:B-1----:R-:W-:Y:S01]  /*d7a0*/  FFMA.FTZ R8, R156, R9, -R41 ;  /* 0x000000099c087223 */ /* 0x002fe20000010829 */
[----:B------:R-:W-:-:S02]  /*d7b0*/  FSEL R38, R38, -INF , !P4 ;  /* 0xff80000026267808 */ /* 0x000fc40006000000 */
[----:B------:R-:W-:Y:S02]  /*d7c0*/  ISETP.GT.AND P4, PT, R51, 0x50, P2 ;  /* 0x000000503300780c */ /* 0x000fe40001784270 */
[C---:B------:R-:W-:Y:S01]  /*d7d0*/  ISETP.LT.OR P3, PT, R49.reuse, 0x4a, P3 ;  /* 0x0000004a3100780c */ /* 0x040fe20001f61670 */
[----:B------:R-:W-:Y:S01]  /*d7e0*/  MUFU.EX2 R34, R34 ;  /* 0x0000002200227308 */ /* 0x000fe20000000800 */
[----:B------:R-:W-:Y:S02]  /*d7f0*/  FMNMX.FTZ R33, R194, R33, !PT ;  /* 0x00000021c2217209 */ /* 0x000fe40007810000 */
[----:B------:R-:W-:Y:S02]  /*d800*/  ISETP.LT.OR P4, PT, R49, 0x51, P4 ;  /* 0x000000513100780c */ /* 0x000fe40002781670 */
[----:B------:R-:W-:Y:S02]  /*d810*/  FSEL R166, R35, -INF , !P3 ;  /* 0xff80000023a67808 */ /* 0x000fe40005800000 */
[----:B------:R-:W-:Y:S01]  /*d820*/  ISETP.GT.AND P3, PT, R51, 0x51, P2 ;  /* 0x000000513300780c */ /* 0x000fe20001764270 */
[----:B------:R-:W-:Y:S01]  /*d830*/  MUFU.EX2 R62, R62 ;  /* 0x0000003e003e7308 */ /* 0x000fe20000000800 */
[----:B------:R-:W-:-:S02]  /*d840*/  FMNMX.FTZ R35, R174, R33, !PT ;  /* 0x00000021ae237209 */ /* 0x000fc40007810000 */
[----:B------:R-:W-:Y:S01]  /*d850*/  FSEL R158, R42, -INF , !P4 ;  /* 0xff8000002a9e7808 */ /* 0x000fe20006000000 */
[----:B------:R-:W-:Y:S01]  /*d860*/  FFMA.FTZ R42, R162, R9, -R41 ;  /* 0x00000009a22a7223 */ /* 0x000fe20000010829 */
[----:B------:R-:W-:Y:S02]  /*d870*/  ISETP.GT.AND P4, PT, R51, 0x58, P2 ;  /* 0x000000583300780c */ /* 0x000fe40001784270 */
[C---:B------:R-:W-:Y:S01]  /*d880*/  ISETP.LT.OR P3, PT, R49.reuse, 0x52, P3 ;  /* 0x000000523100780c */ /* 0x040fe20001f61670 */
[----:B------:R1:W-:Y:S01]  /*d890*/  MUFU.EX2 R33, R8 ;  /* 0x0000000800217308 */ /* 0x0003e20000000800 */
[----:B------:R-:W-:Y:S02]  /*d8a0*/  FMNMX.FTZ R35, R38, R35, !PT ;  /* 0x0000002326237209 */ /* 0x000fe40007810000 */
[----:B------:R-:W-:Y:S02]  /*d8b0*/  ISETP.LT.OR P4, PT, R49, 0x59, P4 ;  /* 0x000000593100780c */ /* 0x000fe40002781670 */
[----:B------:R-:W-:-:S02]  /*d8c0*/  FSEL R162, R37, -INF , !P3 ;  /* 0xff80000025a27808 */ /* 0x000fc40005800000 */
[----:B------:R-:W-:Y:S01]  /*d8d0*/  FMNMX.FTZ R35, R166, R35, !PT ;  /* 0x00000023a6237209 */ /* 0x000fe20007810000 */
[----:B------:R-:W-:Y:S01]  /*d8e0*/  MUFU.EX2 R42, R42 ;  /* 0x0000002a002a7308 */ /* 0x000fe20000000800 */
[----:B------:R-:W-:Y:S01]  /*d8f0*/  ISETP.GT.AND P3, PT, R51, 0x59, P2 ;  /* 0x000000593300780c */ /* 0x000fe20001764270 */
[----:B-1----:R-:W-:Y:S01]  /*d900*/  FFMA.FTZ R8, R152, R9, -R41 ;  /* 0x0000000998087223 */ /* 0x002fe20000010829 */
[----:B------:R-:W-:Y:S02]  /*d910*/  FSEL R198, R43, -INF , !P4 ;  /* 0xff8000002bc67808 */ /* 0x000fe40006000000 */
[----:B------:R-:W-:Y:S02]  /*d920*/  FMNMX.FTZ R35, R158, R35, !PT ;  /* 0x000000239e237209 */ /* 0x000fe40007810000 */
[----:B------:R-:W-:Y:S01]  /*d930*/  ISETP.GT.AND P4, PT, R51, 0x60, P2 ;  /* 0x000000603300780c */ /* 0x000fe20001784270 */
[----:B------:R-:W-:Y:S01]  /*d940*/  MUFU.EX2 R52, R52 ;  /* 0x0000003400347308 */ /* 0x000fe20000000800 */
[----:B------:R-:W-:-:S02]  /*d950*/  ISETP.LT.OR P3, PT, R49, 0x5a, P3 ;  /* 0x0000005a3100780c */ /* 0x000fc40001f61670 */
[----:B------:R-:W-:Y:S02]  /*d960*/  FMNMX.FTZ R37, R162, R35, !PT ;  /* 0x00000023a2257209 */ /* 0x000fe40007810000 */
[----:B------:R-:W-:Y:S02]  /*d970*/  ISETP.LT.OR P4, PT, R49, 0x61, P4 ;  /* 0x000000613100780c */ /* 0x000fe40002781670 */
[----:B------:R-:W-:Y:S01]  /*d980*/  FSEL R156, R36, -INF , !P3 ;  /* 0xff800000249c7808 */ /* 0x000fe20005800000 */
[----:B------:R-:W-:Y:S01]  /*d990*/  FFMA.FTZ R36, R154, R9, -R41 ;  /* 0x000000099a247223 */ /* 0x000fe20000010829 */
[----:B------:R-:W-:Y:S01]  /*d9a0*/  ISETP.GT.AND P3, PT, R51, 0x61, P2 ;  /* 0x000000613300780c */ /* 0x000fe20001764270 */
[----:B------:R-:W-:Y:S01]  /*d9b0*/  MUFU.EX2 R35, R8 ;  /* 0x0000000800237308 */ /* 0x000fe20000000800 */
[----:B------:R-:W-:Y:S02]  /*d9c0*/  FMNMX.FTZ R37, R198, R37, !PT ;  /* 0x00000025c6257209 */ /* 0x000fe40007810000 */
[----:B------:R-:W-:-:S02]  /*d9d0*/  FSEL R44, R44, -INF , !P4 ;  /* 0xff8000002c2c7808 */ /* 0x000fc40006000000 */
[----:B------:R-:W-:Y:S02]  /*d9e0*/  ISETP.GT.AND P4, PT, R51, 0x68, P2 ;  /* 0x000000683300780c */ /* 0x000fe40001784270 */
[C---:B------:R-:W-:Y:S01]  /*d9f0*/  ISETP.LT.OR P3, PT, R49.reuse, 0x62, P3 ;  /* 0x000000623100780c */ /* 0x040fe20001f61670 */
[----:B------:R-:W-:Y:S01]  /*da00*/  MUFU.EX2 R36, R36 ;  /* 0x0000002400247308 */ /* 0x000fe20000000800 */
[----:B------:R-:W-:Y:S02]  /*da10*/  FMNMX.FTZ R37, R156, R37, !PT ;  /* 0x000000259c257209 */ /* 0x000fe40007810000 */
[----:B------:R-:W-:Y:S02]  /*da20*/  ISETP.LT.OR P4, PT, R49, 0x69, P4 ;  /* 0x000000693100780c */ /* 0x000fe40002781670 */
[----:B------:R-:W-:Y:S01]  /*da30*/  FSEL R152, R45, -INF , !P3 ;  /* 0xff8000002d987808 */ /* 0x000fe20005800000 */
[----:B------:R-:W-:Y:S01]  /*da40*/  FFMA.FTZ R45, R82, R9, -R41 ;  /* 0x00000009522d7223 */ /* 0x000fe20000010829 */
[----:B------:R-:W-:-:S02]  /*da50*/  ISETP.GT.AND P3, PT, R51, 0x69, P2 ;  /* 0x000000693300780c */ /* 0x000fc40001764270 */
[----:B------:R-:W-:Y:S02]  /*da60*/  FMNMX.FTZ R37, R44, R37, !PT ;  /* 0x000000252c257209 */ /* 0x000fe40007810000 */
[----:B------:R-:W-:Y:S01]  /*da70*/  FSEL R154, R47, -INF , !P4 ;  /* 0xff8000002f9a7808 */ /* 0x000fe20006000000 */
[----:B------:R-:W-:Y:S01]  /*da80*/  FFMA.FTZ R47, R80, R9, -R41 ;  /* 0x00000009502f7223 */ /* 0x000fe20000010829 */
[----:B------:R-:W-:Y:S02]  /*da90*/  ISETP.GT.AND P4, PT, R51, 0x70, P2 ;  /* 0x000000703300780c */ /* 0x000fe40001784270 */
[C---:B------:R-:W-:Y:S02]  /*daa0*/  ISETP.LT.OR P3, PT, R49.reuse, 0x6a, P3 ;  /* 0x0000006a3100780c */ /* 0x040fe40001f61670 */
[----:B------:R-:W-:Y:S02]  /*dab0*/  FMNMX.FTZ R39, R152, R37, !PT ;  /* 0x0000002598277209 */ /* 0x000fe40007810000 */
[----:B------:R-:W-:Y:S01]  /*dac0*/  ISETP.LT.OR P4, PT, R49, 0x71, P4 ;  /* 0x000000713100780c */ /* 0x000fe20002781670 */
[----:B------:R1:W-:Y:S01]  /*dad0*/  MUFU.EX2 R37, R84 ;  /* 0x0000005400257308 */ /* 0x0003e20000000800 */
[----:B------:R-:W-:-:S02]  /*dae0*/  FSEL R46, R46, -INF , !P3 ;  /* 0xff8000002e2e7808 */ /* 0x000fc40005800000 */
[C---:B------:R-:W-:Y:S02]  /*daf0*/  ISETP.GT.AND P3, PT, R51.reuse, 0x71, P2 ;  /* 0x000000713300780c */ /* 0x040fe40001764270 */
[----:B------:R-:W-:Y:S02]  /*db00*/  FMNMX.FTZ R39, R154, R39, !PT ;  /* 0x000000279a277209 */ /* 0x000fe40007810000 */
[----:B------:R-:W-:Y:S02]  /*db10*/  FSEL R50, R50, -INF , !P4 ;  /* 0xff80000032327808 */ /* 0x000fe40006000000 */
[----:B------:R-:W-:Y:S02]  /*db20*/  ISETP.GT.AND P4, PT, R51, 0x78, P2 ;  /* 0x000000783300780c */ /* 0x000fe40001784270 */
[----:B------:R-:W-:Y:S02]  /*db30*/  ISETP.LT.OR P3, PT, R49, 0x72, P3 ;  /* 0x000000723100780c */ /* 0x000fe40001f61670 */
[----:B------:R-:W-:-:S02]  /*db40*/  FMNMX.FTZ R39, R46, R39, !PT ;  /* 0x000000272e277209 */ /* 0x000fc40007810000 */
[----:B------:R-:W-:Y:S01]  /*db50*/  ISETP.GT.AND P2, PT, R51, 0x79, P2 ;  /* 0x000000793300780c */ /* 0x000fe20001744270 */
[-CC-:B------:R-:W-:Y:S01]  /*db60*/  FFMA.FTZ R51, R58, R9.reuse, -R41.reuse ;  /* 0x000000093a337223 */ /* 0x180fe20000010829 */
[C---:B------:R-:W-:Y:S01]  /*db70*/  ISETP.LT.OR P4, PT, R49.reuse, 0x79, P4 ;  /* 0x000000793100780c */ /* 0x040fe20002781670 */
[----:B------:R-:W-:Y:S01]  /*db80*/  FFMA.FTZ R58, R60, R9, -R41 ;  /* 0x000000093c3a7223 */ /* 0x000fe20000010829 */
[----:B------:R-:W-:Y:S02]  /*db90*/  FSEL R82, R48, -INF , !P3 ;  /* 0xff80000030527808 */ /* 0x000fe40005800000 */
[----:B------:R-:W-:Y:S01]  /*dba0*/  FMNMX.FTZ R39, R50, R39, !PT ;  /* 0x0000002732277209 */ /* 0x000fe20007810000 */
[----:B------:R2:W-:Y:S01]  /*dbb0*/  MUFU.EX2 R48, R45 ;  /* 0x0000002d00307308 */ /* 0x0005e20000000800 */
[----:B------:R-:W-:Y:S02]  /*dbc0*/  ISETP.LT.OR P2, PT, R49, 0x7a, P2 ;  /* 0x0000007a3100780c */ /* 0x000fe40001741670 */
[----:B-1----:R-:W-:-:S02]  /*dbd0*/  FSEL R84, R53, -INF , !P4 ;  /* 0xff80000035547808 */ /* 0x002fc40006000000 */
[----:B------:R-:W-:Y:S02]  /*dbe0*/  FMNMX.FTZ R43, R82, R39, !PT ;  /* 0x00000027522b7209 */ /* 0x000fe40007810000 */
[----:B------:R-:W-:Y:S01]  /*dbf0*/  FSEL R80, R54, -INF , !P2 ;  /* 0xff80000036507808 */ /* 0x000fe20005000000 */
[----:B------:R1:W-:Y:S01]  /*dc00*/  MUFU.EX2 R39, R47 ;  /* 0x0000002f00277308 */ /* 0x0003e20000000800 */
[----:B------:R-:W-:Y:S01]  /*dc10*/  FMNMX.FTZ R43, R84, R43, !PT ;  /* 0x0000002b542b7209 */ /* 0x000fe20007810000 */
[-CC-:B--2---:R-:W-:Y:S01]  /*dc20*/  FFMA.FTZ R45, R72, R9.reuse, -R41.reuse ;  /* 0x00000009482d7223 */ /* 0x184fe20000010829 */
[----:B------:R-:W-:Y:S01]  /*dc30*/  FSEL R60, R7, RZ, P5 ;  /* 0x000000ff073c7208 */ /* 0x000fe20002800000 */
[--C-:B------:R-:W-:Y:S01]  /*dc40*/  FFMA.FTZ R54, R74, R9, -R41.reuse ;  /* 0x000000094a367223 */ /* 0x100fe20000010829 */
[----:B------:R-:W-:Y:S01]  /*dc50*/  FMNMX.FTZ R8, R80, R43, !PT ;  /* 0x0000002b50087209 */ /* 0x000fe20007810000 */
[-CC-:B------:R-:W-:Y:S01]  /*dc60*/  FFMA.FTZ R43, R70, R9.reuse, -R41.reuse ;  /* 0x00000009462b7223 */ /* 0x180fe20000010829 */
[-C--:B------:R-:W-:Y:S01]  /*dc70*/  FFMA.FTZ R70, R78, R9.reuse, -R41 ;  /* 0x000000094e467223 */ /* 0x080fe20000010829 */
[----:B------:R-:W-:Y:S01]  /*dc80*/  FADD.FTZ R60, -R60, R11 ;  /* 0x0000000b3c3c7221 */ /* 0x000fe20000010100 */
[-CC-:B------:R-:W-:Y:S01]  /*dc90*/  FFMA.FTZ R72, R76, R9.reuse, -R41.reuse ;  /* 0x000000094c487223 */ /* 0x180fe20000010829 */
[----:B------:R-:W2:Y:S01]  /*dca0*/  SHFL.BFLY PT, R49, R8, 0x2, 0x1f ;  /* 0x0c401f0008317f89 */ /* 0x000ea200000e0000 */
[-CC-:B-1----:R-:W-:Y:S01]  /*dcb0*/  FFMA.FTZ R47, R68, R9.reuse, -R41.reuse ;  /* 0x00000009442f7223 */ /* 0x182fe20000010829 */
[----:B------:R-:W-:Y:S01]  /*dcc0*/  FMUL.FTZ R56, R60, R9 ;  /* 0x000000093c387220 */ /* 0x000fe20000410000 */
[----:B------:R-:W-:Y:S08]  /*dcd0*/  MUFU.EX2 R54, R54 ;  /* 0x0000003600367308 */ /* 0x000ff00000000800 */
[----:B------:R-:W1:Y:S08]  /*dce0*/  MUFU.EX2 R56, R56 ;  /* 0x0000003800387308 */ /* 0x000e700000000800 */
[----:B------:R-:W-:Y:S01]  /*dcf0*/  MUFU.EX2 R43, R43 ;  /* 0x0000002b002b7308 */ /* 0x000fe20000000800 */
[----:B--2---:R-:W-:Y:S01]  /*dd00*/  FMNMX.FTZ R53, R8, R49, !PT ;  /* 0x0000003108357209 */ /* 0x004fe20007810000 */
[----:B------:R-:W-:-:S06]  /*dd10*/  FFMA.FTZ R49, R64, R9, -R41 ;  /* 0x0000000940317223 */ /* 0x000fcc0000010829 */
[----:B------:R-:W-:Y:S01]  /*dd20*/  MUFU.EX2 R70, R70 ;  /* 0x0000004600467308 */ /* 0x000fe20000000800 */
[-C--:B-1----:R-:W-:Y:S01]  /*dd30*/  FMUL.FTZ R88, R88, R56.reuse ;  /* 0x0000003858587220 */ /* 0x082fe20000410000 */
[----:B------:R-:W1:Y:S01]  /*dd40*/  SHFL.BFLY PT, R8, R53, 0x1, 0x1f ;  /* 0x0c201f0035087f89 */ /* 0x000e6200000e0000 */
[-C--:B------:R-:W-:Y:S01]  /*dd50*/  FMUL.FTZ R89, R89, R56.reuse ;  /* 0x0000003859597220 */ /* 0x080fe20000410000 */
[-C--:B------:R-:W-:Y:S01]  /*dd60*/  FMUL.FTZ R92, R92, R56.reuse ;  /* 0x000000385c5c7220 */ /* 0x080fe20000410000 */
[-C--:B------:R-:W-:Y:S01]  /*dd70*/  FMUL.FTZ R93, R93, R56.reuse ;  /* 0x000000385d5d7220 */ /* 0x080fe20000410000 */
[-C--:B------:R-:W-:Y:S01]  /*dd80*/  FMUL.FTZ R96, R96, R56.reuse ;  /* 0x0000003860607220 */ /* 0x080fe20000410000 */
[-C--:B------:R-:W-:Y:S01]  /*dd90*/  FMUL.FTZ R97, R97, R56.reuse ;  /* 0x0000003861617220 */ /* 0x080fe20000410000 */
[----:B------:R-:W-:Y:S01]  /*dda0*/  MUFU.EX2 R45, R45 ;  /* 0x0000002d002d7308 */ /* 0x000fe20000000800 */
[-C--:B------:R-:W-:Y:S01]  /*ddb0*/  FMUL.FTZ R100, R100, R56.reuse ;  /* 0x0000003864647220 */ /* 0x080fe20000410000 */
[-C--:B------:R-:W-:Y:S01]  /*ddc0*/  FMUL.FTZ R101, R101, R56.reuse ;  /* 0x0000003865657220 */ /* 0x080fe20000410000 */
        /* <DEDUP_REMOVED lines=14> */
[----:B------:R-:W-:Y:S01]  /*deb0*/  FMUL.FTZ R128, R128, R56 ;  /* 0x0000003880807220 */ /* 0x000fe20000410000 */
[----:B-1----:R-:W-:Y:S01]  /*dec0*/  FMNMX.FTZ R8, R53, R8, !PT ;  /* 0x0000000835087209 */ /* 0x002fe20007810000 */
[-C--:B------:R-:W-:Y:S01]  /*ded0*/  FMUL.FTZ R129, R129, R56.reuse ;  /* 0x0000003881817220 */ /* 0x080fe20000410000 */
[-C--:B------:R-:W-:Y:S01]  /*dee0*/  FMUL.FTZ R132, R132, R56.reuse ;  /* 0x0000003884847220 */ /* 0x080fe20000410000 */
[-C--:B------:R-:W-:Y:S01]  /*def0*/  FMUL.FTZ R133, R133, R56.reuse ;  /* 0x0000003885857220 */ /* 0x080fe20000410000 */
[C---:B------:R-:W-:Y:S01]  /*df00*/  FSETP.NEU.FTZ.AND P2, PT, R8.reuse, -INF , PT ;  /* 0xff8000000800780b */ /* 0x040fe20003f5d000 */
[-C--:B------:R-:W-:Y:S01]  /*df10*/  FMUL.FTZ R11, R8, R9.reuse ;  /* 0x00000009080b7220 */ /* 0x080fe20000410000 */
[----:B------:R1:W-:Y:S01]  /*df20*/  MUFU.EX2 R53, R55 ;  /* 0x0000003700357308 */ /* 0x0003e20000000800 */
[-C--:B------:R-:W-:Y:S01]  /*df30*/  FMUL.FTZ R136, R136, R56.reuse ;  /* 0x0000003888887220 */ /* 0x080fe20000410000 */
[-C--:B------:R-:W-:Y:S01]  /*df40*/  FMUL.FTZ R137, R137, R56.reuse ;  /* 0x0000003889897220 */ /* 0x080fe20000410000 */
[----:B------:R-:W-:Y:S01]  /*df50*/  FMUL.FTZ R140, R140, R56 ;  /* 0x000000388c8c7220 */ /* 0x000fe20000410000 */
[----:B------:R-:W-:Y:S01]  /*df60*/  FSEL R41, R11, RZ, P2 ;  /* 0x000000ff0b297208 */ /* 0x000fe20001000000 */
[----:B------:R-:W-:Y:S01]  /*df70*/  FFMA.FTZ R11, R56, R4, R13 ;  /* 0x00000004380b7223 */ /* 0x000fe2000001000d */
[-C--:B------:R-:W-:Y:S01]  /*df80*/  FMUL.FTZ R141, R141, R56.reuse ;  /* 0x000000388d8d7220 */ /* 0x080fe20000410000 */
[----:B------:R-:W-:Y:S01]  /*df90*/  FMUL.FTZ R144, R144, R56 ;  /* 0x0000003890907220 */ /* 0x000fe20000410000 */
[----:B------:R-:W-:Y:S01]  /*dfa0*/  MUFU.EX2 R49, R49 ;  /* 0x0000003100317308 */ /* 0x000fe20000000800 */
[----:B------:R-:W-:Y:S01]  /*dfb0*/  FADD.FTZ R11, R180, R11 ;  /* 0x0000000bb40b7221 */ /* 0x000fe20000010000 */
[----:B------:R-:W-:Y:S01]  /*dfc0*/  FFMA.FTZ R173, R32, R9, -R41 ;  /* 0x0000000920ad7223 */ /* 0x000fe20000010829 */
[----:B------:R-:W-:-:S02]  /*dfd0*/  IMAD.U32 R32, RZ, RZ, UR59 ;  /* 0x0000003bff207e24 */ /* 0x000fc4000f8e00ff */
[-C--:B------:R-:W-:Y:S01]  /*dfe0*/  FFMA.FTZ R60, R29, R9.reuse, -R41 ;  /* 0x000000091d3c7223 */ /* 0x080fe20000010829 */
[----:B------:R-:W-:Y:S01]  /*dff0*/  FADD.FTZ R4, R182, R11 ;  /* 0x0000000bb6047221 */ /* 0x000fe20000010000 */
[-CC-:B------:R-:W-:Y:S01]  /*e000*/  FFMA.FTZ R171, R30, R9.reuse, -R41.reuse ;  /* 0x000000091eab7223 */ /* 0x180fe20000010829 */
[-CC-:B------:R-:W-:Y:S01]  /*e010*/  FFMA.FTZ R181, R164, R9.reuse, -R41.reuse ;  /* 0x00000009a4b57223 */ /* 0x180fe20000010829 */
[----:B------:R-:W-:Y:S01]  /*e020*/  @!P1 LEA R32, R32, UR39, 0x3 ;  /* 0x0000002720209c11 */ /* 0x000fe2000f8e18ff */
[----:B------:R-:W-:Y:S01]  /*e030*/  FADD.FTZ R11, R15, R4 ;  /* 0x000000040f0b7221 */ /* 0x000fe20000010000 */
[----:B------:R-:W-:Y:S01]  /*e040*/  MUFU.EX2 R60, R60 ;  /* 0x0000003c003c7308 */ /* 0x000fe20000000800 */
[-CC-:B------:R-:W-:Y:S01]  /*e050*/  FFMA.FTZ R183, R40, R9.reuse, -R41.reuse ;  /* 0x0000000928b77223 */ /* 0x180fe20000010829 */
[-C--:B------:R-:W-:Y:S01]  /*e060*/  FFMA.FTZ R40, R160, R9.reuse, -R41 ;  /* 0x00000009a0287223 */ /* 0x080fe20000010829 */
[----:B------:R-:W-:Y:S01]  /*e070*/  FADD.FTZ R4, R176, R11 ;  /* 0x0000000bb0047221 */ /* 0x000fe20000010000 */
[-CC-:B------:R-:W-:Y:S01]  /*e080*/  FFMA.FTZ R177, R14, R9.reuse, -R41.reuse ;  /* 0x000000090eb17223 */ /* 0x180fe20000010829 */
[-CC-:B------:R-:W-:Y:S01]  /*e090*/  FFMA.FTZ R14, R20, R9.reuse, -R41.reuse ;  /* 0x00000009140e7223 */ /* 0x180fe20000010829 */
[-CC-:B------:R-:W-:Y:S01]  /*e0a0*/  FFMA.FTZ R179, R168, R9.reuse, -R41.reuse ;  /* 0x00000009a8b37223 */ /* 0x180fe20000010829 */
[----:B------:R-:W-:Y:S01]  /*e0b0*/  FADD.FTZ R11, R21, R4 ;  /* 0x00000004150b7221 */ /* 0x000fe20000010000 */
[----:B------:R-:W-:Y:S01]  /*e0c0*/  MUFU.EX2 R181, R181 ;  /* 0x000000b500b57308 */ /* 0x000fe20000000800 */
[-CC-:B------:R-:W-:Y:S01]  /*e0d0*/  FFMA.FTZ R20, R28, R9.reuse, -R41.reuse ;  /* 0x000000091c147223 */ /* 0x180fe20000010829 */
[-C--:B------:R-:W-:Y:S01]  /*e0e0*/  FFMA.FTZ R28, R170, R9.reuse, -R41 ;  /* 0x00000009aa1c7223 */ /* 0x080fe20000010829 */
[----:B------:R-:W-:Y:S01]  /*e0f0*/  FADD.FTZ R4, R178, R11 ;  /* 0x0000000bb2047221 */ /* 0x000fe20000010000 */
[-CC-:B------:R-:W-:Y:S01]  /*e100*/  FFMA.FTZ R175, R172, R9.reuse, -R41.reuse ;  /* 0x00000009acaf7223 */ /* 0x180fe20000010829 */
[--C-:B------:R-:W-:Y:S01]  /*e110*/  FFMA.FTZ R38, R38, R9, -R41.reuse ;  /* 0x0000000926267223 */ /* 0x100fe20000010829 */
[----:B------:R-:W-:Y:S01]  /*e120*/  F2FP.BF16.F32.PACK_AB R180, R180, R13 ;  /* 0x0000000db4b4723e */ /* 0x000fe200000010ff */
[----:B------:R-:W-:Y:S01]  /*e130*/  FADD.FTZ R4, R25, R4 ;  /* 0x0000000419047221 */ /* 0x000fe20000010000 */
[----:B------:R-:W-:Y:S01]  /*e140*/  MUFU.EX2 R183, R183 ;  /* 0x000000b700b77308 */ /* 0x000fe20000000800 */
[-CC-:B------:R-:W-:Y:S01]  /*e150*/  FFMA.FTZ R24, R24, R9.reuse, -R41.reuse ;  /* 0x0000000918187223 */ /* 0x180fe20000010829 */
[-CC-:B------:R-:W-:Y:S01]  /*e160*/  FFMA.FTZ R169, R192, R9.reuse, -R41.reuse ;  /* 0x00000009c0a97223 */ /* 0x180fe20000010829 */
[----:B------:R-:W-:Y:S01]  /*e170*/  FADD.FTZ R11, R27, R4 ;  /* 0x000000041b0b7221 */ /* 0x000fe20000010000 */
[--C-:B------:R-:W-:Y:S01]  /*e180*/  FFMA.FTZ R26, R26, R9, -R41.reuse ;  /* 0x000000091a1a7223 */ /* 0x100fe20000010829 */
[----:B------:R-:W-:Y:S01]  /*e190*/  F2FP.BF16.F32.PACK_AB R172, R34, R27 ;  /* 0x0000001b22ac723e */ /* 0x000fe200000010ff */
[-C--:B------:R-:W-:Y:S01]  /*e1a0*/  FFMA.FTZ R196, R196, R9.reuse, -R41 ;  /* 0x00000009c4c47223 */ /* 0x080fe20000010829 */
[----:B------:R-:W-:Y:S01]  /*e1b0*/  FADD.FTZ R4, R34, R11 ;  /* 0x0000000b22047221 */ /* 0x000fe20000010000 */
[----:B------:R-:W-:Y:S01]  /*e1c0*/  FSEL R11, R8, RZ, P2 ;  /* 0x000000ff080b7208 */ /* 0x000fe20001000000 */
[----:B------:R-:W-:Y:S01]  /*e1d0*/  MUFU.EX2 R40, R40 ;  /* 0x0000002800287308 */ /* 0x000fe20000000800 */
[-CC-:B------:R-:W-:Y:S01]  /*e1e0*/  FFMA.FTZ R165, R194, R9.reuse, -R41.reuse ;  /* 0x00000009c2a57223 */ /* 0x180fe20000010829 */
[----:B------:R-:W-:Y:S01]  /*e1f0*/  FADD.FTZ R29, R31, R4 ;  /* 0x000000041f1d7221 */ /* 0x000fe20000010000 */
[-CC-:B------:R-:W-:Y:S01]  /*e200*/  FFMA.FTZ R166, R166, R9.reuse, -R41.reuse ;  /* 0x00000009a6a67223 */ /* 0x180fe20000010829 */
[----:B------:R-:W-:Y:S01]  /*e210*/  FADD.FTZ R4, -R11, R12 ;  /* 0x0000000c0b047221 */ /* 0x000fe20000010100 */
[----:B------:R-:W-:Y:S01]  /*e220*/  FFMA.FTZ R158, R158, R9, -R41 ;  /* 0x000000099e9e7223 */ /* 0x000fe20000010829 */
[----:B------:R-:W-:Y:S01]  /*e230*/  FADD.FTZ R30, R42, R29 ;  /* 0x0000001d2a1e7221 */ /* 0x000fe20000010000 */
[----:B------:R-:W-:-:S02]  /*e240*/  @!P1 VIADD R29, R32, 0x28860 ;  /* 0x00028860201d9836 */ /* 0x000fc40000000000 */
[-C--:B------:R-:W-:Y:S01]  /*e250*/  FMUL.FTZ R4, R4, R9.reuse ;  /* 0x0000000904047220 */ /* 0x080fe20000410000 */
[----:B------:R-:W-:Y:S01]  /*e260*/  MUFU.EX2 R177, R177 ;  /* 0x000000b100b17308 */ /* 0x000fe20000000800 */
[----:B------:R-:W-:Y:S01]  /*e270*/  FADD.FTZ R11, R33, R30 ;  /* 0x0000001e210b7221 */ /* 0x000fe20000010000 */
[-C--:B------:R-:W-:Y:S01]  /*e280*/  FFMA.FTZ R162, R162, R9.reuse, -R41 ;  /* 0x00000009a2a27223 */ /* 0x080fe20000010829 */
[----:B------:R-:W-:Y:S01]  /*e290*/  @!P1 PRMT R29, RZ, 0x654, R29 ;  /* 0x00000654ff1d9816 */ /* 0x000fe2000000001d */
[-C--:B------:R-:W-:Y:S01]  /*e2a0*/  FFMA.FTZ R198, R198, R9.reuse, -R41 ;  /* 0x00000009c6c67223 */ /* 0x080fe20000010829 */
[----:B------:R-:W-:Y:S01]  /*e2b0*/  FADD.FTZ R30, R36, R11 ;  /* 0x0000000b241e7221 */ /* 0x000fe20000010000 */
[-CC-:B------:R-:W-:Y:S01]  /*e2c0*/  FFMA.FTZ R44, R44, R9.reuse, -R41.reuse ;  /* 0x000000092c2c7223 */ /* 0x180fe20000010829 */
[----:B------:R2:W-:Y:S01]  /*e2d0*/  @!P1 SYNCS.ARRIVE.TRANS64.RED.A1T0 RZ, [R29+URZ], RZ ;  /* 0x000000ff1dff99a7 */ /* 0x0005e2000810043f */
[----:B------:R-:W3:Y:S01]  /*e2e0*/  MUFU.EX2 R11, R4 ;  /* 0x00000004000b7308 */ /* 0x000ee20000000800 */
[-CC-:B------:R-:W-:Y:S01]  /*e2f0*/  FFMA.FTZ R46, R46, R9.reuse, -R41.reuse ;  /* 0x000000092e2e7223 */ /* 0x180fe20000010829 */
[-CC-:B------:R-:W-:Y:S01]  /*e300*/  FFMA.FTZ R50, R50, R9.reuse, -R41.reuse ;  /* 0x0000000932327223 */ /* 0x180fe20000010829 */
[-CC-:B------:R-:W-:Y:S01]  /*e310*/  FFMA.FTZ R82, R82, R9.reuse, -R41.reuse ;  /* 0x0000000952527223 */ /* 0x180fe20000010829 */
[-CC-:B------:R-:W-:Y:S01]  /*e320*/  FFMA.FTZ R84, R84, R9.reuse, -R41.reuse ;  /* 0x0000000954547223 */ /* 0x180fe20000010829 */
[----:B------:R-:W-:Y:S01]  /*e330*/  ISETP.GT.AND P2, PT, R6, UR40, PT ;  /* 0x0000002806007c0c */ /* 0x000fe2000bf44270 */
[----:B------:R-:W-:Y:S01]  /*e340*/  UMOV UR59, UR37 ;  /* 0x00000025003b7c82 */ /* 0x000fe20008000000 */
[----:B--2---:R-:W-:Y:S01]  /*e350*/  FADD.FTZ R29, R35, R30 ;  /* 0x0000001e231d7221 */ /* 0x004fe20000010000 */
[----:B------:R-:W2:Y:S01]  /*e360*/  MUFU.EX2 R14, R14 ;  /* 0x0000000e000e7308 */ /* 0x000ea20000000800 */
[-C--:B------:R-:W-:Y:S01]  /*e370*/  FFMA.FTZ R30, R174, R9.reuse, -R41 ;  /* 0x00000009ae1e7223 */ /* 0x080fe20000010829 */
[----:B------:R-:W-:Y:S01]  /*e380*/  F2FP.BF16.F32.PACK_AB R182, R15, R182 ;  /* 0x000000b60fb6723e */ /* 0x000fe200000010ff */
[----:B------:R-:W-:Y:S01]  /*e390*/  FADD.FTZ R32, R86, R29 ;  /* 0x0000001d56207221 */ /* 0x000fe20000010000 */
[-CC-:B------:R-:W-:Y:S01]  /*e3a0*/  FFMA.FTZ R29, R156, R9.reuse, -R41.reuse ;  /* 0x000000099c1d7223 */ /* 0x180fe20000010829 */
[----:B------:R-:W-:Y:S01]  /*e3b0*/  F2FP.BF16.F32.PACK_AB R176, R21, R176 ;  /* 0x000000b015b0723e */ /* 0x000fe200000010ff */
[----:B------:R-:W-:Y:S01]  /*e3c0*/  FMUL.FTZ R145, R145, R56 ;  /* 0x0000003891917220 */ /* 0x000fe20000410000 */
[----:B-1----:R-:W-:Y:S01]  /*e3d0*/  FADD.FTZ R55, R37, R32 ;  /* 0x0000002025377221 */ /* 0x002fe20000010000 */
[----:B------:R-:W1:Y:S01]  /*e3e0*/  MUFU.EX2 R179, R179 ;  /* 0x000000b300b37308 */ /* 0x000e620000000800 */
[----:B------:R-:W-:Y:S01]  /*e3f0*/  FFMA.FTZ R32, R152, R9, -R41 ;  /* 0x0000000998207223 */ /* 0x000fe20000010829 */
[----:B---3--:R-:W-:Y:S01]  /*e400*/  FMUL.FTZ R90, R90, R11 ;  /* 0x0000000b5a5a7220 */ /* 0x008fe20000410000 */
[----:B------:R-:W-:Y:S01]  /*e410*/  FADD.FTZ R4, R48, R55 ;  /* 0x0000003730047221 */ /* 0x000fe20000010000 */
[-CC-:B------:R-:W-:Y:S01]  /*e420*/  FFMA.FTZ R55, R154, R9.reuse, -R41.reuse ;  /* 0x000000099a377223 */ /* 0x180fe20000010829 */
[----:B------:R-:W-:Y:S01]  /*e430*/  FFMA.FTZ R41, R80, R9, -R41 ;  /* 0x0000000950297223 */ /* 0x000fe20000010829 */
[----:B------:R-:W-:Y:S01]  /*e440*/  FMUL.FTZ R91, R91, R11 ;  /* 0x0000000b5b5b7220 */ /* 0x000fe20000410000 */
[----:B------:R-:W-:Y:S01]  /*e450*/  FADD.FTZ R57, R39, R4 ;  /* 0x0000000427397221 */ /* 0x000fe20000010000 */
[----:B------:R-:W-:Y:S01]  /*e460*/  FFMA.FTZ R4, R11, R3, R60 ;  /* 0x000000030b047223 */ /* 0x000fe2000001003c */
[----:B------:R-:W3:Y:S01]  /*e470*/  MUFU.EX2 R20, R20 ;  /* 0x0000001400147308 */ /* 0x000ee20000000800 */
[-C--:B------:R-:W-:Y:S01]  /*e480*/  FMUL.FTZ R94, R94, R11.reuse ;  /* 0x0000000b5e5e7220 */ /* 0x080fe20000410000 */
[----:B------:R-:W-:Y:S01]  /*e490*/  FADD.FTZ R64, R54, R57 ;  /* 0x0000003936407221 */ /* 0x000fe20000010000 */
[----:B------:R-:W-:Y:S01]  /*e4a0*/  FADD.FTZ R4, R181, R4 ;  /* 0x00000004b5047221 */ /* 0x000fe20000010000 */
[-C--:B------:R-:W-:Y:S01]  /*e4b0*/  FMUL.FTZ R95, R95, R11.reuse ;  /* 0x0000000b5f5f7220 */ /* 0x080fe20000410000 */
[-C--:B------:R-:W-:Y:S01]  /*e4c0*/  FMUL.FTZ R98, R98, R11.reuse ;  /* 0x0000000b62627220 */ /* 0x080fe20000410000 */
[----:B------:R-:W-:Y:S01]  /*e4d0*/  FADD.FTZ R57, R43, R64 ;  /* 0x000000402b397221 */ /* 0x000fe20000010000 */
[----:B------:R-:W-:Y:S01]  /*e4e0*/  FADD.FTZ R3, R183, R4 ;  /* 0x00000004b7037221 */ /* 0x000fe20000010000 */
[----:B------:R-:W4:Y:S01]  /*e4f0*/  MUFU.EX2 R173, R173 ;  /* 0x000000ad00ad7308 */ /* 0x000f220000000800 */
[-C--:B------:R-:W-:Y:S01]  /*e500*/  FMUL.FTZ R99, R99, R11.reuse ;  /* 0x0000000b63637220 */ /* 0x080fe20000410000 */
[----:B------:R-:W-:Y:S01]  /*e510*/  FADD.FTZ R64, R70, R57 ;  /* 0x0000003946407221 */ /* 0x000fe20000010000 */
[----:B------:R-:W-:Y:S01]  /*e520*/  FADD.FTZ R4, R40, R3 ;  /* 0x0000000328047221 */ /* 0x000fe20000010000 */
[-C--:B------:R-:W-:Y:S01]  /*e530*/  FMUL.FTZ R102, R102, R11.reuse ;  /* 0x0000000b66667220 */ /* 0x080fe20000410000 */
[-C--:B------:R-:W-:Y:S01]  /*e540*/  FMUL.FTZ R103, R103, R11.reuse ;  /* 0x0000000b67677220 */ /* 0x080fe20000410000 */
[----:B------:R-:W-:Y:S01]  /*e550*/  FADD.FTZ R13, R45, R64 ;  /* 0x000000402d0d7221 */ /* 0x000fe20000010000 */
[----:B------:R-:W-:Y:S01]  /*e560*/  FADD.FTZ R3, R177, R4 ;  /* 0x00000004b1037221 */ /* 0x000fe20000010000 */
[----:B------:R-:W5:Y:S01]  /*e570*/  MUFU.EX2 R28, R28 ;  /* 0x0000001c001c7308 */ /* 0x000f620000000800 */
[-C--:B------:R-:W-:Y:S01]  /*e580*/  FMUL.FTZ R106, R106, R11.reuse ;  /* 0x0000000b6a6a7220 */ /* 0x080fe20000410000 */
[-C--:B------:R-:W-:Y:S01]  /*e590*/  FMUL.FTZ R107, R107, R11.reuse ;  /* 0x0000000b6b6b7220 */ /* 0x080fe20000410000 */
[----:B--2---:R-:W-:Y:S01]  /*e5a0*/  FADD.FTZ R4, R14, R3 ;  /* 0x000000030e047221 */ /* 0x004fe20000010000 */
[-C--:B------:R-:W-:Y:S01]  /*e5b0*/  FMUL.FTZ R110, R110, R11.reuse ;  /* 0x0000000b6e6e7220 */ /* 0x080fe20000410000 */
[-C--:B------:R-:W-:Y:S01]  /*e5c0*/  FMUL.FTZ R111, R111, R11.reuse ;  /* 0x0000000b6f6f7220 */ /* 0x080fe20000410000 */
[-C--:B------:R-:W-:Y:S01]  /*e5d0*/  FMUL.FTZ R114, R114, R11.reuse ;  /* 0x0000000b72727220 */ /* 0x080fe20000410000 */
[----:B-1----:R-:W-:Y:S01]  /*e5e0*/  FADD.FTZ R3, R179, R4 ;  /* 0x00000004b3037221 */ /* 0x002fe20000010000 */
[----:B------:R1:W-:Y:S01]  /*e5f0*/  MUFU.EX2 R68, R38 ;  /* 0x0000002600447308 */ /* 0x0003e20000000800 */
[-C--:B------:R-:W-:Y:S01]  /*e600*/  FMUL.FTZ R115, R115, R11.reuse ;  /* 0x0000000b73737220 */ /* 0x080fe20000410000 */
[-C--:B------:R-:W-:Y:S01]  /*e610*/  FMUL.FTZ R118, R118, R11.reuse ;  /* 0x0000000b76767220 */ /* 0x080fe20000410000 */
[----:B---3--:R-:W-:Y:S01]  /*e620*/  FADD.FTZ R4, R20, R3 ;  /* 0x0000000314047221 */ /* 0x008fe20000010000 */
[-C--:B------:R-:W-:Y:S01]  /*e630*/  FMUL.FTZ R119, R119, R11.reuse ;  /* 0x0000000b77777220 */ /* 0x080fe20000410000 */
[-C--:B------:R-:W-:Y:S01]  /*e640*/  FMUL.FTZ R122, R122, R11.reuse ;  /* 0x0000000b7a7a7220 */ /* 0x080fe20000410000 */
[-C--:B------:R-:W-:Y:S01]  /*e650*/  FMUL.FTZ R123, R123, R11.reuse ;  /* 0x0000000b7b7b7220 */ /* 0x080fe20000410000 */
[----:B----4-:R-:W-:Y:S01]  /*e660*/  FADD.FTZ R3, R173, R4 ;  /* 0x00000004ad037221 */ /* 0x010fe20000010000 */
[----:B------:R-:W2:Y:S01]  /*e670*/  MUFU.EX2 R175, R175 ;  /* 0x000000af00af7308 */ /* 0x000ea20000000800 */
[----:B-1----:R-:W-:Y:S01]  /*e680*/  FADD.FTZ R38, R72, R13 ;  /* 0x0000000d48267221 */ /* 0x002fe20000010000 */
[-C--:B------:R-:W-:Y:S01]  /*e690*/  FMUL.FTZ R126, R126, R11.reuse ;  /* 0x0000000b7e7e7220 */ /* 0x080fe20000410000 */
[----:B-----5:R-:W-:Y:S01]  /*e6a0*/  FADD.FTZ R4, R28, R3 ;  /* 0x000000031c047221 */ /* 0x020fe20000010000 */
[-C--:B------:R-:W-:Y:S01]  /*e6b0*/  FMUL.FTZ R127, R127, R11.reuse ;  /* 0x0000000b7f7f7220 */ /* 0x080fe20000410000 */
[----:B------:R-:W-:Y:S01]  /*e6c0*/  FADD.FTZ R13, R47, R38 ;  /* 0x000000262f0d7221 */ /* 0x000fe20000010000 */
[-C--:B------:R-:W-:Y:S01]  /*e6d0*/  FMUL.FTZ R130, R130, R11.reuse ;  /* 0x0000000b82827220 */ /* 0x080fe20000410000 */
[-C--:B------:R-:W-:Y:S01]  /*e6e0*/  FMUL.FTZ R131, R131, R11.reuse ;  /* 0x0000000b83837220 */ /* 0x080fe20000410000 */
[----:B------:R-:W1:Y:S01]  /*e6f0*/  MUFU.EX2 R51, R51 ;  /* 0x0000003300337308 */ /* 0x000e620000000800 */
[----:B------:R-:W-:Y:S01]  /*e700*/  FADD.FTZ R34, R66, R13 ;  /* 0x0000000d42227221 */ /* 0x000fe20000010000 */
[-C--:B------:R-:W-:Y:S01]  /*e710*/  FMUL.FTZ R134, R134, R11.reuse ;  /* 0x0000000b86867220 */ /* 0x080fe20000410000 */
[-C--:B------:R-:W-:Y:S01]  /*e720*/  FMUL.FTZ R135, R135, R11.reuse ;  /* 0x0000000b87877220 */ /* 0x080fe20000410000 */
[-C--:B------:R-:W-:Y:S01]  /*e730*/  FMUL.FTZ R138, R138, R11.reuse ;  /* 0x0000000b8a8a7220 */ /* 0x080fe20000410000 */
[----:B------:R-:W-:Y:S01]  /*e740*/  FADD.FTZ R13, R49, R34 ;  /* 0x00000022310d7221 */ /* 0x000fe20000010000 */
[-C--:B------:R-:W-:Y:S01]  /*e750*/  FMUL.FTZ R139, R139, R11.reuse ;  /* 0x0000000b8b8b7220 */ /* 0x080fe20000410000 */
[-C--:B------:R-:W-:Y:S01]  /*e760*/  FMUL.FTZ R142, R142, R11.reuse ;  /* 0x0000000b8e8e7220 */ /* 0x080fe20000410000 */
[----:B------:R-:W3:Y:S01]  /*e770*/  MUFU.EX2 R24, R24 ;  /* 0x0000001800187308 */ /* 0x000ee20000000800 */
[----:B------:R-:W-:Y:S01]  /*e780*/  FADD.FTZ R34, R62, R13 ;  /* 0x0000000d3e227221 */ /* 0x000fe20000010000 */
[----:B--2---:R-:W-:Y:S01]  /*e790*/  FADD.FTZ R3, R175, R4 ;  /* 0x00000004af037221 */ /* 0x004fe20000010000 */
[-C--:B------:R-:W-:Y:S01]  /*e7a0*/  FMUL.FTZ R143, R143, R11.reuse ;  /* 0x0000000b8f8f7220 */ /* 0x080fe20000410000 */
[-C--:B------:R-:W-:Y:S01]  /*e7b0*/  FMUL.FTZ R146, R146, R11.reuse ;  /* 0x0000000b92927220 */ /* 0x080fe20000410000 */
[-C--:B------:R-:W-:Y:S01]  /*e7c0*/  FMUL.FTZ R147, R147, R11.reuse ;  /* 0x0000000b93937220 */ /* 0x080fe20000410000 */
[-C--:B------:R-:W-:Y:S01]  /*e7d0*/  FMUL.FTZ R150, R150, R11.reuse ;  /* 0x0000000b96967220 */ /* 0x080fe20000410000 */
[----:B------:R-:W-:Y:S01]  /*e7e0*/  FMUL.FTZ R151, R151, R11 ;  /* 0x0000000b97977220 */ /* 0x000fe20000410000 */
[----:B------:R-:W2:Y:S01]  /*e7f0*/  MUFU.EX2 R58, R58 ;  /* 0x0000003a003a7308 */ /* 0x000ea20000000800 */
[----:B-1----:R-:W-:Y:S01]  /*e800*/  FADD.FTZ R13, R51, R34 ;  /* 0x00000022330d7221 */ /* 0x002fe20000010000 */
[----:B------:R-:W-:Y:S01]  /*e810*/  F2FP.BF16.F32.PACK_AB R178, R25, R178 ;  /* 0x000000b219b2723e */ /* 0x000fe200000010ff */
[-C--:B------:R-:W-:Y:S01]  /*e820*/  FMUL.FTZ R148, R148, R56.reuse ;  /* 0x0000003894947220 */ /* 0x080fe20000410000 */
[----:B------:R-:W-:Y:S01]  /*e830*/  F2FP.BF16.F32.PACK_AB R174, R42, R31 ;  /* 0x0000001f2aae723e */ /* 0x000fe200000010ff */
[----:B------:R-:W-:Y:S01]  /*e840*/  FMUL.FTZ R149, R149, R56 ;  /* 0x0000003895957220 */ /* 0x000fe20000410000 */
[----:B------:R-:W-:Y:S01]  /*e850*/  F2FP.BF16.F32.PACK_AB R168, R36, R33 ;  /* 0x0000002124a8723e */ /* 0x000fe200000010ff */
[----:B------:R-:W-:Y:S01]  /*e860*/  VIADD R6, R6, 0xffffffff ;  /* 0xffffffff06067836 */ /* 0x000fe20000000000 */
[----:B------:R-:W1:Y:S01]  /*e870*/  MUFU.EX2 R169, R169 ;  /* 0x000000a900a97308 */ /* 0x000e620000000800 */
[----:B---3--:R-:W-:Y:S01]  /*e880*/  FADD.FTZ R4, R24, R3 ;  /* 0x0000000318047221 */ /* 0x008fe20000010000 */
[----:B------:R-:W-:Y:S01]  /*e890*/  F2FP.BF16.F32.PACK_AB R170, R86, R35 ;  /* 0x0000002356aa723e */ /* 0x000fe200000010ff */
[----:B------:R-:W-:Y:S01]  /*e8a0*/  IMAD.MOV.U32 R11, RZ, RZ, R7 ;  /* 0x000000ffff0b7224 */ /* 0x000fe200078e0007 */
[----:B------:R-:W-:-:S02]  /*e8b0*/  F2FP.BF16.F32.PACK_AB R164, R48, R37 ;  /* 0x0000002530a4723e */ /* 0x000fc400000010ff */
[----:B------:R-:W-:Y:S02]  /*e8c0*/  F2FP.BF16.F32.PACK_AB R160, R70, R43 ;  /* 0x0000002b46a0723e */ /* 0x000fe400000010ff */
[----:B------:R-:W3:Y:S01]  /*e8d0*/  MUFU.EX2 R26, R26 ;  /* 0x0000001a001a7308 */ /* 0x000ee20000000800 */
[----:B--2---:R-:W-:Y:S01]  /*e8e0*/  FADD.FTZ R34, R58, R13 ;  /* 0x0000000d3a227221 */ /* 0x004fe20000010000 */
[----:B------:R-:W-:Y:S02]  /*e8f0*/  F2FP.BF16.F32.PACK_AB R156, R66, R47 ;  /* 0x0000002f429c723e */ /* 0x000fe400000010ff */
[----:B------:R-:W-:Y:S01]  /*e900*/  F2FP.BF16.F32.PACK_AB R152, R58, R51 ;  /* 0x000000333a98723e */ /* 0x000fe200000010ff */
[----:B------:R-:W-:Y:S01]  /*e910*/  FADD.FTZ R13, R53, R34 ;  /* 0x00000022350d7221 */ /* 0x000fe20000010000 */
[C---:B------:R-:W-:Y:S02]  /*e920*/  F2FP.BF16.F32.PACK_AB R154, R52.reuse, R53 ;  /* 0x00000035349a723e */ /* 0x040fe400000010ff */
[----:B------:R-:W2:Y:S01]  /*e930*/  MUFU.EX2 R171, R171 ;  /* 0x000000ab00ab7308 */ /* 0x000ea20000000800 */
[----:B-1----:R-:W-:Y:S01]  /*e940*/  FADD.FTZ R3, R169, R4 ;  /* 0x00000004a9037221 */ /* 0x002fe20000010000 */
[----:B------:R-:W-:Y:S01]  /*e950*/  FADD.FTZ R4, R52, R13 ;  /* 0x0000000d34047221 */ /* 0x000fe20000010000 */
[----:B------:R-:W-:-:S02]  /*e960*/  F2FP.BF16.F32.PACK_AB R181, R181, R60 ;  /* 0x0000003cb5b5723e */ /* 0x000fc400000010ff */
[----:B------:R-:W-:Y:S02]  /*e970*/  F2FP.BF16.F32.PACK_AB R183, R40, R183 ;  /* 0x000000b728b7723e */ /* 0x000fe400000010ff */
[----:B------:R-:W-:Y:S01]  /*e980*/  F2FP.BF16.F32.PACK_AB R177, R14, R177 ;  /* 0x000000b10eb1723e */ /* 0x000fe200000010ff */
[----:B------:R-:W1:Y:S01]  /*e990*/  MUFU.EX2 R12, R196 ;  /* 0x000000c4000c7308 */ /* 0x000e620000000800 */
[----:B---3--:R-:W-:Y:S01]  /*e9a0*/  FADD.FTZ R34, R26, R3 ;  /* 0x000000031a227221 */ /* 0x008fe20000010000 */
[----:B------:R-:W-:Y:S02]  /*e9b0*/  F2FP.BF16.F32.PACK_AB R179, R20, R179 ;  /* 0x000000b314b3723e */ /* 0x000fe400000010ff */
[----:B------:R-:W-:Y:S02]  /*e9c0*/  F2FP.BF16.F32.PACK_AB R173, R28, R173 ;  /* 0x000000ad1cad723e */ /* 0x000fe400000010ff */
[----:B------:R-:W-:Y:S02]  /*e9d0*/  F2FP.BF16.F32.PACK_AB R175, R24, R175 ;  /* 0x000000af18af723e */ /* 0x000fe400000010ff */
[----:B------:R-:W3:Y:S01]  /*e9e0*/  MUFU.EX2 R165, R165 ;  /* 0x000000a500a57308 */ /* 0x000ee20000000800 */
[----:B--2---:R-:W-:Y:S01]  /*e9f0*/  FADD.FTZ R3, R171, R34 ;  /* 0x00000022ab037221 */ /* 0x004fe20000010000 */
[----:B------:R-:W-:-:S06]  /*ea00*/  F2FP.BF16.F32.PACK_AB R169, R26, R169 ;  /* 0x000000a91aa9723e */ /* 0x000fcc00000010ff */
[----:B------:R-:W2:Y:S01]  /*ea10*/  MUFU.EX2 R30, R30 ;  /* 0x0000001e001e7308 */ /* 0x000ea20000000800 */
[C---:B-1----:R-:W-:Y:S01]  /*ea20*/  FADD.FTZ R34, R12.reuse, R3 ;  /* 0x000000030c227221 */ /* 0x042fe20000010000 */
[----:B------:R-:W-:Y:S01]  /*ea30*/  F2FP.BF16.F32.PACK_AB R171, R12, R171 ;  /* 0x000000ab0cab723e */ /* 0x000fe200000010ff */
[----:B------:R-:W-:-:S05]  /*ea40*/  IMAD.MOV.U32 R12, RZ, RZ, R8 ;  /* 0x000000ffff0c7224 */ /* 0x000fca00078e0008 */
[----:B------:R1:W4:Y:S01]  /*ea50*/  MUFU.EX2 R167, R166 ;  /* 0x000000a600a77308 */ /* 0x0003220000000800 */
[----:B---3--:R-:W-:-:S07]  /*ea60*/  FADD.FTZ R3, R165, R34 ;  /* 0x00000022a5037221 */ /* 0x008fce0000010000 */
[----:B------:R3:W5:Y:S01]  /*ea70*/  MUFU.EX2 R64, R158 ;  /* 0x0000009e00407308 */ /* 0x0007620000000800 */
[----:B--2---:R-:W-:Y:S01]  /*ea80*/  FADD.FTZ R3, R30, R3 ;  /* 0x000000031e037221 */ /* 0x004fe20000010000 */
[----:B-1----:R-:W-:Y:S02]  /*ea90*/  F2FP.BF16.F32.PACK_AB R166, R54, R39 ;  /* 0x0000002736a6723e */ /* 0x002fe400000010ff */
[----:B------:R-:W-:Y:S01]  /*eaa0*/  F2FP.BF16.F32.PACK_AB R165, R30, R165 ;  /* 0x000000a51ea5723e */ /* 0x000fe200000010ff */
[----:B------:R-:W-:-:S03]  /*eab0*/  FADD.FTZ R3, R68, R3 ;  /* 0x0000000344037221 */ /* 0x000fc60000010000 */
[----:B------:R1:W2:Y:S01]  /*eac0*/  MUFU.EX2 R161, R162 ;  /* 0x000000a200a17308 */ /* 0x0002a20000000800 */
[C---:B----4-:R-:W-:Y:S01]  /*ead0*/  FADD.FTZ R3, R167.reuse, R3 ;  /* 0x00000003a7037221 */ /* 0x050fe20000010000 */
[----:B---3--:R-:W-:Y:S02]  /*eae0*/  F2FP.BF16.F32.PACK_AB R158, R62, R49 ;  /* 0x000000313e9e723e */ /* 0x008fe400000010ff */
[----:B------:R-:W-:-:S04]  /*eaf0*/  F2FP.BF16.F32.PACK_AB R167, R167, R68 ;  /* 0x00000044a7a7723e */ /* 0x000fc800000010ff */
[----:B------:R-:W3:Y:S01]  /*eb00*/  MUFU.EX2 R198, R198 ;  /* 0x000000c600c67308 */ /* 0x000ee20000000800 */
[----:B-----5:R-:W-:Y:S01]  /*eb10*/  FADD.FTZ R3, R64, R3 ;  /* 0x0000000340037221 */ /* 0x020fe20000010000 */
[----:B-1----:R-:W-:-:S06]  /*eb20*/  F2FP.BF16.F32.PACK_AB R162, R72, R45 ;  /* 0x0000002d48a2723e */ /* 0x002fcc00000010ff */
        /* <DEDUP_REMOVED lines=22> */
[----:B------:R-:W-:-:S03]  /*ec90*/  F2FP.BF16.F32.PACK_AB R153, R82, R50 ;  /* 0x000000325299723e */ /* 0x000fc600000010ff */
[----:B--2---:R-:W-:-:S04]  /*eca0*/  FADD.FTZ R3, R84, R3 ;  /* 0x0000000354037221 */ /* 0x004fc80000010000 */
[C---:B---3--:R-:W-:Y:S01]  /*ecb0*/  FADD.FTZ R3, R41.reuse, R3 ;  /* 0x0000000329037221 */ /* 0x048fe20000010000 */
[----:B------:R-:W-:Y:S01]  /*ecc0*/  F2FP.BF16.F32.PACK_AB R155, R41, R84 ;  /* 0x00000054299b723e */ /* 0x000fe200000010ff */
[----:B------:R-:W-:Y:S06]  /*ecd0*/  @P2 BRA `(.L_x_944) ;  /* 0xffffffc800142947 */ /* 0x000fec000383ffff */
.L_x_927:
[----:B------:R-:W-:Y:S06]  /*ece0*/  BAR.ARV 0x8, 0x120 ;  /* 0x0204800000007b1d */ /* 0x000fec0000002000 */
[----:B------:R-:W-:Y:S05]  /*ecf0*/  @!P0 BRA `(.L_x_945) ;  /* 0x0000000000048947 */ /* 0x000fea0003800000 */
[----:B------:R-:W-:Y:S01]  /*ed00*/  BPT.TRAP 0x1 ;  /* 0x000000040000795c */ /* 0x000fe20000300000 */
.L_x_945:
[----:B------:R-:W-:Y:S01]  /*ed10*/  ULEA UR5, UR37, UR39, 0x3 ;  /* 0x0000002725057291 */ /* 0x000fe2000f8e183f */
[----:B------:R-:W-:-:S05]  /*ed20*/  IMAD.U32 R0, RZ, RZ, UR36 ;  /* 0x00000024ff007e24 */ /* 0x000fca000f8e00ff */
[----:B------:R-:W-:-:S04]  /*ed30*/  SHF.L.U32 R0, R0, 0x1f, RZ ;  /* 0x0000001f00007819 */ /* 0x000fc800000006ff */
[----:B------:R1:W2:Y:S01]  /*ed40*/  SYNCS.PHASECHK.TRANS64.TRYWAIT P2, [UR5+0x28850], R0 ;  /* 0x02885000ff0075a7 */ /* 0x0002a20008040145 */
[----:B------:R-:W-:Y:S05]  /*ed50*/  @!P0 BRA `(.L_x_946) ;  /* 0x0000000000048947 */ /* 0x000fea0003800000 */
[----:B------:R-:W-:Y:S01]  /*ed60*/  BPT.TRAP 0x1 ;  /* 0x000000040000795c */ /* 0x000fe20000300000 */
.L_x_946:
[----:B--2---:R-:W-:Y:S05]  /*ed70*/  @P2 BRA `(.L_x_947) ;  /* 0x0000000000082947 */ /* 0x004fea0003800000 */
[----:B------:R-:W2:Y:S02]  /*ed80*/  SYNCS.PHASECHK.TRANS64.TRYWAIT P0, [UR5+0x28850], R0 ;  /* 0x02885000ff0075a7 */ /* 0x000ea40008000145 */
[----:B--2---:R-:W-:Y:S05]  /*ed90*/  @!P0 BRA `(.L_x_948) ;  /* 0x00000050000c8947 */ /* 0x004fea0003800000 */
.L_x_947:
[----:B------:R-:W-:Y:S01]  /*eda0*/  UIADD3 UR39, UR39, 0x400, URZ ;  /* 0x0000040027277890 */ /* 0x000fe2000fffe03f */
[----:B------:R-:W-:Y:S01]  /*edb0*/  WARPGROUP.ARRIVE ;  /* 0x00000000000079c5 */ /* 0x000fe20000000000 */
[----:B------:R-:W-:Y:S01]  /*edc0*/  UMOV UR7, 0x40000040 ;  /* 0x4000004000077882 */ /* 0x000fe20000000000 */
[----:B--2---:R-:W2:Y:S01]  /*edd0*/  SHFL.BFLY PT, R5, R4, 0x2, 0x1f ;  /* 0x0c401f0004057f89 */ /* 0x004ea200000e0000 */
[----:B------:R-:W-:Y:S01]  /*ede0*/  USHF.R.U32.HI UR39, URZ, 0x4, UR39 ;  /* 0x000000043f277899 */ /* 0x000fe20008011627 */
[----:B------:R-:W-:Y:S01]  /*edf0*/  IMAD.U32 R15, RZ, RZ, UR5 ;  /* 0x00000005ff0f7e24 */ /* 0x000fe2000f8e00ff */
[----:B------:R-:W-:Y:S01]  /*ee00*/  UIADD3 UR46, UR46, 0x1, URZ ;  /* 0x000000012e2e7890 */ /* 0x000fe2000fffe03f */
[----:B-1----:R-:W1:Y:S01]  /*ee10*/  SHFL.BFLY PT, R0, R3, 0x2, 0x1f ;  /* 0x0c401f0003007f89 */ /* 0x002e6200000e0000 */
[----:B------:R-:W-:-:S04]  /*ee20*/  ULOP3.LUT UR39, UR39, 0x3fff, URZ, 0xc0, !UPT ;  /* 0x00003fff27277892 */ /* 0x000fc8000f8ec03f */
[----:B------:R-:W-:-:S04]  /*ee30*/  ULOP3.LUT UR4, UR39, 0x4000000, URZ, 0xfc, !UPT ;  /* 0x0400000027047892 */ /* 0x000fc8000f8efc3f */
[----:B------:R-:W-:Y:S02]  /*ee40*/  ULEA UR4, UR37, UR4, 0xb ;  /* 0x0000000425047291 */ /* 0x000fe4000f8e583f */
[----:B------:R-:W-:-:S04]  /*ee50*/  UIADD3 UR37, UR37, 0x1, URZ ;  /* 0x0000000125257890 */ /* 0x000fc8000fffe03f */
[----:B------:R-:W-:Y:S01]  /*ee60*/  UISETP.NE.AND UP0, UPT, UR37, 0x2, UPT ;  /* 0x000000022500788c */ /* 0x000fe2000bf05270 */
[----:B------:R-:W-:Y:S02]  /*ee70*/  UMOV UR6, UR4 ;  /* 0x0000000400067c82 */ /* 0x000fe40008000000 */
[----:B------:R-:W-:Y:S01]  /*ee80*/  HGMMA.64x128x16.F32.BF16 R88, R180, gdesc[UR4].tnspB, R88, gsb0 ;  /* 0x41e00004b4587df0 */ /* 0x000fe20008001858 */
[----:B------:R-:W-:Y:S01]  /*ee90*/  UIADD3 UR6, UR4, 0x80, URZ ;  /* 0x0000008004067890 */ /* 0x000fe2000fffe03f */
[----:B--2---:R-:W-:Y:S01]  /*eea0*/  FADD.FTZ R5, R5, R4 ;  /* 0x0000000405057221 */ /* 0x004fe20000010000 */
[----:B------:R-:W-:Y:S01]  /*eeb0*/  UMOV UR7, 0x40000040 ;  /* 0x4000004000077882 */ /* 0x000fe20000000000 */
[----:B------:R-:W-:Y:S02]  /*eec0*/  IMAD.MOV.U32 R4, RZ, RZ, RZ ;  /* 0x000000ffff047224 */ /* 0x000fe400078e00ff */
[----:B-1----:R-:W-:Y:S01]  /*eed0*/  FADD.FTZ R2, R0, R3 ;  /* 0x0000000300027221 */ /* 0x002fe20000010000 */
[----:B------:R-:W-:Y:S01]  /*eee0*/  USEL UR37, UR37, URZ, UP0 ;  /* 0x0000003f25257287 */ /* 0x000fe20008000000 */
[----:B------:R-:W1:Y:S04]  /*eef0*/  SHFL.BFLY PT, R0, R5, 0x1, 0x1f ;  /* 0x0c201f0005007f89 */ /* 0x000e6800000e0000 */
[----:B------:R-:W2:Y:S01]  /*ef00*/  SHFL.BFLY PT, R11, R2, 0x1, 0x1f ;  /* 0x0c201f00020b7f89 */ /* 0x000ea200000e0000 */
[----:B-1----:R-:W-:Y:S01]  /*ef10*/  FADD.FTZ R13, R5, R0 ;  /* 0x00000000050d7221 */ /* 0x002fe20000010000 */
[----:B------:R-:W-:-:S02]  /*ef20*/  IMAD.MOV.U32 R0, RZ, RZ, -0x800000 ;  /* 0xff800000ff007424 */ /* 0x000fc400078e00ff */
[----:B--2---:R-:W-:Y:S02]  /*ef30*/  FADD.FTZ R14, R2, R11 ;  /* 0x0000000b020e7221 */ /* 0x004fe40000010000 */
[----:B------:R-:W-:Y:S01]  /*ef40*/  FSETP.NE.FTZ.AND P0, PT, R13, RZ, PT ;  /* 0x000000ff0d00720b */ /* 0x000fe20003f15000 */
[----:B------:R-:W-:Y:S02]  /*ef50*/  IMAD.MOV.U32 R11, RZ, RZ, RZ ;  /* 0x000000ffff0b7224 */ /* 0x000fe400078e00ff */
[----:B------:R-:W-:Y:S01]  /*ef60*/  IMAD.MOV.U32 R2, RZ, RZ, -0x800000 ;  /* 0xff800000ff027424 */ /* 0x000fe200078e00ff */
[----:B------:R-:W-:-:S09]  /*ef70*/  FSETP.NE.FTZ.AND P2, PT, R14, RZ, PT ;  /* 0x000000ff0e00720b */ /* 0x000fd20003f55000 */
[C---:B------:R-:W-:Y:S01]  /*ef80*/  @P0 FMUL.FTZ R6, R9.reuse, 0.69314718246459960938 ;  /* 0x3f31721809060820 */ /* 0x040fe20000410000 */
[----:B------:R-:W1:Y:S03]  /*ef90*/  @P0 MUFU.LG2 R10, R13 ;  /* 0x0000000d000a0308 */ /* 0x000e660000000c00 */
[----:B------:R-:W-:Y:S01]  /*efa0*/  @P2 FMUL.FTZ R20, R9, 0.69314718246459960938 ;  /* 0x3f31721809142820 */ /* 0x000fe20000410000 */
[----:B------:R-:W-:-:S04]  /*efb0*/  @!P1 VIADD R9, R15, 0x28860 ;  /* 0x000288600f099836 */ /* 0x000fc80000000000 */
[----:B------:R-:W2:Y:S01]  /*efc0*/  @P2 MUFU.LG2 R12, R14 ;  /* 0x0000000e000c2308 */ /* 0x000ea20000000c00 */
[----:B------:R-:W-:-:S07]  /*efd0*/  @!P1 PRMT R9, RZ, 0x654, R9 ;  /* 0x00000654ff099816 */ /* 0x000fce0000000009 */
[----:B------:R-:W3:Y:S01]  /*efe0*/  @P0 MUFU.RCP R4, R13 ;  /* 0x0000000d00040308 */ /* 0x000ee20000001000 */
[----:B-1----:R-:W-:-:S04]  /*eff0*/  @P0 FMUL.FTZ R3, R10, 0.69314718246459960938 ;  /* 0x3f3172180a030820 */ /* 0x002fc80000410000 */
[----:B------:R-:W-:Y:S01]  /*f000*/  @P0 FFMA.FTZ R2, R6, R7, R3 ;  /* 0x0000000706020223 */ /* 0x000fe20000010003 */
[----:B------:R-:W-:Y:S02]  /*f010*/  PLOP3.LUT P0, PT, PT, PT, PT, 0x8, 0x0 ;  /* 0x000000000000781c */ /* 0x000fe40003f0e170 */
[----:B------:R-:W1:Y:S01]  /*f020*/  @P2 MUFU.RCP R11, R14 ;  /* 0x0000000e000b2308 */ /* 0x000e620000001000 */
        /* <DEDUP_REMOVED lines=33> */
[----:B------:R-:W-:-:S04]  /*f240*/  USEL UR4, URZ, 0x1, UP0 ;  /* 0x000000013f047887 */ /* 0x000fc80008000000 */
[----:B------:R-:W-:Y:S01]  /*f250*/  ULOP3.LUT UR36, UR36, UR4, URZ, 0x3c, !UPT ;  /* 0x0000000424247292 */ /* 0x000fe2000f8e3c3f */
[----:B------:R-:W-:Y:S02]  /*f260*/  WARPGROUP.DEPBAR.LE gsb0, 0x0 ;  /* 0x00008000000079c5 */ /* 0x000fe40000010000 */
[----:B------:R-:W-:-:S06]  /*f270*/  WARPGROUP.ARRIVE ;  /* 0x00000000000079c5 */ /* 0x000fcc0000000000 */
[----:B------:R-:W-:Y:S03]  /*f280*/  HGMMA.64x128x16.F32.BF16 R88, R152, gdesc[UR4].tnspB, R88, gsb0 ;  /* 0x41e0000498587df0 */ /* 0x000fe60008001858 */
[----:B------:R-:W-:Y:S02]  /*f290*/  WARPGROUP.DEPBAR.LE gsb0, 0x0 ;  /* 0x00008000000079c5 */ /* 0x000fe40000010000 */
[----:B------:R2:W-:Y:S01]  /*f2a0*/  @!P1 SYNCS.ARRIVE.TRANS64.RED.A1T0 RZ, [R9+URZ], RZ ;  /* 0x000000ff09ff99a7 */ /* 0x0005e2000810043f */
[-C--:B---3--:R-:W-:Y:S01]  /*f2b0*/  FMUL.FTZ R8, R88, R4.reuse ;  /* 0x0000000458087220 */ /* 0x088fe20000410000 */
        /* <DEDUP_REMOVED lines=62> */
[----:B--2---:R-:W-:-:S07]  /*f6a0*/  FMUL.FTZ R151, R151, R11 ;  /* 0x0000000b97977220 */ /* 0x004fce0000410000 */
.L_x_878:
[----:B------:R-:W1:Y:S08]  /*f6b0*/  S2UR UR4, SR_CgaCtaId ;  /* 0x00000000000479c3 */ /* 0x000e700000008800 */
[----:B------:R-:W-:Y:S06]  /*f6c0*/  BAR.SYNC.DEFER_BLOCKING 0x5, 0x120 ;  /* 0x0144800000007b1d */ /* 0x000fec0000010000 */
[----:B------:R-:W-:-:S02]  /*f6d0*/  UMOV UR39, 0x400 ;  /* 0x0000040000277882 */ /* 0x000fc40000000000 */
[----:B-1----:R-:W-:-:S09]  /*f6e0*/  ULEA UR39, UR4, UR39, 0x18 ;  /* 0x0000002704277291 */ /* 0x002fd2000f8ec03f */
[----:B------:R-:W1:Y:S02]  /*f6f0*/  LDS R4, [UR39+0x288d0] ;  /* 0x0288d027ff047984 */ /* 0x000e640008000800 */
[----:B-1----:R-:W-:Y:S01]  /*f700*/  R2UR UR4, R4 ;  /* 0x00000000040472ca */ /* 0x002fe200000e0000 */
[----:B------:R-:W-:Y:S06]  /*f710*/  BAR.ARV 0x4, 0x120 ;  /* 0x0104800000007b1d */ /* 0x000fec0000002000 */
[----:B------:R-:W-:Y:S08]  /*f720*/  @P0 BRA `(.L_x_949) ;  /* 0x0000000800500947 */ /* 0x000ff00003800000 */
[C---:B------:R-:W-:Y:S01]  /*f730*/  IADD3 R27, P2, R18.reuse, 0x20, RZ ;  /* 0x00000020121b7810 */ /* 0x040fe20007f5e0ff */
[----:B------:R-:W-:Y:S01]  /*f740*/  VIADD R31, R187, UR42 ;  /* 0x0000002abb1f7c36 */ /* 0x000fe20008000000 */
[C---:B------:R-:W-:Y:S01]  /*f750*/  IADD3 R25, P6, R18.reuse, 0x40, RZ ;  /* 0x0000004012197810 */ /* 0x040fe20007fde0ff */
[----:B------:R-:W-:Y:S01]  /*f760*/  BAR.SYNC.DEFER_BLOCKING 0x1, 0x100 ;  /* 0x0044000000007b1d */ /* 0x000fe20000010000 */
[----:B------:R-:W-:Y:S01]  /*f770*/  LOP3.LUT R26, R27, 0x380, RZ, 0xc0, !PT ;  /* 0x000003801b1a7812 */ /* 0x000fe200078ec0ff */
[----:B------:R-:W-:Y:S01]  /*f780*/  VIADD R4, R31, 0x8 ;  /* 0x000000081f047836 */ /* 0x000fe20000000000 */
[C---:B------:R-:W-:Y:S01]  /*f790*/  IADD3 R15, P4, R18.reuse, 0x4000, RZ ;  /* 0x00004000120f7810 */ /* 0x040fe20007f9e0ff */
[----:B------:R-:W-:Y:S01]  /*f7a0*/  USHF.R.S32.HI UR5, URZ, 0x1f, UR43 ;  /* 0x0000001f3f057899 */ /* 0x000fe2000801142b */
[----:B------:R-:W-:-:S03]  /*f7b0*/  LOP3.LUT R5, R18, 0x380, RZ, 0xc0, !PT ;  /* 0x0000038012057812 */ /* 0x000fc600078ec0ff */
[----:B------:R-:W1:Y:S01]  /*f7c0*/  LDC.64 R32, c[0x0][0xb78] ;  /* 0x0002de00ff207b82 */ /* 0x000e620000000a00 */
[----:B------:R-:W-:Y:S01]  /*f7d0*/  SHF.R.U64 R26, R26, 0x3, RZ ;  /* 0x000000031a1a7819 */ /* 0x000fe200000012ff */
[----:B------:R-:W-:Y:S01]  /*f7e0*/  ULDC UR10, c[0x0][0xa88] ;  /* 0x0002a200000a7ab9 */ /* 0x000fe20000000800 */
[----:B------:R-:W-:Y:S01]  /*f7f0*/  LOP3.LUT R24, R25, 0x380, RZ, 0xc0, !PT ;  /* 0x0000038019187812 */ /* 0x000fe200078ec0ff */
[----:B------:R-:W-:Y:S01]  /*f800*/  ULDC.64 UR8, c[0x0][0xb70] ;  /* 0x0002dc0000087ab9 */ /* 0x000fe20000000a00 */
[----:B------:R-:W-:Y:S01]  /*f810*/  LOP3.LUT P0, RZ, R186, 0x3, RZ, 0xc0, !PT ;  /* 0x00000003baff7812 */ /* 0x000fe2000780c0ff */
[----:B------:R-:W-:Y:S01]  /*f820*/  UIMAD UR5, UR5, UR8, URZ ;  /* 0x00000008050572a4 */ /* 0x000fe2000f8e023f */
[----:B------:R-:W-:Y:S01]  /*f830*/  LOP3.LUT R14, R15, 0x380, RZ, 0xc0, !PT ;  /* 0x000003800f0e7812 */ /* 0x000fe200078ec0ff */
[----:B------:R-:W-:Y:S01]  /*f840*/  UIMAD.WIDE.U32 UR6, UR43, UR8, URZ ;  /* 0x000000082b0672a5 */ /* 0x000fe2000f8e003f */
[----:B------:R-:W-:Y:S01]  /*f850*/  SHF.R.U64 R5, R5, 0x3, RZ ;  /* 0x0000000305057819 */ /* 0x000fe200000012ff */
[----:B------:R-:W-:Y:S01]  /*f860*/  UIMAD UR5, UR43, UR9, UR5 ;  /* 0x000000092b0572a4 */ /* 0x000fe2000f8e0205 */
[----:B------:R-:W-:Y:S01]  /*f870*/  LOP3.LUT R26, R26, R27, RZ, 0x3c, !PT ;  /* 0x0000001b1a1a7212 */ /* 0x000fe200078e3cff */
[----:B------:R-:W-:Y:S01]  /*f880*/  IMAD.X R27, RZ, RZ, R19, P2 ;  /* 0x000000ffff1b7224 */ /* 0x000fe200010e0613 */
[----:B------:R-:W-:Y:S01]  /*f890*/  SHF.R.U64 R24, R24, 0x3, RZ ;  /* 0x0000000318187819 */ /* 0x000fe200000012ff */
[----:B------:R-:W-:Y:S01]  /*f8a0*/  USHF.R.S32.HI UR8, URZ, 0x1f, UR44 ;  /* 0x0000001f3f087899 */ /* 0x000fe2000801142c */
[----:B------:R-:W-:Y:S01]  /*f8b0*/  IADD3 R11, P2, R18, 0x4040, RZ ;  /* 0x00004040120b7810 */ /* 0x000fe20007f5e0ff */
[----:B------:R-:W-:Y:S01]  /*f8c0*/  UIADD3 UR5, UR7, UR5, URZ ;  /* 0x0000000507057290 */ /* 0x000fe2000fffe03f */
[----:B------:R-:W-:-:S02]  /*f8d0*/  ISETP.GE.OR P1, PT, R4, UR10, P0 ;  /* 0x0000000a04007c0c */ /* 0x000fc40008726670 */
[----:B------:R-:W-:Y:S02]  /*f8e0*/  SHF.R.U64 R14, R14, 0x3, RZ ;  /* 0x000000030e0e7819 */ /* 0x000fe400000012ff */
[----:B------:R-:W-:Y:S02]  /*f8f0*/  IADD3 R21, P5, R18, 0x60, RZ ;  /* 0x0000006012157810 */ /* 0x000fe40007fbe0ff */
[----:B------:R-:W-:Y:S01]  /*f900*/  LOP3.LUT R4, R5, R18, RZ, 0x3c, !PT ;  /* 0x0000001205047212 */ /* 0x000fe200078e3cff */
[--C-:B------:R-:W-:Y:S01]  /*f910*/  IMAD.MOV.U32 R5, RZ, RZ, R19.reuse ;  /* 0x000000ffff057224 */ /* 0x100fe200078e0013 */
[----:B------:R-:W-:Y:S01]  /*f920*/  LOP3.LUT R24, R24, R25, RZ, 0x3c, !PT ;  /* 0x0000001918187212 */ /* 0x000fe200078e3cff */
[----:B------:R-:W-:Y:S01]  /*f930*/  IMAD.X R25, RZ, RZ, R19, P6 ;  /* 0x000000ffff197224 */ /* 0x000fe200030e0613 */
[----:B------:R-:W-:Y:S02]  /*f940*/  LOP3.LUT R10, R11, 0x380, RZ, 0xc0, !PT ;  /* 0x000003800b0a7812 */ /* 0x000fe400078ec0ff */
[----:B------:R-:W-:-:S02]  /*f950*/  LOP3.LUT R14, R14, R15, RZ, 0x3c, !PT ;  /* 0x0000000f0e0e7212 */ /* 0x000fc400078e3cff */
[----:B------:R-:W-:Y:S02]  /*f960*/  LOP3.LUT R20, R21, 0x380, RZ, 0xc0, !PT ;  /* 0x0000038015147812 */ /* 0x000fe400078ec0ff */
[C---:B------:R-:W-:Y:S02]  /*f970*/  IADD3 R13, P3, R18.reuse, 0x4020, RZ ;  /* 0x00004020120d7810 */ /* 0x040fe40007f7e0ff */
[----:B------:R-:W-:Y:S02]  /*f980*/  IADD3 R15, P6, R18, 0x4060, RZ ;  /* 0x00004060120f7810 */ /* 0x000fe40007fde0ff */
[----:B------:R-:W-:Y:S02]  /*f990*/  MOV R9, R4 ;  /* 0x0000000400097202 */ /* 0x000fe40000000f00 */
[----:B------:R-:W-:Y:S02]  /*f9a0*/  SHF.R.U64 R10, R10, 0x3, RZ ;  /* 0x000000030a0a7819 */ /* 0x000fe400000012ff */
[----:B------:R-:W-:-:S02]  /*f9b0*/  F2FP.BF16.F32.PACK_AB R4, R89, R8 ;  /* 0x000000085904723e */ /* 0x000fc400000010ff */
[----:B------:R-:W-:Y:S02]  /*f9c0*/  SHF.R.U64 R20, R20, 0x3, RZ ;  /* 0x0000000314147819 */ /* 0x000fe400000012ff */
[----:B------:R-:W-:Y:S02]  /*f9d0*/  LOP3.LUT R12, R13, 0x380, RZ, 0xc0, !PT ;  /* 0x000003800d0c7812 */ /* 0x000fe400078ec0ff */
[----:B------:R-:W-:Y:S02]  /*f9e0*/  LOP3.LUT R8, R15, 0x380, RZ, 0xc0, !PT ;  /* 0x000003800f087812 */ /* 0x000fe400078ec0ff */
[----:B------:R-:W-:Y:S02]  /*f9f0*/  F2FP.BF16.F32.PACK_AB R5, R91, R90 ;  /* 0x0000005a5b05723e */ /* 0x000fe400000010ff */
[----:B------:R-:W-:Y:S02]  /*fa00*/  F2FP.BF16.F32.PACK_AB R6, R6, R3 ;  /* 0x000000030606723e */ /* 0x000fe400000010ff */
[----:B------:R-:W-:-:S02]  /*fa10*/  F2FP.BF16.F32.PACK_AB R7, R7, R94 ;  /* 0x0000005e0707723e */ /* 0x000fc400000010ff */
[----:B------:R-:W-:Y:S01]  /*fa20*/  LOP3.LUT R10, R10, R11, RZ, 0x3c, !PT ;  /* 0x0000000b0a0a7212 */ /* 0x000fe200078e3cff */
[--C-:B------:R-:W-:Y:S01]  /*fa30*/  IMAD.X R11, RZ, RZ, R19.reuse, P2 ;  /* 0x000000ffff0b7224 */ /* 0x100fe200010e0613 */
[----:B------:R-:W-:Y:S01]  /*fa40*/  LOP3.LUT R20, R20, R21, RZ, 0x3c, !PT ;  /* 0x0000001514147212 */ /* 0x000fe200078e3cff */
[--C-:B------:R-:W-:Y:S01]  /*fa50*/  IMAD.X R21, RZ, RZ, R19.reuse, P5 ;  /* 0x000000ffff157224 */ /* 0x100fe200028e0613 */
[----:B------:R-:W-:Y:S01]  /*fa60*/  SHF.R.U64 R12, R12, 0x3, RZ ;  /* 0x000000030c0c7819 */ /* 0x000fe200000012ff */
[----:B------:R2:W-:Y:S01]  /*fa70*/  STSM.16.M88.4 [R9], R4 ;  /* 0x0000000409007844 */ /* 0x0005e20000000200 */
[----:B------:R-:W-:Y:S02]  /*fa80*/  SHF.R.U64 R8, R8, 0x3, RZ ;  /* 0x0000000308087819 */ /* 0x000fe400000012ff */
[----:B------:R-:W-:Y:S02]  /*fa90*/  MOV R28, R24 ;  /* 0x00000018001c7202 */ /* 0x000fe40000000f00 */
[----:B------:R-:W-:Y:S01]  /*faa0*/  LOP3.LUT R12, R12, R13, RZ, 0x3c, !PT ;  /* 0x0000000d0c0c7212 */ /* 0x000fe200078e3cff */
[--C-:B------:R-:W-:Y:S01]  /*fab0*/  IMAD.X R13, RZ, RZ, R19.reuse, P3 ;  /* 0x000000ffff0d7224 */ /* 0x100fe200018e0613 */
[----:B------:R-:W-:Y:S01]  /*fac0*/  LOP3.LUT R8, R8, R15, RZ, 0x3c, !PT ;  /* 0x0000000f08087212 */ /* 0x000fe200078e3cff */
[----:B------:R-:W-:Y:S01]  /*fad0*/  IMAD.X R15, RZ, RZ, R19, P4 ;  /* 0x000000ffff0f7224 */ /* 0x000fe200020e0613 */
[----:B------:R-:W-:Y:S01]  /*fae0*/  MOV R24, R10 ;  /* 0x0000000a00187202 */ /* 0x000fe20000000f00 */
[----:B-1----:R-:W-:Y:S01]  /*faf0*/  IMAD R10, R32, UR8, RZ ;  /* 0x00000008200a7c24 */ /* 0x002fe2000f8e02ff */
[----:B------:R-:W-:-:S02]  /*fb00*/  MOV R29, R26 ;  /* 0x0000001a001d7202 */ /* 0x000fc40000000f00 */
[----:B------:R-:W-:Y:S01]  /*fb10*/  MOV R27, R20 ;  /* 0x00000014001b7202 */ /* 0x000fe20000000f00 */
[----:B------:R-:W-:Y:S01]  /*fb20*/  IMAD.U32 R21, RZ, RZ, UR7 ;  /* 0x00000007ff157e24 */ /* 0x000fe2000f8e00ff */
[----:B------:R-:W-:Y:S01]  /*fb30*/  MOV R26, R14 ;  /* 0x0000000e001a7202 */ /* 0x000fe20000000f00 */
[----:B--2---:R-:W-:Y:S01]  /*fb40*/  IMAD.X R9, RZ, RZ, R19, P6 ;  /* 0x000000ffff097224 */ /* 0x004fe200030e0613 */
[----:B------:R-:W-:Y:S01]  /*fb50*/  F2FP.BF16.F32.PACK_AB R4, R97, R96 ;  /* 0x000000606104723e */ /* 0x000fe200000010ff */
[----:B------:R-:W-:Y:S01]  /*fb60*/  IMAD.U32 R20, RZ, RZ, UR6 ;  /* 0x00000006ff147e24 */ /* 0x000fe2000f8e00ff */
[----:B------:R-:W-:Y:S01]  /*fb70*/  F2FP.BF16.F32.PACK_AB R5, R99, R98 ;  /* 0x000000626305723e */ /* 0x000fe200000010ff */
[----:B------:R-:W-:Y:S01]  /*fb80*/  IMAD.U32 R21, RZ, RZ, UR5 ;  /* 0x00000005ff157e24 */ /* 0x000fe2000f8e00ff */
[----:B------:R-:W-:Y:S01]  /*fb90*/  F2FP.BF16.F32.PACK_AB R6, R101, R100 ;  /* 0x000000646506723e */ /* 0x000fe200000010ff */
[----:B------:R-:W-:Y:S01]  /*fba0*/  IMAD R30, R33, UR44, R10 ;  /* 0x0000002c211e7c24 */ /* 0x000fe2000f8e020a */
[----:B------:R-:W-:Y:S01]  /*fbb0*/  F2FP.BF16.F32.PACK_AB R7, R103, R102 ;  /* 0x000000666707723e */ /* 0x000fe200000010ff */
[----:B------:R-:W-:Y:S01]  /*fbc0*/  IMAD.WIDE.U32 R20, R32, UR44, R20 ;  /* 0x0000002c20147c25 */ /* 0x000fe2000f8e0014 */
[----:B------:R-:W-:Y:S01]  /*fbd0*/  MOV R3, R8 ;  /* 0x0000000800037202 */ /* 0x000fe20000000f00 */
[----:B------:R-:W-:Y:S01]  /*fbe0*/  ULDC.64 UR6, c[0x0][0xb40] ;  /* 0x0002d00000067ab9 */ /* 0x000fe20000000a00 */
[----:B------:R-:W-:Y:S01]  /*fbf0*/  MOV R25, R12 ;  /* 0x0000000c00197202 */ /* 0x000fe20000000f00 */
[----:B------:R1:W-:Y:S01]  /*fc00*/  STSM.16.M88.4 [R29], R4 ;  /* 0x000000041d007844 */ /* 0x0003e20000000200 */
[----:B------:R-:W-:-:S02]  /*fc10*/  F2FP.BF16.F32.PACK_AB R8, R105, R104 ;  /* 0x000000686908723e */ /* 0x000fc400000010ff */
[----:B------:R-:W-:Y:S02]  /*fc20*/  F2FP.BF16.F32.PACK_AB R9, R107, R106 ;  /* 0x0000006a6b09723e */ /* 0x000fe400000010ff */
[----:B------:R-:W-:Y:S02]  /*fc30*/  F2FP.BF16.F32.PACK_AB R10, R109, R108 ;  /* 0x0000006c6d0a723e */ /* 0x000fe400000010ff */
[----:B------:R-:W-:Y:S02]  /*fc40*/  F2FP.BF16.F32.PACK_AB R11, R111, R110 ;  /* 0x0000006e6f0b723e */ /* 0x000fe400000010ff */
[----:B------:R-:W-:Y:S02]  /*fc50*/  F2FP.BF16.F32.PACK_AB R120, R121, R120 ;  /* 0x000000787978723e */ /* 0x000fe400000010ff */
[----:B------:R-:W-:Y:S01]  /*fc60*/  F2FP.BF16.F32.PACK_AB R12, R113, R112 ;  /* 0x00000070710c723e */ /* 0x000fe200000010ff */
[----:B------:R-:W-:Y:S01]  /*fc70*/  STSM.16.M88.4 [R28], R8 ;  /* 0x000000081c007844 */ /* 0x000fe20000000200 */
[----:B------:R-:W-:-:S02]  /*fc80*/  F2FP.BF16.F32.PACK_AB R13, R115, R114 ;  /* 0x00000072730d723e */ /* 0x000fc400000010ff */
[----:B------:R-:W-:Y:S02]  /*fc90*/  F2FP.BF16.F32.PACK_AB R14, R117, R116 ;  /* 0x00000074750e723e */ /* 0x000fe400000010ff */
[----:B------:R-:W-:Y:S02]  /*fca0*/  F2FP.BF16.F32.PACK_AB R15, R119, R118 ;  /* 0x00000076770f723e */ /* 0x000fe400000010ff */
[----:B------:R-:W-:Y:S02]  /*fcb0*/  F2FP.BF16.F32.PACK_AB R121, R123, R122 ;  /* 0x0000007a7b79723e */ /* 0x000fe400000010ff */
[----:B------:R-:W-:Y:S01]  /*fcc0*/  F2FP.BF16.F32.PACK_AB R128, R129, R128 ;  /* 0x000000808180723e */ /* 0x000fe200000010ff */
[----:B------:R-:W-:Y:S01]  /*fcd0*/  STSM.16.M88.4 [R27], R12 ;  /* 0x0000000c1b007844 */ /* 0x000fe20000000200 */
[----:B------:R-:W-:Y:S02]  /*fce0*/  F2FP.BF16.F32.PACK_AB R122, R125, R124 ;  /* 0x0000007c7d7a723e */ /* 0x000fe400000010ff */
[----:B------:R-:W-:-:S02]  /*fcf0*/  F2FP.BF16.F32.PACK_AB R123, R127, R126 ;  /* 0x0000007e7f7b723e */ /* 0x000fc400000010ff */
[----:B------:R-:W-:Y:S02]  /*fd00*/  F2FP.BF16.F32.PACK_AB R129, R131, R130 ;  /* 0x000000828381723e */ /* 0x000fe400000010ff */
[----:B------:R-:W-:Y:S01]  /*fd10*/  F2FP.BF16.F32.PACK_AB R136, R137, R136 ;  /* 0x000000888988723e */ /* 0x000fe200000010ff */
[----:B------:R-:W-:Y:S01]  /*fd20*/  STSM.16.M88.4 [R26], R120 ;  /* 0x000000781a007844 */ /* 0x000fe20000000200 */
        /* <DEDUP_REMOVED lines=10> */
[----:B------:R-:W-:Y:S02]  /*fdd0*/  F2FP.BF16.F32.PACK_AB R147, R151, R150 ;  /* 0x000000969793723e */ /* 0x000fe400000010ff */
[----:B-1----:R-:W-:Y:S02]  /*fde0*/  SHF.R.S32.HI R5, RZ, 0x1f, R31 ;  /* 0x0000001fff057819 */ /* 0x002fe4000001141f */
[C---:B------:R-:W-:Y:S01]  /*fdf0*/  IADD3 R6, P2, R31.reuse, R20, RZ ;  /* 0x000000141f067210 */ /* 0x040fe20007f5e0ff */
[----:B------:R-:W-:Y:S01]  /*fe00*/  STSM.16.M88.4 [R3], R144 ;  /* 0x0000009003007844 */ /* 0x000fe20000000200 */
[----:B------:R-:W-:-:S02]  /*fe10*/  ISETP.GE.OR P0, PT, R31, UR10, P0 ;  /* 0x0000000a1f007c0c */ /* 0x000fc40008706670 */
[----:B------:R-:W-:Y:S01]  /*fe20*/  IADD3.X R5, R5, R21, R30, P2, !PT ;  /* 0x0000001505057210 */ /* 0x000fe200017fe41e */
[----:B------:R-:W-:Y:S01]  /*fe30*/  @!PT LDS RZ, [RZ] ;  /* 0x00000000fffff984 */ /* 0x000fe20000000800 */
[----:B------:R-:W-:Y:S01]  /*fe40*/  @!PT LDS RZ, [RZ] ;  /* 0x00000000fffff984 */ /* 0x000fe20000000800 */
[----:B------:R-:W-:Y:S01]  /*fe50*/  @!PT LDS RZ, [RZ] ;  /* 0x00000000fffff984 */ /* 0x000fe20000000800 */
[----:B------:R-:W-:Y:S01]  /*fe60*/  @!PT LDS RZ, [RZ] ;  /* 0x00000000fffff984 */ /* 0x000fe20000000800 */
[----:B------:R1:W-:Y:S06]  /*fe70*/  MEMBAR.ALL.CTA ;  /* 0x0000000000007992 */ /* 0x0003ec0000008000 */
[----:B-1----:R-:W1:Y:S02]  /*fe80*/  FENCE.VIEW.ASYNC.S ;  /* 0x00000000000073c6 */ /* 0x002e640000000000 */
[----:B-1----:R-:W-:Y:S06]  /*fe90*/  BAR.ARV 0x1, 0x120 ;  /* 0x0044800000007b1d */ /* 0x002fec0000002000 */
[----:B------:R-:W-:-:S04]  /*fea0*/  LEA R4, P2, R6, UR6, 0x2 ;  /* 0x0000000606047c11 */ /* 0x000fc8000f8410ff */
[----:B------:R-:W-:Y:S02]  /*feb0*/  LEA.HI.X R5, R6, UR7, R5, 0x2, P2 ;  /* 0x0000000706057c11 */ /* 0x000fe400090f1405 */
[----:B------:R-:W1:Y:S04]  /*fec0*/  SHFL.IDX PT, R6, R189, RZ, 0x1f ;  /* 0x00001fffbd067589 */ /* 0x000e6800000e0000 */
[----:B------:R2:W-:Y:S04]  /*fed0*/  @!P1 STG.E desc[UR50][R4.64+0x20], R0 ;  /* 0x0000200004009986 */ /* 0x0005e8000c101932 */
[----:B------:R2:W-:Y:S01]  /*fee0*/  @!P0 STG.E desc[UR50][R4.64], R2 ;  /* 0x0000000204008986 */ /* 0x0005e2000c101932 */
[----:B-1----:R-:W-:-:S13]  /*fef0*/  ISETP.NE.AND P0, PT, R6, 0x7, PT ;  /* 0x000000070600780c */ /* 0x002fda0003f05270 */
[----:B--2---:R-:W-:Y:S05]  /*ff00*/  @P0 BRA `(.L_x_950) ;  /* 0x0000000800740947 */ /* 0x004fea0003800000 */
[----:B------:R-:W-:Y:S01]  /*ff10*/  BAR.SYNC.DEFER_BLOCKING 0x1, 0x120 ;  /* 0x0044800000007b1d */ /* 0x000fe20000010000 */
[----:B------:R-:W-:-:S05]  /*ff20*/  ELECT P0, URZ, PT ;  /* 0x00000000003f782f */ /* 0x000fca0003800000 */
[----:B------:R-:W-:Y:S08]  /*ff30*/  BSSY B0, `(.L_x_951) ;  /* 0x0000012000007945 */ /* 0x000ff00003800000 */
[----:B------:R-:W-:Y:S05]  /*ff40*/  @!P0 BRA `(.L_x_952) ;  /* 0x0000000000408947 */ /* 0x000fea0003800000 */
[----:B------:R-:W-:Y:S02]  /*ff50*/  UIADD3 UR6, UP0, UR54, 0x9f0, URZ ;  /* 0x000009f036067890 */ /* 0x000fe4000ff1e03f */
[----:B------:R-:W-:Y:S02]  /*ff60*/  UIADD3 UR5, UR39, 0x4000, URZ ;  /* 0x0000400027057890 */ /* 0x000fe4000fffe03f */
[----:B------:R-:W-:Y:S01]  /*ff70*/  UIADD3.X UR7, URZ, UR55, URZ, UP0, !UPT ;  /* 0x000000373f077290 */ /* 0x000fe200087fe43f */
[----:B------:R-:W-:Y:S01]  /*ff80*/  UMOV UR41, URZ ;  /* 0x0000003f00297c82 */ /* 0x000fe20008000000 */
[----:B------:R-:W-:Y:S01]  /*ff90*/  UMOV UR45, URZ ;  /* 0x0000003f002d7c82 */ /* 0x000fe20008000000 */
[----:B------:R-:W-:Y:S01]  /*ffa0*/  UMOV UR40, UR39 ;  /* 0x0000002700287c82 */ /* 0x000fe20008000000 */
[----:B------:R-:W-:-:S05]  /*ffb0*/  UMOV UR8, 0x40 ;  /* 0x0000004000087882 */ /* 0x000fca0000000000 */
        /* <DEDUP_REMOVED lines=9> */
.L_x_952:
[----:B------:R-:W-:Y:S05]  /*10050*/  BSYNC B0 ;  /* 0x0000000000007941 */ /* 0x000fea0003800000 */
.L_x_951:
[----:B------:R-:W-:Y:S05]  /*10060*/  BRA `(.L_x_950) ;  /* 0x00000008001c7947 */ /* 0x000fea0003800000 */
.L_x_949:
[----:B------:R-:W1:Y:S01]  /*10070*/  LDC R12, c[0x0][0xdac] ;  /* 0x00036b00ff0c7b82 */ /* 0x000e620000000800 */
[----:B------:R-:W-:Y:S01]  /*10080*/  ISETP.GT.AND P0, PT, R190, 0x7f, PT ;  /* 0x0000007fbe00780c */ /* 0x000fe20003f04270 */
[----:B------:R-:W-:Y:S01]  /*10090*/  USHF.R.S32.HI UR6, URZ, 0x1f, UR43 ;  /* 0x0000001f3f067899 */ /* 0x000fe2000801142b */
[----:B------:R-:W-:Y:S01]  /*100a0*/  BSSY B0, `(.L_x_953) ;  /* 0x000001c000007945 */ /* 0x000fe20003800000 */
[----:B------:R-:W-:Y:S01]  /*100b0*/  USHF.R.S32.HI UR7, URZ, 0x1f, UR44 ;  /* 0x0000001f3f077899 */ /* 0x000fe2000801142c */
[----:B------:R-:W-:-:S03]  /*100c0*/  SHF.R.S32.HI R23, RZ, 0x1f, R22 ;  /* 0x0000001fff177819 */ /* 0x000fc60000011416 */
[----:B------:R-:W2:Y:S08]  /*100d0*/  LDC.64 R6, c[0x0][0xae0] ;  /* 0x0002b800ff067b82 */ /* 0x000eb00000000a00 */
[----:B------:R-:W3:Y:S01]  /*100e0*/  LDC.64 R8, c[0x0][0xae8] ;  /* 0x0002ba00ff087b82 */ /* 0x000ee20000000a00 */
[----:B------:R-:W-:Y:S05]  /*100f0*/  @P0 BRA `(.L_x_954) ;  /* 0x0000000000580947 */ /* 0x000fea0003800000 */
[----:B------:R-:W4:Y:S01]  /*10100*/  S2R R0, SR_TID.X ;  /* 0x0000000000007919 */ /* 0x000f220000002100 */
[----:B------:R-:W-:Y:S01]  /*10110*/  IMAD.U32 R2, RZ, RZ, UR42 ;  /* 0x0000002aff027e24 */ /* 0x000fe2000f8e00ff */
[----:B------:R-:W-:-:S04]  /*10120*/  ULDC UR5, c[0x0][0xa88] ;  /* 0x0002a20000057ab9 */ /* 0x000fc80000000800 */
[----:B----4-:R-:W-:-:S04]  /*10130*/  IADD3 R2, R2, -0x80, R0 ;  /* 0xffffff8002027810 */ /* 0x010fc80007ffe000 */
[----:B------:R-:W-:-:S13]  /*10140*/  ISETP.GE.AND P0, PT, R2, UR5, PT ;  /* 0x0000000502007c0c */ /* 0x000fda000bf06270 */
[----:B------:R-:W-:Y:S05]  /*10150*/  @P0 BRA `(.L_x_954) ;  /* 0x0000000000400947 */ /* 0x000fea0003800000 */
[----:B------:R-:W4:Y:S01]  /*10160*/  LDC.64 R4, c[0x0][0xb70] ;  /* 0x0002dc00ff047b82 */ /* 0x000f220000000a00 */
[----:B------:R-:W-:Y:S01]  /*10170*/  SHF.R.S32.HI R3, RZ, 0x1f, R2 ;  /* 0x0000001fff037819 */ /* 0x000fe20000011402 */
[----:B------:R-:W-:-:S06]  /*10180*/  ULDC.64 UR8, c[0x0][0xb40] ;  /* 0x0002d00000087ab9 */ /* 0x000fcc0000000a00 */
[----:B------:R-:W5:Y:S01]  /*10190*/  LDC.64 R10, c[0x0][0xb78] ;  /* 0x0002de00ff0a7b82 */ /* 0x000f620000000a00 */
[C---:B----4-:R-:W-:Y:S02]  /*101a0*/  IMAD R0, R4.reuse, UR6, RZ ;  /* 0x0000000604007c24 */ /* 0x050fe4000f8e02ff */
[----:B------:R-:W-:-:S04]  /*101b0*/  IMAD.WIDE.U32 R2, R4, UR43, R2 ;  /* 0x0000002b04027c25 */ /* 0x000fc8000f8e0002 */
[----:B------:R-:W-:Y:S02]  /*101c0*/  IMAD R5, R5, UR43, R0 ;  /* 0x0000002b05057c24 */ /* 0x000fe4000f8e0200 */
[C---:B-----5:R-:W-:Y:S02]  /*101d0*/  IMAD R0, R10.reuse, UR7, RZ ;  /* 0x000000070a007c24 */ /* 0x060fe4000f8e02ff */
[----:B------:R-:W-:Y:S02]  /*101e0*/  IMAD.IADD R3, R3, 0x1, R5 ;  /* 0x0000000103037824 */ /* 0x000fe400078e0205 */
[----:B------:R-:W-:Y:S02]  /*101f0*/  IMAD R5, R11, UR44, R0 ;  /* 0x0000002c0b057c24 */ /* 0x000fe4000f8e0200 */
[----:B------:R-:W-:-:S04]  /*10200*/  IMAD.WIDE.U32 R2, R10, UR44, R2 ;  /* 0x0000002c0a027c25 */ /* 0x000fc8000f8e0002 */
[----:B------:R-:W-:Y:S01]  /*10210*/  IMAD.IADD R3, R3, 0x1, R5 ;  /* 0x0000000103037824 */ /* 0x000fe200078e0205 */
[----:B------:R-:W-:-:S04]  /*10220*/  LEA R4, P0, R2, UR8, 0x2 ;  /* 0x0000000802047c11 */ /* 0x000fc8000f8010ff */
[----:B------:R-:W-:Y:S01]  /*10230*/  LEA.HI.X R5, R2, UR9, R3, 0x2, P0 ;  /* 0x0000000902057c11 */ /* 0x000fe200080f1403 */
[----:B------:R-:W-:-:S05]  /*10240*/  IMAD.MOV.U32 R3, RZ, RZ, -0x800000 ;  /* 0xff800000ff037424 */ /* 0x000fca00078e00ff */
[----:B------:R4:W-:Y:S03]  /*10250*/  STG.E desc[UR50][R4.64], R3 ;  /* 0x0000000304007986 */ /* 0x0009e6000c101932 */
.L_x_954:
[----:B------:R-:W-:Y:S05]  /*10260*/  BSYNC B0 ;  /* 0x0000000000007941 */ /* 0x000fea0003800000 */
.L_x_953:
[----:B------:R-:W-:Y:S01]  /*10270*/  ULDC UR5, c[0x0][0xa88] ;  /* 0x0002a20000057ab9 */ /* 0x000fe20000000800 */
[C---:B--2---:R-:W-:Y:S01]  /*10280*/  IMAD R0, R6.reuse, UR6, RZ ;  /* 0x0000000606007c24 */ /* 0x044fe2000f8e02ff */
[----:B------:R-:W-:Y:S01]  /*10290*/  UIADD3 UR42, -UR42, UR5, URZ ;  /* 0x000000052a2a7290 */ /* 0x000fe2000fffe13f */
[----:B----4-:R-:W-:Y:S01]  /*102a0*/  IMAD.WIDE.U32 R2, R6, UR43, R22 ;  /* 0x0000002b06027c25 */ /* 0x010fe2000f8e0016 */
[----:B------:R-:W-:Y:S01]  /*102b0*/  ULOP3.LUT UR48, URZ, UR48, URZ, 0x33, !UPT ;  /* 0x000000303f307292 */ /* 0x000fe2000f8e333f */
[----:B------:R-:W-:Y:S01]  /*102c0*/  SHF.R.S32.HI R185, RZ, 0x1f, R184 ;  /* 0x0000001fffb97819 */ /* 0x000fe200000114b8 */
[----:B------:R-:W-:Y:S01]  /*102d0*/  BSSY B0, `(.L_x_955) ;  /* 0x0000021000007945 */ /* 0x000fe20003800000 */
[----:B------:R-:W-:Y:S01]  /*102e0*/  IMAD R5, R7, UR43, R0 ;  /* 0x0000002b07057c24 */ /* 0x000fe2000f8e0200 */
[C---:B------:R-:W-:Y:S01]  /*102f0*/  ISETP.GE.AND P2, PT, R184.reuse, UR42, PT ;  /* 0x0000002ab8007c0c */ /* 0x040fe2000bf46270 */
[C---:B------:R-:W-:Y:S02]  /*10300*/  VIADD R0, R184.reuse, 0x40 ;  /* 0x00000040b8007836 */ /* 0x040fe40000000000 */
[----:B------:R-:W-:-:S02]  /*10310*/  VIADD R4, R184, 0x20 ;  /* 0x00000020b8047836 */ /* 0x000fc40000000000 */
[----:B------:R-:W-:Y:S01]  /*10320*/  IMAD.IADD R3, R3, 0x1, R5 ;  /* 0x0000000103037824 */ /* 0x000fe200078e0205 */
[----:B------:R-:W-:Y:S01]  /*10330*/  ISETP.GE.AND P0, PT, R0, UR42, PT ;  /* 0x0000002a00007c0c */ /* 0x000fe2000bf06270 */
[----:B---3--:R-:W-:Y:S01]  /*10340*/  IMAD R0, R8, UR7, RZ ;  /* 0x0000000708007c24 */ /* 0x008fe2000f8e02ff */
[----:B------:R-:W-:Y:S01]  /*10350*/  ISETP.GE.AND P4, PT, R4, UR42, PT ;  /* 0x0000002a04007c0c */ /* 0x000fe2000bf86270 */
[----:B------:R-:W-:Y:S02]  /*10360*/  VIADD R4, R184, 0x60 ;  /* 0x00000060b8047836 */ /* 0x000fe40000000000 */
[----:B------:R-:W-:Y:S02]  /*10370*/  IMAD R9, R9, UR44, R0 ;  /* 0x0000002c09097c24 */ /* 0x000fe4000f8e0200 */
[----:B-1----:R-:W-:Y:S01]  /*10380*/  VIADD R5, R12, UR48 ;  /* 0x000000300c057c36 */ /* 0x002fe20008000000 */
[----:B------:R-:W-:Y:S01]  /*10390*/  ISETP.GE.AND P1, PT, R4, UR42, PT ;  /* 0x0000002a04007c0c */ /* 0x000fe2000bf26270 */
[----:B------:R-:W-:-:S04]  /*103a0*/  IMAD.WIDE.U32 R6, R8, UR44, R2 ;  /* 0x0000002c08067c25 */ /* 0x000fc8000f8e0002 */
[----:B------:R-:W-:-:S04]  /*103b0*/  IMAD.WIDE R4, R5, 0x80, R184 ;  /* 0x0000008005047825 */ /* 0x000fc800078e02b8 */
[----:B------:R-:W-:Y:S01]  /*103c0*/  IMAD.IADD R11, R7, 0x1, R9 ;  /* 0x00000001070b7824 */ /* 0x000fe200078e0209 */
[----:B------:R-:W-:Y:S06]  /*103d0*/  @P2 BRA `(.L_x_956) ;  /* 0x0000000000402947 */ /* 0x000fec0003800000 */
[----:B------:R-:W-:Y:S01]  /*103e0*/  ULDC.64 UR6, c[0x0][0xad8] ;  /* 0x0002b60000067ab9 */ /* 0x000fe20000000a00 */
[C---:B------:R-:W-:Y:S01]  /*103f0*/  VIADD R0, R22.reuse, 0x40 ;  /* 0x0000004016007836 */ /* 0x040fe20000000000 */
[----:B------:R-:W-:Y:S01]  /*10400*/  ULDC UR5, c[0x0][0xa8c] ;  /* 0x0002a30000057ab9 */ /* 0x000fe20000000800 */
[----:B------:R-:W-:Y:S01]  /*10410*/  IMAD R9, R5, UR6, RZ ;  /* 0x0000000605097c24 */ /* 0x000fe2000f8e02ff */
[----:B------:R-:W-:Y:S01]  /*10420*/  ISETP.GE.AND P2, PT, R22, UR5, PT ;  /* 0x0000000516007c0c */ /* 0x000fe2000bf46270 */
[----:B------:R-:W-:Y:S01]  /*10430*/  IMAD.MOV.U32 R2, RZ, RZ, R6 ;  /* 0x000000ffff027224 */ /* 0x000fe200078e0006 */
[----:B------:R-:W-:Y:S01]  /*10440*/  ISETP.GE.AND P3, PT, R0, UR5, PT ;  /* 0x0000000500007c0c */ /* 0x000fe2000bf66270 */
[----:B------:R-:W-:Y:S02]  /*10450*/  IMAD.MOV.U32 R3, RZ, RZ, R11 ;  /* 0x000000ffff037224 */ /* 0x000fe400078e000b */
[C---:B------:R-:W-:Y:S02]  /*10460*/  IMAD R9, R4.reuse, UR7, R9 ;  /* 0x0000000704097c24 */ /* 0x040fe4000f8e0209 */
[----:B------:R-:W-:Y:S01]  /*10470*/  IMAD.WIDE.U32 R2, R4, UR6, R2 ;  /* 0x0000000604027c25 */ /* 0x000fe2000f8e0002 */
[----:B------:R-:W-:-:S03]  /*10480*/  ULDC.64 UR6, c[0x0][0xa80] ;  /* 0x0002a00000067ab9 */ /* 0x000fc60000000a00 */
[----:B------:R-:W-:Y:S01]  /*10490*/  IMAD.IADD R3, R3, 0x1, R9 ;  /* 0x0000000103037824 */ /* 0x000fe200078e0209 */
[----:B------:R-:W-:-:S04]  /*104a0*/  LEA R8, P5, R2, UR6, 0x1 ;  /* 0x0000000602087c11 */ /* 0x000fc8000f8a08ff */
[----:B------:R-:W-:-:S05]  /*104b0*/  LEA.HI.X R9, R2, UR7, R3, 0x1, P5 ;  /* 0x0000000702097c11 */ /* 0x000fca000a8f0c03 */
[----:B------:R1:W-:Y:S04]  /*104c0*/  @!P2 STG.E.128 desc[UR50][R8.64], RZ ;  /* 0x000000ff0800a986 */ /* 0x0003e8000c101d32 */
[----:B------:R1:W-:Y:S02]  /*104d0*/  @!P3 STG.E.128 desc[UR50][R8.64+0x80], RZ ;  /* 0x000080ff0800b986 */ /* 0x0003e4000c101d32 */
.L_x_956:
[----:B------:R-:W-:Y:S05]  /*104e0*/  BSYNC B0 ;  /* 0x0000000000007941 */ /* 0x000fea0003800000 */
.L_x_955:
[----:B------:R-:W-:Y:S04]  /*104f0*/  BSSY B0, `(.L_x_957) ;  /* 0x0000014000007945 */ /* 0x000fe80003800000 */
[----:B------:R-:W-:Y:S05]  /*10500*/  @P4 BRA `(.L_x_958) ;  /* 0x0000000000484947 */ /* 0x000fea0003800000 */
[----:B-1----:R-:W-:Y:S01]  /*10510*/  IADD3 R9, P2, R4, 0x20, RZ ;  /* 0x0000002004097810 */ /* 0x002fe20007f5e0ff */
[----:B------:R-:W-:Y:S01]  /*10520*/  ULDC.64 UR6, c[0x0][0xad8] ;  /* 0x0002b60000067ab9 */ /* 0x000fe20000000a00 */
[----:B------:R-:W-:Y:S01]  /*10530*/  IMAD.MOV.U32 R2, RZ, RZ, R6 ;  /* 0x000000ffff027224 */ /* 0x000fe200078e0006 */
[----:B------:R-:W-:Y:S01]  /*10540*/  ULDC UR5, c[0x0][0xa8c] ;  /* 0x0002a30000057ab9 */ /* 0x000fe20000000800 */
[----:B------:R-:W-:Y:S01]  /*10550*/  IMAD.MOV.U32 R3, RZ, RZ, R11 ;  /* 0x000000ffff037224 */ /* 0x000fe200078e000b */
[C---:B------:R-:W-:Y:S01]  /*10560*/  ISETP.GE.AND P3, PT, R22.reuse, UR5, PT ;  /* 0x0000000516007c0c */ /* 0x040fe2000bf66270 */
[----:B------:R-:W-:Y:S02]  /*10570*/  IMAD.X R0, RZ, RZ, R5, P2 ;  /* 0x000000ffff007224 */ /* 0x000fe400010e0605 */
[----:B------:R-:W-:Y:S02]  /*10580*/  VIADD R8, R22, 0x40 ;  /* 0x0000004016087836 */ /* 0x000fe40000000000 */
[----:B------:R-:W-:-:S02]  /*10590*/  IMAD R0, R0, UR6, RZ ;  /* 0x0000000600007c24 */ /* 0x000fc4000f8e02ff */
[----:B------:R-:W-:Y:S01]  /*105a0*/  IMAD.WIDE.U32 R2, R9, UR6, R2 ;  /* 0x0000000609027c25 */ /* 0x000fe2000f8e0002 */
[----:B------:R-:W-:-:S03]  /*105b0*/  ISETP.GE.AND P4, PT, R8, UR5, PT ;  /* 0x0000000508007c0c */ /* 0x000fc6000bf86270 */
[----:B------:R-:W-:Y:S01]  /*105c0*/  IMAD R9, R9, UR7, R0 ;  /* 0x0000000709097c24 */ /* 0x000fe2000f8e0200 */
[----:B------:R-:W-:Y:S02]  /*105d0*/  ULDC.64 UR6, c[0x0][0xa80] ;  /* 0x0002a00000067ab9 */ /* 0x000fe40000000a00 */
[----:B------:R-:W-:Y:S01]  /*105e0*/  LEA R8, P2, R2, UR6, 0x1 ;  /* 0x0000000602087c11 */ /* 0x000fe2000f8408ff */
[----:B------:R-:W-:-:S05]  /*105f0*/  IMAD.IADD R3, R3, 0x1, R9 ;  /* 0x0000000103037824 */ /* 0x000fca00078e0209 */
[----:B------:R-:W-:-:S05]  /*10600*/  LEA.HI.X R9, R2, UR7, R3, 0x1, P2 ;  /* 0x0000000702097c11 */ /* 0x000fca00090f0c03 */
[----:B------:R2:W-:Y:S04]  /*10610*/  @!P3 STG.E.128 desc[UR50][R8.64], RZ ;  /* 0x000000ff0800b986 */ /* 0x0005e8000c101d32 */
[----:B------:R2:W-:Y:S02]  /*10620*/  @!P4 STG.E.128 desc[UR50][R8.64+0x80], RZ ;  /* 0x000080ff0800c986 */ /* 0x0005e4000c101d32 */
.L_x_958:
[----:B------:R-:W-:Y:S05]  /*10630*/  BSYNC B0 ;  /* 0x0000000000007941 */ /* 0x000fea0003800000 */
.L_x_957:
[----:B------:R-:W-:Y:S04]  /*10640*/  BSSY B0, `(.L_x_959) ;  /* 0x0000014000007945 */ /* 0x000fe80003800000 */
[----:B------:R-:W-:Y:S05]  /*10650*/  @P0 BRA `(.L_x_960) ;  /* 0x0000000000480947 */ /* 0x000fea0003800000 */
[----:B-12---:R-:W-:Y:S01]  /*10660*/  IADD3 R9, P0, R4, 0x40, RZ ;  /* 0x0000004004097810 */ /* 0x006fe20007f1e0ff */
        /* <DEDUP_REMOVED lines=17> */
.L_x_960:
[----:B------:R-:W-:Y:S05]  /*10780*/  BSYNC B0 ;  /* 0x0000000000007941 */ /* 0x000fea0003800000 */
.L_x_959:
[----:B------:R-:W-:Y:S04]  /*10790*/  BSSY B0, `(.L_x_950) ;  /* 0x0000014000007945 */ /* 0x000fe80003800000 */
[----:B------:R-:W-:Y:S05]  /*107a0*/  @P1 BRA `(.L_x_961) ;  /* 0x0000000000481947 */ /* 0x000fea0003800000 */
[----:B------:R-:W-:Y:S01]  /*107b0*/  IADD3 R7, P0, R4, 0x60, RZ ;  /* 0x0000006004077810 */ /* 0x000fe20007f1e0ff */
        /* <DEDUP_REMOVED lines=17> */
.L_x_961:
[----:B------:R-:W-:Y:S05]  /*108d0*/  BSYNC B0 ;  /* 0x0000000000007941 */ /* 0x000fea0003800000 */
.L_x_950:
[----:B------:R-:W5:Y:S02]  /*108e0*/  LDC R0, c[0x0][0xda8] ;  /* 0x00036a00ff007b82 */ /* 0x000f640000000800 */
[----:B-----5:R-:W-:-:S13]  /*108f0*/  ISETP.LE.AND P0, PT, R0, UR4, PT ;  /* 0x0000000400007c0c */ /* 0x020fda000bf03270 */
[----:B------:R-:W-:Y:S05]  /*10900*/  @!P0 BRA `(.L_x_962) ;  /* 0xffffff04002c8947 */ /* 0x000fea000383ffff */
[----:B------:R-:W-:Y:S05]  /*10910*/  EXIT ;  /* 0x000000000000794d */ /* 0x000fea0003800000 */
.L_x_868:
[----:B------:R-:W-:-:S08]  /*10920*/  NOP ;  /* 0x0000000000007918 */ /* 0x000fd00000000000 */
[----:B------:R-:W1:-:S00]  /*10930*/  USETMAXREG.DEALLOC.CTAPOOL 0x18 ;  /* 0x00000018000079c8 */ /* 0x000e4000080e0500 */
[----:B-1----:R-:W-:-:S06]  /*10940*/  LOP3.LUT R0, R0, 0x3, RZ, 0xc0, !PT ;  /* 0x0000000300007812 */ /* 0x002fcc00078ec0ff */
[----:B------:R-:W1:Y:S02]  /*10950*/  SHFL.IDX PT, R0, R0, RZ, 0x1f ;  /* 0x00001fff00007589 */ /* 0x000e6400000e0000 */
[----:B-1----:R-:W-:-:S13]  /*10960*/  ISETP.NE.AND P0, PT, R0, RZ, PT ;  /* 0x000000ff0000720c */ /* 0x002fda0003f05270 */
[----:B------:R-:W-:Y:S05]  /*10970*/  @P0 EXIT ;  /* 0x000000000000094d */ /* 0x000fea0003800000 */
[----:B------:R-:W1:Y:S01]  /*10980*/  S2UR UR4, SR_CTAID.X ;  /* 0x00000000000479c3 */ /* 0x000e620000002500 */
[----:B------:R-:W-:Y:S01]  /*10990*/  UMOV UR47, URZ ;  /* 0x0000003f002f7c82 */ /* 0x000fe20008000000 */
[----:B------:R-:W-:Y:S02]  /*109a0*/  IMAD.MOV.U32 R16, RZ, RZ, RZ ;  /* 0x000000ffff107224 */ /* 0x000fe400078e00ff */
[----:B------:R-:W-:-:S04]  /*109b0*/  IMAD.MOV.U32 R17, RZ, RZ, 0x1 ;  /* 0x00000001ff117424 */ /* 0x000fc800078e00ff */
[----:B------:R-:W1:Y:S02]  /*109c0*/  LDC R0, c[0x0][0xda8] ;  /* 0x00036a00ff007b82 */ /* 0x000e640000000800 */
[----:B-1----:R-:W-:-:S13]  /*109d0*/  ISETP.LE.AND P0, PT, R0, UR4, PT ;  /* 0x0000000400007c0c */ /* 0x002fda000bf03270 */
[----:B------:R-:W-:Y:S05]  /*109e0*/  @P0 BRA `(.L_x_963) ;  /* 0x0000002c006c0947 */ /* 0x000fea0003800000 */
[----:B------:R-:W-:Y:S01]  /*109f0*/  IMAD.U32 R19, RZ, RZ, UR4 ;  /* 0x00000004ff137e24 */ /* 0x000fe2000f8e00ff */
[----:B------:R-:W-:Y:S01]  /*10a00*/  ULDC UR46, c[0x0][0xc] ;  /* 0x00000300002e7ab9 */ /* 0x000fe20000000800 */
[----:B------:R-:W-:Y:S01]  /*10a10*/  IMAD.MOV.U32 R17, RZ, RZ, 0x1 ;  /* 0x00000001ff117424 */ /* 0x000fe200078e00ff */
[----:B------:R-:W-:Y:S01]  /*10a20*/  ULDC.64 UR48, c[0x0][0x198] ;  /* 0x0000660000307ab9 */ /* 0x000fe20000000a00 */
[----:B------:R-:W-:Y:S01]  /*10a30*/  IMAD.MOV.U32 R16, RZ, RZ, RZ ;  /* 0x000000ffff107224 */ /* 0x000fe200078e00ff */
[----:B------:R-:W-:-:S06]  /*10a40*/  UMOV UR47, URZ ;  /* 0x0000003f002f7c82 */ /* 0x000fcc0008000000 */
.L_x_1017:
[----:B------:R-:W-:Y:S01]  /*10a50*/  ULDC UR8, c[0x0][0xdd0] ;  /* 0x0003740000087ab9 */ /* 0x000fe20000000800 */
[----:B-1----:R-:W1:Y:S01]  /*10a60*/  LDC R0, c[0x0][0xde8] ;  /* 0x00037a00ff007b82 */ /* 0x002e620000000800 */
[C---:B------:R-:W-:Y:S01]  /*10a70*/  R2UR UR6, R19.reuse ;  /* 0x00000000130672ca */ /* 0x040fe200000e0000 */
[----:B------:R-:W-:Y:S01]  /*10a80*/  UISETP.NE.AND UP0, UPT, UR8, 0x1, UPT ;  /* 0x000000010800788c */ /* 0x000fe2000bf05270 */
[----:B------:R-:W-:-:S10]  /*10a90*/  R2UR UR7, R19 ;  /* 0x00000000130772ca */ /* 0x000fd400000e0000 */
[----:B------:R-:W-:Y:S01]  /*10aa0*/  @UP0 ULDC UR4, c[0x0][0xdd4] ;  /* 0x0003750000040ab9 */ /* 0x000fe20000000800 */
[----:B------:R-:W-:Y:S01]  /*10ab0*/  @UP0 ULDC UR9, c[0x0][0xdd8] ;  /* 0x0003760000090ab9 */ /* 0x000fe20000000800 */
[----:B------:R-:W-:-:S04]  /*10ac0*/  UIMAD.WIDE.U32 UR4, UR6, UR4, URZ ;  /* 0x00000004060472a5 */ /* 0x000fc8000f8e003f */
[----:B------:R-:W-:-:S04]  /*10ad0*/  @UP0 USHF.R.U32.HI UR6, URZ, UR9, UR5 ;  /* 0x000000093f060299 */ /* 0x000fc80008011605 */
[----:B------:R-:W-:Y:S02]  /*10ae0*/  UIADD3 UR4, -UR6, URZ, URZ ;  /* 0x0000003f06047290 */ /* 0x000fe4000fffe13f */
[----:B-1----:R-:W-:Y:S02]  /*10af0*/  ISETP.LE.AND P0, PT, R0, UR6, PT ;  /* 0x0000000600007c0c */ /* 0x002fe4000bf03270 */
[----:B------:R-:W-:-:S11]  /*10b00*/  UIMAD UR8, UR8, UR4, UR7 ;  /* 0x00000004080872a4 */ /* 0x000fd6000f8e0207 */
[----:B------:R-:W-:Y:S05]  /*10b10*/  @!P0 BRA `(.L_x_964) ;  /* 0x0000000000208947 */ /* 0x000fea0003800000 */
        /* <DEDUP_REMOVED lines=8> */
.L_x_964:
[----:B------:R-:W-:Y:S01]  /*10ba0*/  ULDC UR9, c[0x0][0xdc4] ;  /* 0x0003710000097ab9 */ /* 0x000fe20000000800 */
[----:B------:R-:W-:Y:S01]  /*10bb0*/  UMOV UR7, UR8 ;  /* 0x0000000800077c82 */ /* 0x000fe20008000000 */
[----:B------:R-:W-:-:S11]  /*10bc0*/  UISETP.NE.AND UP0, UPT, UR9, 0x1, UPT ;  /* 0x000000010900788c */ /* 0x000fd6000bf05270 */
[----:B------:R-:W-:Y:S02]  /*10bd0*/  @UP0 ULDC.64 UR10, c[0x0][0xdc8] ;  /* 0x00037200000a0ab9 */ /* 0x000fe40000000a00 */
[----:B------:R-:W-:-:S04]  /*10be0*/  UIMAD.WIDE.U32 UR4, UR8, UR10, URZ ;  /* 0x0000000a080472a5 */ /* 0x000fc8000f8e003f */
[----:B------:R-:W-:-:S04]  /*10bf0*/  @UP0 USHF.R.U32.HI UR7, URZ, UR11, UR5 ;  /* 0x0000000b3f070299 */ /* 0x000fc80008011605 */
[----:B------:R-:W-:-:S12]  /*10c00*/  UIMAD UR4, UR7, UR9, URZ ;  /* 0x00000009070472a4 */ /* 0x000fd8000f8e023f */
.L_x_965:
[----:B------:R-:W-:Y:S01]  /*10c10*/  ULDC.64 UR10, c[0x0][0x3f8] ;  /* 0x0000fe00000a7ab9 */ /* 0x000fe20000000a00 */
[----:B------:R-:W-:Y:S02]  /*10c20*/  UIADD3 UR8, UR8, -UR4, URZ ;  /* 0x8000000408087290 */ /* 0x000fe4000fffe03f */
[----:B------:R-:W-:Y:S02]  /*10c30*/  UISETP.NE.U32.AND UP0, UPT, UR10, URZ, UPT ;  /* 0x0000003f0a00728c */ /* 0x000fe4000bf05070 */
[----:B------:R-:W-:Y:S01]  /*10c40*/  ULOP3.LUT UR7, URZ, UR7, URZ, 0x33, !UPT ;  /* 0x000000073f077292 */ /* 0x000fe2000f8e333f */
[----:B------:R-:W-:Y:S01]  /*10c50*/  ULDC UR10, c[0x0][0xdb8] ;  /* 0x00036e00000a7ab9 */ /* 0x000fe20000000800 */
[----:B------:R-:W-:Y:S01]  /*10c60*/  ULDC.64 UR4, c[0x0][0x9e0] ;  /* 0x0002780000047ab9 */ /* 0x000fe20000000a00 */
[----:B------:R-:W-:Y:S01]  /*10c70*/  UISETP.NE.AND UP1, UPT, UR10, 0x1, UPT ;  /* 0x000000010a00788c */ /* 0x000fe2000bf25270 */
[----:B------:R-:W-:Y:S01]  /*10c80*/  ULDC UR9, c[0x0][0xdc4] ;  /* 0x0003710000097ab9 */ /* 0x000fe20000000800 */
[----:B------:R-:W-:Y:S01]  /*10c90*/  ULDC UR41, c[0x0][0xdac] ;  /* 0x00036b0000297ab9 */ /* 0x000fe20000000800 */
[----:B------:R-:W-:-:S02]  /*10ca0*/  UISETP.GE.AND UP2, UPT, UR5, 0x1, UPT ;  /* 0x000000010500788c */ /* 0x000fc4000bf46270 */
[----:B------:R-:W-:Y:S02]  /*10cb0*/  UIMAD UR9, UR6, UR9, UR8 ;  /* 0x00000009060972a4 */ /* 0x000fe4000f8e0208 */
[----:B------:R-:W-:Y:S02]  /*10cc0*/  UIADD3 UR41, UR7, UR41, URZ ;  /* 0x0000002907297290 */ /* 0x000fe4000fffe03f */
[----:B------:R-:W-:Y:S01]  /*10cd0*/  UISETP.NE.AND.EX UP0, UPT, UR11, URZ, UPT, UP0 ;  /* 0x0000003f0b00728c */ /* 0x000fe2000bf05300 */
[----:B------:R-:W-:Y:S01]  /*10ce0*/  PLOP3.LUT P1, PT, PT, PT, UP2, 0x80, 0x0 ;  /* 0x000000000000781c */ /* 0x000fe20003f2f028 */
[----:B------:R-:W-:Y:S01]  /*10cf0*/  @UP1 ULDC UR6, c[0x0][0xdbc] ;  /* 0x00036f0000061ab9 */ /* 0x000fe20000000800 */
[----:B------:R-:W-:Y:S02]  /*10d00*/  USHF.L.U32 UR41, UR41, 0x7, URZ ;  /* 0x0000000729297899 */ /* 0x000fe4000800063f */
[----:B------:R-:W-:Y:S01]  /*10d10*/  UIMAD.WIDE.U32 UR6, UR9, UR6, URZ ;  /* 0x00000006090672a5 */ /* 0x000fe2000f8e003f */
[----:B------:R-:W-:Y:S01]  /*10d20*/  ULDC UR11, c[0x0][0x404] ;  /* 0x00010100000b7ab9 */ /* 0x000fe20000000800 */
[----:B------:R-:W-:Y:S01]  /*10d30*/  ULDC UR12, c[0x0][0x288] ;  /* 0x0000a200000c7ab9 */ /* 0x000fe20000000800 */
[----:B------:R-:W-:Y:S01]  /*10d40*/  @UP1 ULDC UR14, c[0x0][0xdc0] ;  /* 0x00037000000e1ab9 */ /* 0x000fe20000000800 */
[----:B------:R-:W-:Y:S01]  /*10d50*/  UMOV UR43, UR9 ;  /* 0x00000009002b7c82 */ /* 0x000fe20008000000 */
[----:B------:R-:W-:-:S02]  /*10d60*/  USEL UR11, UR11, 0x1, UP0 ;  /* 0x000000010b0b7887 */ /* 0x000fc40008000000 */
[----:B------:R-:W-:Y:S02]  /*10d70*/  UIADD3 UR8, UR41, 0x80, -UR12 ;  /* 0x0000008029087890 */ /* 0x000fe4000fffe80c */
[----:B------:R-:W-:Y:S01]  /*10d80*/  @UP1 USHF.R.U32.HI UR43, URZ, UR14, UR7 ;  /* 0x0000000e3f2b1299 */ /* 0x000fe20008011607 */
[----:B------:R-:W-:Y:S02]  /*10d90*/  ULDC UR13, c[0x0][0x2e0] ;  /* 0x0000b800000d7ab9 */ /* 0x000fe40000000800 */
[----:B------:R-:W-:Y:S02]  /*10da0*/  UIMAD UR6, UR11, UR13, UR8 ;  /* 0x0000000d0b0672a4 */ /* 0x000fe4000f8e0208 */
[----:B------:R-:W-:Y:S02]  /*10db0*/  UIADD3 UR42, -UR43, URZ, URZ ;  /* 0x0000003f2b2a7290 */ /* 0x000fe4000fffe13f */
[----:B------:R-:W-:Y:S02]  /*10dc0*/  UIADD3 UR4, UR6, UR4, URZ ;  /* 0x0000000406047290 */ /* 0x000fe4000fffe03f */
[----:B------:R-:W-:Y:S01]  /*10dd0*/  UIMAD UR42, UR10, UR42, UR9 ;  /* 0x0000002a0a2a72a4 */ /* 0x000fe2000f8e0209 */
[----:B------:R-:W-:Y:S11]  /*10de0*/  @!P1 BRA `(.L_x_966) ;  /* 0x0000000000449947 */ /* 0x000ff60003800000 */
        /* <DEDUP_REMOVED lines=10> */
.L_x_967:
[----:B------:R-:W-:-:S11]  /*10e90*/  UISETP.NE.AND UP0, UPT, UR5, 0x1, UPT ;  /* 0x000000010500788c */ /* 0x000fd6000bf05270 */
[----:B------:R-:W-:Y:S02]  /*10ea0*/  @UP0 ULDC.64 UR14, c[0x0][0x9e8] ;  /* 0x00027a00000e0ab9 */ /* 0x000fe40000000a00 */
[----:B------:R-:W-:-:S04]  /*10eb0*/  UIMAD.WIDE.U32 UR6, UR8, UR14, URZ ;  /* 0x0000000e080672a5 */ /* 0x000fc8000f8e003f */
[----:B------:R-:W-:-:S12]  /*10ec0*/  @UP0 USHF.R.U32.HI UR8, URZ, UR15, UR7 ;  /* 0x0000000f3f080299 */ /* 0x000fd80008011607 */
.L_x_968:
[----:B------:R-:W-:-:S04]  /*10ed0*/  UIMAD UR8, UR8, UR5, UR5 ;  /* 0x00000005080872a4 */ /* 0x000fc8000f8e0205 */
[----:B------:R-:W-:-:S04]  /*10ee0*/  UISETP.LT.AND UP0, UPT, UR4, UR8, UPT ;  /* 0x000000080400728c */ /* 0x000fc8000bf01270 */
[----:B------:R-:W-:-:S12]  /*10ef0*/  USEL UR4, UR4, UR8, UP0 ;  /* 0x0000000804047287 */ /* 0x000fd80008000000 */
.L_x_966:
[----:B------:R-:W-:Y:S02]  /*10f00*/  UIMAD UR7, UR11, UR13, 0x7f ;  /* 0x0000007f0b0774a4 */ /* 0x000fe4000f8e020d */
[----:B------:R-:W-:Y:S02]  /*10f10*/  UIADD3 UR4, UR4, 0x7f, URZ ;  /* 0x0000007f04047890 */ /* 0x000fe4000fffe03f */
[----:B------:R-:W-:Y:S02]  /*10f20*/  USHF.R.S32.HI UR8, URZ, 0x1f, UR7 ;  /* 0x0000001f3f087899 */ /* 0x000fe40008011407 */
[----:B------:R-:W-:Y:S02]  /*10f30*/  USHF.R.S32.HI UR6, URZ, 0x1f, UR4 ;  /* 0x0000001f3f067899 */ /* 0x000fe40008011404 */
[----:B------:R-:W-:Y:S02]  /*10f40*/  ULEA.HI UR8, UR8, UR7, URZ, 0x7 ;  /* 0x0000000708087291 */ /* 0x000fe4000f8f383f */
[----:B------:R-:W-:-:S02]  /*10f50*/  ULEA.HI UR6, UR6, UR4, URZ, 0x7 ;  /* 0x0000000406067291 */ /* 0x000fc4000f8f383f */
[----:B------:R-:W-:Y:S02]  /*10f60*/  UIADD3 UR4, UR41, -UR12, URZ ;  /* 0x8000000c29047290 */ /* 0x000fe4000fffe03f */
[----:B------:R-:W-:Y:S02]  /*10f70*/  USHF.R.S32.HI UR45, URZ, 0x7, UR8 ;  /* 0x000000073f2d7899 */ /* 0x000fe40008011408 */
[----:B------:R-:W-:Y:S02]  /*10f80*/  USHF.R.S32.HI UR6, URZ, 0x7, UR6 ;  /* 0x000000073f067899 */ /* 0x000fe40008011406 */
[----:B------:R-:W-:Y:S02]  /*10f90*/  UIMAD UR4, UR11, UR13, UR4 ;  /* 0x0000000d0b0472a4 */ /* 0x000fe4000f8e0204 */
[----:B------:R-:W-:Y:S01]  /*10fa0*/  UISETP.LT.AND UP0, UPT, UR45, UR6, UPT ;  /* 0x000000062d00728c */ /* 0x000fe2000bf01270 */
[----:B------:R-:W-:Y:S02]  /*10fb0*/  ULDC UR8, c[0x0][0x9dc] ;  /* 0x0002770000087ab9 */ /* 0x000fe40000000800 */
[----:B------:R-:W-:-:S02]  /*10fc0*/  UIADD3 UR8, UR4, -UR8, URZ ;  /* 0x8000000804087290 */ /* 0x000fc4000fffe03f */
[----:B------:R-:W-:Y:S01]  /*10fd0*/  USEL UR45, UR45, UR6, UP0 ;  /* 0x000000062d2d7287 */ /* 0x000fe20008000000 */
[----:B------:R-:W-:Y:S11]  /*10fe0*/  @!P1 BRA `(.L_x_969) ;  /* 0x0000000000449947 */ /* 0x000ff60003800000 */
        /* <DEDUP_REMOVED lines=10> */
.L_x_970:
[----:B------:R-:W-:-:S11]  /*11090*/  UISETP.NE.AND UP0, UPT, UR5, 0x1, UPT ;  /* 0x000000010500788c */ /* 0x000fd6000bf05270 */
[----:B------:R-:W-:Y:S02]  /*110a0*/  @UP0 ULDC.64 UR10, c[0x0][0x9e8] ;  /* 0x00027a00000a0ab9 */ /* 0x000fe40000000a00 */
[----:B------:R-:W-:-:S04]  /*110b0*/  UIMAD.WIDE.U32 UR6, UR4, UR10, URZ ;  /* 0x0000000a040672a5 */ /* 0x000fc8000f8e003f */
[----:B------:R-:W-:-:S12]  /*110c0*/  @UP0 USHF.R.U32.HI UR4, URZ, UR11, UR7 ;  /* 0x0000000b3f040299 */ /* 0x000fd80008011607 */
.L_x_971:
[----:B------:R-:W-:-:S04]  /*110d0*/  UIMAD UR4, UR4, UR5, URZ ;  /* 0x00000005040472a4 */ /* 0x000fc8000f8e023f */
[----:B------:R-:W-:-:S04]  /*110e0*/  UISETP.LT.AND UP0, UPT, UR8, UR4, UPT ;  /* 0x000000040800728c */ /* 0x000fc8000bf01270 */
[----:B------:R-:W-:-:S12]  /*110f0*/  USEL UR8, UR8, UR4, !UP0 ;  /* 0x0000000408087287 */ /* 0x000fd8000c000000 */
.L_x_969:
[----:B------:R-:W-:Y:S01]  /*11100*/  USHF.R.S32.HI UR4, URZ, 0x1f, UR8 ;  /* 0x0000001f3f047899 */ /* 0x000fe20008011408 */
[----:B------:R-:W-:Y:S03]  /*11110*/  BSSY B6, `(.L_x_972) ;  /* 0x0000257000067945 */ /* 0x000fe60003800000 */
[----:B------:R-:W-:-:S04]  /*11120*/  ULEA.HI UR4, UR4, UR8, URZ, 0x7 ;  /* 0x0000000804047291 */ /* 0x000fc8000f8f383f */
[----:B------:R-:W-:-:S04]  /*11130*/  USHF.R.S32.HI UR4, URZ, 0x7, UR4 ;  /* 0x000000073f047899 */ /* 0x000fc80008011404 */
[----:B------:R-:W-:-:S04]  /*11140*/  UISETP.LT.AND UP0, UPT, URZ, UR4, UPT ;  /* 0x000000043f00728c */ /* 0x000fc8000bf01270 */
[----:B------:R-:W-:-:S04]  /*11150*/  USEL UR44, URZ, UR4, !UP0 ;  /* 0x000000043f2c7287 */ /* 0x000fc8000c000000 */
[----:B------:R-:W-:-:S06]  /*11160*/  UISETP.GT.AND UP0, UPT, UR45, UR44, UPT ;  /* 0x0000002c2d00728c */ /* 0x000fcc000bf04270 */
[----:B------:R-:W-:-:S13]  /*11170*/  PLOP3.LUT P0, PT, PT, PT, UP0, 0x80, 0x0 ;  /* 0x000000000000781c */ /* 0x000fda0003f0f008 */
[----:B------:R-:W-:Y:S05]  /*11180*/  @P0 BRA `(.L_x_973) ;  /* 0x0000000000480947 */ /* 0x000fea0003800000 */
[----:B------:R-:W1:Y:S01]  /*11190*/  S2R R0, SR_TID.X ;  /* 0x0000000000007919 */ /* 0x000e620000002100 */
[----:B------:R-:W-:Y:S01]  /*111a0*/  IMAD.MOV.U32 R13, RZ, RZ, R19 ;  /* 0x000000ffff0d7224 */ /* 0x000fe200078e0013 */
[----:B-1----:R-:W-:-:S04]  /*111b0*/  LOP3.LUT R0, R0, 0x1f, RZ, 0xc0, !PT ;  /* 0x0000001f00007812 */ /* 0x002fc800078ec0ff */
[----:B------:R-:W-:-:S13]  /*111c0*/  ISETP.NE.AND P0, PT, R0, RZ, PT ;  /* 0x000000ff0000720c */ /* 0x000fda0003f05270 */
[----:B------:R-:W-:Y:S05]  /*111d0*/  @P0 BRA `(.L_x_974) ;  /* 0x0000002400280947 */ /* 0x000fea0003800000 */
[----:B------:R-:W1:Y:S01]  /*111e0*/  S2R R5, SR_LANEID ;  /* 0x0000000000057919 */ /* 0x000e620000000000 */
[----:B------:R-:W-:Y:S01]  /*111f0*/  VOTEU.ANY UR4, UPT, PT ;  /* 0x0000000000047886 */ /* 0x000fe200038e0100 */
[----:B------:R-:W2:Y:S01]  /*11200*/  LDC.64 R2, c[0x0][0xdf0] ;  /* 0x00037c00ff027b82 */ /* 0x000ea20000000a00 */
[----:B------:R-:W1:Y:S02]  /*11210*/  FLO.U32 R0, UR4 ;  /* 0x0000000400007d00 */ /* 0x000e6400080e0000 */
[----:B-1----:R-:W-:-:S06]  /*11220*/  ISETP.EQ.U32.AND P0, PT, R0, R5, PT ;  /* 0x000000050000720c */ /* 0x002fcc0003f02070 */
[----:B------:R-:W2:Y:S07]  /*11230*/  POPC R5, UR4 ;  /* 0x0000000400057d09 */ /* 0x000eae0008000000 */
[----:B--2---:R-:W2:Y:S01]  /*11240*/  @P0 ATOMG.E.ADD.STRONG.GPU PT, R3, desc[UR50][R2.64], R5 ;  /* 0x00000005020309a8 */ /* 0x004ea200081ee1f2 */
[----:B------:R-:W1:Y:S02]  /*11250*/  S2R R4, SR_LTMASK ;  /* 0x0000000000047919 */ /* 0x000e640000003900 */
[----:B-1----:R-:W-:-:S04]  /*11260*/  LOP3.LUT R4, R4, UR4, RZ, 0xc0, !PT ;  /* 0x0000000404047c12 */ /* 0x002fc8000f8ec0ff */
[----:B------:R-:W1:Y:S01]  /*11270*/  POPC R13, R4 ;  /* 0x00000004000d7309 */ /* 0x000e620000000000 */
[----:B--2---:R-:W1:Y:S02]  /*11280*/  SHFL.IDX PT, R0, R3, R0, 0x1f ;  /* 0x00001f0003007589 */ /* 0x004e6400000e0000 */
[----:B-1----:R-:W-:Y:S01]  /*11290*/  IADD3 R13, R0, UR46, R13 ;  /* 0x0000002e000d7c10 */ /* 0x002fe2000fffe00d */
[----:B------:R-:W-:Y:S06]  /*112a0*/  BRA `(.L_x_974) ;  /* 0x0000002000f47947 */ /* 0x000fec0003800000 */
.L_x_973:
[----:B------:R-:W1:Y:S01]  /*112b0*/  S2UR UR4, SR_CgaCtaId ;  /* 0x00000000000479c3 */ /* 0x000e620000008800 */
[----:B------:R-:W-:Y:S02]  /*112c0*/  UMOV UR39, 0x400 ;  /* 0x0000040000277882 */ /* 0x000fe40000000000 */
[----:B-1----:R-:W-:-:S04]  /*112d0*/  ULEA UR39, UR4, UR39, 0x18 ;  /* 0x0000002704277291 */ /* 0x002fc8000f8ec03f */
[----:B------:R-:W-:-:S04]  /*112e0*/  UIADD3 UR4, UR39, 0x18400, URZ ;  /* 0x0001840027047890 */ /* 0x000fc8000fffe03f */
[----:B------:R-:W-:-:S06]  /*112f0*/  ULOP3.LUT UP0, URZ, UR4, 0x3ff, URZ, 0xc0, !UPT ;  /* 0x000003ff043f7892 */ /* 0x000fcc000f80c03f */
[----:B------:R-:W-:-:S13]  /*11300*/  PLOP3.LUT P0, PT, PT, PT, UP0, 0x80, 0x0 ;  /* 0x000000000000781c */ /* 0x000fda0003f0f008 */
[----:B------:R-:W-:Y:S05]  /*11310*/  @!P0 BRA `(.L_x_975) ;  /* 0x0000000000408947 */ /* 0x000fea0003800000 */
        /* <DEDUP_REMOVED lines=15> */
[----:B-1----:R-:W-:Y:S05]  /*11410*/  CALL.ABS.NOINC R2 ;  /* 0x0000000002007343 */ /* 0x002fea0003c00000 */
.L_x_975:
        /* <DEDUP_REMOVED lines=12> */
[----:B------:R-:W-:-:S02]  /*114e0*/  IMAD.U32 R7, RZ, RZ, UR9 ;  /* 0x00000009ff077e24 */ /* 0x000fc4000f8e00ff */
[----:B------:R-:W-:Y:S02]  /*114f0*/  IMAD.U32 R10, RZ, RZ, UR4 ;  /* 0x00000004ff0a7e24 */ /* 0x000fe4000f8e00ff */
[----:B------:R-:W-:Y:S02]  /*11500*/  IMAD.U32 R11, RZ, RZ, UR5 ;  /* 0x00000005ff0b7e24 */ /* 0x000fe4000f8e00ff */
[----:B------:R-:W-:Y:S02]  /*11510*/  IMAD.MOV.U32 R8, RZ, RZ, 0x70 ;  /* 0x00000070ff087424 */ /* 0x000fe400078e00ff */
[----:B------:R-:W-:Y:S02]  /*11520*/  IMAD.MOV.U32 R12, RZ, RZ, 0x1 ;  /* 0x00000001ff0c7424 */ /* 0x000fe400078e00ff */
[----:B-1----:R-:W-:-:S07]  /*11530*/  IMAD.MOV.U32 R13, RZ, RZ, RZ ;  /* 0x000000ffff0d7224 */ /* 0x002fce00078e00ff */
[----:B------:R-:W-:-:S07]  /*11540*/  LEPC R20, `(.L_x_977) ;  /* 0x000000001014794e */ /* 0x000fce0000000000 */
[----:B--2---:R-:W-:Y:S05]  /*11550*/  CALL.ABS.NOINC R2 ;  /* 0x0000000002007343 */ /* 0x004fea0003c00000 */
.L_x_977:
[----:B------:R1:W2:Y:S01]  /*11560*/  LDC.64 R2, c[0x4][R18] ;  /* 0x0100000012027b82 */ /* 0x0002a20000000a00 */
[----:B------:R-:W-:Y:S01]  /*11570*/  ULDC.64 UR6, c[0x4][0xa0] ;  /* 0x0100280000067ab9 */ /* 0x000fe20000000a00 */
[----:B------:R-:W-:Y:S01]  /*11580*/  ULDC.64 UR8, c[0x4][0xa8] ;  /* 0x01002a0000087ab9 */ /* 0x000fe20000000a00 */
[----:B------:R-:W-:Y:S01]  /*11590*/  ULDC.64 UR4, c[0x4][0x18] ;  /* 0x0100060000047ab9 */ /* 0x000fe20000000a00 */
        /* <DEDUP_REMOVED lines=11> */
.L_x_976:
[----:B------:R-:W-:Y:S01]  /*11650*/  ULDC.64 UR4, c[0x0][0x9f8] ;  /* 0x00027e0000047ab9 */ /* 0x000fe20000000a00 */
[----:B------:R-:W-:Y:S01]  /*11660*/  IMAD.U32 R5, RZ, RZ, UR43 ;  /* 0x0000002bff057e24 */ /* 0x000fe2000f8e00ff */
[----:B------:R-:W-:Y:S01]  /*11670*/  ISETP.NE.U32.AND P0, PT, RZ, UR4, PT ;  /* 0x00000004ff007c0c */ /* 0x000fe2000bf05070 */
[----:B------:R-:W-:Y:S01]  /*11680*/  IMAD.U32 R0, RZ, RZ, UR43 ;  /* 0x0000002bff007e24 */ /* 0x000fe2000f8e00ff */
[----:B------:R-:W1:Y:S01]  /*11690*/  LDC R4, c[0x0][0x428] ;  /* 0x00010a00ff047b82 */ /* 0x000e620000000800 */
[----:B------:R-:W2:Y:S01]  /*116a0*/  S2R R18, SR_TID.X ;  /* 0x0000000000127919 */ /* 0x000ea20000002100 */
[----:B------:R-:W-:-:S13]  /*116b0*/  ISETP.NE.AND.EX P0, PT, RZ, UR5, PT, P0 ;  /* 0x00000005ff007c0c */ /* 0x000fda000bf05300 */
[----:B------:R-:W3:Y:S02]  /*116c0*/  @P0 LDC.64 R2, c[0x0][0x9f8] ;  /* 0x00027e00ff020b82 */ /* 0x000ee40000000a00 */
[----:B---3--:R-:W-:-:S05]  /*116d0*/  @P0 IMAD.WIDE R2, R5, 0x4, R2 ;  /* 0x0000000405020825 */ /* 0x008fca00078e0202 */
[----:B------:R3:W4:Y:S01]  /*116e0*/  @P0 LDG.E R0, desc[UR50][R2.64] ;  /* 0x0000003202000981 */ /* 0x000722000c1e1900 */
[----:B-1----:R-:W-:Y:S01]  /*116f0*/  ISETP.NE.AND P0, PT, R4, 0x1, PT ;  /* 0x000000010400780c */ /* 0x002fe20003f05270 */
[----:B------:R-:W-:Y:S01]  /*11700*/  IMAD.U32 R4, RZ, RZ, UR42 ;  /* 0x0000002aff047e24 */ /* 0x000fe2000f8e00ff */
[----:B--2---:R-:W-:Y:S01]  /*11710*/  LOP3.LUT R18, R18, 0x1f, RZ, 0xc0, !PT ;  /* 0x0000001f12127812 */ /* 0x004fe200078ec0ff */
[----:B------:R-:W-:Y:S01]  /*11720*/  UMOV UR40, URZ ;  /* 0x0000003f00287c82 */ /* 0x000fe20008000000 */
[----:B------:R-:W-:Y:S01]  /*11730*/  UMOV UR8, 0x40 ;  /* 0x0000004000087882 */ /* 0x000fe20000000000 */
[----:B------:R-:W-:Y:S01]  /*11740*/  UMOV UR9, UR41 ;  /* 0x0000002900097c82 */ /* 0x000fe20008000000 */
[----:B------:R-:W-:Y:S01]  /*11750*/  ISETP.NE.AND P1, PT, R18, RZ, PT ;  /* 0x000000ff1200720c */ /* 0x000fe20003f25270 */
[----:B------:R-:W-:Y:S01]  /*11760*/  UMOV UR10, UR42 ;  /* 0x0000002a000a7c82 */ /* 0x000fe20008000000 */
[----:B------:R-:W-:Y:S01]  /*11770*/  UMOV UR11, UR43 ;  /* 0x0000002b000b7c82 */ /* 0x000fe20008000000 */
[----:B---3--:R-:W1:Y:S01]  /*11780*/  LDC.64 R2, c[0x0][0x3f8] ;  /* 0x0000fe00ff027b82 */ /* 0x008e620000000a00 */
[----:B------:R-:W-:-:S07]  /*11790*/  UMOV UR6, 0xffffffff ;  /* 0xffffffff00067882 */ /* 0x000fce0000000000 */
[----:B------:R-:W2:Y:S02]  /*117a0*/  @P0 LDC R5, c[0x0][0x42c] ;  /* 0x00010b00ff050b82 */ /* 0x000ea40000000800 */
[----:B------:R-:W-:-:S05]  /*117b0*/  VOTEU.ALL UP1, P1 ;  /* 0x00000000003f7886 */ /* 0x000fca0000820000 */
[----:B------:R-:W-:Y:S01]  /*117c0*/  @!UP1 UIADD3 UR4, UP0, UR48, 0x270, URZ ;  /* 0x0000027030049890 */ /* 0x000fe2000ff1e03f */
[----:B------:R-:W3:Y:S03]  /*117d0*/  @P0 LDC R6, c[0x0][0x430] ;  /* 0x00010c00ff060b82 */ /* 0x000ee60000000800 */
[----:B------:R-:W-:-:S09]  /*117e0*/  @!UP1 UIADD3.X UR5, URZ, UR49, URZ, UP0, !UPT ;  /* 0x000000313f059290 */ /* 0x000fd200087fe43f */
[----:B------:R1:W-:Y:S01]  /*117f0*/  @!UP1 UTMAPF.L2.4D [UR40], [UR4] ;  /* 0x00000028040095b8 */ /* 0x0003e20008018000 */
[----:B--2---:R-:W-:Y:S01]  /*11800*/  @P0 IMAD.HI.U32 R5, R5, UR42, RZ ;  /* 0x0000002a05050c27 */ /* 0x004fe2000f8e00ff */
[----:B------:R2:W-:Y:S04]  /*11810*/  @!UP1 UTMAPF.L2.4D [UR8], [UR4] ;  /* 0x00000008040095b8 */ /* 0x0005e80008018000 */
[----:B---3--:R-:W-:Y:S01]  /*11820*/  @P0 SHF.R.U32.HI R4, RZ, R6, R5 ;  /* 0x00000006ff040219 */ /* 0x008fe20000011605 */
[----:B------:R-:W-:Y:S01]  /*11830*/  IMAD.U32 R5, RZ, RZ, UR45 ;  /* 0x0000002dff057e24 */ /* 0x000fe2000f8e00ff */
[----:B-1----:R-:W-:-:S03]  /*11840*/  ISETP.NE.U32.AND P0, PT, R2, RZ, PT ;  /* 0x000000ff0200720c */ /* 0x002fc60003f05070 */
[----:B------:R-:W-:Y:S01]  /*11850*/  VIADD R5, R5, 0xffffffff ;  /* 0xffffffff05057836 */ /* 0x000fe20000000000 */
[----:B------:R-:W-:-:S04]  /*11860*/  ISETP.NE.AND.EX P0, PT, R3, RZ, PT, P0 ;  /* 0x000000ff0300720c */ /* 0x000fc80003f05300 */
[----:B----4-:R-:W-:Y:S01]  /*11870*/  SEL R6, R0, RZ, !P0 ;  /* 0x000000ff00067207 */ /* 0x010fe20004000000 */
[----:B--2---:R-:W-:Y:S08]  /*11880*/  BRA.DIV UR6, `(.L_x_978) ;  /* 0x0000002606687947 */ /* 0x004ff0000b800000 */
.L_x_1029:
[----:B------:R-:W-:Y:S01]  /*11890*/  UMOV UR4, 0xffffffff ;  /* 0xffffffff00047882 */ /* 0x000fe20000000000 */
[----:B------:R-:W-:Y:S02]  /*118a0*/  SHF.R.S32.HI R18, RZ, 0x1f, R0 ;  /* 0x0000001fff127819 */ /* 0x000fe40000011400 */
[----:B------:R-:W-:Y:S05]  /*118b0*/  BRA.DIV UR4, `(.L_x_979) ;  /* 0x0000002604887947 */ /* 0x000fea000b800000 */
[----:B------:R-:W-:-:S13]  /*118c0*/  ELECT P6, URZ, PT ;  /* 0x00000000003f782f */ /* 0x000fda00038c0000 */
.L_x_1032:
[----:B------:R-:W-:Y:S05]  /*118d0*/  @!P6 BRA `(.L_x_980) ;  /* 0x0000000000e0e947 */ /* 0x000fea0003800000 */
[----:B------:R-:W-:Y:S01]  /*118e0*/  IMAD.MOV.U32 R6, RZ, RZ, R0 ;  /* 0x000000ffff067224 */ /* 0x000fe200078e0000 */
[----:B------:R-:W-:Y:S06]  /*118f0*/  @!P0 BRA `(.L_x_981) ;  /* 0x0000000000488947 */ /* 0x000fec0003800000 */
[----:B------:R-:W1:Y:S01]  /*11900*/  LDC R10, c[0x0][0x41c] ;  /* 0x00010700ff0a7b82 */ /* 0x000e620000000800 */
[----:B------:R-:W-:Y:S01]  /*11910*/  IMAD.MOV.U32 R11, RZ, RZ, R5 ;  /* 0x000000ffff0b7224 */ /* 0x000fe200078e0005 */
[----:B------:R-:W-:Y:S02]  /*11920*/  ULDC.64 UR4, c[0x0][0x408] ;  /* 0x0001020000047ab9 */ /* 0x000fe40000000a00 */
[----:B------:R-:W-:-:S04]  /*11930*/  IMAD R9, R18, UR4, RZ ;  /* 0x0000000412097c24 */ /* 0x000fc8000f8e02ff */
[----:B------:R-:W-:Y:S01]  /*11940*/  IMAD R9, R0, UR5, R9 ;  /* 0x0000000500097c24 */ /* 0x000fe2000f8e0209 */
[----:B-1----:R-:W-:-:S13]  /*11950*/  ISETP.NE.AND P2, PT, R10, 0x1, PT ;  /* 0x000000010a00780c */ /* 0x002fda0003f45270 */
[----:B------:R-:W1:Y:S02]  /*11960*/  @P2 LDC.64 R6, c[0x0][0x420] ;  /* 0x00010800ff062b82 */ /* 0x000e640000000a00 */
[----:B-1----:R-:W-:-:S05]  /*11970*/  @P2 IMAD.HI.U32 R6, R5, R6, RZ ;  /* 0x0000000605062227 */ /* 0x002fca00078e00ff */
[----:B------:R-:W-:-:S04]  /*11980*/  @P2 SHF.R.U32.HI R11, RZ, R7, R6 ;  /* 0x00000007ff0b2219 */ /* 0x000fc80000011606 */
[--C-:B------:R-:W-:Y:S01]  /*11990*/  SHF.R.S32.HI R7, RZ, 0x1f, R11.reuse ;  /* 0x0000001fff077819 */ /* 0x100fe2000001140b */
[----:B------:R-:W-:-:S04]  /*119a0*/  IMAD.MOV.U32 R6, RZ, RZ, R11 ;  /* 0x000000ffff067224 */ /* 0x000fc800078e000b */
[----:B------:R-:W-:-:S04]  /*119b0*/  IMAD.WIDE.U32 R6, R0, UR4, R6 ;  /* 0x0000000400067c25 */ /* 0x000fc8000f8e0006 */
[----:B------:R-:W-:Y:S01]  /*119c0*/  IMAD.IADD R7, R7, 0x1, R9 ;  /* 0x0000000107077824 */ /* 0x000fe200078e0209 */
[----:B------:R-:W-:-:S04]  /*119d0*/  LEA R8, P2, R6, R2, 0x2 ;  /* 0x0000000206087211 */ /* 0x000fc800078410ff */
[----:B------:R-:W-:-:S05]  /*119e0*/  LEA.HI.X R9, R6, R3, R7, 0x2, P2 ;  /* 0x0000000306097211 */ /* 0x000fca00010f1407 */
[----:B------:R1:W5:Y:S01]  /*119f0*/  LDG.E R6, desc[UR50][R8.64] ;  /* 0x0000003208067981 */ /* 0x000362000c1e1900 */
[----:B------:R-:W-:-:S04]  /*11a00*/  IMAD.MOV R7, RZ, RZ, -R11 ;  /* 0x000000ffff077224 */ /* 0x000fc800078e0a0b */
[----:B------:R-:W-:-:S07]  /*11a10*/  IMAD R5, R10, R7, R5 ;  /* 0x000000070a057224 */ /* 0x000fce00078e0205 */
.L_x_981:
[----:B------:R-:W2:Y:S01]  /*11a20*/  S2R R7, SR_TID.X ;  /* 0x0000000000077919 */ /* 0x000ea20000002100 */
[----:B-1----:R-:W-:Y:S02]  /*11a30*/  LEA R8, R16, UR39, 0x3 ;  /* 0x0000002710087c11 */ /* 0x002fe4000f8e18ff */
[----:B--2---:R-:W-:Y:S02]  /*11a40*/  LOP3.LUT R9, R7, 0x7f, RZ, 0xc0, !PT ;  /* 0x0000007f07097812 */ /* 0x004fe400078ec0ff */
[----:B------:R-:W-:Y:S02]  /*11a50*/  SHF.L.U32 R7, R17, 0x1f, RZ ;  /* 0x0000001f11077819 */ /* 0x000fe400000006ff */
[----:B------:R-:W-:Y:S02]  /*11a60*/  ISETP.NE.AND P3, PT, R9, RZ, PT ;  /* 0x000000ff0900720c */ /* 0x000fe40003f65270 */
[----:B------:R-:W1:Y:S02]  /*11a70*/  SYNCS.PHASECHK.TRANS64.TRYWAIT P2, [R8+URZ+0x28840], R7 ;  /* 0x02884007080075a7 */ /* 0x000e64000804017f */
[----:B-1----:R-:W-:Y:S09]  /*11a80*/  @!P2 BRA `(.L_x_982) ;  /* 0x000000240034a947 */ /* 0x002ff20003800000 */
.L_x_1033:
        /* <DEDUP_REMOVED lines=8> */
.L_x_983:
        /* <DEDUP_REMOVED lines=9> */
[----:B------:R-:W-:-:S04]  /*11ba0*/  UMOV UR15, 0x40 ;  /* 0x00000040000f7882 */ /* 0x000fc80000000000 */
[----:B------:R-:W-:Y:S02]  /*11bb0*/  ULEA UR6, UR6, UR39, 0xf ;  /* 0x0000002706067291 */ /* 0x000fe4000f8e783f */
[----:B------:R-:W-:Y:S02]  /*11bc0*/  UIADD3 UR9, UR9, 0x28830, URZ ;  /* 0x0002883009097890 */ /* 0x000fe4000fffe03f */
[----:B------:R-:W-:Y:S02]  /*11bd0*/  USHF.L.U32 UR11, UR11, 0x7, URZ ;  /* 0x000000070b0b7899 */ /* 0x000fe4000800063f */
        /* <DEDUP_REMOVED lines=8> */
.L_x_980:
[----:B------:R-:W-:Y:S05]  /*11c60*/  WARPSYNC.ALL ;  /* 0x0000000000007948 */ /* 0x000fea0003800000 */
[----:B------:R-:W-:Y:S01]  /*11c70*/  BAR.SYNC.DEFER_BLOCKING 0x8, 0x120 ;  /* 0x0204800000007b1d */ /* 0x000fe20000010000 */
[----:B------:R-:W-:Y:S01]  /*11c80*/  ELECT P2, URZ, PT ;  /* 0x00000000003f782f */ /* 0x000fe20003840000 */
[----:B------:R-:W-:Y:S02]  /*11c90*/  UIADD3 UR47, UR47, 0x1, URZ ;  /* 0x000000012f2f7890 */ /* 0x000fe4000fffe03f */
[----:B------:R-:W-:Y:S02]  /*11ca0*/  UIADD3 UR6, UP0, UR48, 0x270, URZ ;  /* 0x0000027030067890 */ /* 0x000fe4000ff1e03f */
[----:B------:R-:W-:-:S02]  /*11cb0*/  ULEA.HI UR4, UR47, UR47, URZ, 0x1 ;  /* 0x0000002f2f047291 */ /* 0x000fc4000f8f083f */
[----:B------:R-:W-:Y:S02]  /*11cc0*/  UIADD3 UR8, UR39, 0x10400, URZ ;  /* 0x0001040027087890 */ /* 0x000fe4000fffe03f */
[----:B------:R-:W-:Y:S02]  /*11cd0*/  ULOP3.LUT UR4, UR4, 0xfffffffe, URZ, 0xc0, !UPT ;  /* 0xfffffffe04047892 */ /* 0x000fe4000f8ec03f */
[----:B------:R-:W-:Y:S02]  /*11ce0*/  UIADD3 UR9, UR39, 0x28800, URZ ;  /* 0x0002880027097890 */ /* 0x000fe4000fffe03f */
[----:B-1----:R-:W-:Y:S01]  /*11cf0*/  @P2 IMAD.MOV.U32 R7, RZ, RZ, 0x8000 ;  /* 0x00008000ff072424 */ /* 0x002fe200078e00ff */
[----:B------:R-:W-:Y:S02]  /*11d00*/  UIADD3 UR4, UR47, -UR4, URZ ;  /* 0x800000042f047290 */ /* 0x000fe4000fffe03f */
[----:B------:R-:W-:Y:S02]  /*11d10*/  UIADD3.X UR7, URZ, UR49, URZ, UP0, !UPT ;  /* 0x000000313f077290 */ /* 0x000fe400087fe43f */
[----:B------:R-:W-:Y:S01]  /*11d20*/  UIADD3 UR16, UR39, 0x14400, URZ ;  /* 0x0001440027107890 */ /* 0x000fe2000fffe03f */
[----:B------:R-:W-:Y:S01]  /*11d30*/  UMOV UR11, UR41 ;  /* 0x00000029000b7c82 */ /* 0x000fe20008000000 */
[----:B------:R-:W-:Y:S01]  /*11d40*/  UMOV UR12, UR42 ;  /* 0x0000002a000c7c82 */ /* 0x000fe20008000000 */
[----:B------:R-:W-:Y:S01]  /*11d50*/  UMOV UR13, UR43 ;  /* 0x0000002b000d7c82 */ /* 0x000fe20008000000 */
[----:B------:R1:W-:Y:S01]  /*11d60*/  @P2 SYNCS.ARRIVE.TRANS64 RZ, [UR39+0x28800], R7 ;  /* 0x02880007ffff29a7 */ /* 0x0003e20008000027 */
[----:B------:R-:W-:Y:S01]  /*11d70*/  UMOV UR14, 0x0 ;  /* 0x00000000000e7882 */ /* 0x000fe20000000000 */
[----:B------:R-:W-:Y:S01]  /*11d80*/  UMOV UR15, 0x12f00000 ;  /* 0x12f00000000f7882 */ /* 0x000fe20000000000 */
[----:B------:R-:W-:Y:S01]  /*11d90*/  UMOV UR10, URZ ;  /* 0x0000003f000a7c82 */ /* 0x000fe20008000000 */
[----:B------:R-:W-:Y:S01]  /*11da0*/  UMOV UR19, UR41 ;  /* 0x0000002900137c82 */ /* 0x000fe20008000000 */
[----:B------:R-:W-:Y:S01]  /*11db0*/  UMOV UR20, UR42 ;  /* 0x0000002a00147c82 */ /* 0x000fe20008000000 */
[----:B------:R-:W-:Y:S01]  /*11dc0*/  UMOV UR21, UR43 ;  /* 0x0000002b00157c82 */ /* 0x000fe20008000000 */
[----:B------:R-:W-:Y:S01]  /*11dd0*/  UMOV UR18, 0x40 ;  /* 0x0000004000127882 */ /* 0x000fe20000000000 */
[----:B-1----:R-:W-:Y:S01]  /*11de0*/  IMAD.U32 R7, RZ, RZ, UR4 ;  /* 0x00000004ff077e24 */ /* 0x002fe2000f8e00ff */
[----:B------:R-:W-:Y:S01]  /*11df0*/  UMOV UR17, UR9 ;  /* 0x0000000900117c82 */ /* 0x000fe20008000000 */
[----:B------:R1:W-:Y:S03]  /*11e00*/  UTMALDG.4D [UR8], [UR6], desc[UR14] ;  /* 0x00000e08060075b4 */ /* 0x0003e60008019000 */
[----:B------:R-:W-:Y:S01]  /*11e10*/  SHF.L.U32 R7, R7, 0x1f, RZ ;  /* 0x0000001f07077819 */ /* 0x000fe200000006ff */
[----:B------:R1:W-:Y:S03]  /*11e20*/  UTMALDG.4D [UR16], [UR6], desc[UR14] ;  /* 0x00000e10060075b4 */ /* 0x0003e60008019000 */
[----:B------:R-:W2:Y:S02]  /*11e30*/  SYNCS.PHASECHK.TRANS64.TRYWAIT P2, [UR39+0x28820], R7 ;  /* 0x02882007ff0075a7 */ /* 0x000ea40008040167 */
[----:B-12---:R-:W-:Y:S05]  /*11e40*/  @!P2 BRA `(.L_x_984) ;  /* 0x000000200058a947 */ /* 0x006fea0003800000 */
.L_x_1034:
[----:B------:R-:W-:-:S04]  /*11e50*/  UIADD3 UR4, UR45, -0x2, URZ ;  /* 0xfffffffe2d047890 */ /* 0x000fc8000fffe03f */
[----:B------:R-:W-:-:S06]  /*11e60*/  UISETP.GE.AND UP0, UPT, UR4, UR44, UPT ;  /* 0x0000002c0400728c */ /* 0x000fcc000bf06270 */
[----:B------:R-:W-:-:S13]  /*11e70*/  PLOP3.LUT P2, PT, PT, PT, UP0, 0x80, 0x0 ;  /* 0x000000000000781c */ /* 0x000fda0003f4f008 */
[----:B------:R-:W-:Y:S05]  /*11e80*/  @!P2 BRA `(.L_x_985) ;  /* 0x00000014000ca947 */ /* 0x000fea0003800000 */
[----:B-1----:R-:W-:Y:S01]  /*11e90*/  IMAD R8, RZ, RZ, -UR45 ;  /* 0x8000002dff087e24 */ /* 0x002fe2000f8e02ff */
[----:B------:R-:W-:Y:S01]  /*11ea0*/  LOP3.LUT R11, RZ, UR44, RZ, 0x33, !PT ;  /* 0x0000002cff0b7c12 */ /* 0x000fe2000f8e33ff */
[----:B------:R-:W-:-:S03]  /*11eb0*/  ULDC.64 UR36, c[0x0][0x408] ;  /* 0x0001020000247ab9 */ /* 0x000fc60000000a00 */
[----:B------:R-:W-:-:S05]  /*11ec0*/  VIADDMNMX R11, R8, 0x1, R11, !PT ;  /* 0x00000001080b7846 */ /* 0x000fca000780010b */
[----:B------:R-:W-:-:S05]  /*11ed0*/  VIADD R7, R11, UR45 ;  /* 0x0000002d0b077c36 */ /* 0x000fca0008000000 */
[----:B------:R-:W-:-:S04]  /*11ee0*/  LOP3.LUT R7, R7, 0x1, RZ, 0xc0, !PT ;  /* 0x0000000107077812 */ /* 0x000fc800078ec0ff */
[----:B------:R-:W-:Y:S01]  /*11ef0*/  ISETP.NE.U32.AND P2, PT, R7, 0x1, PT ;  /* 0x000000010700780c */ /* 0x000fe20003f45070 */
[----:B------:R-:W-:-:S12]  /*11f00*/  IMAD.U32 R7, RZ, RZ, UR4 ;  /* 0x00000004ff077e24 */ /* 0x000fd8000f8e00ff */
        /* <DEDUP_REMOVED lines=11> */
[----:B------:R-:W-:Y:S02]  /*11fc0*/  ULDC.64 UR4, c[0x0][0x408] ;  /* 0x0001020000047ab9 */ /* 0x000fe40000000a00 */
        /* <DEDUP_REMOVED lines=9> */
[----:B------:R-:W-:-:S03]  /*12060*/  SHF.R.S32.HI R9, RZ, 0x1f, R8 ;  /* 0x0000001fff097819 */ /* 0x000fc60000011408 */
[----:B------:R-:W-:-:S04]  /*12070*/  IMAD.WIDE.U32 R8, R0, UR4, R8 ;  /* 0x0000000400087c25 */ /* 0x000fc8000f8e0008 */
[----:B------:R-:W-:Y:S01]  /*12080*/  IMAD.IADD R13, R13, 0x1, R9 ;  /* 0x000000010d0d7824 */ /* 0x000fe200078e0209 */
[----:B------:R-:W-:-:S04]  /*12090*/  LEA R2, P2, R8, R2, 0x2 ;  /* 0x0000000208027211 */ /* 0x000fc800078410ff */
[----:B------:R-:W-:-:S05]  /*120a0*/  LEA.HI.X R3, R8, R3, R13, 0x2, P2 ;  /* 0x0000000308037211 */ /* 0x000fca00010f140d */
[----:B------:R1:W5:Y:S04]  /*120b0*/  LDG.E R8, desc[UR50][R2.64] ;  /* 0x0000003202087981 */ /* 0x000368000c1e1900 */
.L_x_989:
[----:B-1----:R-:W1:Y:S01]  /*120c0*/  S2R R2, SR_TID.X ;  /* 0x0000000000027919 */ /* 0x002e620000002100 */
[----:B------:R-:W-:Y:S02]  /*120d0*/  LEA R3, R10, UR39, 0x3 ;  /* 0x000000270a037c11 */ /* 0x000fe4000f8e18ff */
[----:B-1----:R-:W-:Y:S02]  /*120e0*/  LOP3.LUT R9, R2, 0x7f, RZ, 0xc0, !PT ;  /* 0x0000007f02097812 */ /* 0x002fe400078ec0ff */
[----:B------:R-:W-:Y:S02]  /*120f0*/  SHF.L.U32 R2, R12, 0x1f, RZ ;  /* 0x0000001f0c027819 */ /* 0x000fe400000006ff */
[----:B------:R-:W-:Y:S02]  /*12100*/  ISETP.NE.AND P2, PT, R9, RZ, PT ;  /* 0x000000ff0900720c */ /* 0x000fe40003f45270 */
[----:B------:R-:W1:Y:S02]  /*12110*/  SYNCS.PHASECHK.TRANS64.TRYWAIT P3, [R3+URZ+0x28840], R2 ;  /* 0x02884002030075a7 */ /* 0x000e64000806017f */
[----:B-1----:R-:W-:Y:S09]  /*12120*/  @!P3 BRA `(.L_x_990) ;  /* 0x0000001c00b8b947 */ /* 0x002ff20003800000 */
.L_x_1035:
        /* <DEDUP_REMOVED lines=8> */
.L_x_991:
[----:B------:R-:W-:Y:S01]  /*121b0*/  R2UR UR8, R10 ;  /* 0x000000000a0872ca */ /* 0x000fe200000e0000 */
[----:B------:R-:W-:Y:S01]  /*121c0*/  UIADD3 UR4, UP0, UR48, 0x370, URZ ;  /* 0x0000037030047890 */ /* 0x000fe2000ff1e03f */
[----:B------:R-:W-:Y:S01]  /*121d0*/  R2UR UR9, R3 ;  /* 0x00000000030972ca */ /* 0x000fe200000e0000 */
[----:B------:R-:W-:Y:S01]  /*121e0*/  UIADD3 UR17, UR39, 0x28800, URZ ;  /* 0x0002880027117890 */ /* 0x000fe2000fffe03f */
[----:B------:R-:W-:Y:S01]  /*121f0*/  R2UR UR11, R7 ;  /* 0x00000000070b72ca */ /* 0x000fe200000e0000 */
[----:B------:R-:W-:Y:S01]  /*12200*/  UIADD3.X UR5, URZ, UR49, URZ, UP0, !UPT ;  /* 0x000000313f057290 */ /* 0x000fe200087fe43f */
[----:B------:R-:W-:Y:S01]  /*12210*/  R2UR UR12, R4 ;  /* 0x00000000040c72ca */ /* 0x000fe200000e0000 */
[----:B------:R-:W-:Y:S01]  /*12220*/  UMOV UR10, URZ ;  /* 0x0000003f000a7c82 */ /* 0x000fe20008000000 */
[----:B-----5:R-:W-:Y:S01]  /*12230*/  R2UR UR13, R8 ;  /* 0x00000000080d72ca */ /* 0x020fe200000e0000 */
[----:B------:R-:W-:Y:S01]  /*12240*/  UMOV UR6, 0x0 ;  /* 0x0000000000067882 */ /* 0x000fe20000000000 */
[----:B------:R-:W-:Y:S01]  /*12250*/  UMOV UR7, 0x14f00000 ;  /* 0x14f0000000077882 */ /* 0x000fe20000000000 */
[----:B------:R-:W-:Y:S01]  /*12260*/  UMOV UR16, 0x40 ;  /* 0x0000004000107882 */ /* 0x000fe20000000000 */
[----:B-1----:R-:W-:Y:S01]  /*12270*/  SHF.L.U32 R3, R17, 0x1f, RZ ;  /* 0x0000001f11037819 */ /* 0x002fe200000006ff */
[----:B------:R-:W-:Y:S01]  /*12280*/  ULEA UR8, UR8, UR39, 0xf ;  /* 0x0000002708087291 */ /* 0x000fe2000f8e783f */
[----:B------:R-:W-:Y:S01]  /*12290*/  LEA R2, R16, UR17, 0x3 ;  /* 0x0000001110027c11 */ /* 0x000fe2000f8e18ff */
[----:B------:R-:W-:-:S02]  /*122a0*/  UIADD3 UR9, UR9, 0x28830, URZ ;  /* 0x0002883009097890 */ /* 0x000fc4000fffe03f */
[----:B------:R-:W-:Y:S02]  /*122b0*/  USHF.L.U32 UR11, UR11, 0x7, URZ ;  /* 0x000000070b0b7899 */ /* 0x000fe4000800063f */
        /* <DEDUP_REMOVED lines=9> */
.L_x_1036:
[----:B------:R-:W-:Y:S05]  /*12350*/  @P2 BRA `(.L_x_993) ;  /* 0x0000000000202947 */ /* 0x000fea0003800000 */
[----:B------:R-:W2:Y:S01]  /*12360*/  S2R R9, SR_TID.X ;  /* 0x0000000000097919 */ /* 0x000ea20000002100 */
[----:B-1----:R-:W-:Y:S01]  /*12370*/  LEA R2, R16, UR39, 0x3 ;  /* 0x0000002710027c11 */ /* 0x002fe2000f8e18ff */
[----:B------:R-:W-:-:S04]  /*12380*/  IMAD.MOV.U32 R3, RZ, RZ, 0x8000 ;  /* 0x00008000ff037424 */ /* 0x000fc800078e00ff */
[----:B------:R3:W-:Y:S01]  /*12390*/  SYNCS.ARRIVE.TRANS64 RZ, [R2+URZ+0x28850], R3 ;  /* 0x0288500302ff79a7 */ /* 0x0007e2000800003f */
[----:B--2---:R-:W-:-:S04]  /*123a0*/  LOP3.LUT R9, R9, 0x1f, RZ, 0xc0, !PT ;  /* 0x0000001f09097812 */ /* 0x004fc800078ec0ff */
[----:B------:R-:W-:-:S13]  /*123b0*/  ISETP.NE.AND P2, PT, R9, RZ, PT ;  /* 0x000000ff0900720c */ /* 0x000fda0003f45270 */
[----:B---3--:R-:W-:Y:S05]  /*123c0*/  @!P2 BRA `(.L_x_993) ;  /* 0x000000000004a947 */ /* 0x008fea0003800000 */
[----:B------:R-:W-:Y:S01]  /*123d0*/  BPT.TRAP 0x1 ;  /* 0x000000040000795c */ /* 0x000fe20000300000 */
.L_x_993:
        /* <DEDUP_REMOVED lines=10> */
[----:B------:R-:W-:-:S02]  /*12480*/  IMAD.MOV.U32 R6, RZ, RZ, R8 ;  /* 0x000000ffff067224 */ /* 0x000fc400078e0008 */
[----:B------:R-:W-:Y:S01]  /*12490*/  IMAD.MOV.U32 R5, RZ, RZ, R7 ;  /* 0x000000ffff057224 */ /* 0x000fe200078e0007 */
[----:B------:R-:W-:Y:S02]  /*124a0*/  ULEA UR14, UR9, UR39, 0xf ;  /* 0x00000027090e7291 */ /* 0x000fe4000f8e783f */
[----:B------:R-:W-:Y:S02]  /*124b0*/  ULEA UR9, UR9, UR39, 0x3 ;  /* 0x0000002709097291 */ /* 0x000fe4000f8e183f */
[----:B------:R-:W-:Y:S02]  /*124c0*/  USHF.L.U32 UR11, UR11, 0x7, URZ ;  /* 0x000000070b0b7899 */ /* 0x000fe4000800063f */
        /* <DEDUP_REMOVED lines=8> */
.L_x_988:
[----:B------:R-:W-:Y:S05]  /*12550*/  BSYNC B0 ;  /* 0x0000000000007941 */ /* 0x000fea0003800000 */
.L_x_987:
[----:B------:R-:W-:Y:S01]  /*12560*/  UIADD3 UR4, UR45, -0x3, URZ ;  /* 0xfffffffd2d047890 */ /* 0x000fe2000fffe03f */
[----:B------:R-:W-:Y:S02]  /*12570*/  IMAD.MOV.U32 R16, RZ, RZ, R10 ;  /* 0x000000ffff107224 */ /* 0x000fe400078e000a */
[----:B------:R-:W-:-:S03]  /*12580*/  IMAD.MOV.U32 R17, RZ, RZ, R12 ;  /* 0x000000ffff117224 */ /* 0x000fc600078e000c */
[----:B------:R-:W-:-:S07]  /*12590*/  IMAD.U32 R7, RZ, RZ, UR4 ;  /* 0x00000004ff077e24 */ /* 0x000fce000f8e00ff */
.L_x_986:
[----:B------:R-:W-:Y:S01]  /*125a0*/  ULOP3.LUT UR4, URZ, UR45, URZ, 0x33, !UPT ;  /* 0x0000002d3f047292 */ /* 0x000fe2000f8e333f */
[----:B------:R-:W-:Y:S01]  /*125b0*/  VIADD R11, R11, 0xfffffffe ;  /* 0xfffffffe0b0b7836 */ /* 0x000fe20000000000 */
[----:B------:R-:W-:Y:S04]  /*125c0*/  BSSY B0, `(.L_x_985) ;  /* 0x00000cf000007945 */ /* 0x000fe80003800000 */
[----:B------:R-:W-:-:S13]  /*125d0*/  ISETP.NE.AND P2, PT, R11, UR4, PT ;  /* 0x000000040b007c0c */ /* 0x000fda000bf45270 */
[----:B------:R-:W-:Y:S05]  /*125e0*/  @!P2 BRA `(.L_x_994) ;  /* 0x0000000c0030a947 */ /* 0x000fea0003800000 */
[----:B------:R-:W-:-:S07]  /*125f0*/  IMAD.MOV.U32 R8, RZ, RZ, R6 ;  /* 0x000000ffff087224 */ /* 0x000fce00078e0006 */
.L_x_1009:
[----:B------:R-:W-:Y:S01]  /*12600*/  VIADD R10, R16, 0x1 ;  /* 0x00000001100a7836 */ /* 0x000fe20000000000 */
[----:B------:R-:W-:Y:S05]  /*12610*/  YIELD ;  /* 0x0000000000007946 */ /* 0x000fea0003800000 */
[----:B------:R-:W-:Y:S01]  /*12620*/  ISETP.NE.AND P2, PT, R10, 0x2, PT ;  /* 0x000000020a00780c */ /* 0x000fe20003f45270 */
[----:B------:R-:W-:Y:S03]  /*12630*/  BSSY B1, `(.L_x_995) ;  /* 0x0000060000017945 */ /* 0x000fe60003800000 */
[----:B-1----:R-:W-:-:S02]  /*12640*/  SEL R2, RZ, 0x1, P2 ;  /* 0x00000001ff027807 */ /* 0x002fc40001000000 */
[----:B------:R-:W-:Y:S02]  /*12650*/  SEL R10, R10, RZ, P2 ;  /* 0x000000ff0a0a7207 */ /* 0x000fe40001000000 */
[----:B------:R-:W-:Y:S01]  /*12660*/  LOP3.LUT R11, R17, R2, RZ, 0x3c, !PT ;  /* 0x00000002110b7212 */ /* 0x000fe200078e3cff */
[----:B------:R-:W-:Y:S06]  /*12670*/  @!P6 BRA `(.L_x_996) ;  /* 0x00000004006ce947 */ /* 0x000fec0003800000 */
[----:B------:R-:W-:Y:S01]  /*12680*/  IMAD.MOV.U32 R12, RZ, RZ, R7 ;  /* 0x000000ffff0c7224 */ /* 0x000fe200078e0007 */
[----:B------:R-:W-:Y:S06]  /*12690*/  @!P0 BRA `(.L_x_997) ;  /* 0x0000000000448947 */ /* 0x000fec0003800000 */
[----:B------:R-:W1:Y:S01]  /*126a0*/  LDC R9, c[0x0][0x41c] ;  /* 0x00010700ff097b82 */ /* 0x000e620000000800 */
        /* <DEDUP_REMOVED lines=16> */
.L_x_997:
[----:B------:R-:W1:Y:S01]  /*127b0*/  S2R R2, SR_TID.X ;  /* 0x0000000000027919 */ /* 0x000e620000002100 */
[----:B------:R-:W-:Y:S02]  /*127c0*/  LEA R3, R10, UR39, 0x3 ;  /* 0x000000270a037c11 */ /* 0x000fe4000f8e18ff */
[----:B-1----:R-:W-:Y:S02]  /*127d0*/  LOP3.LUT R9, R2, 0x7f, RZ, 0xc0, !PT ;  /* 0x0000007f02097812 */ /* 0x002fe400078ec0ff */
[----:B------:R-:W-:Y:S02]  /*127e0*/  SHF.L.U32 R2, R11, 0x1f, RZ ;  /* 0x0000001f0b027819 */ /* 0x000fe400000006ff */
[----:B------:R-:W-:Y:S02]  /*127f0*/  ISETP.NE.AND P2, PT, R9, RZ, PT ;  /* 0x000000ff0900720c */ /* 0x000fe40003f45270 */
[----:B------:R-:W1:Y:S02]  /*12800*/  SYNCS.PHASECHK.TRANS64.TRYWAIT P3, [R3+URZ+0x28840], R2 ;  /* 0x02884002030075a7 */ /* 0x000e64000806017f */
[----:B-1----:R-:W-:Y:S09]  /*12810*/  @!P3 BRA `(.L_x_998) ;  /* 0x000000180024b947 */ /* 0x002ff20003800000 */
.L_x_1037:
        /* <DEDUP_REMOVED lines=8> */
.L_x_999:
        /* <DEDUP_REMOVED lines=12> */
[----:B------:R-:W-:Y:S01]  /*12960*/  SHF.L.U32 R17, R17, 0x1f, RZ ;  /* 0x0000001f11117819 */ /* 0x000fe200000006ff */
[----:B------:R-:W-:Y:S01]  /*12970*/  ULEA UR8, UR8, UR39, 0xf ;  /* 0x0000002708087291 */ /* 0x000fe2000f8e783f */
[----:B-1----:R-:W-:Y:S01]  /*12980*/  LEA R2, R16, UR17, 0x3 ;  /* 0x0000001110027c11 */ /* 0x002fe2000f8e18ff */
        /* <DEDUP_REMOVED lines=11> */
.L_x_1038:
[----:B------:R-:W-:Y:S05]  /*12a40*/  @P2 BRA `(.L_x_1001) ;  /* 0x00000000001c2947 */ /* 0x000fea0003800000 */
[----:B------:R-:W2:Y:S02]  /*12a50*/  S2R R3, SR_TID.X ;  /* 0x0000000000037919 */ /* 0x000ea40000002100 */
[----:B--2---:R-:W-:Y:S01]  /*12a60*/  LOP3.LUT R9, R3, 0x1f, RZ, 0xc0, !PT ;  /* 0x0000001f03097812 */ /* 0x004fe200078ec0ff */
[----:B------:R-:W-:-:S03]  /*12a70*/  IMAD.MOV.U32 R3, RZ, RZ, 0x8000 ;  /* 0x00008000ff037424 */ /* 0x000fc600078e00ff */
[----:B------:R-:W-:Y:S01]  /*12a80*/  ISETP.NE.AND P2, PT, R9, RZ, PT ;  /* 0x000000ff0900720c */ /* 0x000fe20003f45270 */
[----:B------:R2:W-:-:S12]  /*12a90*/  SYNCS.ARRIVE.TRANS64 RZ, [R2+URZ+0x50], R3 ;  /* 0x0000500302ff79a7 */ /* 0x0005d8000800003f */
[----:B--2---:R-:W-:Y:S05]  /*12aa0*/  @!P2 BRA `(.L_x_1001) ;  /* 0x000000000004a947 */ /* 0x004fea0003800000 */
[----:B------:R-:W-:Y:S01]  /*12ab0*/  BPT.TRAP 0x1 ;  /* 0x000000040000795c */ /* 0x000fe20000300000 */
.L_x_1001:
        /* <DEDUP_REMOVED lines=11> */
[----:B------:R-:W-:Y:S01]  /*12b70*/  IMAD.MOV.U32 R6, RZ, RZ, R8 ;  /* 0x000000ffff067224 */ /* 0x000fe200078e0008 */
[----:B------:R-:W-:Y:S02]  /*12b80*/  ULEA UR6, UR6, UR39, 0xf ;  /* 0x0000002706067291 */ /* 0x000fe4000f8e783f */
[----:B------:R-:W-:Y:S02]  /*12b90*/  USHF.L.U32 UR11, UR11, 0x7, URZ ;  /* 0x000000070b0b7899 */ /* 0x000fe4000800063f */
[----:B------:R-:W-:Y:S02]  /*12ba0*/  UIADD3 UR9, UR9, 0x50, URZ ;  /* 0x0000005009097890 */ /* 0x000fe4000fffe03f */
        /* <DEDUP_REMOVED lines=8> */
.L_x_996:
[----:B------:R-:W-:Y:S05]  /*12c30*/  BSYNC B1 ;  /* 0x0000000000017941 */ /* 0x000fea0003800000 */
.L_x_995:
[----:B------:R-:W-:Y:S01]  /*12c40*/  VIADD R16, R10, 0x1 ;  /* 0x000000010a107836 */ /* 0x000fe20000000000 */
[----:B------:R-:W-:Y:S01]  /*12c50*/  BSSY B1, `(.L_x_1002) ;  /* 0x0000062000017945 */ /* 0x000fe20003800000 */
[----:B------:R-:W-:-:S03]  /*12c60*/  VIADD R12, R7, 0xffffffff ;  /* 0xffffffff070c7836 */ /* 0x000fc60000000000 */
[----:B------:R-:W-:-:S04]  /*12c70*/  ISETP.NE.AND P2, PT, R16, 0x2, PT ;  /* 0x000000021000780c */ /* 0x000fc80003f45270 */
[----:B-1----:R-:W-:Y:S02]  /*12c80*/  SEL R2, RZ, 0x1, P2 ;  /* 0x00000001ff027807 */ /* 0x002fe40001000000 */
[----:B------:R-:W-:Y:S02]  /*12c90*/  SEL R16, R16, RZ, P2 ;  /* 0x000000ff10107207 */ /* 0x000fe40001000000 */
[----:B------:R-:W-:Y:S01]  /*12ca0*/  LOP3.LUT R17, R11, R2, RZ, 0x3c, !PT ;  /* 0x000000020b117212 */ /* 0x000fe200078e3cff */
[----:B------:R-:W-:Y:S06]  /*12cb0*/  @!P6 BRA `(.L_x_1003) ;  /* 0x00000004006ce947 */ /* 0x000fec0003800000 */
[----:B------:R-:W-:Y:S01]  /*12cc0*/  IMAD.MOV.U32 R13, RZ, RZ, R12 ;  /* 0x000000ffff0d7224 */ /* 0x000fe200078e000c */
[----:B------:R-:W-:Y:S06]  /*12cd0*/  @!P0 BRA `(.L_x_1004) ;  /* 0x0000000000448947 */ /* 0x000fec0003800000 */
[----:B------:R-:W1:Y:S02]  /*12ce0*/  LDC R8, c[0x0][0x41c] ;  /* 0x00010700ff087b82 */ /* 0x000e640000000800 */
        /* <DEDUP_REMOVED lines=16> */
.L_x_1004:
[----:B------:R-:W-:Y:S02]  /*12df0*/  LEA R2, R16, UR39, 0x3 ;  /* 0x0000002710027c11 */ /* 0x000fe4000f8e18ff */
[----:B------:R-:W-:-:S04]  /*12e00*/  SHF.L.U32 R3, R17, 0x1f, RZ ;  /* 0x0000001f11037819 */ /* 0x000fc800000006ff */
[----:B------:R-:W2:Y:S02]  /*12e10*/  SYNCS.PHASECHK.TRANS64.TRYWAIT P2, [R2+URZ+0x28840], R3 ;  /* 0x02884003020075a7 */ /* 0x000ea4000804017f */
[----:B--2---:R-:W-:Y:S05]  /*12e20*/  @!P2 BRA `(.L_x_1005) ;  /* 0x0000001000c8a947 */ /* 0x004fea0003800000 */
.L_x_1039:
        /* <DEDUP_REMOVED lines=11> */
.L_x_1006:
[----:B------:R-:W-:Y:S01]  /*12ee0*/  R2UR UR9, R16 ;  /* 0x00000000100972ca */ /* 0x000fe200000e0000 */
[----:B------:R-:W-:Y:S01]  /*12ef0*/  UIADD3 UR17, UR39, 0x28800, URZ ;  /* 0x0002880027117890 */ /* 0x000fe2000fffe03f */
[----:B------:R-:W-:Y:S01]  /*12f00*/  R2UR UR11, R13 ;  /* 0x000000000d0b72ca */ /* 0x000fe200000e0000 */
[----:B------:R-:W-:Y:S01]  /*12f10*/  UIADD3 UR4, UP0, UR48, 0x370, URZ ;  /* 0x0000037030047890 */ /* 0x000fe2000ff1e03f */
[----:B------:R-:W-:Y:S01]  /*12f20*/  R2UR UR12, R4 ;  /* 0x00000000040c72ca */ /* 0x000fe200000e0000 */
[----:B------:R-:W-:Y:S01]  /*12f30*/  UMOV UR10, URZ ;  /* 0x0000003f000a7c82 */ /* 0x000fe20008000000 */
[----:B-----5:R-:W-:Y:S01]  /*12f40*/  R2UR UR13, R8 ;  /* 0x00000000080d72ca */ /* 0x020fe200000e0000 */
[----:B------:R-:W-:Y:S01]  /*12f50*/  UIADD3.X UR5, URZ, UR49, URZ, UP0, !UPT ;  /* 0x000000313f057290 */ /* 0x000fe200087fe43f */
[----:B------:R-:W-:Y:S01]  /*12f60*/  SHF.L.U32 R11, R11, 0x1f, RZ ;  /* 0x0000001f0b0b7819 */ /* 0x000fe200000006ff */
[----:B------:R-:W-:Y:S01]  /*12f70*/  UMOV UR6, 0x0 ;  /* 0x0000000000067882 */ /* 0x000fe20000000000 */
[----:B------:R-:W-:Y:S01]  /*12f80*/  UMOV UR7, 0x14f00000 ;  /* 0x14f0000000077882 */ /* 0x000fe20000000000 */
[----:B------:R-:W-:Y:S01]  /*12f90*/  UMOV UR16, 0x40 ;  /* 0x0000004000107882 */ /* 0x000fe20000000000 */
[----:B--2---:R-:W-:Y:S01]  /*12fa0*/  LEA R2, R10, UR17, 0x3 ;  /* 0x000000110a027c11 */ /* 0x004fe2000f8e18ff */
[----:B------:R-:W-:-:S02]  /*12fb0*/  ULEA UR8, UR9, UR39, 0xf ;  /* 0x0000002709087291 */ /* 0x000fc4000f8e783f */
[----:B------:R-:W-:Y:S02]  /*12fc0*/  ULEA UR9, UR9, UR17, 0x3 ;  /* 0x0000001109097291 */ /* 0x000fe4000f8e183f */
[----:B------:R-:W-:Y:S02]  /*12fd0*/  USHF.L.U32 UR11, UR11, 0x7, URZ ;  /* 0x000000070b0b7899 */ /* 0x000fe4000800063f */
[----:B------:R-:W-:Y:S02]  /*12fe0*/  UIADD3 UR14, UR8, 0x18400, URZ ;  /* 0x00018400080e7890 */ /* 0x000fe4000fffe03f */
[----:B------:R-:W-:Y:S02]  /*12ff0*/  UIADD3 UR9, UR9, 0x30, URZ ;  /* 0x0000003009097890 */ /* 0x000fe4000fffe03f */
[----:B------:R-:W-:-:S03]  /*13000*/  UIADD3 UR15, UR8, 0x1c400, URZ ;  /* 0x0001c400080f7890 */ /* 0x000fc6000fffe03f */
[----:B------:R-:W-:-:S04]  /*13010*/  UMOV UR8, UR14 ;  /* 0x0000000e00087c82 */ /* 0x000fc80008000000 */
[----:B------:R1:W-:Y:S02]  /*13020*/  UTMALDG.4D [UR8], [UR4], desc[UR6] ;  /* 0x00000608040075b4 */ /* 0x0003e40008019000 */
[----:B-1----:R-:W-:Y:S01]  /*13030*/  UMOV UR8, UR15 ;  /* 0x0000000f00087c82 */ /* 0x002fe20008000000 */
[----:B------:R-:W-:Y:S02]  /*13040*/  UMOV UR10, UR16 ;  /* 0x00000010000a7c82 */ /* 0x000fe40008000000 */
[----:B------:R1:W-:Y:S01]  /*13050*/  UTMALDG.4D [UR8], [UR4], desc[UR6] ;  /* 0x00000608040075b4 */ /* 0x0003e20008019000 */
[----:B------:R-:W2:Y:S02]  /*13060*/  SYNCS.PHASECHK.TRANS64.TRYWAIT P2, [R2+URZ+0x60], R11 ;  /* 0x0000600b020075a7 */ /* 0x000ea4000804017f */
[----:B-12---:R-:W-:Y:S05]  /*13070*/  @!P2 BRA `(.L_x_1007) ;  /* 0x000000100048a947 */ /* 0x006fea0003800000 */
.L_x_1040:
        /* <DEDUP_REMOVED lines=8> */
.L_x_1008:
        /* <DEDUP_REMOVED lines=11> */
[----:B------:R-:W-:-:S02]  /*131b0*/  IMAD.MOV.U32 R5, RZ, RZ, R13 ;  /* 0x000000ffff057224 */ /* 0x000fc400078e000d */
[----:B------:R-:W-:Y:S01]  /*131c0*/  ULEA UR14, UR14, UR39, 0xf ;  /* 0x000000270e0e7291 */ /* 0x000fe2000f8e783f */
[----:B------:R-:W-:Y:S01]  /*131d0*/  IMAD.MOV.U32 R6, RZ, RZ, R8 ;  /* 0x000000ffff067224 */ /* 0x000fe200078e0008 */
        /* <DEDUP_REMOVED lines=9> */
.L_x_1003:
[----:B------:R-:W-:Y:S05]  /*13270*/  BSYNC B1 ;  /* 0x0000000000017941 */ /* 0x000fea0003800000 */
.L_x_1002:
[----:B------:R-:W-:Y:S01]  /*13280*/  ISETP.GT.AND P2, PT, R12, UR44, PT ;  /* 0x0000002c0c007c0c */ /* 0x000fe2000bf44270 */
[----:B------:R-:W-:-:S12]  /*13290*/  VIADD R7, R7, 0xfffffffe ;  /* 0xfffffffe07077836 */ /* 0x000fd80000000000 */
[----:B------:R-:W-:Y:S05]  /*132a0*/  @P2 BRA `(.L_x_1009) ;  /* 0xfffffff000d42947 */ /* 0x000fea000383ffff */
.L_x_994:
[----:B------:R-:W-:Y:S05]  /*132b0*/  BSYNC B0 ;  /* 0x0000000000007941 */ /* 0x000fea0003800000 */
.L_x_985:
[----:B------:R-:W-:Y:S04]  /*132c0*/  BSSY B0, `(.L_x_1010) ;  /* 0x000000e000007945 */ /* 0x000fe80003800000 */
[----:B------:R-:W-:Y:S05]  /*132d0*/  @P1 BRA `(.L_x_1011) ;  /* 0x0000000000301947 */ /* 0x000fea0003800000 */
[----:B-1----:R-:W1:Y:S01]  /*132e0*/  S2R R7, SR_LANEID ;  /* 0x0000000000077919 */ /* 0x002e620000000000 */
        /* <DEDUP_REMOVED lines=11> */
.L_x_1011:
[----:B------:R-:W-:Y:S05]  /*133a0*/  BSYNC B0 ;  /* 0x0000000000007941 */ /* 0x000fea0003800000 */
.L_x_1010:
[----:B------:R-:W-:Y:S04]  /*133b0*/  BSSY B0, `(.L_x_1012) ;  /* 0x0000026000007945 */ /* 0x000fe80003800000 */
[----:B------:R-:W-:Y:S05]  /*133c0*/  @!P6 BRA `(.L_x_1013) ;  /* 0x000000000090e947 */ /* 0x000fea0003800000 */
[----:B------:R-:W2:Y:S01]  /*133d0*/  S2R R0, SR_TID.X ;  /* 0x0000000000007919 */ /* 0x000ea20000002100 */
[----:B-1----:R-:W-:Y:S02]  /*133e0*/  LEA R3, R16, UR39, 0x3 ;  /* 0x0000002710037c11 */ /* 0x002fe4000f8e18ff */
[----:B--2---:R-:W-:Y:S02]  /*133f0*/  LOP3.LUT R2, R0, 0x7f, RZ, 0xc0, !PT ;  /* 0x0000007f00027812 */ /* 0x004fe400078ec0ff */
[----:B------:R-:W-:Y:S02]  /*13400*/  SHF.L.U32 R0, R17, 0x1f, RZ ;  /* 0x0000001f11007819 */ /* 0x000fe400000006ff */
[----:B------:R-:W-:Y:S02]  /*13410*/  ISETP.NE.AND P1, PT, R2, RZ, PT ;  /* 0x000000ff0200720c */ /* 0x000fe40003f25270 */
[----:B------:R-:W1:Y:S02]  /*13420*/  SYNCS.PHASECHK.TRANS64.TRYWAIT P0, [R3+URZ+0x28860], R0 ;  /* 0x02886000030075a7 */ /* 0x000e64000800017f */
[----:B-1----:R-:W-:Y:S09]  /*13430*/  @!P0 BRA `(.L_x_1014) ;  /* 0x0000000c006c8947 */ /* 0x002ff20003800000 */
.L_x_1041:
        /* <DEDUP_REMOVED lines=8> */
.L_x_1015:
        /* <DEDUP_REMOVED lines=9> */
[----:B------:R-:W-:-:S04]  /*13550*/  UMOV UR15, 0x40 ;  /* 0x00000040000f7882 */ /* 0x000fc80000000000 */
        /* <DEDUP_REMOVED lines=11> */
.L_x_1013:
[----:B------:R-:W-:Y:S05]  /*13610*/  BSYNC B0 ;  /* 0x0000000000007941 */ /* 0x000fea0003800000 */
.L_x_1012:
[----:B------:R-:W-:Y:S02]  /*13620*/  VIADD R16, R16, 0x1 ;  /* 0x0000000110107836 */ /* 0x000fe40000000000 */
[----:B------:R-:W-:-:S03]  /*13630*/  IMAD.MOV.U32 R13, RZ, RZ, R19 ;  /* 0x000000ffff0d7224 */ /* 0x000fc600078e0013 */
[----:B------:R-:W-:-:S04]  /*13640*/  ISETP.NE.AND P0, PT, R16, 0x2, PT ;  /* 0x000000021000780c */ /* 0x000fc80003f05270 */
[----:B-1----:R-:W-:Y:S02]  /*13650*/  SEL R0, RZ, 0x1, P0 ;  /* 0x00000001ff007807 */ /* 0x002fe40000000000 */
[----:B------:R-:W-:Y:S02]  /*13660*/  SEL R16, R16, RZ, P0 ;  /* 0x000000ff10107207 */ /* 0x000fe40000000000 */
[----:B------:R-:W-:-:S07]  /*13670*/  LOP3.LUT R17, R17, R0, RZ, 0x3c, !PT ;  /* 0x0000000011117212 */ /* 0x000fce00078e3cff */
.L_x_974:
[----:B------:R-:W-:Y:S05]  /*13680*/  BSYNC B6 ;  /* 0x0000000000067941 */ /* 0x000fea0003800000 */
.L_x_972:
[----:B------:R-:W-:-:S03]  /*13690*/  UMOV UR4, 0xffffffff ;  /* 0xffffffff00047882 */ /* 0x000fc60000000000 */
[----:B------:R-:W-:Y:S05]  /*136a0*/  BRA.DIV UR4, `(.L_x_1016) ;  /* 0x0000000a04e47947 */ /* 0x000fea000b800000 */
[----:B------:R1:W2:Y:S02]  /*136b0*/  SHFL.IDX PT, R14, R13, RZ, 0x1f ;  /* 0x00001fff0d0e7589 */ /* 0x0002a400000e0000 */
.L_x_1044:
[----:B------:R-:W3:Y:S01]  /*136c0*/  S2R R0, SR_TID.X ;  /* 0x0000000000007919 */ /* 0x000ee20000002100 */
[----:B------:R-:W-:Y:S05]  /*136d0*/  WARPSYNC.ALL ;  /* 0x0000000000007948 */ /* 0x000fea0003800000 */
[----:B------:R-:W-:Y:S01]  /*136e0*/  BAR.SYNC.DEFER_BLOCKING 0x4, 0x120 ;  /* 0x0104800000007b1d */ /* 0x000fe20000010000 */
[----:B--2---:R-:W-:-:S05]  /*136f0*/  IMAD.MOV.U32 R19, RZ, RZ, R14 ;  /* 0x000000ffff137224 */ /* 0x004fca00078e000e */
[----:B------:R-:W-:Y:S01]  /*13700*/  ULDC UR4, c[0x0][0xda8] ;  /* 0x00036a0000047ab9 */ /* 0x000fe20000000800 */
[----:B---3--:R-:W-:-:S04]  /*13710*/  LOP3.LUT R0, R0, 0x1f, RZ, 0xc0, !PT ;  /* 0x0000001f00007812 */ /* 0x008fc800078ec0ff */
[----:B------:R-:W-:-:S13]  /*13720*/  ISETP.NE.AND P0, PT, R0, RZ, PT ;  /* 0x000000ff0000720c */ /* 0x000fda0003f05270 */
[----:B------:R-:W2:Y:S01]  /*13730*/  @!P0 S2R R3, SR_CgaCtaId ;  /* 0x0000000000038919 */ /* 0x000ea20000008800 */
[----:B------:R-:W-:-:S04]  /*13740*/  @!P0 MOV R0, 0x400 ;  /* 0x0000040000008802 */ /* 0x000fc80000000f00 */
[----:B--2---:R-:W-:-:S05]  /*13750*/  @!P0 LEA R0, R3, R0, 0x18 ;  /* 0x0000000003008211 */ /* 0x004fca00078ec0ff */
[----:B------:R2:W-:Y:S01]  /*13760*/  @!P0 STS [R0+0x288d0], R13 ;  /* 0x0288d00d00008388 */ /* 0x0005e20000000800 */
[----:B------:R-:W-:Y:S06]  /*13770*/  BAR.ARV 0x5, 0x120 ;  /* 0x0144800000007b1d */ /* 0x000fec0000002000 */
[----:B------:R-:W-:-:S13]  /*13780*/  ISETP.GE.AND P0, PT, R19, UR4, PT ;  /* 0x0000000413007c0c */ /* 0x000fda000bf06270 */
[----:B--2---:R-:W-:Y:S05]  /*13790*/  @!P0 BRA `(.L_x_1017) ;  /* 0xffffffd000ac8947 */ /* 0x004fea000383ffff */
.L_x_963:
[----:B------:R-:W2:Y:S01]  /*137a0*/  S2R R3, SR_CgaCtaId ;  /* 0x0000000000037919 */ /* 0x000ea20000008800 */
[----:B------:R-:W-:Y:S01]  /*137b0*/  UIADD3 UR47, UR47, 0x1, URZ ;  /* 0x000000012f2f7890 */ /* 0x000fe2000fffe03f */
[----:B------:R-:W-:-:S03]  /*137c0*/  MOV R0, 0x400 ;  /* 0x0000040000007802 */ /* 0x000fc60000000f00 */
[----:B------:R-:W-:-:S04]  /*137d0*/  ULEA.HI UR4, UR47, UR47, URZ, 0x1 ;  /* 0x0000002f2f047291 */ /* 0x000fc8000f8f083f */
[----:B------:R-:W-:-:S04]  /*137e0*/  ULOP3.LUT UR4, UR4, 0xfffffffe, URZ, 0xc0, !UPT ;  /* 0xfffffffe04047892 */ /* 0x000fc8000f8ec03f */
[----:B------:R-:W-:Y:S01]  /*137f0*/  UIADD3 UR4, UR47, -UR4, URZ ;  /* 0x800000042f047290 */ /* 0x000fe2000fffe03f */
[----:B--2---:R-:W-:-:S05]  /*13800*/  LEA R7, R3, R0, 0x18 ;  /* 0x0000000003077211 */ /* 0x004fca00078ec0ff */
[----:B------:R-:W-:-:S05]  /*13810*/  IMAD.U32 R0, RZ, RZ, UR4 ;  /* 0x00000004ff007e24 */ /* 0x000fca000f8e00ff */
[----:B------:R-:W-:-:S04]  /*13820*/  SHF.L.U32 R0, R0, 0x1f, RZ ;  /* 0x0000001f00007819 */ /* 0x000fc800000006ff */
[----:B------:R-:W2:Y:S02]  /*13830*/  SYNCS.PHASECHK.TRANS64.TRYWAIT P0, [R7+URZ+0x28820], R0 ;  /* 0x02882000070075a7 */ /* 0x000ea4000800017f */
[----:B--2---:R-:W-:Y:S05]  /*13840*/  @!P0 BRA `(.L_x_1018) ;  /* 0x0000000800a08947 */ /* 0x004fea0003800000 */
.L_x_1045:
[----:B------:R-:W3:Y:S02]  /*13850*/  S2R R2, SR_TID.X ;  /* 0x0000000000027919 */ /* 0x000ee40000002100 */
[----:B---3--:R-:W-:-:S04]  /*13860*/  SHF.R.U32.HI R2, RZ, 0x5, R2 ;  /* 0x00000005ff027819 */ /* 0x008fc80000011602 */
[----:B------:R-:W-:-:S05]  /*13870*/  LOP3.LUT R2, R2, 0x3, RZ, 0xc0, !PT ;  /* 0x0000000302027812 */ /* 0x000fca00078ec0ff */
[----:B--2---:R-:W2:Y:S02]  /*13880*/  SHFL.IDX PT, R0, R2, RZ, 0x1f ;  /* 0x00001fff02007589 */ /* 0x004ea400000e0000 */
[----:B--2---:R-:W-:-:S13]  /*13890*/  ISETP.NE.AND P0, PT, R0, RZ, PT ;  /* 0x000000ff0000720c */ /* 0x004fda0003f05270 */
[----:B------:R-:W-:Y:S05]  /*138a0*/  @P0 EXIT ;  /* 0x000000000000094d */ /* 0x000fea0003800000 */
[----:B------:R-:W-:Y:S01]  /*138b0*/  ELECT P0, URZ, PT ;  /* 0x00000000003f782f */ /* 0x000fe20003800000 */
[----:B------:R-:W-:-:S12]  /*138c0*/  BSSY B0, `(.L_x_1019) ;  /* 0x0000020000007945 */ /* 0x000fd80003800000 */
[----:B------:R-:W-:Y:S05]  /*138d0*/  @!P0 BRA `(.L_x_1020) ;  /* 0x0000000000788947 */ /* 0x000fea0003800000 */
[----:B------:R-:W-:-:S06]  /*138e0*/  ULOP3.LUT UR4, UR38, 0x2, URZ, 0xfc, !UPT ;  /* 0x0000000226047892 */ /* 0x000fcc000f8efc3f */
[----:B------:R-:W-:-:S05]  /*138f0*/  IMAD.U32 R0, RZ, RZ, UR4 ;  /* 0x00000004ff007e24 */ /* 0x000fca000f8e00ff */
[----:B------:R-:W-:-:S13]  /*13900*/  ISETP.NE.AND P2, PT, R0, 0x3, PT ;  /* 0x000000030000780c */ /* 0x000fda0003f45270 */
[----:B------:R-:W-:Y:S05]  /*13910*/  @!P2 BRA `(.L_x_1021) ;  /* 0x000000000004a947 */ /* 0x000fea0003800000 */
[----:B------:R-:W-:Y:S01]  /*13920*/  BPT.TRAP 0x1 ;  /* 0x000000040000795c */ /* 0x000fe20000300000 */
.L_x_1021:
[----:B------:R-:W-:Y:S01]  /*13930*/  VIADD R3, R7, 0x28840 ;  /* 0x0002884007037836 */ /* 0x000fe20000000000 */
[----:B------:R-:W-:Y:S01]  /*13940*/  SHF.L.U32 R4, R17, 0x1f, RZ ;  /* 0x0000001f11047819 */ /* 0x000fe200000006ff */
[C---:B------:R-:W-:Y:S02]  /*13950*/  VIADD R0, R16.reuse, 0x1 ;  /* 0x0000000110007836 */ /* 0x040fe40000000000 */
[----:B------:R-:W-:-:S03]  /*13960*/  IMAD R5, R16, 0x8, R3 ;  /* 0x0000000810057824 */ /* 0x000fc600078e0203 */
[----:B------:R-:W-:Y:S01]  /*13970*/  ISETP.NE.AND P1, PT, R0, 0x2, PT ;  /* 0x000000020000780c */ /* 0x000fe20003f25270 */
[----:B------:R-:W2:Y:S03]  /*13980*/  SYNCS.PHASECHK.TRANS64.TRYWAIT P0, [R5+URZ], R4 ;  /* 0x00000004050075a7 */ /* 0x000ea6000800017f */
[----:B------:R-:W-:-:S04]  /*13990*/  SEL R2, RZ, 0x1, P1 ;  /* 0x00000001ff027807 */ /* 0x000fc80000800000 */
[----:B------:R-:W-:Y:S02]  /*139a0*/  LOP3.LUT R17, R17, R2, RZ, 0x3c, !PT ;  /* 0x0000000211117212 */ /* 0x000fe400078e3cff */
[----:B------:R-:W-:Y:S02]  /*139b0*/  SEL R2, R0, RZ, P1 ;  /* 0x000000ff00027207 */ /* 0x000fe40000800000 */
[----:B------:R-:W-:-:S03]  /*139c0*/  SHF.L.U32 R0, R17, 0x1f, RZ ;  /* 0x0000001f11007819 */ /* 0x000fc600000006ff */
[----:B------:R-:W-:Y:S01]  /*139d0*/  IMAD R3, R2, 0x8, R3 ;  /* 0x0000000802037824 */ /* 0x000fe200078e0203 */
[----:B--2---:R-:W-:Y:S06]  /*139e0*/  @!P0 BRA `(.L_x_1022) ;  /* 0x00000008004c8947 */ /* 0x004fec0003800000 */
.L_x_1046:
[----:B------:R-:W3:Y:S02]  /*139f0*/  SYNCS.PHASECHK.TRANS64.TRYWAIT P0, [R3+URZ], R0 ;  /* 0x00000000030075a7 */ /* 0x000ee4000800017f */
[----:B---3--:R-:W-:Y:S05]  /*13a00*/  @!P0 BRA `(.L_x_1023) ;  /* 0x0000000800588947 */ /* 0x008fea0003800000 */
.L_x_1047:
[----:B------:R-:W-:Y:S05]  /*13a10*/  @!P2 BRA `(.L_x_1024) ;  /* 0x000000000004a947 */ /* 0x000fea0003800000 */
[----:B------:R-:W-:Y:S01]  /*13a20*/  BPT.TRAP 0x1 ;  /* 0x000000040000795c */ /* 0x000fe20000300000 */
.L_x_1024:
[----:B---3--:R-:W-:-:S04]  /*13a30*/  VIADD R3, R7, 0x28860 ;  /* 0x0002886007037836 */ /* 0x008fc80000000000 */
[----:B--2---:R-:W-:-:S04]  /*13a40*/  IMAD R5, R16, 0x8, R3 ;  /* 0x0000000810057824 */ /* 0x004fc800078e0203 */
[----:B------:R-:W2:Y:S02]  /*13a50*/  SYNCS.PHASECHK.TRANS64.TRYWAIT P0, [R5+URZ], R4 ;  /* 0x00000004050075a7 */ /* 0x000ea4000800017f */
[----:B--2---:R-:W-:Y:S05]  /*13a60*/  @!P0 BRA `(.L_x_1025) ;  /* 0x0000000800548947 */ /* 0x004fea0003800000 */
.L_x_1048:
[----:B------:R-:W-:-:S07]  /*13a70*/  IMAD R3, R2, 0x8, R3 ;  /* 0x0000000802037824 */ /* 0x000fce00078e0203 */
.L_x_1026:
[----:B---3--:R3:W4:Y:S02]  /*13a80*/  SYNCS.PHASECHK.TRANS64.TRYWAIT P0, [R3+URZ], R0 ;  /* 0x00000000030075a7 */ /* 0x008724000800017f */
[----:B----4-:R-:W-:Y:S05]  /*13a90*/  @!P0 NANOSLEEP.SYNCS 0x989680 ;  /* 0x009896800000895d */ /* 0x010fea0003900000 */
[----:B------:R-:W4:Y:S02]  /*13aa0*/  @!P0 SYNCS.PHASECHK.TRANS64 P0, [R3+URZ], R0 ;  /* 0x00000000030085a7 */ /* 0x000f24000800007f */
[----:B----4-:R-:W-:Y:S05]  /*13ab0*/  @!P0 BRA `(.L_x_1026) ;  /* 0xfffffffc00f08947 */ /* 0x010fea000383ffff */
.L_x_1020:
[----:B------:R-:W-:Y:S05]  /*13ac0*/  BSYNC B0 ;  /* 0x0000000000007941 */ /* 0x000fea0003800000 */
.L_x_1019:
[----:B------:R-:W-:Y:S05]  /*13ad0*/  EXIT ;  /* 0x000000000000794d */ /* 0x000fea0003800000 */
.L_x_880:
[----:B-1----:R-:W-:-:S04]  /*13ae0*/  IMAD.U32 R3, RZ, RZ, UR39 ;  /* 0x00000027ff037e24 */ /* 0x002fc8000f8e00ff */
[----:B------:R1:W2:Y:S03]  /*13af0*/  SYNCS.PHASECHK.TRANS64.TRYWAIT P1, [R3+URZ+0x28800], R0 ;  /* 0x02880000030075a7 */ /* 0x0002a6000802017f */
[----:B--2---:R-:W-:Y:S05]  /*13b00*/  @!P1 NANOSLEEP.SYNCS 0x989680 ;  /* 0x009896800000995d */ /* 0x004fea0003900000 */
[----:B------:R-:W2:Y:S02]  /*13b10*/  @!P1 SYNCS.PHASECHK.TRANS64 P1, [R3+URZ+0x28800], R0 ;  /* 0x02880000030095a7 */ /* 0x000ea4000802007f */
[----:B--2---:R-:W-:Y:S05]  /*13b20*/  @!P1 BRA `(.L_x_880) ;  /* 0xfffffffc00ec9947 */ /* 0x004fea000383ffff */
[----:B------:R-:W-:Y:S05]  /*13b30*/  BRA `(.L_x_1027) ;  /* 0xfffffedc00887947 */ /* 0x000fea000383ffff */
.L_x_884:
[----:B--2---:R2:W3:Y:S02]  /*13b40*/  SYNCS.PHASECHK.TRANS64.TRYWAIT P2, [R89+URZ+0x28830], R0 ;  /* 0x02883000590075a7 */ /* 0x0044e4000804017f */
[----:B---3--:R-:W-:Y:S05]  /*13b50*/  @!P2 NANOSLEEP.SYNCS 0x989680 ;  /* 0x009896800000a95d */ /* 0x008fea0003900000 */
[----:B------:R-:W3:Y:S02]  /*13b60*/  @!P2 SYNCS.PHASECHK.TRANS64 P2, [R89+URZ+0x28830], R0 ;  /* 0x028830005900a5a7 */ /* 0x000ee4000804007f */
[----:B---3--:R-:W-:Y:S05]  /*13b70*/  @!P2 BRA `(.L_x_884) ;  /* 0xfffffffc00f0a947 */ /* 0x008fea000383ffff */
[----:B------:R-:W-:Y:S05]  /*13b80*/  BRA `(.L_x_883) ;  /* 0xfffffedc00ac7947 */ /* 0x000fea000383ffff */
.L_x_900:
[----:B--2---:R-:W-:-:S04]  /*13b90*/  IMAD.U32 R12, RZ, RZ, UR6 ;  /* 0x00000006ff0c7e24 */ /* 0x004fc8000f8e00ff */
[----:B------:R2:W3:Y:S03]  /*13ba0*/  SYNCS.PHASECHK.TRANS64.TRYWAIT P3, [R12+URZ+0x28830], R9 ;  /* 0x028830090c0075a7 */ /* 0x0004e6000806017f */
[----:B---3--:R-:W-:Y:S05]  /*13bb0*/  @!P3 NANOSLEEP.SYNCS 0x989680 ;  /* 0x009896800000b95d */ /* 0x008fea0003900000 */
[----:B------:R-:W3:Y:S02]  /*13bc0*/  @!P3 SYNCS.PHASECHK.TRANS64 P3, [R12+URZ+0x28830], R9 ;  /* 0x028830090c00b5a7 */ /* 0x000ee4000806007f */
[----:B---3--:R-:W-:Y:S05]  /*13bd0*/  @!P3 BRA `(.L_x_900) ;  /* 0xfffffffc00ecb947 */ /* 0x008fea000383ffff */
[----:B------:R-:W-:Y:S05]  /*13be0*/  BRA `(.L_x_897) ;  /* 0xffffff1400fc7947 */ /* 0x000fea000383ffff */
.L_x_904:
[----:B--2---:R-:W-:-:S04]  /*13bf0*/  IMAD.U32 R12, RZ, RZ, UR6 ;  /* 0x00000006ff0c7e24 */ /* 0x004fc8000f8e00ff */
[----:B------:R2:W3:Y:S03]  /*13c00*/  SYNCS.PHASECHK.TRANS64.TRYWAIT P3, [R12+URZ+0x28850], R9 ;  /* 0x028850090c0075a7 */ /* 0x0004e6000806017f */
[----:B---3--:R-:W-:Y:S05]  /*13c10*/  @!P3 NANOSLEEP.SYNCS 0x989680 ;  /* 0x009896800000b95d */ /* 0x008fea0003900000 */
[----:B------:R-:W3:Y:S02]  /*13c20*/  @!P3 SYNCS.PHASECHK.TRANS64 P3, [R12+URZ+0x28850], R9 ;  /* 0x028850090c00b5a7 */ /* 0x000ee4000806007f */
[----:B---3--:R-:W-:Y:S05]  /*13c30*/  @!P3 BRA `(.L_x_904) ;  /* 0xfffffffc00ecb947 */ /* 0x008fea000383ffff */
[----:B------:R-:W-:Y:S05]  /*13c40*/  BRA `(.L_x_901) ;  /* 0xffffff1800bc7947 */ /* 0x000fea000383ffff */
.L_x_921:
[----:B--2---:R-:W-:-:S04]  /*13c50*/  IMAD.U32 R8, RZ, RZ, UR6 ;  /* 0x00000006ff087e24 */ /* 0x004fc8000f8e00ff */
[----:B------:R2:W3:Y:S03]  /*13c60*/  SYNCS.PHASECHK.TRANS64.TRYWAIT P2, [R8+URZ+0x28830], R7 ;  /* 0x02883007080075a7 */ /* 0x0004e6000804017f */
[----:B---3--:R-:W-:Y:S05]  /*13c70*/  @!P2 NANOSLEEP.SYNCS 0x989680 ;  /* 0x009896800000a95d */ /* 0x008fea0003900000 */
[----:B------:R-:W3:Y:S02]  /*13c80*/  @!P2 SYNCS.PHASECHK.TRANS64 P2, [R8+URZ+0x28830], R7 ;  /* 0x028830070800a5a7 */ /* 0x000ee4000804007f */
[----:B---3--:R-:W-:Y:S05]  /*13c90*/  @!P2 BRA `(.L_x_921) ;  /* 0xfffffffc00eca947 */ /* 0x008fea000383ffff */
[----:B------:R-:W-:Y:S05]  /*13ca0*/  BRA `(.L_x_918) ;  /* 0xffffff5000587947 */ /* 0x000fea000383ffff */
.L_x_925:
[----:B--2---:R-:W-:-:S04]  /*13cb0*/  IMAD.U32 R8, RZ, RZ, UR6 ;  /* 0x00000006ff087e24 */ /* 0x004fc8000f8e00ff */
[----:B------:R2:W3:Y:S03]  /*13cc0*/  SYNCS.PHASECHK.TRANS64.TRYWAIT P2, [R8+URZ+0x28850], R7 ;  /* 0x02885007080075a7 */ /* 0x0004e6000804017f */
[----:B---3--:R-:W-:Y:S05]  /*13cd0*/  @!P2 NANOSLEEP.SYNCS 0x989680 ;  /* 0x009896800000a95d */ /* 0x008fea0003900000 */
[----:B------:R-:W3:Y:S02]  /*13ce0*/  @!P2 SYNCS.PHASECHK.TRANS64 P2, [R8+URZ+0x28850], R7 ;  /* 0x028850070800a5a7 */ /* 0x000ee4000804007f */
[----:B---3--:R-:W-:Y:S05]  /*13cf0*/  @!P2 BRA `(.L_x_925) ;  /* 0xfffffffc00eca947 */ /* 0x008fea000383ffff */
[----:B------:R-:W-:Y:S05]  /*13d00*/  BRA `(.L_x_922) ;  /* 0xffffff5400187947 */ /* 0x000fea000383ffff */
.L_x_931:
[----:B--2---:R-:W-:-:S04]  /*13d10*/  IMAD.U32 R8, RZ, RZ, UR6 ;  /* 0x00000006ff087e24 */ /* 0x004fc8000f8e00ff */
[----:B------:R2:W3:Y:S03]  /*13d20*/  SYNCS.PHASECHK.TRANS64.TRYWAIT P2, [R8+URZ+0x28830], R7 ;  /* 0x02883007080075a7 */ /* 0x0004e6000804017f */
[----:B---3--:R-:W-:Y:S05]  /*13d30*/  @!P2 NANOSLEEP.SYNCS 0x989680 ;  /* 0x009896800000a95d */ /* 0x008fea0003900000 */
[----:B------:R-:W3:Y:S02]  /*13d40*/  @!P2 SYNCS.PHASECHK.TRANS64 P2, [R8+URZ+0x28830], R7 ;  /* 0x028830070800a5a7 */ /* 0x000ee4000804007f */
[----:B---3--:R-:W-:Y:S05]  /*13d50*/  @!P2 BRA `(.L_x_931) ;  /* 0xfffffffc00eca947 */ /* 0x008fea000383ffff */
[----:B------:R-:W-:Y:S05]  /*13d60*/  BRA `(.L_x_928) ;  /* 0xffffff7800387947 */ /* 0x000fea000383ffff */
.L_x_935:
[----:B--2---:R-:W-:-:S04]  /*13d70*/  IMAD.U32 R8, RZ, RZ, UR6 ;  /* 0x00000006ff087e24 */ /* 0x004fc8000f8e00ff */
[----:B------:R2:W3:Y:S03]  /*13d80*/  SYNCS.PHASECHK.TRANS64.TRYWAIT P2, [R8+URZ+0x28850], R7 ;  /* 0x02885007080075a7 */ /* 0x0004e6000804017f */
[----:B---3--:R-:W-:Y:S05]  /*13d90*/  @!P2 NANOSLEEP.SYNCS 0x989680 ;  /* 0x009896800000a95d */ /* 0x008fea0003900000 */
[----:B------:R-:W3:Y:S02]  /*13da0*/  @!P2 SYNCS.PHASECHK.TRANS64 P2, [R8+URZ+0x28850], R7 ;  /* 0x028850070800a5a7 */ /* 0x000ee4000804007f */
[----:B---3--:R-:W-:Y:S05]  /*13db0*/  @!P2 BRA `(.L_x_935) ;  /* 0xfffffffc00eca947 */ /* 0x008fea000383ffff */
[----:B------:R-:W-:Y:S05]  /*13dc0*/  BRA `(.L_x_932) ;  /* 0xffffff7800f87947 */ /* 0x000fea000383ffff */
.L_x_948:
[----:B--2---:R-:W-:-:S04]  /*13dd0*/  IMAD.U32 R5, RZ, RZ, UR5 ;  /* 0x00000005ff057e24 */ /* 0x004fc8000f8e00ff */
[----:B------:R2:W3:Y:S03]  /*13de0*/  SYNCS.PHASECHK.TRANS64.TRYWAIT P0, [R5+URZ+0x28850], R0 ;  /* 0x02885000050075a7 */ /* 0x0004e6000800017f */
[----:B---3--:R-:W-:Y:S05]  /*13df0*/  @!P0 NANOSLEEP.SYNCS 0x989680 ;  /* 0x009896800000895d */ /* 0x008fea0003900000 */
[----:B------:R-:W3:Y:S02]  /*13e00*/  @!P0 SYNCS.PHASECHK.TRANS64 P0, [R5+URZ+0x28850], R0 ;  /* 0x02885000050085a7 */ /* 0x000ee4000800007f */
[----:B---3--:R-:W-:Y:S05]  /*13e10*/  @!P0 BRA `(.L_x_948) ;  /* 0xfffffffc00ec8947 */ /* 0x008fea000383ffff */
[----:B------:R-:W-:Y:S05]  /*13e20*/  BRA `(.L_x_947) ;  /* 0xffffffac00dc7947 */ /* 0x000fea000383ffff */
.L_x_978:
[----:B------:R-:W1:Y:S01]  /*13e30*/  S2R R18, SR_TID.X ;  /* 0x0000000000127919 */ /* 0x000e620000002100 */
        /* <DEDUP_REMOVED lines=9> */
.L_x_1028:
[----:B------:R-:W-:Y:S05]  /*13ed0*/  BRA `(.L_x_1029) ;  /* 0xffffffd8006c7947 */ /* 0x000fea000383ffff */
.L_x_979:
[----:B------:R-:W-:Y:S01]  /*13ee0*/  BSSY B0, `(.L_x_1030) ;  /* 0x0000006000007945 */ /* 0x000fe20003800000 */
[----:B------:R-:W-:-:S07]  /*13ef0*/  IMAD.MOV.U32 R15, RZ, RZ, -0x1 ;  /* 0xffffffffff0f7424 */ /* 0x000fce00078e00ff */
[----:B------:R-:W-:Y:S05]  /*13f00*/  WARPSYNC.COLLECTIVE R15, `(.L_x_1031) ;  /* 0x000000000f0c7348 */ /* 0x000fea0003c00000 */
[----:B------:R-:W-:Y:S02]  /*13f10*/  ELECT P6, UR62, PT ;  /* 0x00000000003e782f */ /* 0x000fe400038c0000 */
[----:B------:R-:W-:Y:S01]  /*13f20*/  MOV R14, UR62 ;  /* 0x0000003e000e7c02 */ /* 0x000fe20008000f00 */
[----:B------:R-:W-:Y:S10]  /*13f30*/  ENDCOLLECTIVE ;  /* 0x000000000000791b */ /* 0x000ff40003800000 */
.L_x_1031:
[----:B------:R-:W-:Y:S05]  /*13f40*/  BSYNC B0 ;  /* 0x0000000000007941 */ /* 0x000fea0003800000 */
.L_x_1030:
[----:B------:R-:W-:Y:S05]  /*13f50*/  BRA `(.L_x_1032) ;  /* 0xffffffd8005c7947 */ /* 0x000fea000383ffff */
.L_x_982:
[----:B-1----:R1:W2:Y:S02]  /*13f60*/  SYNCS.PHASECHK.TRANS64.TRYWAIT P2, [R8+URZ+0x28840], R7 ;  /* 0x02884007080075a7 */ /* 0x0022a4000804017f */
[----:B--2---:R-:W-:Y:S05]  /*13f70*/  @!P2 NANOSLEEP.SYNCS 0x989680 ;  /* 0x009896800000a95d */ /* 0x004fea0003900000 */
[----:B------:R-:W2:Y:S02]  /*13f80*/  @!P2 SYNCS.PHASECHK.TRANS64 P2, [R8+URZ+0x28840], R7 ;  /* 0x028840070800a5a7 */ /* 0x000ea4000804007f */
[----:B--2---:R-:W-:Y:S05]  /*13f90*/  @!P2 BRA `(.L_x_982) ;  /* 0xfffffffc00f0a947 */ /* 0x004fea000383ffff */
[----:B------:R-:W-:Y:S05]  /*13fa0*/  BRA `(.L_x_1033) ;  /* 0xffffffd800b87947 */ /* 0x000fea000383ffff */
.L_x_984:
[----:B-1----:R-:W-:-:S04]  /*13fb0*/  IMAD.U32 R8, RZ, RZ, UR39 ;  /* 0x00000027ff087e24 */ /* 0x002fc8000f8e00ff */
[----:B------:R1:W2:Y:S03]  /*13fc0*/  SYNCS.PHASECHK.TRANS64.TRYWAIT P2, [R8+URZ+0x28820], R7 ;  /* 0x02882007080075a7 */ /* 0x0002a6000804017f */
[----:B--2---:R-:W-:Y:S05]  /*13fd0*/  @!P2 NANOSLEEP.SYNCS 0x989680 ;  /* 0x009896800000a95d */ /* 0x004fea0003900000 */
[----:B------:R-:W2:Y:S02]  /*13fe0*/  @!P2 SYNCS.PHASECHK.TRANS64 P2, [R8+URZ+0x28820], R7 ;  /* 0x028820070800a5a7 */ /* 0x000ea4000804007f */
[----:B--2---:R-:W-:Y:S05]  /*13ff0*/  @!P2 BRA `(.L_x_984) ;  /* 0xfffffffc00eca947 */ /* 0x004fea000383ffff */
[----:B------:R-:W-:Y:S05]  /*14000*/  BRA `(.L_x_1034) ;  /* 0xffffffdc00907947 */ /* 0x000fea000383ffff */
.L_x_990:
[----:B-1----:R1:W2:Y:S02]  /*14010*/  SYNCS.PHASECHK.TRANS64.TRYWAIT P3, [R3+URZ+0x28840], R2 ;  /* 0x02884002030075a7 */ /* 0x0022a4000806017f */
[----:B--2---:R-:W-:Y:S05]  /*14020*/  @!P3 NANOSLEEP.SYNCS 0x989680 ;  /* 0x009896800000b95d */ /* 0x004fea0003900000 */
[----:B------:R-:W2:Y:S02]  /*14030*/  @!P3 SYNCS.PHASECHK.TRANS64 P3, [R3+URZ+0x28840], R2 ;  /* 0x028840020300b5a7 */ /* 0x000ea4000806007f */
[----:B--2---:R-:W-:Y:S05]  /*14040*/  @!P3 BRA `(.L_x_990) ;  /* 0xfffffffc00f0b947 */ /* 0x004fea000383ffff */
[----:B------:R-:W-:Y:S05]  /*14050*/  BRA `(.L_x_1035) ;  /* 0xffffffe000347947 */ /* 0x000fea000383ffff */
.L_x_992:
[----:B-1----:R1:W2:Y:S02]  /*14060*/  SYNCS.PHASECHK.TRANS64.TRYWAIT P3, [R2+URZ+0x60], R3 ;  /* 0x00006003020075a7 */ /* 0x0022a4000806017f */
[----:B--2---:R-:W-:Y:S05]  /*14070*/  @!P3 NANOSLEEP.SYNCS 0x989680 ;  /* 0x009896800000b95d */ /* 0x004fea0003900000 */
[----:B------:R-:W2:Y:S02]  /*14080*/  @!P3 SYNCS.PHASECHK.TRANS64 P3, [R2+URZ+0x60], R3 ;  /* 0x000060030200b5a7 */ /* 0x000ea4000806007f */
[----:B--2---:R-:W-:Y:S05]  /*14090*/  @!P3 BRA `(.L_x_992) ;  /* 0xfffffffc00f0b947 */ /* 0x004fea000383ffff */
[----:B------:R-:W-:Y:S05]  /*140a0*/  BRA `(.L_x_1036) ;  /* 0xffffffe000a87947 */ /* 0x000fea000383ffff */
.L_x_998:
[----:B-1----:R1:W2:Y:S02]  /*140b0*/  SYNCS.PHASECHK.TRANS64.TRYWAIT P3, [R3+URZ+0x28840], R2 ;  /* 0x02884002030075a7 */ /* 0x0022a4000806017f */
[----:B--2---:R-:W-:Y:S05]  /*140c0*/  @!P3 NANOSLEEP.SYNCS 0x989680 ;  /* 0x009896800000b95d */ /* 0x004fea0003900000 */
[----:B------:R-:W2:Y:S02]  /*140d0*/  @!P3 SYNCS.PHASECHK.TRANS64 P3, [R3+URZ+0x28840], R2 ;  /* 0x028840020300b5a7 */ /* 0x000ea4000806007f */
[----:B--2---:R-:W-:Y:S05]  /*140e0*/  @!P3 BRA `(.L_x_998) ;  /* 0xfffffffc00f0b947 */ /* 0x004fea000383ffff */
[----:B------:R-:W-:Y:S05]  /*140f0*/  BRA `(.L_x_1037) ;  /* 0xffffffe400c87947 */ /* 0x000fea000383ffff */
.L_x_1000:
[----:B-1----:R1:W2:Y:S02]  /*14100*/  SYNCS.PHASECHK.TRANS64.TRYWAIT P3, [R2+URZ+0x60], R17 ;  /* 0x00006011020075a7 */ /* 0x0022a4000806017f */
[----:B--2---:R-:W-:Y:S05]  /*14110*/  @!P3 NANOSLEEP.SYNCS 0x989680 ;  /* 0x009896800000b95d */ /* 0x004fea0003900000 */
[----:B------:R-:W2:Y:S02]  /*14120*/  @!P3 SYNCS.PHASECHK.TRANS64 P3, [R2+URZ+0x60], R17 ;  /* 0x000060110200b5a7 */ /* 0x000ea4000806007f */
[----:B--2---:R-:W-:Y:S05]  /*14130*/  @!P3 BRA `(.L_x_1000) ;  /* 0xfffffffc00f0b947 */ /* 0x004fea000383ffff */
[----:B------:R-:W-:Y:S05]  /*14140*/  BRA `(.L_x_1038) ;  /* 0xffffffe8003c7947 */ /* 0x000fea000383ffff */
.L_x_1005:
[----:B--2---:R2:W3:Y:S02]  /*14150*/  SYNCS.PHASECHK.TRANS64.TRYWAIT P2, [R2+URZ+0x28840], R3 ;  /* 0x02884003020075a7 */ /* 0x0044e4000804017f */
[----:B---3--:R-:W-:Y:S05]  /*14160*/  @!P2 NANOSLEEP.SYNCS 0x989680 ;  /* 0x009896800000a95d */ /* 0x008fea0003900000 */
[----:B------:R-:W3:Y:S02]  /*14170*/  @!P2 SYNCS.PHASECHK.TRANS64 P2, [R2+URZ+0x28840], R3 ;  /* 0x028840030200a5a7 */ /* 0x000ee4000804007f */
[----:B---3--:R-:W-:Y:S05]  /*14180*/  @!P2 BRA `(.L_x_1005) ;  /* 0xfffffffc00f0a947 */ /* 0x008fea000383ffff */
[----:B------:R-:W-:Y:S05]  /*14190*/  BRA `(.L_x_1039) ;  /* 0xffffffec00247947 */ /* 0x000fea000383ffff */
.L_x_1007:
[----:B-1----:R1:W2:Y:S02]  /*141a0*/  SYNCS.PHASECHK.TRANS64.TRYWAIT P2, [R2+URZ+0x60], R11 ;  /* 0x0000600b020075a7 */ /* 0x0022a4000804017f */
[----:B--2---:R-:W-:Y:S05]  /*141b0*/  @!P2 NANOSLEEP.SYNCS 0x989680 ;  /* 0x009896800000a95d */ /* 0x004fea0003900000 */
[----:B------:R-:W2:Y:S02]  /*141c0*/  @!P2 SYNCS.PHASECHK.TRANS64 P2, [R2+URZ+0x60], R11 ;  /* 0x0000600b0200a5a7 */ /* 0x000ea4000804007f */
[----:B--2---:R-:W-:Y:S05]  /*141d0*/  @!P2 BRA `(.L_x_1007) ;  /* 0xfffffffc00f0a947 */ /* 0x004fea000383ffff */
[----:B------:R-:W-:Y:S05]  /*141e0*/  BRA `(.L_x_1040) ;  /* 0xffffffec00a47947 */ /* 0x000fea000383ffff */
.L_x_1014:
[----:B-1----:R1:W2:Y:S02]  /*141f0*/  SYNCS.PHASECHK.TRANS64.TRYWAIT P0, [R3+URZ+0x28860], R0 ;  /* 0x02886000030075a7 */ /* 0x0022a4000800017f */
[----:B--2---:R-:W-:Y:S05]  /*14200*/  @!P0 NANOSLEEP.SYNCS 0x989680 ;  /* 0x009896800000895d */ /* 0x004fea0003900000 */
[----:B------:R-:W2:Y:S02]  /*14210*/  @!P0 SYNCS.PHASECHK.TRANS64 P0, [R3+URZ+0x28860], R0 ;  /* 0x02886000030085a7 */ /* 0x000ea4000800007f */
[----:B--2---:R-:W-:Y:S05]  /*14220*/  @!P0 BRA `(.L_x_1014) ;  /* 0xfffffffc00f08947 */ /* 0x004fea000383ffff */
[----:B------:R-:W-:Y:S05]  /*14230*/  BRA `(.L_x_1041) ;  /* 0xfffffff000807947 */ /* 0x000fea000383ffff */
.L_x_1016:
[----:B------:R-:W-:Y:S01]  /*14240*/  BSSY B0, `(.L_x_1042) ;  /* 0x0000007000007945 */ /* 0x000fe20003800000 */
[----:B------:R-:W-:Y:S02]  /*14250*/  IMAD.MOV.U32 R12, RZ, RZ, RZ ;  /* 0x000000ffff0c7224 */ /* 0x000fe400078e00ff */
[----:B------:R-:W-:Y:S02]  /*14260*/  IMAD.MOV.U32 R11, RZ, RZ, 0x1f ;  /* 0x0000001fff0b7424 */ /* 0x000fe400078e00ff */
[----:B------:R-:W-:-:S07]  /*14270*/  IMAD.MOV.U32 R15, RZ, RZ, -0x1 ;  /* 0xffffffffff0f7424 */ /* 0x000fce00078e00ff */
[----:B------:R-:W-:Y:S05]  /*14280*/  WARPSYNC.COLLECTIVE R15, `(.L_x_1043) ;  /* 0x000000000f087348 */ /* 0x000fea0003c00000 */
[----:B------:R1:W2:Y:S02]  /*14290*/  SHFL.IDX P6, R14, R13, R12, R11 ;  /* 0x0000000c0d0e7389 */ /* 0x0002a400000c000b */
[----:B-12---:R-:W-:Y:S01]  /*142a0*/  ENDCOLLECTIVE ;  /* 0x000000000000791b */ /* 0x006fe20003800000 */
.L_x_1043:
[----:B------:R-:W-:Y:S05]  /*142b0*/  BSYNC B0 ;  /* 0x0000000000007941 */ /* 0x000fea0003800000 */
.L_x_1042:
[----:B------:R-:W-:Y:S05]  /*142c0*/  BRA `(.L_x_1044) ;  /* 0xfffffff000fc7947 */ /* 0x000fea000383ffff */
.L_x_1018:
[----:B--2---:R2:W3:Y:S02]  /*142d0*/  SYNCS.PHASECHK.TRANS64.TRYWAIT P0, [R7+URZ+0x28820], R0 ;  /* 0x02882000070075a7 */ /* 0x0044e4000800017f */
[----:B---3--:R-:W-:Y:S05]  /*142e0*/  @!P0 NANOSLEEP.SYNCS 0x989680 ;  /* 0x009896800000895d */ /* 0x008fea0003900000 */
[----:B------:R-:W3:Y:S02]  /*142f0*/  @!P0 SYNCS.PHASECHK.TRANS64 P0, [R7+URZ+0x28820], R0 ;  /* 0x02882000070085a7 */ /* 0x000ee4000800007f */
[----:B---3--:R-:W-:Y:S05]  /*14300*/  @!P0 BRA `(.L_x_1018) ;  /* 0xfffffffc00f08947 */ /* 0x008fea000383ffff */
[----:B------:R-:W-:Y:S05]  /*14310*/  BRA `(.L_x_1045) ;  /* 0xfffffff4004c7947 */ /* 0x000fea000383ffff */
.L_x_1022:
[----:B--2---:R2:W3:Y:S02]  /*14320*/  SYNCS.PHASECHK.TRANS64.TRYWAIT P0, [R5+URZ], R4 ;  /* 0x00000004050075a7 */ /* 0x0044e4000800017f */
[----:B---3--:R-:W-:Y:S05]  /*14330*/  @!P0 NANOSLEEP.SYNCS 0x989680 ;  /* 0x009896800000895d */ /* 0x008fea0003900000 */
[----:B------:R-:W3:Y:S02]  /*14340*/  @!P0 SYNCS.PHASECHK.TRANS64 P0, [R5+URZ], R4 ;  /* 0x00000004050085a7 */ /* 0x000ee4000800007f */
[----:B---3--:R-:W-:Y:S05]  /*14350*/  @!P0 BRA `(.L_x_1022) ;  /* 0xfffffffc00f08947 */ /* 0x008fea000383ffff */
[----:B------:R-:W-:Y:S05]  /*14360*/  BRA `(.L_x_1046) ;  /* 0xfffffff400a07947 */ /* 0x000fea000383ffff */
.L_x_1023:
[----:B---3--:R3:W4:Y:S02]  /*14370*/  SYNCS.PHASECHK.TRANS64.TRYWAIT P0, [R3+URZ], R0 ;  /* 0x00000000030075a7 */ /* 0x008724000800017f */
[----:B----4-:R-:W-:Y:S05]  /*14380*/  @!P0 NANOSLEEP.SYNCS 0x989680 ;  /* 0x009896800000895d */ /* 0x010fea0003900000 */
[----:B------:R-:W4:Y:S02]  /*14390*/  @!P0 SYNCS.PHASECHK.TRANS64 P0, [R3+URZ], R0 ;  /* 0x00000000030085a7 */ /* 0x000f24000800007f */
[----:B----4-:R-:W-:Y:S05]  /*143a0*/  @!P0 BRA `(.L_x_1023) ;  /* 0xfffffffc00f08947 */ /* 0x010fea000383ffff */
[----:B------:R-:W-:Y:S05]  /*143b0*/  BRA `(.L_x_1047) ;  /* 0xfffffff400947947 */ /* 0x000fea000383ffff */
.L_x_1025:
[----:B--2---:R2:W3:Y:S02]  /*143c0*/  SYNCS.PHASECHK.TRANS64.TRYWAIT P0, [R5+URZ], R4 ;  /* 0x00000004050075a7 */ /* 0x0044e4000800017f */
[----:B---3--:R-:W-:Y:S05]  /*143d0*/  @!P0 NANOSLEEP.SYNCS 0x989680 ;  /* 0x009896800000895d */ /* 0x008fea0003900000 */
[----:B------:R-:W3:Y:S02]  /*143e0*/  @!P0 SYNCS.PHASECHK.TRANS64 P0, [R5+URZ], R4 ;  /* 0x00000004050085a7 */ /* 0x000ee4000800007f */
[----:B---3--:R-:W-:Y:S05]  /*143f0*/  @!P0 BRA `(.L_x_1025) ;  /* 0xfffffffc00f08947 */ /* 0x008fea000383ffff */
[----:B------:R-:W-:Y:S05]  /*14400*/  BRA `(.L_x_1048) ;  /* 0xfffffff400987947 */ /* 0x000fea000383ffff */
.L_x_1049:
        /* <DEDUP_REMOVED lines=15> */
.L_x_2730:


//--------------------- .text._ZN7cutlass13device_kernelIN5flash11enable_sm90INS1_16FlashAttnFwdSm90INS1_25CollectiveMainloopFwdSm90ILi2EN4cute5tupleIJNS5_1CILi1EEES8_S8_EEENS6_IJNS7_ILi128EEESA_SA_EEELi128ENS_10bfloat16_tEfNS_4arch4Sm90ELb0ELb1ELb1ELb1ELb0ELb0ELb0ELb1ELb1ELb0ELb0ELb0EEENS1_21CollectiveEpilogueFwdISB_S9_SC_SE_Li256ELb1ELb0ELb0ELb0EEENS1_36VarlenDynamicPersistentTileSchedulerILi128ELi128ELi256ELi32ELb0ELb0ELb1ELb1ELb0ELb1EEEEEEEEEvNT_6ParamsE --------------------------
	.section	.text._ZN7cutlass13device_kernelIN5flash11enable_sm90INS1_16FlashAttnFwdSm90INS1_25CollectiveMainloopFwdSm90ILi2EN4cute5tupleIJNS5_1CILi1EEES8_S8_EEENS6_IJNS7_ILi128EEESA_SA_EEELi128ENS_10bfloat16_tEfNS_4arch4Sm90ELb0ELb1ELb1ELb1ELb0ELb0ELb0ELb1ELb1ELb0ELb0ELb0EEENS1_21CollectiveEpilogueFwdISB_S9_SC_SE_Li256ELb1ELb0ELb0ELb0EEENS1_36VarlenDynamicPersistentTileSchedulerILi128ELi128ELi256ELi32ELb0ELb0ELb1ELb1ELb0ELb1EEEEEEEEEvNT_6ParamsE,"ax",@progbits
	.align	128
.text._ZN7cutlass13device_kernelIN5flash11enable_sm90INS1_16FlashAttnFwdSm90INS1_25CollectiveMainloopFwdSm90ILi2EN4cute5tupleIJNS5_1CILi1EEES8_S8_EEENS6_IJNS7_ILi128EEESA_SA_EEELi128ENS_10bfloat16_tEfNS_4arch4Sm90ELb0ELb1ELb1ELb1ELb0ELb0ELb0ELb1ELb1ELb0ELb0ELb0EEENS1_21CollectiveEpilogueFwdISB_S9_SC_SE_Li256ELb1ELb0ELb0ELb0EEENS1_36VarlenDynamicPersistentTileSchedulerILi128ELi128ELi256ELi32ELb0ELb0ELb1ELb1ELb0ELb1EEEEEEEEEvNT_6ParamsE:
        .type           _ZN7cutlass13device_kernelIN5flash11enable_sm90INS1_16FlashAttnFwdSm90INS1_25CollectiveMainloopFwdSm90ILi2EN4cute5tupleIJNS5_1CILi1EEES8_S8_EEENS6_IJNS7_ILi128EEESA_SA_EEELi128ENS_10bfloat16_tEfNS_4arch4Sm90ELb0ELb1ELb1ELb1ELb0ELb0ELb0ELb1ELb1ELb0ELb0ELb0EEENS1_21CollectiveEpilogueFwdISB_S9_SC_SE_Li256ELb1ELb0ELb0ELb0EEENS1_36VarlenDynamicPersistentTileSchedulerILi128ELi128ELi256ELi32ELb0ELb0ELb1ELb1ELb0ELb1EEEEEEEEEvNT_6ParamsE,@function
        .size           _ZN7cutlass13device_kernelIN5flash11enable_sm90INS1_16FlashAttnFwdSm90INS1_25CollectiveMainloopFwdSm90ILi2EN4cute5tupleIJNS5_1CILi1EEES8_S8_EEENS6_IJNS7_ILi128EEESA_SA_EEELi128ENS_10bfloat16_tEfNS_4arch4Sm90ELb0ELb1ELb1ELb1ELb0ELb0ELb0ELb1ELb1ELb0ELb0ELb0EEENS1_21CollectiveEpilogueFwdISB_S9_SC_SE_Li256ELb1ELb0ELb0ELb0EEENS1_36VarlenDynamicPersistentTileSchedulerILi128ELi128ELi256ELi32ELb0ELb0ELb1ELb1ELb0ELb1EEEEEEEEEvNT_6ParamsE,(.L_x_2731 - _ZN7cutlass13device_kernelIN5flash11enable_sm90INS1_16FlashAttnFwdSm90INS1_25CollectiveMainloopFwdSm90ILi2EN4cute5tupleIJNS5_1CILi1EEES8_S8_EEENS6_IJNS7_ILi128EEESA_SA_EEELi128ENS_10bfloat16_tEfNS_4arch4Sm90ELb0ELb1ELb1ELb1ELb0ELb0ELb0ELb1ELb1ELb0ELb0ELb0EEENS1_21CollectiveEpilogueFwdISB_S9_SC_SE_Li256ELb1ELb0ELb0ELb0EEENS1_36VarlenDynamicPersistentTileSchedulerILi128ELi128ELi256ELi32ELb0ELb0ELb1ELb1ELb0ELb1EEEEEEEEEvNT_6ParamsE)
        .other          _ZN7cutlass13device_kernelIN5flash11enable_sm90INS1_16FlashAttnFwdSm90INS1_25CollectiveMainloopFwdSm90ILi2EN4cute5tupleIJNS5_1CILi1EEES8_S8_EEENS6_IJNS7_ILi128EEESA_SA_EEELi128ENS_10bfloat16_tEfNS_4arch4Sm90ELb0ELb1ELb1ELb1ELb0ELb0ELb0ELb1ELb1ELb0ELb0ELb0EEENS1_21CollectiveEpilogueFwdISB_S9_SC_SE_Li256ELb1ELb0ELb0ELb0EEENS1_36VarlenDynamicPersistentTileSchedulerILi128ELi128ELi256ELi32ELb0ELb0ELb1ELb1ELb0ELb1EEEEEEEEEvNT_6ParamsE,@"STO_CUDA_ENTRY STV_DEFAULT"
_ZN7cutlass13device_kernelIN5flash11enable_sm90INS1_16FlashAttnFwdSm90INS1_25CollectiveMainloopFwdSm90ILi2EN4cute5tupleIJNS5_1CILi1EEES8_S8_EEENS6_IJNS7_ILi128EEESA_SA_EEELi128ENS_10bfloat16_tEfNS_4arch4Sm90ELb0ELb1ELb1ELb1ELb0ELb0ELb0ELb1ELb1ELb0ELb0ELb0EEENS1_21CollectiveEpilogueFwdISB_S9_SC_SE_Li256ELb1ELb0ELb0ELb0EEENS1_36VarlenDynamicPersistentTileSchedulerILi128ELi128ELi256ELi32ELb0ELb0ELb1ELb1ELb0ELb1EEEEEEEEEvNT_6ParamsE:
        /* <DEDUP_REMOVED lines=21> */
.L_x_1051:
[----:B------:R-:W-:Y:S05]  /*0150*/  BSYNC B0 ;  /* 0x0000000000007941 */ /* 0x000fea0003800000 */
.L_x_1050:
        /* <DEDUP_REMOVED lines=41> */
.L_x_1052:
        /* <DEDUP_REMOVED lines=22> */
.L_x_1053:
        /* <DEDUP_REMOVED lines=18> */
.L_x_1054:
        /* <DEDUP_REMOVED lines=22> */
.L_x_1055:
        /* <DEDUP_REMOVED lines=22> */
.L_x_1056:
[----:B------:R-:W-:Y:S01]  /*0930*/  PLOP3.LUT P0, PT, PT, PT, UP0, 0x80, 0x0 ;  /* 0x000000000000781c */ /* 0x000fe20003f0f008 */
[----:B------:R-:W-:Y:S01]  /*0940*/  UMOV UR36, 0x1 ;  /* 0x0000000100247882 */ /* 0x000fe20000000000 */
[----:B------:R-:W-:Y:S01]  /*0950*/  NOP ;  /* 0x0000000000007918 */ /* 0x000fe20000000000 */
[----:B------:R-:W-:Y:S01]  /*0960*/  USEL UR36, UR36, 0x2, !UP0 ;  /* 0x0000000224247887 */ /* 0x000fe2000c000000 */
[----:B------:R-:W-:Y:S01]  /*0970*/  ULDC.64 UR48, c[0x0][0x208] ;  /* 0x0000820000307ab9 */ /* 0x000fe20000000a00 */
[----:B012-4-:R-:W-:Y:S08]  /*0980*/  BAR.SYNC.DEFER_BLOCKING 0x0 ;  /* 0x0000000000007b1d */ /* 0x017ff00000010000 */
[----:B------:R-:W-:Y:S05]  /*0990*/  @!P0 BRA `(.L_x_1057) ;  /* 0x0000010c00ac8947 */ /* 0x000fea0003800000 */
.L_x_1058:
[----:B------:R-:W-:-:S08]  /*09a0*/  NOP ;  /* 0x0000000000007918 */ /* 0x000fd00000000000 */
[----:B------:R-:W0:Y:S02]  /*09b0*/  USETMAXREG.TRY_ALLOC.CTAPOOL UP0, 0xf0 ;  /* 0x000000f0000079c8 */ /* 0x000e240008000600 */
[----:B0-----:R-:W-:-:S13]  /*09c0*/  PLOP3.LUT P0, PT, PT, PT, UP0, 0x80, 0x0 ;  /* 0x000000000000781c */ /* 0x001fda0003f0f008 */
[----:B------:R-:W-:Y:S05]  /*09d0*/  @!P0 BRA `(.L_x_1058) ;  /* 0xfffffffc00f08947 */ /* 0x000fea000383ffff */
[----:B------:R-:W0:Y:S01]  /*09e0*/  S2R R2, SR_TID.X ;  /* 0x0000000000027919 */ /* 0x000e220000002100 */
        /* <DEDUP_REMOVED lines=13> */
[----:B------:R-:W-:Y:S01]  /*0ac0*/  VIADD R193, R2, 0xffffff80 ;  /* 0xffffff8002c17836 */ /* 0x000fe20000000000 */
[----:B------:R-:W-:Y:S01]  /*0ad0*/  R2UR UR6, R186 ;  /* 0x00000000ba0672ca */ /* 0x000fe200000e0000 */
[----:B------:R-:W-:Y:S01]  /*0ae0*/  ULOP3.LUT UR45, UR36, 0x1, URZ, 0xfc, !UPT ;  /* 0x00000001242d7892 */ /* 0x000fe2000f8efc3f */
[----:B------:R-:W-:Y:S01]  /*0af0*/  R2UR UR5, R187 ;  /* 0x00000000bb0572ca */ /* 0x000fe200000e0000 */
[----:B------:R-:W-:Y:S01]  /*0b00*/  UMOV UR44, URZ ;  /* 0x0000003f002c7c82 */ /* 0x000fe20008000000 */
[----:B------:R-:W-:Y:S01]  /*0b10*/  SHF.R.S32.HI R0, RZ, 0x1f, R193 ;  /* 0x0000001fff007819 */ /* 0x000fe200000114c1 */
[----:B------:R-:W-:Y:S01]  /*0b20*/  UMOV UR43, URZ ;  /* 0x0000003f002b7c82 */ /* 0x000fe20008000000 */
[----:B------:R-:W-:Y:S02]  /*0b30*/  UMOV UR42, URZ ;  /* 0x0000003f002a7c82 */ /* 0x000fe40008000000 */
[CC--:B------:R-:W-:Y:S02]  /*0b40*/  LEA.HI R2, R0.reuse, R193.reuse, RZ, 0x7 ;  /* 0x000000c100027211 */ /* 0x0c0fe400078f38ff */
[----:B------:R-:W-:-:S02]  /*0b50*/  LEA.HI R3, R0, R193, RZ, 0x4 ;  /* 0x000000c100037211 */ /* 0x000fc400078f20ff */
[----:B------:R-:W-:Y:S02]  /*0b60*/  LOP3.LUT R4, R2, 0xffffff80, RZ, 0xc0, !PT ;  /* 0xffffff8002047812 */ /* 0x000fe400078ec0ff */
[----:B------:R-:W-:-:S03]  /*0b70*/  SHF.R.S32.HI R191, RZ, 0x7, R2 ;  /* 0x00000007ffbf7819 */ /* 0x000fc60000011402 */
[----:B------:R-:W-:Y:S01]  /*0b80*/  IMAD.IADD R189, R193, 0x1, -R4 ;  /* 0x00000001c1bd7824 */ /* 0x000fe200078e0a04 */
[----:B------:R-:W-:-:S04]  /*0b90*/  LEA.HI R2, R2, R191, RZ, 0x1 ;  /* 0x000000bf02027211 */ /* 0x000fc800078f08ff */
[----:B------:R-:W-:Y:S02]  /*0ba0*/  SHF.R.S32.HI R8, RZ, 0x1f, R189 ;  /* 0x0000001fff087819 */ /* 0x000fe400000114bd */
[----:B------:R-:W-:Y:S02]  /*0bb0*/  LOP3.LUT R2, R2, 0x3fffffe, RZ, 0xc0, !PT ;  /* 0x03fffffe02027812 */ /* 0x000fe400078ec0ff */
[CC--:B------:R-:W-:Y:S02]  /*0bc0*/  LEA.HI R7, R8.reuse, R189.reuse, RZ, 0x2 ;  /* 0x000000bd08077211 */ /* 0x0c0fe400078f10ff */
[----:B------:R-:W-:Y:S01]  /*0bd0*/  LEA.HI R8, R8, R189, RZ, 0x5 ;  /* 0x000000bd08087211 */ /* 0x000fe200078f28ff */
[----:B------:R-:W-:Y:S01]  /*0be0*/  IMAD.IADD R190, R191, 0x1, -R2 ;  /* 0x00000001bfbe7824 */ /* 0x000fe200078e0a02 */
[--C-:B------:R-:W-:Y:S02]  /*0bf0*/  SHF.R.S32.HI R5, RZ, 0x2, R7.reuse ;  /* 0x00000002ff057819 */ /* 0x100fe40000011407 */
[----:B------:R-:W-:-:S02]  /*0c00*/  SHF.R.S32.HI R4, RZ, 0x1f, R7 ;  /* 0x0000001fff047819 */ /* 0x000fc40000011407 */
[----:B------:R-:W-:Y:S02]  /*0c10*/  SHF.R.S32.HI R8, RZ, 0x5, R8 ;  /* 0x00000005ff087819 */ /* 0x000fe40000011408 */
[----:B------:R-:W-:Y:S02]  /*0c20*/  LEA.HI R4, R4, R5, RZ, 0x3 ;  /* 0x0000000504047211 */ /* 0x000fe400078f18ff */
[----:B------:R-:W-:Y:S02]  /*0c30*/  LOP3.LUT R16, R7, 0x7ffffffc, RZ, 0xc0, !PT ;  /* 0x7ffffffc07107812 */ /* 0x000fe400078ec0ff */
[----:B------:R-:W-:Y:S02]  /*0c40*/  LOP3.LUT R6, R4, 0xfffffff8, RZ, 0xc0, !PT ;  /* 0xfffffff804067812 */ /* 0x000fe400078ec0ff */
[CC--:B------:R-:W-:Y:S01]  /*0c50*/  LEA.HI R4, R0.reuse, R193.reuse, RZ, 0x5 ;  /* 0x000000c100047211 */ /* 0x0c0fe200078f28ff */
[----:B------:R-:W-:Y:S01]  /*0c60*/  IMAD.IADD R16, R189, 0x1, -R16 ;  /* 0x00000001bd107824 */ /* 0x000fe200078e0a10 */
[----:B------:R-:W-:Y:S01]  /*0c70*/  LEA.HI R0, R0, R193, RZ, 0x3 ;  /* 0x000000c100007211 */ /* 0x000fe200078f18ff */
[----:B------:R-:W-:Y:S01]  /*0c80*/  IMAD.IADD R9, R5, 0x1, -R6 ;  /* 0x0000000105097824 */ /* 0x000fe200078e0a06 */
[----:B------:R-:W-:Y:S01]  /*0c90*/  SHF.R.S32.HI R6, RZ, 0x4, R3 ;  /* 0x00000004ff067819 */ /* 0x000fe20000011403 */
[----:B------:R-:W-:Y:S01]  /*0ca0*/  IMAD.SHL.U32 R5, R4, 0x20, RZ ;  /* 0x0000002004057824 */ /* 0x000fe200078e00ff */
[C---:B------:R-:W-:Y:S01]  /*0cb0*/  LOP3.LUT R4, R3.reuse, 0x3fffff0, RZ, 0xc0, !PT ;  /* 0x03fffff003047812 */ /* 0x040fe200078ec0ff */
[----:B------:R-:W-:Y:S01]  /*0cc0*/  IMAD R9, R8, 0x10, R9 ;  /* 0x0000001008097824 */ /* 0x000fe200078e0209 */
[----:B------:R-:W-:-:S02]  /*0cd0*/  LEA.HI R3, R3, R6, RZ, 0x1 ;  /* 0x0000000603037211 */ /* 0x000fc400078f08ff */
[----:B------:R-:W-:Y:S01]  /*0ce0*/  LOP3.LUT R5, R5, 0xfffffc00, RZ, 0xc0, !PT ;  /* 0xfffffc0005057812 */ /* 0x000fe200078ec0ff */
[----:B------:R-:W-:Y:S01]  /*0cf0*/  IMAD.IADD R4, R193, 0x1, -R4 ;  /* 0x00000001c1047824 */ /* 0x000fe200078e0a04 */
[----:B------:R-:W-:Y:S01]  /*0d00*/  LOP3.LUT R3, R3, 0x1ffffffe, RZ, 0xc0, !PT ;  /* 0x1ffffffe03037812 */ /* 0x000fe200078ec0ff */
[----:B------:R-:W-:Y:S01]  /*0d10*/  IMAD R190, R190, 0x40, R9 ;  /* 0x00000040bebe7824 */ /* 0x000fe200078e0209 */
[----:B------:R-:W-:Y:S01]  /*0d20*/  LOP3.LUT R2, R0, 0x1ffffff8, RZ, 0xc0, !PT ;  /* 0x1ffffff800027812 */ /* 0x000fe200078ec0ff */
[----:B------:R-:W-:Y:S01]  /*0d30*/  IMAD R4, R4, 0x40, R5 ;  /* 0x0000004004047824 */ /* 0x000fe200078e0205 */
[----:B------:R-:W-:Y:S01]  /*0d40*/  SHF.R.S32.HI R22, RZ, 0x3, R0 ;  /* 0x00000003ff167819 */ /* 0x000fe20000011400 */
[----:B------:R-:W-:Y:S02]  /*0d50*/  IMAD.IADD R3, R6, 0x1, -R3 ;  /* 0x0000000106037824 */ /* 0x000fe400078e0a03 */
[----:B------:R-:W-:Y:S02]  /*0d60*/  IMAD.IADD R2, R193, 0x1, -R2 ;  /* 0x00000001c1027824 */ /* 0x000fe400078e0a02 */
[----:B------:R-:W-:-:S02]  /*0d70*/  IMAD R192, R3, 0x8, R4 ;  /* 0x0000000803c07824 */ /* 0x000fc400078e0204 */
[----:B------:R-:W-:-:S07]  /*0d80*/  IMAD.SHL.U32 R19, R2, 0x8, RZ ;  /* 0x0000000802137824 */ /* 0x000fce00078e00ff */
.L_x_1158:
[----:B------:R-:W-:Y:S01]  /*0d90*/  ULDC.64 UR8, c[0x0][0xa28] ;  /* 0x00028a0000087ab9 */ /* 0x000fe20000000a00 */
[----:B0-----:R-:W0:Y:S01]  /*0da0*/  LDC R18, c[0x0][0x288] ;  /* 0x0000a200ff127b82 */ /* 0x001e220000000800 */
[----:B------:R-:W-:Y:S01]  /*0db0*/  UISETP.NE.U32.AND UP0, UPT, UR8, URZ, UPT ;  /* 0x0000003f0800728c */ /* 0x000fe2000bf05070 */
[----:B----45:R-:W-:-:S03]  /*0dc0*/  IMAD.MOV.U32 R6, RZ, RZ, RZ ;  /* 0x000000ffff067224 */ /* 0x030fc600078e00ff */
[----:B------:R-:W-:-:S03]  /*0dd0*/  UISETP.NE.AND.EX UP0, UPT, UR9, URZ, UPT, UP0 ;  /* 0x0000003f0900728c */ /* 0x000fc6000bf05300 */
[----:B------:R-:W-:Y:S01]  /*0de0*/  ULDC.64 UR8, c[0x0][0xa18] ;  /* 0x0002860000087ab9 */ /* 0x000fe20000000a00 */
[----:B-12---:R-:W1:Y:S01]  /*0df0*/  LDC.64 R8, c[0x0][0x3f8] ;  /* 0x0000fe00ff087b82 */ /* 0x006e620000000a00 */
[----:B------:R-:W-:Y:S01]  /*0e00*/  UISETP.NE.U32.AND UP1, UPT, UR8, URZ, UPT ;  /* 0x0000003f0800728c */ /* 0x000fe2000bf25070 */
[----:B------:R-:W-:-:S03]  /*0e10*/  PLOP3.LUT P0, PT, PT, PT, UP0, 0x80, 0x0 ;  /* 0x000000000000781c */ /* 0x000fc60003f0f008 */
[----:B------:R-:W-:-:S03]  /*0e20*/  UISETP.NE.AND.EX UP1, UPT, UR9, URZ, UPT, UP1 ;  /* 0x0000003f0900728c */ /* 0x000fc6000bf25310 */
[----:B------:R-:W-:Y:S01]  /*0e30*/  @UP0 ULDC.64 UR8, c[0x0][0xa28] ;  /* 0x00028a0000080ab9 */ /* 0x000fe20000000a00 */
[----:B------:R-:W2:Y:S01]  /*0e40*/  LDC R0, c[0x0][0x404] ;  /* 0x00010100ff007b82 */ /* 0x000ea20000000800 */
[----:B------:R-:W-:Y:S01]  /*0e50*/  @UP0 UIMAD.WIDE UR8, UR5, 0x4, UR8 ;  /* 0x00000004050808a5 */ /* 0x000fe2000f8e0208 */
[----:B------:R-:W-:-:S05]  /*0e60*/  PLOP3.LUT P2, PT, PT, PT, UP1, 0x80, 0x0 ;  /* 0x000000000000781c */ /* 0x000fca0003f4f018 */
[----:B------:R-:W-:Y:S01]  /*0e70*/  @UP1 ULDC.64 UR10, c[0x0][0xa18] ;  /* 0x00028600000a1ab9 */ /* 0x000fe20000000a00 */
[----:B------:R-:W-:Y:S01]  /*0e80*/  IMAD.U32 R2, RZ, RZ, UR8 ;  /* 0x00000008ff027e24 */ /* 0x000fe2000f8e00ff */
[----:B---3--:R-:W3:Y:S01]  /*0e90*/  LDC R17, c[0x0][0x2e0] ;  /* 0x0000b800ff117b82 */ /* 0x008ee20000000800 */
[----:B------:R-:W-:Y:S01]  /*0ea0*/  IMAD.U32 R3, RZ, RZ, UR9 ;  /* 0x00000009ff037e24 */ /* 0x000fe2000f8e00ff */
[----:B------:R-:W-:-:S04]  /*0eb0*/  @UP1 UIMAD.WIDE UR8, UR5, 0x4, UR10 ;  /* 0x00000004050818a5 */ /* 0x000fc8000f8e020a */
[----:B------:R4:W5:Y:S02]  /*0ec0*/  @P0 LDG.E R6, desc[UR48][R2.64] ;  /* 0x0000003002060981 */ /* 0x000964000c1e1900 */
[----:B------:R-:W-:Y:S02]  /*0ed0*/  IMAD.U32 R4, RZ, RZ, UR8 ;  /* 0x00000008ff047e24 */ /* 0x000fe4000f8e00ff */
[----:B------:R-:W-:Y:S01]  /*0ee0*/  IMAD.U32 R5, RZ, RZ, UR9 ;  /* 0x00000009ff057e24 */ /* 0x000fe2000f8e00ff */
[----:B------:R-:W-:-:S04]  /*0ef0*/  ULDC.64 UR8, c[0x0][0xa20] ;  /* 0x0002880000087ab9 */ /* 0x000fc80000000a00 */
[----:B0-----:R4:W5:Y:S01]  /*0f00*/  @P2 LDG.E R18, desc[UR48][R4.64] ;  /* 0x0000003004122981 */ /* 0x001962000c1e1900 */
[----:B-1----:R-:W-:Y:S01]  /*0f10*/  ISETP.NE.U32.AND P0, PT, R8, RZ, PT ;  /* 0x000000ff0800720c */ /* 0x002fe20003f05070 */
[----:B------:R-:W-:Y:S01]  /*0f20*/  UMOV UR37, UR6 ;  /* 0x0000000600257c82 */ /* 0x000fe20008000000 */
[----:B------:R-:W-:Y:S02]  /*0f30*/  ISETP.NE.U32.AND P1, PT, RZ, UR8, PT ;  /* 0x00000008ff007c0c */ /* 0x000fe4000bf25070 */
[----:B------:R-:W-:Y:S02]  /*0f40*/  ISETP.NE.AND.EX P0, PT, R9, RZ, PT, P0 ;  /* 0x000000ff0900720c */ /* 0x000fe40003f05300 */
[----:B------:R-:W-:Y:S02]  /*0f50*/  ISETP.NE.AND.EX P1, PT, RZ, UR9, PT, P1 ;  /* 0x00000009ff007c0c */ /* 0x000fe4000bf25310 */
[----:B--2---:R-:W-:Y:S01]  /*0f60*/  SEL R0, R0, 0x1, P0 ;  /* 0x0000000100007807 */ /* 0x004fe20000000000 */
[----:B----4-:R-:W-:Y:S10]  /*0f70*/  @P2 BRA `(.L_x_1059) ;  /* 0x00000000002c2947 */ /* 0x010ff40003800000 */
[----:B------:R-:W-:Y:S02]  /*0f80*/  ULDC.64 UR6, c[0x0][0xa00] ;  /* 0x0002800000067ab9 */ /* 0x000fe40000000a00 */
[----:B------:R-:W-:-:S04]  /*0f90*/  ISETP.NE.U32.AND P0, PT, RZ, UR6, PT ;  /* 0x00000006ff007c0c */ /* 0x000fc8000bf05070 */
[----:B------:R-:W-:-:S13]  /*0fa0*/  ISETP.NE.AND.EX P0, PT, RZ, UR7, PT, P0 ;  /* 0x00000007ff007c0c */ /* 0x000fda000bf05300 */
[----:B------:R-:W-:Y:S05]  /*0fb0*/  @!P0 BRA `(.L_x_1059) ;  /* 0x00000000001c8947 */ /* 0x000fea0003800000 */
[----:B------:R-:W-:Y:S02]  /*0fc0*/  ULDC.64 UR6, c[0x0][0xa00] ;  /* 0x0002800000067ab9 */ /* 0x000fe40000000a00 */
[----:B------:R-:W-:-:S06]  /*0fd0*/  UIMAD.WIDE UR6, UR5, 0x4, UR6 ;  /* 0x00000004050678a5 */ /* 0x000fcc000f8e0206 */
[----:B------:R-:W-:Y:S02]  /*0fe0*/  IMAD.U32 R2, RZ, RZ, UR6 ;  /* 0x00000006ff027e24 */ /* 0x000fe4000f8e00ff */
[----:B------:R-:W-:-:S05]  /*0ff0*/  IMAD.U32 R3, RZ, RZ, UR7 ;  /* 0x00000007ff037e24 */ /* 0x000fca000f8e00ff */
[----:B-----5:R-:W2:Y:S04]  /*1000*/  LDG.E R18, desc[UR48][R2.64] ;  /* 0x0000003002127981 */ /* 0x020ea8000c1e1900 */
[----:B------:R-:W2:Y:S02]  /*1010*/  LDG.E R5, desc[UR48][R2.64+0x4] ;  /* 0x0000043002057981 */ /* 0x000ea4000c1e1900 */
[----:B--2---:R-:W-:-:S07]  /*1020*/  IMAD.IADD R18, R5, 0x1, -R18 ;  /* 0x0000000105127824 */ /* 0x004fce00078e0a12 */
.L_x_1059:
[----:B------:R-:W-:Y:S01]  /*1030*/  UMOV UR38, UR5 ;  /* 0x0000000500267c82 */ /* 0x000fe20008000000 */
[----:B---3--:R-:W-:Y:S02]  /*1040*/  IMAD R17, R0, R17, RZ ;  /* 0x0000001100117224 */ /* 0x008fe400078e02ff */
[----:B------:R-:W-:Y:S01]  /*1050*/  IMAD.MOV.U32 R188, RZ, RZ, R185 ;  /* 0x000000ffffbc7224 */ /* 0x000fe200078e00b9 */
[----:B------:R-:W-:Y:S06]  /*1060*/  @!P1 BRA `(.L_x_1060) ;  /* 0x0000000000189947 */ /* 0x000fec0003800000 */
[----:B------:R-:W-:Y:S02]  /*1070*/  ULDC.64 UR6, c[0x0][0xa20] ;  /* 0x0002880000067ab9 */ /* 0x000fe40000000a00 */
[----:B------:R-:W-:-:S06]  /*1080*/  UIMAD.WIDE UR4, UR5, 0x4, UR6 ;  /* 0x00000004050478a5 */ /* 0x000fcc000f8e0206 */
[----:B------:R-:W-:Y:S02]  /*1090*/  IMAD.U32 R2, RZ, RZ, UR4 ;  /* 0x00000004ff027e24 */ /* 0x000fe4000f8e00ff */
[----:B------:R-:W-:-:S05]  /*10a0*/  IMAD.U32 R3, RZ, RZ, UR5 ;  /* 0x00000005ff037e24 */ /* 0x000fca000f8e00ff */
[----:B------:R0:W5:Y:S01]  /*10b0*/  LDG.E R17, desc[UR48][R2.64] ;  /* 0x0000003002117981 */ /* 0x000162000c1e1900 */
[----:B------:R-:W-:Y:S05]  /*10c0*/  BRA `(.L_x_1061) ;  /* 0x00000000002c7947 */ /* 0x000fea0003800000 */
.L_x_1060:
        /* <DEDUP_REMOVED lines=8> */
[----:B------:R-:W2:Y:S04]  /*1150*/  LDG.E R17, desc[UR48][R2.64] ;  /* 0x0000003002117981 */ /* 0x000ea8000c1e1900 */
[----:B------:R-:W2:Y:S02]  /*1160*/  LDG.E R0, desc[UR48][R2.64+0x4] ;  /* 0x0000043002007981 */ /* 0x000ea4000c1e1900 */
[----:B--2---:R-:W-:-:S07]  /*1170*/  IMAD.IADD R17, R0, 0x1, -R17 ;  /* 0x0000000100117824 */ /* 0x004fce00078e0a11 */
.L_x_1061:
[----:B------:R-:W1:Y:S01]  /*1180*/  LDC.64 R8, c[0x0][0x9e0] ;  /* 0x00027800ff087b82 */ /* 0x000e620000000a00 */
[----:B-----5:R-:W-:Y:S01]  /*1190*/  IMAD.IADD R17, R17, 0x1, -R6 ;  /* 0x0000000111117824 */ /* 0x020fe200078e0a06 */
[----:B------:R-:W-:-:S04]  /*11a0*/  LEA R0, R185, 0x80, 0x7 ;  /* 0x00000080b9007811 */ /* 0x000fc800078e38ff */
[----:B0-----:R-:W-:Y:S02]  /*11b0*/  IADD3 R3, R17, R0, -R18 ;  /* 0x0000000011037210 */ /* 0x001fe40007ffe812 */
[----:B-1----:R-:W-:-:S03]  /*11c0*/  ISETP.GE.AND P1, PT, R9, 0x1, PT ;  /* 0x000000010900780c */ /* 0x002fc60003f26270 */
[----:B------:R-:W-:-:S10]  /*11d0*/  IMAD.IADD R0, R3, 0x1, R8 ;  /* 0x0000000103007824 */ /* 0x000fd400078e0208 */
[----:B------:R-:W-:Y:S05]  /*11e0*/  @!P1 BRA `(.L_x_1062) ;  /* 0x0000000000409947 */ /* 0x000fea0003800000 */
[C---:B------:R-:W-:Y:S01]  /*11f0*/  ISETP.GT.AND P0, PT, R3.reuse, RZ, PT ;  /* 0x000000ff0300720c */ /* 0x040fe20003f04270 */
[----:B------:R-:W-:-:S12]  /*1200*/  VIADD R2, R3, 0xffffffff ;  /* 0xffffffff03027836 */ /* 0x000fd80000000000 */
[----:B------:R-:W-:Y:S05]  /*1210*/  @P0 BRA `(.L_x_1063) ;  /* 0x00000000001c0947 */ /* 0x000fea0003800000 */
[----:B------:R-:W-:Y:S01]  /*1220*/  ISETP.NE.AND P0, PT, R9, 0x1, PT ;  /* 0x000000010900780c */ /* 0x000fe20003f05270 */
[----:B------:R-:W-:-:S12]  /*1230*/  IMAD.MOV R3, RZ, RZ, -R3 ;  /* 0x000000ffff037224 */ /* 0x000fd800078e0a03 */
[----:B------:R-:W0:Y:S02]  /*1240*/  @P0 LDC.64 R4, c[0x0][0x9e8] ;  /* 0x00027a00ff040b82 */ /* 0x000e240000000a00 */
[----:B0-----:R-:W-:-:S05]  /*1250*/  @P0 IMAD.HI.U32 R2, R3, R4, RZ ;  /* 0x0000000403020227 */ /* 0x001fca00078e00ff */
[----:B------:R-:W-:-:S04]  /*1260*/  @P0 SHF.R.U32.HI R3, RZ, R5, R2 ;  /* 0x00000005ff030219 */ /* 0x000fc80000011602 */
[----:B------:R-:W-:Y:S01]  /*1270*/  LOP3.LUT R2, RZ, R3, RZ, 0x33, !PT ;  /* 0x00000003ff027212 */ /* 0x000fe200078e33ff */
[----:B------:R-:W-:Y:S06]  /*1280*/  BRA `(.L_x_1064) ;  /* 0x0000000000107947 */ /* 0x000fec0003800000 */
.L_x_1063:
[----:B------:R-:W-:-:S13]  /*1290*/  ISETP.NE.AND P0, PT, R9, 0x1, PT ;  /* 0x000000010900780c */ /* 0x000fda0003f05270 */
[----:B------:R-:W0:Y:S02]  /*12a0*/  @P0 LDC.64 R4, c[0x0][0x9e8] ;  /* 0x00027a00ff040b82 */ /* 0x000e240000000a00 */
[----:B0-----:R-:W-:-:S05]  /*12b0*/  @P0 IMAD.HI.U32 R4, R2, R4, RZ ;  /* 0x0000000402040227 */ /* 0x001fca00078e00ff */
[----:B------:R-:W-:-:S07]  /*12c0*/  @P0 SHF.R.U32.HI R2, RZ, R5, R4 ;  /* 0x00000005ff020219 */ /* 0x000fce0000011604 */
.L_x_1064:
[----:B------:R-:W-:-:S05]  /*12d0*/  IMAD R3, R2, R9, R9 ;  /* 0x0000000902037224 */ /* 0x000fca00078e0209 */
[----:B------:R-:W-:-:S07]  /*12e0*/  VIMNMX R0, R0, R3, PT ;  /* 0x0000000300007248 */ /* 0x000fce0003fe0100 */
.L_x_1062:
[----:B------:R-:W-:Y:S01]  /*12f0*/  VIADD R2, R0, 0x7f ;  /* 0x0000007f00027836 */ /* 0x000fe20000000000 */
[----:B------:R-:W-:Y:S01]  /*1300*/  ULDC UR4, c[0x0][0x9dc] ;  /* 0x0002770000047ab9 */ /* 0x000fe20000000800 */
[----:B------:R-:W-:Y:S02]  /*1310*/  VIADD R0, R17, 0x7f ;  /* 0x0000007f11007836 */ /* 0x000fe40000000000 */
[----:B------:R-:W-:Y:S01]  /*1320*/  IMAD R4, R185, 0x80, -R18 ;  /* 0x00000080b9047824 */ /* 0x000fe200078e0a12 */
[----:B------:R-:W-:Y:S02]  /*1330*/  SHF.R.S32.HI R5, RZ, 0x1f, R2 ;  /* 0x0000001fff057819 */ /* 0x000fe40000011402 */
[----:B------:R-:W-:Y:S01]  /*1340*/  SHF.R.S32.HI R3, RZ, 0x1f, R0 ;  /* 0x0000001fff037819 */ /* 0x000fe20000011400 */
[----:B------:R-:W-:Y:S01]  /*1350*/  IMAD.IADD R4, R17, 0x1, R4 ;  /* 0x0000000111047824 */ /* 0x000fe200078e0204 */
[----:B------:R-:W-:Y:S02]  /*1360*/  LEA.HI R5, R5, R2, RZ, 0x7 ;  /* 0x0000000205057211 */ /* 0x000fe400078f38ff */
[----:B------:R-:W-:Y:S01]  /*1370*/  LEA.HI R3, R3, R0, RZ, 0x7 ;  /* 0x0000000003037211 */ /* 0x000fe200078f38ff */
[----:B------:R-:W-:Y:S01]  /*1380*/  VIADD R6, R4, -UR4 ;  /* 0x8000000404067c36 */ /* 0x000fe20008000000 */
[----:B------:R-:W-:-:S02]  /*1390*/  SHF.R.S32.HI R88, RZ, 0x7, R5 ;  /* 0x00000007ff587819 */ /* 0x000fc40000011405 */
[----:B------:R-:W-:Y:S02]  /*13a0*/  SHF.R.S32.HI R3, RZ, 0x7, R3 ;  /* 0x00000007ff037819 */ /* 0x000fe40000011403 */
[----:B------:R-:W-:Y:S02]  /*13b0*/  R2UR UR4, R6 ;  /* 0x00000000060472ca */ /* 0x000fe400000e0000 */
[----:B------:R-:W-:Y:S01]  /*13c0*/  VIMNMX R88, R3, R88, PT ;  /* 0x0000005803587248 */ /* 0x000fe20003fe0100 */
[----:B------:R-:W-:-:S12]  /*13d0*/  @!P1 BRA `(.L_x_1065) ;  /* 0x0000000000449947 */ /* 0x000fd80003800000 */
[----:B------:R-:W-:-:S13]  /*13e0*/  ISETP.GT.AND P0, PT, R4, -0x1, PT ;  /* 0xffffffff0400780c */ /* 0x000fda0003f04270 */
[----:B------:R-:W-:Y:S05]  /*13f0*/  @P0 BRA `(.L_x_1066) ;  /* 0x00000000001c0947 */ /* 0x000fea0003800000 */
[----:B------:R-:W-:Y:S02]  /*1400*/  ISETP.NE.AND P0, PT, R9, 0x1, PT ;  /* 0x000000010900780c */ /* 0x000fe40003f05270 */
[----:B------:R-:W-:-:S11]  /*1410*/  LOP3.LUT R3, RZ, R4, RZ, 0x33, !PT ;  /* 0x00000004ff037212 */ /* 0x000fd600078e33ff */
[----:B------:R-:W0:Y:S02]  /*1420*/  @P0 LDC.64 R6, c[0x0][0x9e8] ;  /* 0x00027a00ff060b82 */ /* 0x000e240000000a00 */
[----:B0-----:R-:W-:-:S05]  /*1430*/  @P0 IMAD.HI.U32 R0, R3, R6, RZ ;  /* 0x0000000603000227 */ /* 0x001fca00078e00ff */
[----:B------:R-:W-:-:S04]  /*1440*/  @P0 SHF.R.U32.HI R3, RZ, R7, R0 ;  /* 0x00000007ff030219 */ /* 0x000fc80000011600 */
[----:B------:R-:W-:Y:S01]  /*1450*/  LOP3.LUT R4, RZ, R3, RZ, 0x33, !PT ;  /* 0x00000003ff047212 */ /* 0x000fe200078e33ff */
[----:B------:R-:W-:Y:S06]  /*1460*/  BRA `(.L_x_1067) ;  /* 0x0000000000107947 */ /* 0x000fec0003800000 */
.L_x_1066:
[----:B------:R-:W-:-:S13]  /*1470*/  ISETP.NE.AND P0, PT, R9, 0x1, PT ;  /* 0x000000010900780c */ /* 0x000fda0003f05270 */
[----:B------:R-:W0:Y:S02]  /*1480*/  @P0 LDC.64 R2, c[0x0][0x9e8] ;  /* 0x00027a00ff020b82 */ /* 0x000e240000000a00 */
[----:B0-----:R-:W-:-:S05]  /*1490*/  @P0 IMAD.HI.U32 R0, R4, R2, RZ ;  /* 0x0000000204000227 */ /* 0x001fca00078e00ff */
[----:B------:R-:W-:-:S07]  /*14a0*/  @P0 SHF.R.U32.HI R4, RZ, R3, R0 ;  /* 0x00000003ff040219 */ /* 0x000fce0000011600 */
.L_x_1067:
[----:B------:R-:W-:-:S05]  /*14b0*/  IMAD R4, R4, R9, RZ ;  /* 0x0000000904047224 */ /* 0x000fca00078e02ff */
[----:B------:R-:W-:-:S13]  /*14c0*/  R2UR UR5, R4 ;  /* 0x00000000040572ca */ /* 0x000fda00000e0000 */
[----:B------:R-:W-:-:S04]  /*14d0*/  UISETP.LT.AND UP0, UPT, UR4, UR5, UPT ;  /* 0x000000050400728c */ /* 0x000fc8000bf01270 */
[----:B------:R-:W-:-:S12]  /*14e0*/  USEL UR4, UR4, UR5, !UP0 ;  /* 0x0000000504047287 */ /* 0x000fd8000c000000 */
.L_x_1065:
[----:B------:R-:W-:Y:S01]  /*14f0*/  USHF.R.S32.HI UR5, URZ, 0x1f, UR4 ;  /* 0x0000001f3f057899 */ /* 0x000fe20008011404 */
[----:B------:R-:W-:Y:S01]  /*1500*/  PLOP3.LUT P0, PT, PT, PT, PT, 0x80, 0x0 ;  /* 0x000000000000781c */ /* 0x000fe20003f0f070 */
[----:B------:R-:W-:Y:S01]  /*1510*/  IMAD.MOV.U32 R0, RZ, RZ, RZ ;  /* 0x000000ffff007224 */ /* 0x000fe200078e00ff */
[----:B------:R-:W-:Y:S01]  /*1520*/  CS2R R150, SRZ ;  /* 0x0000000000967805 */ /* 0x000fe2000001ff00 */
[----:B------:R-:W-:Y:S01]  /*1530*/  ULEA.HI UR5, UR5, UR4, URZ, 0x7 ;  /* 0x0000000405057291 */ /* 0x000fe2000f8f383f */
[----:B------:R-:W-:Y:S01]  /*1540*/  IMAD.MOV.U32 R2, RZ, RZ, RZ ;  /* 0x000000ffff027224 */ /* 0x000fe200078e00ff */
        /* <DEDUP_REMOVED lines=69> */
.L_x_1069:
[----:B------:R-:W-:Y:S01]  /*19a0*/  ULEA.HI UR4, UR44, UR44, URZ, 0x1 ;  /* 0x0000002c2c047291 */ /* 0x000fe2000f8f083f */
[----:B------:R-:W-:-:S03]  /*19b0*/  IMAD.U32 R2, RZ, RZ, UR45 ;  /* 0x0000002dff027e24 */ /* 0x000fc6000f8e00ff */
[----:B------:R-:W-:Y:S02]  /*19c0*/  ULOP3.LUT UR4, UR4, 0xfffffffe, URZ, 0xc0, !UPT ;  /* 0xfffffffe04047892 */ /* 0x000fe4000f8ec03f */
[----:B------:R-:W-:Y:S02]  /*19d0*/  ISETP.NE.AND P0, PT, R2, 0x3, PT ;  /* 0x000000030200780c */ /* 0x000fe40003f05270 */
[----:B------:R-:W-:-:S06]  /*19e0*/  UIADD3 UR4, UR44, -UR4, URZ ;  /* 0x800000042c047290 */ /* 0x000fcc000fffe03f */
[----:B------:R-:W-:-:S05]  /*19f0*/  IMAD.U32 R0, RZ, RZ, UR4 ;  /* 0x00000004ff007e24 */ /* 0x000fca000f8e00ff */
[----:B------:R-:W-:-:S04]  /*1a00*/  SHF.L.U32 R0, R0, 0x1f, RZ ;  /* 0x0000001f00007819 */ /* 0x000fc800000006ff */
[----:B------:R-:W0:Y:S02]  /*1a10*/  SYNCS.PHASECHK.TRANS64.TRYWAIT P1, [UR41+0x28800], R0 ;  /* 0x02880000ff0075a7 */ /* 0x000e240008020169 */
[----:B0-----:R-:W-:Y:S05]  /*1a20*/  @!P1 BRA `(.L_x_1070) ;  /* 0x0000014c00e89947 */ /* 0x001fea0003800000 */
.L_x_1253:
[----:B------:R-:W-:Y:S05]  /*1a30*/  @!P0 BRA `(.L_x_1071) ;  /* 0x0000000000048947 */ /* 0x000fea0003800000 */
[----:B------:R-:W-:Y:S01]  /*1a40*/  BPT.TRAP 0x1 ;  /* 0x000000040000795c */ /* 0x000fe20000300000 */
.L_x_1071:
[----:B------:R-:W-:Y:S02]  /*1a50*/  IMAD.U32 R7, RZ, RZ, UR42 ;  /* 0x0000002aff077e24 */ /* 0x000fe4000f8e00ff */
[----:B0-----:R-:W-:-:S03]  /*1a60*/  IMAD.U32 R0, RZ, RZ, UR43 ;  /* 0x0000002bff007e24 */ /* 0x001fc6000f8e00ff */
[----:B------:R-:W-:Y:S02]  /*1a70*/  LEA R7, R7, UR41, 0x3 ;  /* 0x0000002907077c11 */ /* 0x000fe4000f8e18ff */
[----:B------:R-:W-:-:S04]  /*1a80*/  SHF.L.U32 R0, R0, 0x1f, RZ ;  /* 0x0000001f00007819 */ /* 0x000fc800000006ff */
[----:B------:R0:W1:Y:S01]  /*1a90*/  SYNCS.PHASECHK.TRANS64.TRYWAIT P2, [R7+URZ+0x28830], R0 ;  /* 0x02883000070075a7 */ /* 0x000062000804017f */
[----:B------:R-:W-:Y:S05]  /*1aa0*/  @!P0 BRA `(.L_x_1072) ;  /* 0x0000000000048947 */ /* 0x000fea0003800000 */
[----:B------:R-:W-:Y:S01]  /*1ab0*/  BPT.TRAP 0x1 ;  /* 0x000000040000795c */ /* 0x000fe20000300000 */
.L_x_1072:
[----:B------:R-:W2:Y:S02]  /*1ac0*/  S2R R2, SR_TID.X ;  /* 0x0000000000027919 */ /* 0x000ea40000002100 */
[----:B--2---:R-:W-:Y:S01]  /*1ad0*/  LOP3.LUT P1, RZ, R2, 0x7f, RZ, 0xc0, !PT ;  /* 0x0000007f02ff7812 */ /* 0x004fe2000782c0ff */
[----:B-1----:R-:W-:-:S12]  /*1ae0*/  @P2 BRA `(.L_x_1073) ;  /* 0x0000000000082947 */ /* 0x002fd80003800000 */
[----:B------:R-:W1:Y:S02]  /*1af0*/  SYNCS.PHASECHK.TRANS64.TRYWAIT P2, [R7+URZ+0x28830], R0 ;  /* 0x02883000070075a7 */ /* 0x000e64000804017f */
[----:B-1----:R-:W-:Y:S05]  /*1b00*/  @!P2 BRA `(.L_x_1074) ;  /* 0x0000014c00c8a947 */ /* 0x002fea0003800000 */
.L_x_1073:
[----:B------:R-:W-:Y:S05]  /*1b10*/  WARPSYNC.ALL ;  /* 0x0000000000007948 */ /* 0x000fea0003800000 */
[----:B------:R-:W-:Y:S01]  /*1b20*/  UIADD3 UR4, UR41, 0x18400, URZ ;  /* 0x0001840029047890 */ /* 0x000fe2000fffe03f */
[----:B------:R-:W-:Y:S01]  /*1b30*/  WARPGROUP.ARRIVE ;  /* 0x00000000000079c5 */ /* 0x000fe20000000000 */
[----:B------:R-:W-:Y:S01]  /*1b40*/  ULOP3.LUT UR32, UR47, 0x10000, URZ, 0xfc, !UPT ;  /* 0x000100002f207892 */ /* 0x000fe2000f8efc3f */
[----:B------:R-:W-:Y:S01]  /*1b50*/  IMAD.MOV.U32 R5, RZ, RZ, -0x80 ;  /* 0xffffff80ff057424 */ /* 0x000fe200078e00ff */
[----:B------:R-:W-:Y:S01]  /*1b60*/  USHF.R.U32.HI UR4, URZ, 0x4, UR4 ;  /* 0x000000043f047899 */ /* 0x000fe20008011604 */
[----:B01----:R-:W-:Y:S01]  /*1b70*/  @!P1 VIADD R0, R7, 0x28840 ;  /* 0x0002884007009836 */ /* 0x003fe20000000000 */
[----:B------:R-:W-:Y:S01]  /*1b80*/  UMOV UR33, 0x40000040 ;  /* 0x4000004000217882 */ /* 0x000fe20000000000 */
[----:B------:R-:W-:Y:S01]  /*1b90*/  UMOV UR35, 0x40000040 ;  /* 0x4000004000237882 */ /* 0x000fe20000000000 */
[----:B------:R-:W-:Y:S01]  /*1ba0*/  ULOP3.LUT UR4, UR4, 0x3fff, URZ, 0xc0, !UPT ;  /* 0x00003fff04047892 */ /* 0x000fe2000f8ec03f */
[----:B------:R-:W-:Y:S01]  /*1bb0*/  IMAD R112, R88, R5, 0x80 ;  /* 0x0000008058707424 */ /* 0x000fe200078e0205 */
[----:B------:R-:W-:Y:S01]  /*1bc0*/  UMOV UR5, 0x40000040 ;  /* 0x4000004000057882 */ /* 0x000fe20000000000 */
[----:B------:R-:W-:Y:S01]  /*1bd0*/  UMOV UR7, 0x40000040 ;  /* 0x4000004000077882 */ /* 0x000fe20000000000 */
[----:B------:R-:W-:Y:S01]  /*1be0*/  ULOP3.LUT UR46, UR4, 0x10000, URZ, 0xfc, !UPT ;  /* 0x00010000042e7892 */ /* 0x000fe2000f8efc3f */
[----:B------:R-:W-:Y:S01]  /*1bf0*/  IMAD.IADD R5, R17, 0x1, R112 ;  /* 0x0000000111057824 */ /* 0x000fe200078e0270 */
[----:B------:R-:W-:Y:S01]  /*1c00*/  UIADD3 UR4, UR32, 0x2, URZ ;  /* 0x0000000220047890 */ /* 0x000fe2000fffe03f */
[----:B------:R-:W-:Y:S01]  /*1c10*/  @!P1 PRMT R0, RZ, 0x654, R0 ;  /* 0x00000654ff009816 */ /* 0x000fe20000000000 */
[----:B------:R-:W-:-:S02]  /*1c20*/  ULEA UR34, UR42, UR46, 0xb ;  /* 0x0000002e2a227291 */ /* 0x000fc4000f8e583f */
[----:B------:R-:W-:Y:S01]  /*1c30*/  UIADD3 UR8, UR32, 0x4, URZ ;  /* 0x0000000420087890 */ /* 0x000fe2000fffe03f */
[----:B------:R-:W-:Y:S01]  /*1c40*/  IADD3 R7, -R18, 0x1, R5 ;  /* 0x0000000112077810 */ /* 0x000fe20007ffe105 */
[----:B------:R-:W-:Y:S02]  /*1c50*/  UIADD3 UR6, UR34, 0x2, URZ ;  /* 0x0000000222067890 */ /* 0x000fe4000fffe03f */
[----:B------:R-:W-:Y:S01]  /*1c60*/  UIADD3 UR10, UR34, 0x4, URZ ;  /* 0x00000004220a7890 */ /* 0x000fe2000fffe03f */
[----:B------:R-:W-:Y:S02]  /*1c70*/  UMOV UR9, 0x40000040 ;  /* 0x4000004000097882 */ /* 0x000fe40000000000 */
[----:B------:R-:W-:Y:S01]  /*1c80*/  HGMMA.64x128x16.F32.BF16 R24, gdesc[UR32], RZ, !UPT, gsb0 ;  /* 0x01e00000201879f0 */ /* 0x000fe2000c0018ff */
[----:B------:R-:W-:Y:S01]  /*1c90*/  UMOV UR11, 0x40000040 ;  /* 0x40000040000b7882 */ /* 0x000fe20000000000 */
[----:B------:R-:W-:Y:S01]  /*1ca0*/  UIADD3 UR12, UR32, 0x6, URZ ;  /* 0x00000006200c7890 */ /* 0x000fe2000fffe03f */
[----:B------:R-:W-:Y:S01]  /*1cb0*/  IMAD R7, R16, -0x2, R7 ;  /* 0xfffffffe10077824 */ /* 0x000fe200078e0207 */
[----:B------:R-:W-:Y:S01]  /*1cc0*/  UIADD3 UR14, UR34, 0x6, URZ ;  /* 0x00000006220e7890 */ /* 0x000fe2000fffe03f */
[----:B------:R-:W-:Y:S01]  /*1cd0*/  UMOV UR13, 0x40000040 ;  /* 0x40000040000d7882 */ /* 0x000fe20000000000 */
[----:B------:R-:W-:Y:S01]  /*1ce0*/  UMOV UR15, 0x40000040 ;  /* 0x40000040000f7882 */ /* 0x000fe20000000000 */
[----:B------:R-:W-:-:S02]  /*1cf0*/  UIADD3 UR16, UR32, 0x400, URZ ;  /* 0x0000040020107890 */ /* 0x000fc4000fffe03f */
[----:B------:R-:W-:Y:S01]  /*1d00*/  UIADD3 UR18, UR34, 0x400, URZ ;  /* 0x0000040022127890 */ /* 0x000fe2000fffe03f */
[----:B------:R-:W-:Y:S01]  /*1d10*/  UMOV UR17, 0x40000040 ;  /* 0x4000004000117882 */ /* 0x000fe20000000000 */
[----:B------:R-:W-:Y:S01]  /*1d20*/  UMOV UR19, 0x40000040 ;  /* 0x4000004000137882 */ /* 0x000fe20000000000 */
[----:B------:R-:W-:Y:S02]  /*1d30*/  UIADD3 UR20, UR32, 0x402, URZ ;  /* 0x0000040220147890 */ /* 0x000fe4000fffe03f */
        /* <DEDUP_REMOVED lines=15> */
[----:B------:R-:W-:Y:S01]  /*1e30*/  UISETP.GE.AND UP0, UPT, UR7, 0x1, UPT ;  /* 0x000000010700788c */ /* 0x000fe2000bf06270 */
[----:B------:R-:W-:-:S05]  /*1e40*/  VIADD R114, R7, UR6 ;  /* 0x0000000607727c36 */ /* 0x000fca0008000000 */
[----:B------:R-:W-:Y:S01]  /*1e50*/  PLOP3.LUT P2, PT, PT, PT, UP0, 0x40, 0x0 ;  /* 0x000000000000781c */ /* 0x000fe20003f4e808 */
        /* <DEDUP_REMOVED lines=35> */
[----:B------:R0:W1:Y:S01]  /*2090*/  MUFU.TANH R6, R28 ;  /* 0x0000001c00067308 */ /* 0x0000620000002400 */
        /* <DEDUP_REMOVED lines=8> */
[----:B0-----:R-:W-:Y:S01]  /*2120*/  FMUL.FTZ R28, R39, UR10 ;  /* 0x0000000a271c7c20 */ /* 0x001fe20008410000 */
[----:B------:R-:W-:Y:S01]  /*2130*/  FMUL.FTZ R41, R41, UR10 ;  /* 0x0000000a29297c20 */ /* 0x000fe20008410000 */
[----:B------:R-:W-:Y:S01]  /*2140*/  FMUL.FTZ R45, R45, UR10 ;  /* 0x0000000a2d2d7c20 */ /* 0x000fe20008410000 */
[----:B------:R-:W-:Y:S01]  /*2150*/  FMUL.FTZ R49, R49, UR10 ;  /* 0x0000000a31317c20 */ /* 0x000fe20008410000 */
[----:B------:R-:W-:Y:S01]  /*2160*/  FMUL.FTZ R52, R52, UR10 ;  /* 0x0000000a34347c20 */ /* 0x000fe20008410000 */
[----:B------:R-:W-:Y:S01]  /*2170*/  FMUL.FTZ R53, R53, UR10 ;  /* 0x0000000a35357c20 */ /* 0x000fe20008410000 */
[----:B------:R-:W-:Y:S01]  /*2180*/  FMUL.FTZ R42, R54, UR10 ;  /* 0x0000000a362a7c20 */ /* 0x000fe20008410000 */
[----:B------:R0:W3:Y:S01]  /*2190*/  MUFU.TANH R11, R32 ;  /* 0x00000020000b7308 */ /* 0x0000e20000002400 */
        /* <DEDUP_REMOVED lines=8> */
[----:B0-----:R-:W-:Y:S01]  /*2220*/  FMUL.FTZ R32, R43, UR10 ;  /* 0x0000000a2b207c20 */ /* 0x001fe20008410000 */
        /* <DEDUP_REMOVED lines=13> */
[----:B----4-:R-:W-:Y:S01]  /*2300*/  FMUL.FTZ R33, R82, UR10 ;  /* 0x0000000a52217c20 */ /* 0x010fe20008410000 */
        /* <DEDUP_REMOVED lines=10> */
[----:B------:R-:W-:Y:S01]  /*23b0*/  FMUL.FTZ R77, R77, UR10 ;  /* 0x0000000a4d4d7c20 */ /* 0x000fe20008410000 */
[----:B------:R-:W-:Y:S01]  /*23c0*/  FMUL.FTZ R78, R78, UR10 ;  /* 0x0000000a4e4e7c20 */ /* 0x000fe20008410000 */
[----:B------:R-:W-:Y:S01]  /*23d0*/  FMUL.FTZ R80, R80, UR10 ;  /* 0x0000000a50507c20 */ /* 0x000fe20008410000 */
[----:B------:R-:W-:Y:S01]  /*23e0*/  FMUL.FTZ R84, R84, UR10 ;  /* 0x0000000a54547c20 */ /* 0x000fe20008410000 */
[----:B------:R4:W-:Y:S02]  /*23f0*/  @!P1 SYNCS.ARRIVE.TRANS64.RED.A1T0 RZ, [R0+URZ], RZ ;  /* 0x000000ff00ff99a7 */ /* 0x0009e4000810043f */
[----:B------:R5:W1:Y:S01]  /*2400*/  MUFU.TANH R106, R44 ;  /* 0x0000002c006a7308 */ /* 0x000a620000002400 */
[----:B0-----:R-:W-:Y:S01]  /*2410*/  FMUL.FTZ R40, R51, UR10 ;  /* 0x0000000a33287c20 */ /* 0x001fe20008410000 */
[----:B------:R-:W-:Y:S01]  /*2420*/  LEA R51, R88, 0xffffff80, 0x7 ;  /* 0xffffff8058337811 */ /* 0x000fe200078e38ff */
[----:B----4-:R-:W-:-:S05]  /*2430*/  IMAD R0, R185, 0x80, R190 ;  /* 0x00000080b9007824 */ /* 0x010fca00078e02be */
[----:B------:R0:W4:Y:S01]  /*2440*/  MUFU.TANH R102, R48 ;  /* 0x0000003000667308 */ /* 0x0001220000002400 */
[----:B-----5:R-:W-:Y:S01]  /*2450*/  FMUL.FTZ R44, R55, UR10 ;  /* 0x0000000a372c7c20 */ /* 0x020fe20008410000 */
[----:B------:R-:W-:-:S05]  /*2460*/  IMAD R55, R16, -0x2, R5 ;  /* 0xfffffffe10377824 */ /* 0x000fca00078e0205 */
[----:B------:R-:W-:Y:S01]  /*2470*/  VIADDMNMX R5, R0, R114, R55, PT ;  /* 0x0000007200057246 */ /* 0x000fe20003800137 */
[----:B------:R1:W1:Y:S01]  /*2480*/  MUFU.TANH R43, R70 ;  /* 0x00000046002b7308 */ /* 0x0002620000002400 */
[----:B0-----:R-:W-:Y:S01]  /*2490*/  FMUL.FTZ R48, R59, UR10 ;  /* 0x0000000a3b307c20 */ /* 0x001fe20008410000 */
[----:B------:R-:W-:-:S04]  /*24a0*/  VIADD R59, R7, UR47 ;  /* 0x0000002f073b7c36 */ /* 0x000fc80008000000 */
[----:B------:R-:W-:Y:S02]  /*24b0*/  IMAD.IADD R7, R59, 0x1, R0 ;  /* 0x000000013b077824 */ /* 0x000fe400078e0200 */
[----:B------:R-:W0:Y:S08]  /*24c0*/  MUFU.TANH R3, R3 ;  /* 0x0000000300037308 */ /* 0x000e300000002400 */
        /* <DEDUP_REMOVED lines=29> */
[----:B------:R0:W0:Y:S08]  /*26a0*/  MUFU.TANH R58, R63 ;  /* 0x0000003f003a7308 */ /* 0x0000300000002400 */
        /* <DEDUP_REMOVED lines=11> */
[----:B------:R0:W0:Y:S08]  /*2760*/  MUFU.TANH R27, R76 ;  /* 0x0000004c001b7308 */ /* 0x0000300000002400 */
[----:B------:R0:W0:Y:S08]  /*2770*/  MUFU.TANH R70, R77 ;  /* 0x0000004d00467308 */ /* 0x0000300000002400 */
[----:B------:R0:W0:Y:S08]  /*2780*/  MUFU.TANH R62, R78 ;  /* 0x0000004e003e7308 */ /* 0x0000300000002400 */
[----:B------:R-:W0:Y:S08]  /*2790*/  MUFU.TANH R29, R29 ;  /* 0x0000001d001d7308 */ /* 0x000e300000002400 */
[----:B------:R0:W0:Y:S08]  /*27a0*/  MUFU.TANH R39, R80 ;  /* 0x0000005000277308 */ /* 0x0000300000002400 */
[----:B------:R-:W0:Y:S08]  /*27b0*/  MUFU.TANH R81, R81 ;  /* 0x0000005100517308 */ /* 0x000e300000002400 */
[----:B------:R-:W0:Y:S08]  /*27c0*/  MUFU.TANH R33, R33 ;  /* 0x0000002100217308 */ /* 0x000e300000002400 */
[----:B------:R-:W0:Y:S08]  /*27d0*/  MUFU.TANH R31, R31 ;  /* 0x0000001f001f7308 */ /* 0x000e300000002400 */
[----:B------:R0:W0:Y:S08]  /*27e0*/  MUFU.TANH R47, R84 ;  /* 0x00000054002f7308 */ /* 0x0000300000002400 */
[----:B------:R-:W0:Y:S08]  /*27f0*/  MUFU.TANH R85, R85 ;  /* 0x0000005500557308 */ /* 0x000e300000002400 */
[----:B------:R-:W0:Y:S08]  /*2800*/  MUFU.TANH R35, R35 ;  /* 0x0000002300237308 */ /* 0x000e300000002400 */
[----:B------:R-:W0:Y:S01]  /*2810*/  MUFU.TANH R37, R37 ;  /* 0x0000002500257308 */ /* 0x000e220000002400 */
[----:B-1234-:R-:W-:Y:S05]  /*2820*/  @P2 BRA `(.L_x_1075) ;  /* 0x0000000000582947 */ /* 0x01efea0003800000 */
[----:B------:R-:W-:Y:S01]  /*2830*/  IADD3 R4, -R18, R17, R0 ;  /* 0x0000001112047210 */ /* 0x000fe20007ffe100 */
[----:B------:R-:W-:Y:S03]  /*2840*/  BSSY B0, `(.L_x_1076) ;  /* 0x0000010000007945 */ /* 0x000fe60003800000 */
[----:B------:R-:W-:-:S13]  /*2850*/  ISETP.GT.AND P2, PT, R4, -0x1, PT ;  /* 0xffffffff0400780c */ /* 0x000fda0003f44270 */
[----:B------:R-:W-:Y:S05]  /*2860*/  @P2 BRA `(.L_x_1077) ;  /* 0x0000000000202947 */ /* 0x000fea0003800000 */
[----:B------:R-:W-:Y:S01]  /*2870*/  UISETP.NE.AND UP1, UPT, UR7, 0x1, UPT ;  /* 0x000000010700788c */ /* 0x000fe2000bf25270 */
[----:B------:R-:W-:-:S05]  /*2880*/  LOP3.LUT R4, RZ, R4, RZ, 0x33, !PT ;  /* 0x00000004ff047212 */ /* 0x000fca00078e33ff */
[----:B------:R-:W-:-:S05]  /*2890*/  PLOP3.LUT P2, PT, PT, PT, UP1, 0x80, 0x0 ;  /* 0x000000000000781c */ /* 0x000fca0003f4f018 */
[----:B------:R-:W-:-:S08]  /*28a0*/  @UP1 ULDC.64 UR10, c[0x0][0x9e8] ;  /* 0x00027a00000a1ab9 */ /* 0x000fd00000000a00 */
[----:B------:R-:W-:-:S05]  /*28b0*/  @P2 IMAD.HI.U32 R9, R4, UR10, RZ ;  /* 0x0000000a04092c27 */ /* 0x000fca000f8e00ff */
[----:B------:R-:W-:-:S04]  /*28c0*/  @P2 SHF.R.U32.HI R4, RZ, UR11, R9 ;  /* 0x0000000bff042c19 */ /* 0x000fc80008011609 */
[----:B------:R-:W-:Y:S01]  /*28d0*/  LOP3.LUT R4, RZ, R4, RZ, 0x33, !PT ;  /* 0x00000004ff047212 */ /* 0x000fe200078e33ff */
[----:B------:R-:W-:Y:S06]  /*28e0*/  BRA `(.L_x_1078) ;  /* 0x0000000000147947 */ /* 0x000fec0003800000 */
.L_x_1077:
[----:B------:R-:W-:-:S06]  /*28f0*/  UISETP.NE.AND UP1, UPT, UR7, 0x1, UPT ;  /* 0x000000010700788c */ /* 0x000fcc000bf25270 */
[----:B------:R-:W-:-:S05]  /*2900*/  PLOP3.LUT P2, PT, PT, PT, UP1, 0x80, 0x0 ;  /* 0x000000000000781c */ /* 0x000fca0003f4f018 */
[----:B------:R-:W-:-:S08]  /*2910*/  @UP1 ULDC.64 UR10, c[0x0][0x9e8] ;  /* 0x00027a00000a1ab9 */ /* 0x000fd00000000a00 */
[----:B------:R-:W-:-:S05]  /*2920*/  @P2 IMAD.HI.U32 R9, R4, UR10, RZ ;  /* 0x0000000a04092c27 */ /* 0x000fca000f8e00ff */
[----:B------:R-:W-:-:S07]  /*2930*/  @P2 SHF.R.U32.HI R4, RZ, UR11, R9 ;  /* 0x0000000bff042c19 */ /* 0x000fce0008011609 */
.L_x_1078:
[----:B------:R-:W-:Y:S05]  /*2940*/  BSYNC B0 ;  /* 0x0000000000007941 */ /* 0x000fea0003800000 */
.L_x_1076:
[----:B------:R-:W-:-:S04]  /*2950*/  IMAD R9, R4, UR7, -R51 ;  /* 0x0000000704097c24 */ /* 0x000fc8000f8e0a33 */
[----:B------:R-:W-:-:S05]  /*2960*/  IMAD R4, R16, -0x2, R9 ;  /* 0xfffffffe10047824 */ /* 0x000fca00078e0209 */
[----:B------:R-:W-:Y:S02]  /*2970*/  VIMNMX R7, R7, R4, !PT ;  /* 0x0000000407077248 */ /* 0x000fe40007fe0100 */
[----:B------:R-:W-:-:S07]  /*2980*/  VIADDMNMX R5, R4, UR7, R5, PT ;  /* 0x0000000704057c46 */ /* 0x000fce000b800105 */
.L_x_1075:
[C---:B------:R-:W-:Y:S02]  /*2990*/  ISETP.GE.AND P2, PT, R112.reuse, 0x2, PT ;  /* 0x000000027000780c */ /* 0x040fe40003f46270 */
[C---:B------:R-:W-:Y:S02]  /*29a0*/  ISETP.GE.AND P5, PT, R112.reuse, 0xa, PT ;  /* 0x0000000a7000780c */ /* 0x040fe40003fa6270 */
[----:B------:R-:W-:Y:S02]  /*29b0*/  ISETP.GT.AND P3, PT, R7, 0x1, !P2 ;  /* 0x000000010700780c */ /* 0x000fe40005764270 */
[----:B------:R-:W-:Y:S02]  /*29c0*/  ISETP.GE.AND P4, PT, R112, 0x9, PT ;  /* 0x000000097000780c */ /* 0x000fe40003f86270 */
[----:B------:R-:W-:Y:S02]  /*29d0*/  ISETP.LT.OR P3, PT, R5, 0x2, P3 ;  /* 0x000000020500780c */ /* 0x000fe40001f61670 */
[----:B0-----:R-:W-:-:S02]  /*29e0*/  P2R R63, PR, RZ, 0x10 ;  /* 0x00000010ff3f7803 */ /* 0x001fc40000000000 */
[----:B------:R-:W-:Y:S02]  /*29f0*/  FSEL R116, R25, -INF , !P3 ;  /* 0xff80000019747808 */ /* 0x000fe40005800000 */
[----:B------:R-:W-:Y:S02]  /*2a00*/  ISETP.GT.AND P3, PT, R7, 0x9, !P5 ;  /* 0x000000090700780c */ /* 0x000fe40006f64270 */
[----:B------:R-:W-:Y:S02]  /*2a10*/  P2R R25, PR, RZ, 0x20 ;  /* 0x00000020ff197803 */ /* 0x000fe40000000000 */
[----:B------:R-:W-:Y:S02]  /*2a20*/  ISETP.LT.OR P3, PT, R5, 0xa, P3 ;  /* 0x0000000a0500780c */ /* 0x000fe40001f61670 */
[----:B------:R-:W-:Y:S02]  /*2a30*/  ISETP.GT.AND P4, PT, R7, 0x8, !P4 ;  /* 0x000000080700780c */ /* 0x000fe40006784270 */
[----:B------:R-:W-:-:S02]  /*2a40*/  ISETP.GE.AND P5, PT, R112, 0x11, PT ;  /* 0x000000117000780c */ /* 0x000fc40003fa6270 */
[----:B------:R-:W-:Y:S02]  /*2a50*/  FSEL R118, R8, -INF , !P3 ;  /* 0xff80000008767808 */ /* 0x000fe40005800000 */
[----:B------:R-:W-:Y:S02]  /*2a60*/  ISETP.LT.OR P4, PT, R5, 0x9, P4 ;  /* 0x000000090500780c */ /* 0x000fe40002781670 */
[----:B------:R-:W-:Y:S02]  /*2a70*/  ISETP.GT.AND P3, PT, R7, 0x10, !P5 ;  /* 0x000000100700780c */ /* 0x000fe40006f64270 */
[----:B------:R-:W-:Y:S02]  /*2a80*/  FSEL R182, R6, -INF , !P4 ;  /* 0xff80000006b67808 */ /* 0x000fe40006000000 */
        /* <DEDUP_REMOVED lines=26> */
[C---:B------:R-:W-:Y:S02]  /*2c30*/  ISETP.GE.AND P4, PT, R112.reuse, 0x29, PT ;  /* 0x000000297000780c */ /* 0x040fe40003f86270 */
        /* <DEDUP_REMOVED lines=89> */
[----:B------:R-:W-:Y:S02]  /*31d0*/  P2R R77, PR, RZ, 0x20 ;  /* 0x00000020ff4d7803 */ /* 0x000fe40000000000 */
[----:B------:R-:W-:Y:S02]  /*31e0*/  FSEL R70, R70, -INF , !P3 ;  /* 0xff80000046467808 */ /* 0x000fe40005800000 */
[----:B------:R-:W-:Y:S02]  /*31f0*/  ISETP.GE.AND P3, PT, R112, 0x71, PT ;  /* 0x000000717000780c */ /* 0x000fe40003f66270 */
[----:B------:R-:W-:Y:S02]  /*3200*/  IADD3 R27, R59, 0x8, R0 ;  /* 0x000000083b1b7810 */ /* 0x000fe40007ffe000 */
[----:B------:R-:W-:-:S04]  /*3210*/  ISETP.GT.AND P4, PT, R7, 0x70, !P3 ;  /* 0x000000700700780c */ /* 0x000fc80005f84270 */
[----:B------:R-:W-:-:S04]  /*3220*/  ISETP.LT.OR P4, PT, R5, 0x71, P4 ;  /* 0x000000710500780c */ /* 0x000fc80002781670 */
[----:B------:R-:W-:Y:S01]  /*3230*/  FSEL R68, R39, -INF , !P4 ;  /* 0xff80000027447808 */ /* 0x000fe20006000000 */
[----:B------:R-:W-:Y:S01]  /*3240*/  VIADD R39, R0, 0x8 ;  /* 0x0000000800277836 */ /* 0x000fe20000000000 */
[----:B------:R-:W-:-:S04]  /*3250*/  ISETP.GE.AND P4, PT, R112, 0x72, PT ;  /* 0x000000727000780c */ /* 0x000fc80003f86270 */
[----:B------:R-:W-:Y:S02]  /*3260*/  ISETP.GT.AND P5, PT, R7, 0x71, !P4 ;  /* 0x000000710700780c */ /* 0x000fe400067a4270 */
[----:B------:R-:W-:Y:S02]  /*3270*/  VIADDMNMX R39, R39, R114, R55, PT ;  /* 0x0000007227277246 */ /* 0x000fe40003800137 */
        /* <DEDUP_REMOVED lines=10> */
[----:B------:R-:W-:Y:S02]  /*3320*/  FSEL R180, R3, -INF , !P6 ;  /* 0xff80000003b47808 */ /* 0x000fe40007000000 */
[----:B------:R-:W-:-:S04]  /*3330*/  ISETP.GE.AND P6, PT, R112, 0x7a, PT ;  /* 0x0000007a7000780c */ /* 0x000fc80003fc6270 */
[----:B------:R-:W-:Y:S02]  /*3340*/  P2R R47, PR, RZ, 0x40 ;  /* 0x00000040ff2f7803 */ /* 0x000fe40000000000 */
[----:B------:R-:W-:-:S04]  /*3350*/  ISETP.GT.AND P6, PT, R7, 0x79, !P6 ;  /* 0x000000790700780c */ /* 0x000fc800077c4270 */
[----:B------:R-:W-:-:S04]  /*3360*/  ISETP.LT.OR P6, PT, R5, 0x7a, P6 ;  /* 0x0000007a0500780c */ /* 0x000fc800037c1670 */
[----:B------:R-:W-:Y:S02]  /*3370*/  FSEL R8, R85, -INF , !P6 ;  /* 0xff80000055087808 */ /* 0x000fe40007000000 */
[----:B------:R-:W-:-:S13]  /*3380*/  PLOP3.LUT P6, PT, PT, PT, UP0, 0x40, 0x0 ;  /* 0x000000000000781c */ /* 0x000fda0003fce808 */
[----:B------:R-:W-:Y:S05]  /*3390*/  @P6 BRA `(.L_x_1079) ;  /* 0x0000000000646947 */ /* 0x000fea0003800000 */
[----:B------:R-:W-:Y:S01]  /*33a0*/  IADD3 R3, R17, 0x8, R0 ;  /* 0x0000000811037810 */ /* 0x000fe20007ffe000 */
[----:B------:R-:W-:Y:S04]  /*33b0*/  BSSY B0, `(.L_x_1080) ;  /* 0x0000013000007945 */ /* 0x000fe80003800000 */
[----:B------:R-:W-:-:S05]  /*33c0*/  IMAD.IADD R3, R3, 0x1, -R18 ;  /* 0x0000000103037824 */ /* 0x000fca00078e0a12 */
[----:B------:R-:W-:-:S13]  /*33d0*/  ISETP.GT.AND P6, PT, R3, -0x1, PT ;  /* 0xffffffff0300780c */ /* 0x000fda0003fc4270 */
[----:B------:R-:W-:Y:S05]  /*33e0*/  @P6 BRA `(.L_x_1081) ;  /* 0x0000000000246947 */ /* 0x000fea0003800000 */
[----:B------:R-:W-:Y:S01]  /*33f0*/  UISETP.NE.AND UP1, UPT, UR7, 0x1, UPT ;  /* 0x000000010700788c */ /* 0x000fe2000bf25270 */
[----:B------:R-:W-:-:S05]  /*3400*/  LOP3.LUT R3, RZ, R3, RZ, 0x33, !PT ;  /* 0x00000003ff037212 */ /* 0x000fca00078e33ff */
[----:B------:R-:W-:-:S05]  /*3410*/  PLOP3.LUT P6, PT, PT, PT, UP1, 0x80, 0x0 ;  /* 0x000000000000781c */ /* 0x000fca0003fcf018 */
[----:B------:R-:W-:-:S08]  /*3420*/  @UP1 ULDC.64 UR10, c[0x0][0x9e8] ;  /* 0x00027a00000a1ab9 */ /* 0x000fd00000000a00 */
[----:B------:R-:W-:Y:S01]  /*3430*/  @P6 IMAD.HI.U32 R5, R3, UR10, RZ ;  /* 0x0000000a03056c27 */ /* 0x000fe2000f8e00ff */
[----:B------:R-:W-:-:S13]  /*3440*/  PLOP3.LUT P6, PT, PT, PT, UP1, 0x80, 0x0 ;  /* 0x000000000000781c */ /* 0x000fda0003fcf018 */
[----:B------:R-:W-:-:S04]  /*3450*/  @P6 SHF.R.U32.HI R3, RZ, UR11, R5 ;  /* 0x0000000bff036c19 */ /* 0x000fc80008011605 */
[----:B------:R-:W-:Y:S01]  /*3460*/  LOP3.LUT R3, RZ, R3, RZ, 0x33, !PT ;  /* 0x00000003ff037212 */ /* 0x000fe200078e33ff */
[----:B------:R-:W-:Y:S06]  /*3470*/  BRA `(.L_x_1082) ;  /* 0x0000000000187947 */ /* 0x000fec0003800000 */
.L_x_1081:
[----:B------:R-:W-:-:S06]  /*3480*/  UISETP.NE.AND UP1, UPT, UR7, 0x1, UPT ;  /* 0x000000010700788c */ /* 0x000fcc000bf25270 */
[----:B------:R-:W-:-:S05]  /*3490*/  PLOP3.LUT P6, PT, PT, PT, UP1, 0x80, 0x0 ;  /* 0x000000000000781c */ /* 0x000fca0003fcf018 */
[----:B------:R-:W-:-:S08]  /*34a0*/  @UP1 ULDC.64 UR10, c[0x0][0x9e8] ;  /* 0x00027a00000a1ab9 */ /* 0x000fd00000000a00 */
[----:B------:R-:W-:Y:S01]  /*34b0*/  @P6 IMAD.HI.U32 R5, R3, UR10, RZ ;  /* 0x0000000a03056c27 */ /* 0x000fe2000f8e00ff */
[----:B------:R-:W-:-:S13]  /*34c0*/  PLOP3.LUT P6, PT, PT, PT, UP1, 0x80, 0x0 ;  /* 0x000000000000781c */ /* 0x000fda0003fcf018 */
[----:B------:R-:W-:-:S07]  /*34d0*/  @P6 SHF.R.U32.HI R3, RZ, UR11, R5 ;  /* 0x0000000bff036c19 */ /* 0x000fce0008011605 */
.L_x_1082:
[----:B------:R-:W-:Y:S05]  /*34e0*/  BSYNC B0 ;  /* 0x0000000000007941 */ /* 0x000fea0003800000 */
.L_x_1080:
[----:B------:R-:W-:-:S04]  /*34f0*/  IMAD R3, R3, UR7, -R51 ;  /* 0x0000000703037c24 */ /* 0x000fc8000f8e0a33 */
[----:B------:R-:W-:-:S05]  /*3500*/  IMAD R52, R16, -0x2, R3 ;  /* 0xfffffffe10347824 */ /* 0x000fca00078e0203 */
[----:B------:R-:W-:Y:S02]  /*3510*/  VIMNMX R27, R27, R52, !PT ;  /* 0x000000341b1b7248 */ /* 0x000fe40007fe0100 */
[----:B------:R-:W-:-:S07]  /*3520*/  VIADDMNMX R39, R52, UR7, R39, PT ;  /* 0x0000000734277c46 */ /* 0x000fce000b800127 */
.L_x_1079:
[----:B------:R-:W-:Y:S01]  /*3530*/  ISETP.GT.AND P2, PT, R27, 0x1, !P2 ;  /* 0x000000011b00780c */ /* 0x000fe20005744270 */
[----:B------:R-:W-:Y:S01]  /*3540*/  ULDC UR10, c[0x0][0x988] ;  /* 0x00026200000a7ab9 */ /* 0x000fe20000000800 */
[----:B------:R-:W-:Y:S01]  /*3550*/  ISETP.NE.AND P6, PT, R77, RZ, PT ;  /* 0x000000ff4d00720c */ /* 0x000fe20003fc5270 */
[----:B------:R-:W-:Y:S01]  /*3560*/  IMAD.U32 R7, RZ, RZ, UR10 ;  /* 0x0000000aff077e24 */ /* 0x000fe2000f8e00ff */
        /* <DEDUP_REMOVED lines=18> */
[----:B------:R-:W-:Y:S02]  /*3690*/  FMNMX.FTZ R3, R110, R3, !PT ;  /* 0x000000036e037209 */ /* 0x000fe40007810000 */
[----:B------:R-:W-:Y:S02]  /*36a0*/  ISETP.LT.OR P2, PT, R39, 0x11, P2 ;  /* 0x000000112700780c */ /* 0x000fe40001741670 */
[----:B------:R-:W-:Y:S02]  /*36b0*/  ISETP.NE.AND P6, PT, R89, RZ, PT ;  /* 0x000000ff5900720c */ /* 0x000fe40003fc5270 */
        /* <DEDUP_REMOVED lines=55> */
[----:B------:R-:W-:Y:S01]  /*3a30*/  ISETP.GT.AND P3, PT, R27, 0x70, !P3 ;  /* 0x000000701b00780c */ /* 0x000fe20005f64270 */
[----:B------:R-:W0:Y:S01]  /*3a40*/  SHFL.BFLY PT, R112, R3, 0x2, 0x1f ;  /* 0x0c401f0003707f89 */ /* 0x000e2200000e0000 */
[----:B------:R-:W-:Y:S02]  /*3a50*/  FSEL R38, R38, -INF , !P2 ;  /* 0xff80000026267808 */ /* 0x000fe40005000000 */
[----:B------:R-:W-:Y:S02]  /*3a60*/  ISETP.NE.AND P2, PT, R87, RZ, PT ;  /* 0x000000ff5700720c */ /* 0x000fe40003f45270 */
[C---:B------:R-:W-:Y:S02]  /*3a70*/  ISETP.GT.AND P4, PT, R27.reuse, 0x71, !P4 ;  /* 0x000000711b00780c */ /* 0x040fe40006784270 */
[----:B------:R-:W-:Y:S02]  /*3a80*/  ISETP.GT.AND P2, PT, R27, 0x31, !P2 ;  /* 0x000000311b00780c */ /* 0x000fe40005744270 */
[----:B------:R-:W-:-:S02]  /*3a90*/  ISETP.LT.OR P3, PT, R39, 0x71, P3 ;  /* 0x000000712700780c */ /* 0x000fc40001f61670 */
[----:B------:R-:W-:Y:S02]  /*3aa0*/  ISETP.LT.OR P2, PT, R39, 0x32, P2 ;  /* 0x000000322700780c */ /* 0x000fe40001741670 */
[----:B------:R-:W-:Y:S02]  /*3ab0*/  ISETP.GT.AND P5, PT, R27, 0x78, !P5 ;  /* 0x000000781b00780c */ /* 0x000fe40006fa4270 */
[----:B------:R-:W-:Y:S02]  /*3ac0*/  FSEL R40, R40, -INF , !P2 ;  /* 0xff80000028287808 */ /* 0x000fe40005000000 */
[----:B------:R-:W-:Y:S02]  /*3ad0*/  ISETP.NE.AND P2, PT, R49, RZ, PT ;  /* 0x000000ff3100720c */ /* 0x000fe40003f45270 */
[----:B------:R-:W-:Y:S02]  /*3ae0*/  ISETP.LT.OR P4, PT, R39, 0x72, P4 ;  /* 0x000000722700780c */ /* 0x000fe40002781670 */
[----:B------:R-:W-:-:S02]  /*3af0*/  ISETP.GT.AND P2, PT, R27, 0x38, !P2 ;  /* 0x000000381b00780c */ /* 0x000fc40005744270 */
[C---:B------:R-:W-:Y:S02]  /*3b00*/  ISETP.LT.OR P5, PT, R39.reuse, 0x79, P5 ;  /* 0x000000792700780c */ /* 0x040fe40002fa1670 */
[----:B------:R-:W-:Y:S02]  /*3b10*/  ISETP.LT.OR P2, PT, R39, 0x39, P2 ;  /* 0x000000392700780c */ /* 0x000fe40001741670 */
[----:B0-----:R-:W-:Y:S02]  /*3b20*/  FMNMX.FTZ R112, R3, R112, !PT ;  /* 0x0000007003707209 */ /* 0x001fe40007810000 */
[----:B------:R-:W-:Y:S02]  /*3b30*/  FSEL R42, R42, -INF , !P2 ;  /* 0xff8000002a2a7808 */ /* 0x000fe40005000000 */
[----:B------:R-:W-:Y:S01]  /*3b40*/  ISETP.GT.AND P2, PT, R27, 0x39, !P6 ;  /* 0x000000391b00780c */ /* 0x000fe20007744270 */
[----:B------:R-:W0:Y:S01]  /*3b50*/  SHFL.BFLY PT, R5, R112, 0x1, 0x1f ;  /* 0x0c201f0070057f89 */ /* 0x000e2200000e0000 */
[----:B------:R-:W-:-:S02]  /*3b60*/  ISETP.NE.AND P6, PT, R73, RZ, PT ;  /* 0x000000ff4900720c */ /* 0x000fc40003fc5270 */
[----:B------:R-:W-:-:S04]  /*3b70*/  ISETP.LT.OR P2, PT, R39, 0x3a, P2 ;  /* 0x0000003a2700780c */ /* 0x000fc80001741670 */
[----:B------:R-:W-:Y:S02]  /*3b80*/  FSEL R44, R44, -INF , !P2 ;  /* 0xff8000002c2c7808 */ /* 0x000fe40005000000 */
[----:B------:R-:W-:-:S04]  /*3b90*/  ISETP.NE.AND P2, PT, R53, RZ, PT ;  /* 0x000000ff3500720c */ /* 0x000fc80003f45270 */
[----:B------:R-:W-:-:S04]  /*3ba0*/  ISETP.GT.AND P2, PT, R27, 0x40, !P2 ;  /* 0x000000401b00780c */ /* 0x000fc80005744270 */
[----:B------:R-:W-:-:S04]  /*3bb0*/  ISETP.LT.OR P2, PT, R39, 0x41, P2 ;  /* 0x000000412700780c */ /* 0x000fc80001741670 */
[----:B------:R-:W-:Y:S02]  /*3bc0*/  FSEL R46, R46, -INF , !P2 ;  /* 0xff8000002e2e7808 */ /* 0x000fe40005000000 */
[----:B------:R-:W-:Y:S02]  /*3bd0*/  ISETP.NE.AND P2, PT, R56, RZ, PT ;  /* 0x000000ff3800720c */ /* 0x000fe40003f45270 */
[----:B0-----:R-:W-:Y:S02]  /*3be0*/  FMNMX.FTZ R5, R112, R5, !PT ;  /* 0x0000000570057209 */ /* 0x001fe40007810000 */
        /* <DEDUP_REMOVED lines=36> */
[----:B------:R-:W-:Y:S01]  /*3e30*/  ISETP.NE.AND P6, PT, R9, RZ, PT ;  /* 0x000000ff0900720c */ /* 0x000fe20003fc5270 */
[----:B------:R-:W-:Y:S01]  /*3e40*/  FMUL.FTZ R9, R5, R7 ;  /* 0x0000000705097220 */ /* 0x000fe20000410000 */
        /* <DEDUP_REMOVED lines=9> */
[-CC-:B------:R-:W-:Y:S01]  /*3ee0*/  FFMA.FTZ R45, R96, R7.reuse, -R43.reuse ;  /* 0x00000007602d7223 */ /* 0x180fe2000001082b */
        /* <DEDUP_REMOVED lines=10> */
[--C-:B------:R-:W-:Y:S01]  /*3f90*/  FFMA.FTZ R182, R182, R7, -R43.reuse ;  /* 0x00000007b6b67223 */ /* 0x100fe2000001082b */
[----:B------:R-:W-:Y:S01]  /*3fa0*/  ISETP.LT.OR P2, PT, R39, 0x6a, P2 ;  /* 0x0000006a2700780c */ /* 0x000fe20001741670 */
[----:B------:R-:W-:Y:S01]  /*3fb0*/  MUFU.EX2 R180, R180 ;  /* 0x000000b400b47308 */ /* 0x000fe20000000800 */
[----:B------:R-:W-:Y:S01]  /*3fc0*/  FMNMX.FTZ R11, R14, R11, !PT ;  /* 0x0000000b0e0b7209 */ /* 0x000fe20007810000 */
[-CC-:B------:R-:W-:Y:S01]  /*3fd0*/  FFMA.FTZ R9, R118, R7.reuse, -R43.reuse ;  /* 0x0000000776097223 */ /* 0x180fe2000001082b */
[----:B------:R-:W-:Y:S01]  /*3fe0*/  FSEL R96, R29, -INF , !P2 ;  /* 0xff8000001d607808 */ /* 0x000fe20005000000 */
[--C-:B------:R-:W-:Y:S01]  /*3ff0*/  FFMA.FTZ R29, R92, R7, -R43.reuse ;  /* 0x000000075c1d7223 */ /* 0x100fe2000001082b */
[----:B------:R-:W-:Y:S01]  /*4000*/  FMNMX.FTZ R13, R20, R11, !PT ;  /* 0x0000000b140d7209 */ /* 0x000fe20007810000 */
[--C-:B------:R-:W-:Y:S01]  /*4010*/  FFMA.FTZ R176, R176, R7, -R43.reuse ;  /* 0x00000007b0b07223 */ /* 0x100fe2000001082b */
[----:B------:R-:W-:Y:S01]  /*4020*/  FSEL R94, R33, -INF , !P3 ;  /* 0xff800000215e7808 */ /* 0x000fe20005800000 */
[----:B------:R0:W-:Y:S01]  /*4030*/  MUFU.EX2 R11, R21 ;  /* 0x00000015000b7308 */ /* 0x0001e20000000800 */
[----:B------:R-:W-:Y:S01]  /*4040*/  FMNMX.FTZ R13, R24, R13, !PT ;  /* 0x0000000d180d7209 */ /* 0x000fe20007810000 */
[-CC-:B------:R-:W-:Y:S01]  /*4050*/  FFMA.FTZ R33, R86, R7.reuse, -R43.reuse ;  /* 0x0000000756217223 */ /* 0x180fe2000001082b */
[----:B------:R-:W-:Y:S01]  /*4060*/  ISETP.GT.AND P6, PT, R27, 0x79, !P6 ;  /* 0x000000791b00780c */ /* 0x000fe200077c4270 */
[--C-:B------:R-:W-:Y:S01]  /*4070*/  FFMA.FTZ R178, R178, R7, -R43.reuse ;  /* 0x00000007b2b27223 */ /* 0x100fe2000001082b */
[----:B------:R-:W-:Y:S01]  /*4080*/  FMNMX.FTZ R13, R26, R13, !PT ;  /* 0x0000000d1a0d7209 */ /* 0x000fe20007810000 */
[--C-:B------:R-:W-:Y:S01]  /*4090*/  FFMA.FTZ R8, R8, R7, -R43.reuse ;  /* 0x0000000708087223 */ /* 0x100fe2000001082b */
[----:B------:R-:W-:Y:S01]  /*40a0*/  FSEL R98, R31, -INF , !P4 ;  /* 0xff8000001f627808 */ /* 0x000fe20006000000 */
[----:B------:R-:W1:Y:S01]  /*40b0*/  MUFU.EX2 R3, R3 ;  /* 0x0000000300037308 */ /* 0x000e620000000800 */
[----:B------:R-:W-:Y:S01]  /*40c0*/  FMNMX.FTZ R13, R28, R13, !PT ;  /* 0x0000000d1c0d7209 */ /* 0x000fe20007810000 */
[-CC-:B------:R-:W-:Y:S01]  /*40d0*/  FFMA.FTZ R172, R110, R7.reuse, -R43.reuse ;  /* 0x000000076eac7223 */ /* 0x180fe2000001082b */
[----:B------:R-:W-:Y:S01]  /*40e0*/  ISETP.LT.OR P6, PT, R39, 0x7a, P6 ;  /* 0x0000007a2700780c */ /* 0x000fe200037c1670 */
[--C-:B------:R-:W-:Y:S01]  /*40f0*/  FFMA.FTZ R108, R108, R7, -R43.reuse ;  /* 0x000000076c6c7223 */ /* 0x100fe2000001082b */
[----:B------:R-:W-:Y:S01]  /*4100*/  FMNMX.FTZ R15, R30, R13, !PT ;  /* 0x0000000d1e0f7209 */ /* 0x000fe20007810000 */
[--C-:B------:R-:W-:Y:S01]  /*4110*/  FFMA.FTZ R174, R106, R7, -R43.reuse ;  /* 0x000000076aae7223 */ /* 0x100fe2000001082b */
[----:B------:R-:W-:Y:S01]  /*4120*/  FSEL R92, R35, -INF , !P5 ;  /* 0xff800000235c7808 */ /* 0x000fe20006800000 */
[----:B------:R2:W-:Y:S01]  /*4130*/  MUFU.EX2 R13, R25 ;  /* 0x00000019000d7308 */ /* 0x0005e20000000800 */
        /* <DEDUP_REMOVED lines=12> */
[----:B0-----:R-:W-:Y:S01]  /*4200*/  FMNMX.FTZ R21, R38, R15, !PT ;  /* 0x0000000f26157209 */ /* 0x001fe20007810000 */
[-CC-:B------:R-:W-:Y:S01]  /*4210*/  FFMA.FTZ R74, R74, R7.reuse, -R43.reuse ;  /* 0x000000074a4a7223 */ /* 0x180fe2000001082b */
[--C-:B------:R-:W-:Y:S01]  /*4220*/  FFMA.FTZ R72, R72, R7, -R43.reuse ;  /* 0x0000000748487223 */ /* 0x100fe2000001082b */
[----:B------:R-:W-:Y:S01]  /*4230*/  MUFU.EX2 R182, R182 ;  /* 0x000000b600b67308 */ /* 0x000fe20000000800 */
[----:B------:R-:W-:Y:S01]  /*4240*/  FMNMX.FTZ R21, R40, R21, !PT ;  /* 0x0000001528157209 */ /* 0x000fe20007810000 */
[-CC-:B------:R-:W-:Y:S01]  /*4250*/  FFMA.FTZ R70, R70, R7.reuse, -R43.reuse ;  /* 0x0000000746467223 */ /* 0x180fe2000001082b */
[-CC-:B------:R-:W-:Y:S01]  /*4260*/  FFMA.FTZ R68, R68, R7.reuse, -R43.reuse ;  /* 0x0000000744447223 */ /* 0x180fe2000001082b */
[----:B------:R-:W-:Y:S01]  /*4270*/  FFMA.FTZ R4, R4, R7, -R43 ;  /* 0x0000000704047223 */ /* 0x000fe2000001082b */
[----:B------:R-:W-:Y:S01]  /*4280*/  FMNMX.FTZ R21, R42, R21, !PT ;  /* 0x000000152a157209 */ /* 0x000fe20007810000 */
[----:B-1----:R-:W-:Y:S01]  /*4290*/  FADD.FTZ R47, R180, R3 ;  /* 0x00000003b42f7221 */ /* 0x002fe20000010000 */
[----:B------:R-:W-:Y:S01]  /*42a0*/  F2FP.BF16.F32.PACK_AB R180, R3, R180 ;  /* 0x000000b403b4723e */ /* 0x000fe200000010ff */
[----:B------:R0:W-:Y:S01]  /*42b0*/  MUFU.EX2 R27, R45 ;  /* 0x0000002d001b7308 */ /* 0x0001e20000000800 */
[----:B------:R-:W-:-:S04]  /*42c0*/  FMNMX.FTZ R21, R44, R21, !PT ;  /* 0x000000152c157209 */ /* 0x000fc80007810000 */
[----:B--2---:R-:W-:-:S03]  /*42d0*/  FMNMX.FTZ R25, R46, R21, !PT ;  /* 0x000000152e197209 */ /* 0x004fc60007810000 */
[----:B------:R-:W-:Y:S01]  /*42e0*/  MUFU.EX2 R9, R9 ;  /* 0x0000000900097308 */ /* 0x000fe20000000800 */
[----:B------:R-:W-:Y:S01]  /*42f0*/  FMNMX.FTZ R25, R48, R25, !PT ;  /* 0x0000001930197209 */ /* 0x000fe20007810000 */
[----:B0-----:R-:W-:-:S03]  /*4300*/  FFMA.FTZ R45, R6, R7, -R43 ;  /* 0x00000007062d7223 */ /* 0x001fc6000001082b */
[----:B------:R-:W-:-:S03]  /*4310*/  FMNMX.FTZ R25, R50, R25, !PT ;  /* 0x0000001932197209 */ /* 0x000fc60007810000 */
[----:B------:R-:W-:Y:S01]  /*4320*/  MUFU.EX2 R176, R176 ;  /* 0x000000b000b07308 */ /* 0x000fe20000000800 */
[----:B------:R-:W-:-:S04]  /*4330*/  FMNMX.FTZ R25, R58, R25, !PT ;  /* 0x000000193a197209 */ /* 0x000fc80007810000 */
[----:B------:R-:W-:-:S03]  /*4340*/  FMNMX.FTZ R41, R66, R25, !PT ;  /* 0x0000001942297209 */ /* 0x000fc60007810000 */
[----:B------:R0:W-:Y:S01]  /*4350*/  MUFU.EX2 R25, R100 ;  /* 0x0000006400197308 */ /* 0x0001e20000000800 */
[----:B------:R-:W-:-:S04]  /*4360*/  FMNMX.FTZ R41, R60, R41, !PT ;  /* 0x000000293c297209 */ /* 0x000fc80007810000 */
[----:B------:R-:W-:-:S03]  /*4370*/  FMNMX.FTZ R41, R56, R41, !PT ;  /* 0x0000002938297209 */ /* 0x000fc60007810000 */
[----:B------:R-:W-:Y:S01]  /*4380*/  MUFU.EX2 R178, R178 ;  /* 0x000000b200b27308 */ /* 0x000fe20000000800 */
[----:B------:R-:W-:Y:S02]  /*4390*/  FMNMX.FTZ R41, R64, R41, !PT ;  /* 0x0000002940297209 */ /* 0x000fe40007810000 */
[----:B0-----:R-:W-:Y:S02]  /*43a0*/  FSEL R100, R37, -INF , !P6 ;  /* 0xff80000025647808 */ /* 0x001fe40007000000 */
        /* <DEDUP_REMOVED lines=12> */
[----:B------:R-:W0:Y:S02]  /*4470*/  SHFL.BFLY PT, R86, R41, 0x2, 0x1f ;  /* 0x0c401f0029567f89 */ /* 0x000e2400000e0000 */
[----:B------:R-:W-:Y:S08]  /*4480*/  MUFU.EX2 R168, R168 ;  /* 0x000000a800a87308 */ /* 0x000ff00000000800 */
[----:B------:R-:W-:Y:S08]  /*4490*/  MUFU.EX2 R170, R170 ;  /* 0x000000aa00aa7308 */ /* 0x000ff00000000800 */
[----:B------:R-:W-:Y:S01]  /*44a0*/  MUFU.EX2 R164, R164 ;  /* 0x000000a400a47308 */ /* 0x000fe20000000800 */
[----:B0-----:R-:W-:-:S07]  /*44b0*/  FMNMX.FTZ R86, R41, R86, !PT ;  /* 0x0000005629567209 */ /* 0x001fce0007810000 */
[----:B------:R-:W-:Y:S01]  /*44c0*/  MUFU.EX2 R90, R90 ;  /* 0x0000005a005a7308 */ /* 0x000fe20000000800 */
[----:B------:R-:W0:Y:S07]  /*44d0*/  SHFL.BFLY PT, R29, R86, 0x1, 0x1f ;  /* 0x0c201f00561d7f89 */ /* 0x000e2e00000e0000 */
[----:B------:R-:W1:Y:S08]  /*44e0*/  MUFU.EX2 R33, R33 ;  /* 0x0000002100217308 */ /* 0x000e700000000800 */
[----:B------:R-:W-:Y:S08]  /*44f0*/  MUFU.EX2 R84, R84 ;  /* 0x0000005400547308 */ /* 0x000ff00000000800 */
[----:B------:R-:W-:Y:S01]  /*4500*/  MUFU.EX2 R35, R82 ;  /* 0x0000005200237308 */ /* 0x000fe20000000800 */
[----:B-1----:R-:W-:-:S02]  /*4510*/  F2FP.BF16.F32.PACK_AB R166, R33, R90 ;  /* 0x0000005a21a6723e */ /* 0x002fc400000010ff */
[----:B0-----:R-:W-:-:S04]  /*4520*/  FMNMX.FTZ R6, R86, R29, !PT ;  /* 0x0000001d56067209 */ /* 0x001fc80007810000 */
[C---:B------:R-:W-:Y:S01]  /*4530*/  FSETP.NEU.FTZ.AND P2, PT, R6.reuse, -INF , PT ;  /* 0xff8000000600780b */ /* 0x040fe20003f5d000 */
[-C--:B------:R-:W-:Y:S01]  /*4540*/  FMUL.FTZ R29, R6, R7.reuse ;  /* 0x00000007061d7220 */ /* 0x080fe20000410000 */
[----:B------:R-:W-:Y:S04]  /*4550*/  MUFU.EX2 R80, R80 ;  /* 0x0000005000507308 */ /* 0x000fe80000000800 */
[----:B------:R-:W-:Y:S02]  /*4560*/  FSEL R43, R29, RZ, P2 ;  /* 0x000000ff1d2b7208 */ /* 0x000fe40001000000 */
[----:B------:R-:W-:Y:S02]  /*4570*/  PLOP3.LUT P2, PT, PT, PT, UP0, 0x40, 0x0 ;  /* 0x000000000000781c */ /* 0x000fe40003f4e808 */
[----:B------:R0:W-:Y:S01]  /*4580*/  MUFU.EX2 R29, R8 ;  /* 0x00000008001d7308 */ /* 0x0001e20000000800 */
[-CC-:B------:R-:W-:Y:S01]  /*4590*/  FFMA.FTZ R2, R2, R7.reuse, -R43.reuse ;  /* 0x0000000702027223 */ /* 0x180fe2000001082b */
[-CC-:B------:R-:W-:Y:S01]  /*45a0*/  FFMA.FTZ R10, R10, R7.reuse, -R43.reuse ;  /* 0x000000070a0a7223 */ /* 0x180fe2000001082b */
[-CC-:B------:R-:W-:Y:S01]  /*45b0*/  FFMA.FTZ R12, R12, R7.reuse, -R43.reuse ;  /* 0x000000070c0c7223 */ /* 0x180fe2000001082b */
[-CC-:B------:R-:W-:Y:S01]  /*45c0*/  FFMA.FTZ R14, R14, R7.reuse, -R43.reuse ;  /* 0x000000070e0e7223 */ /* 0x180fe2000001082b */
[-CC-:B------:R-:W-:Y:S01]  /*45d0*/  FFMA.FTZ R20, R20, R7.reuse, -R43.reuse ;  /* 0x0000000714147223 */ /* 0x180fe2000001082b */
[-CC-:B------:R-:W-:Y:S01]  /*45e0*/  FFMA.FTZ R24, R24, R7.reuse, -R43.reuse ;  /* 0x0000000718187223 */ /* 0x180fe2000001082b */
[-C--:B------:R-:W-:Y:S01]  /*45f0*/  FFMA.FTZ R26, R26, R7.reuse, -R43 ;  /* 0x000000071a1a7223 */ /* 0x080fe2000001082b */
[----:B------:R-:W-:Y:S01]  /*4600*/  MUFU.EX2 R2, R2 ;  /* 0x0000000200027308 */ /* 0x000fe20000000800 */
[----:B0-----:R-:W-:Y:S01]  /*4610*/  FADD.FTZ R8, R182, R47 ;  /* 0x0000002fb6087221 */ /* 0x001fe20000010000 */
[-CC-:B------:R-:W-:Y:S01]  /*4620*/  FFMA.FTZ R28, R28, R7.reuse, -R43.reuse ;  /* 0x000000071c1c7223 */ /* 0x180fe2000001082b */
[-CC-:B------:R-:W-:Y:S01]  /*4630*/  FFMA.FTZ R30, R30, R7.reuse, -R43.reuse ;  /* 0x000000071e1e7223 */ /* 0x180fe2000001082b */
[-CC-:B------:R-:W-:Y:S01]  /*4640*/  FFMA.FTZ R32, R32, R7.reuse, -R43.reuse ;  /* 0x0000000720207223 */ /* 0x180fe2000001082b */
[----:B------:R-:W-:Y:S01]  /*4650*/  FADD.FTZ R47, R9, R8 ;  /* 0x00000008092f7221 */ /* 0x000fe20000010000 */
[-CC-:B------:R-:W-:Y:S01]  /*4660*/  FFMA.FTZ R34, R34, R7.reuse, -R43.reuse ;  /* 0x0000000722227223 */ /* 0x180fe2000001082b */
[-C--:B------:R-:W-:Y:S01]  /*4670*/  FFMA.FTZ R36, R36, R7.reuse, -R43 ;  /* 0x0000000724247223 */ /* 0x080fe2000001082b */
[----:B------:R-:W0:Y:S01]  /*4680*/  MUFU.EX2 R181, R10 ;  /* 0x0000000a00b57308 */ /* 0x000e220000000800 */
[----:B------:R-:W-:Y:S01]  /*4690*/  FADD.FTZ R8, R176, R47 ;  /* 0x0000002fb0087221 */ /* 0x000fe20000010000 */
[-CC-:B------:R-:W-:Y:S01]  /*46a0*/  FFMA.FTZ R38, R38, R7.reuse, -R43.reuse ;  /* 0x0000000726267223 */ /* 0x180fe2000001082b */
[-CC-:B------:R-:W-:Y:S01]  /*46b0*/  FFMA.FTZ R40, R40, R7.reuse, -R43.reuse ;  /* 0x0000000728287223 */ /* 0x180fe2000001082b */
[-CC-:B------:R-:W-:Y:S01]  /*46c0*/  FFMA.FTZ R42, R42, R7.reuse, -R43.reuse ;  /* 0x000000072a2a7223 */ /* 0x180fe2000001082b */
[----:B------:R-:W-:Y:S01]  /*46d0*/  FADD.FTZ R47, R11, R8 ;  /* 0x000000080b2f7221 */ /* 0x000fe20000010000 */
        /* <DEDUP_REMOVED lines=8> */
[-C--:B------:R-:W-:Y:S01]  /*4760*/  FFMA.FTZ R66, R66, R7.reuse, -R43 ;  /* 0x0000000742427223 */ /* 0x080fe2000001082b */
[----:B------:R-:W-:Y:S01]  /*4770*/  F2FP.BF16.F32.PACK_AB R182, R9, R182 ;  /* 0x000000b609b6723e */ /* 0x000fe200000010ff */
[----:B------:R-:W2:Y:S01]  /*4780*/  MUFU.EX2 R183, R14 ;  /* 0x0000000e00b77308 */ /* 0x000ea20000000800 */
[----:B------:R-:W-:Y:S01]  /*4790*/  FADD.FTZ R8, R172, R47 ;  /* 0x0000002fac087221 */ /* 0x000fe20000010000 */
[----:B0-----:R-:W-:Y:S01]  /*47a0*/  FADD.FTZ R47, R2, R181 ;  /* 0x000000b5022f7221 */ /* 0x001fe20000010000 */
[-CC-:B------:R-:W-:Y:S01]  /*47b0*/  FFMA.FTZ R60, R60, R7.reuse, -R43.reuse ;  /* 0x000000073c3c7223 */ /* 0x180fe2000001082b */
[-CC-:B------:R-:W-:Y:S01]  /*47c0*/  FFMA.FTZ R56, R56, R7.reuse, -R43.reuse ;  /* 0x0000000738387223 */ /* 0x180fe2000001082b */
[----:B------:R-:W-:Y:S01]  /*47d0*/  FADD.FTZ R49, R15, R8 ;  /* 0x000000080f317221 */ /* 0x000fe20000010000 */
[-CC-:B------:R-:W-:Y:S01]  /*47e0*/  FFMA.FTZ R64, R64, R7.reuse, -R43.reuse ;  /* 0x0000000740407223 */ /* 0x180fe2000001082b */
[-C--:B------:R-:W-:Y:S01]  /*47f0*/  FFMA.FTZ R54, R54, R7.reuse, -R43 ;  /* 0x0000000736367223 */ /* 0x080fe2000001082b */
[----:B------:R-:W0:Y:S01]  /*4800*/  MUFU.EX2 R20, R20 ;  /* 0x0000001400147308 */ /* 0x000e220000000800 */
[----:B-1----:R-:W-:Y:S01]  /*4810*/  FADD.FTZ R8, R12, R47 ;  /* 0x0000002f0c087221 */ /* 0x002fe20000010000 */
[----:B------:R-:W-:Y:S01]  /*4820*/  FADD.FTZ R10, R174, R49 ;  /* 0x00000031ae0a7221 */ /* 0x000fe20000010000 */
[-CC-:B------:R-:W-:Y:S01]  /*4830*/  FFMA.FTZ R52, R52, R7.reuse, -R43.reuse ;  /* 0x0000000734347223 */ /* 0x180fe2000001082b */
[-CC-:B------:R-:W-:Y:S01]  /*4840*/  FFMA.FTZ R62, R62, R7.reuse, -R43.reuse ;  /* 0x000000073e3e7223 */ /* 0x180fe2000001082b */
[-CC-:B------:R-:W-:Y:S01]  /*4850*/  FFMA.FTZ R96, R96, R7.reuse, -R43.reuse ;  /* 0x0000000760607223 */ /* 0x180fe2000001082b */
[----:B------:R-:W-:Y:S01]  /*4860*/  FADD.FTZ R49, R21, R10 ;  /* 0x0000000a15317221 */ /* 0x000fe20000010000 */
[-C--:B------:R-:W-:Y:S01]  /*4870*/  FFMA.FTZ R94, R94, R7.reuse, -R43 ;  /* 0x000000075e5e7223 */ /* 0x080fe2000001082b */
[----:B------:R-:W1:Y:S01]  /*4880*/  MUFU.EX2 R177, R24 ;  /* 0x0000001800b17308 */ /* 0x000e620000000800 */
[----:B--2---:R-:W-:Y:S01]  /*4890*/  FADD.FTZ R47, R183, R8 ;  /* 0x00000008b72f7221 */ /* 0x004fe20000010000 */
[----:B------:R-:W-:Y:S01]  /*48a0*/  FADD.FTZ R10, R168, R49 ;  /* 0x00000031a80a7221 */ /* 0x000fe20000010000 */
[-CC-:B------:R-:W-:Y:S01]  /*48b0*/  FFMA.FTZ R98, R98, R7.reuse, -R43.reuse ;  /* 0x0000000762627223 */ /* 0x180fe2000001082b */
[----:B------:R-:W-:Y:S01]  /*48c0*/  F2FP.BF16.F32.PACK_AB R181, R181, R2 ;  /* 0x00000002b5b5723e */ /* 0x000fe200000010ff */
[-C--:B------:R-:W-:Y:S01]  /*48d0*/  FFMA.FTZ R92, R92, R7.reuse, -R43 ;  /* 0x000000075c5c7223 */ /* 0x080fe2000001082b */
[----:B------:R-:W-:Y:S01]  /*48e0*/  FADD.FTZ R49, R25, R10 ;  /* 0x0000000a19317221 */ /* 0x000fe20000010000 */
[----:B------:R-:W-:Y:S01]  /*48f0*/  F2FP.BF16.F32.PACK_AB R176, R11, R176 ;  /* 0x000000b00bb0723e */ /* 0x000fe200000010ff */
[----:B------:R-:W2:Y:S01]  /*4900*/  MUFU.EX2 R26, R26 ;  /* 0x0000001a001a7308 */ /* 0x000ea20000000800 */
[----:B0-----:R-:W-:Y:S01]  /*4910*/  FADD.FTZ R8, R20, R47 ;  /* 0x0000002f14087221 */ /* 0x001fe20000010000 */
[----:B------:R-:W-:Y:S01]  /*4920*/  FADD.FTZ R10, R170, R49 ;  /* 0x00000031aa0a7221 */ /* 0x000fe20000010000 */
[----:B------:R-:W-:Y:S01]  /*4930*/  FFMA.FTZ R43, R100, R7, -R43 ;  /* 0x00000007642b7223 */ /* 0x000fe2000001082b */
[----:B------:R-:W-:-:S02]  /*4940*/  F2FP.BF16.F32.PACK_AB R178, R13, R178 ;  /* 0x000000b20db2723e */ /* 0x000fc400000010ff */
[----:B------:R-:W-:Y:S01]  /*4950*/  FADD.FTZ R49, R27, R10 ;  /* 0x0000000a1b317221 */ /* 0x000fe20000010000 */
[----:B------:R-:W-:Y:S01]  /*4960*/  F2FP.BF16.F32.PACK_AB R172, R15, R172 ;  /* 0x000000ac0fac723e */ /* 0x000fe200000010ff */
[----:B------:R-:W0:Y:S01]  /*4970*/  MUFU.EX2 R179, R28 ;  /* 0x0000001c00b37308 */ /* 0x000e220000000800 */
[----:B-1----:R-:W-:Y:S01]  /*4980*/  FADD.FTZ R47, R177, R8 ;  /* 0x00000008b12f7221 */ /* 0x002fe20000010000 */
[----:B------:R-:W-:Y:S01]  /*4990*/  FADD.FTZ R10, R164, R49 ;  /* 0x00000031a40a7221 */ /* 0x000fe20000010000 */
[----:B------:R-:W-:Y:S02]  /*49a0*/  F2FP.BF16.F32.PACK_AB R174, R21, R174 ;  /* 0x000000ae15ae723e */ /* 0x000fe400000010ff */
[----:B------:R-:W-:Y:S01]  /*49b0*/  F2FP.BF16.F32.PACK_AB R168, R25, R168 ;  /* 0x000000a819a8723e */ /* 0x000fe200000010ff */
[----:B------:R-:W-:Y:S01]  /*49c0*/  FADD.FTZ R49, R31, R10 ;  /* 0x0000000a1f317221 */ /* 0x000fe20000010000 */
[----:B------:R-:W-:Y:S01]  /*49d0*/  F2FP.BF16.F32.PACK_AB R170, R27, R170 ;  /* 0x000000aa1baa723e */ /* 0x000fe200000010ff */
[----:B------:R-:W1:Y:S01]  /*49e0*/  MUFU.EX2 R30, R30 ;  /* 0x0000001e001e7308 */ /* 0x000e620000000800 */
[----:B--2---:R-:W-:Y:S01]  /*49f0*/  FADD.FTZ R8, R26, R47 ;  /* 0x0000002f1a087221 */ /* 0x004fe20000010000 */
[----:B------:R-:W-:Y:S01]  /*4a00*/  FADD.FTZ R10, R90, R49 ;  /* 0x000000315a0a7221 */ /* 0x000fe20000010000 */
[----:B------:R-:W-:-:S02]  /*4a10*/  F2FP.BF16.F32.PACK_AB R164, R31, R164 ;  /* 0x000000a41fa4723e */ /* 0x000fc400000010ff */
[----:B------:R-:W-:Y:S01]  /*4a20*/  F2FP.BF16.F32.PACK_AB R160, R35, R84 ;  /* 0x0000005423a0723e */ /* 0x000fe200000010ff */
[----:B------:R-:W-:Y:S01]  /*4a30*/  FADD.FTZ R49, R33, R10 ;  /* 0x0000000a21317221 */ /* 0x000fe20000010000 */
[----:B------:R-:W-:Y:S01]  /*4a40*/  F2FP.BF16.F32.PACK_AB R183, R183, R12 ;  /* 0x0000000cb7b7723e */ /* 0x000fe200000010ff */
[----:B------:R-:W2:Y:S01]  /*4a50*/  MUFU.EX2 R173, R32 ;  /* 0x0000002000ad7308 */ /* 0x000ea20000000800 */
[----:B0-----:R-:W-:Y:S01]  /*4a60*/  FADD.FTZ R47, R179, R8 ;  /* 0x00000008b32f7221 */ /* 0x001fe20000010000 */
[----:B------:R-:W-:Y:S01]  /*4a70*/  FADD.FTZ R10, R84, R49 ;  /* 0x00000031540a7221 */ /* 0x000fe20000010000 */
[----:B------:R-:W-:Y:S02]  /*4a80*/  F2FP.BF16.F32.PACK_AB R177, R177, R20 ;  /* 0x00000014b1b1723e */ /* 0x000fe400000010ff */
[----:B------:R-:W-:Y:S01]  /*4a90*/  F2FP.BF16.F32.PACK_AB R179, R179, R26 ;  /* 0x0000001ab3b3723e */ /* 0x000fe200000010ff */
[----:B------:R-:W-:Y:S02]  /*4aa0*/  FADD.FTZ R49, R35, R10 ;  /* 0x0000000a23317221 */ /* 0x000fe40000010000 */
[----:B------:R-:W0:Y:S01]  /*4ab0*/  MUFU.EX2 R34, R34 ;  /* 0x0000002200227308 */ /* 0x000e220000000800 */
[----:B-1----:R-:W-:Y:S01]  /*4ac0*/  FADD.FTZ R8, R30, R47 ;  /* 0x0000002f1e087221 */ /* 0x002fe20000010000 */
[----:B------:R-:W-:-:S06]  /*4ad0*/  FADD.FTZ R10, R80, R49 ;  /* 0x00000031500a7221 */ /* 0x000fcc0000010000 */
[----:B------:R-:W1:Y:S01]  /*4ae0*/  MUFU.EX2 R175, R36 ;  /* 0x0000002400af7308 */ /* 0x000e620000000800 */
[C---:B--2---:R-:W-:Y:S01]  /*4af0*/  FADD.FTZ R47, R173.reuse, R8 ;  /* 0x00000008ad2f7221 */ /* 0x044fe20000010000 */
[----:B------:R-:W-:-:S06]  /*4b00*/  F2FP.BF16.F32.PACK_AB R173, R173, R30 ;  /* 0x0000001eadad723e */ /* 0x000fcc00000010ff */
[----:B------:R-:W2:Y:S01]  /*4b10*/  MUFU.EX2 R38, R38 ;  /* 0x0000002600267308 */ /* 0x000ea20000000800 */
[----:B0-----:R-:W-:-:S07]  /*4b20*/  FADD.FTZ R8, R34, R47 ;  /* 0x0000002f22087221 */ /* 0x001fce0000010000 */
[----:B------:R-:W0:Y:S01]  /*4b30*/  MUFU.EX2 R169, R40 ;  /* 0x0000002800a97308 */ /* 0x000e220000000800 */
[C---:B-1----:R-:W-:Y:S01]  /*4b40*/  FADD.FTZ R47, R175.reuse, R8 ;  /* 0x00000008af2f7221 */ /* 0x042fe20000010000 */
[----:B------:R-:W-:-:S06]  /*4b50*/  F2FP.BF16.F32.PACK_AB R175, R175, R34 ;  /* 0x00000022afaf723e */ /* 0x000fcc00000010ff */
[----:B------:R-:W1:Y:S01]  /*4b60*/  MUFU.EX2 R42, R42 ;  /* 0x0000002a002a7308 */ /* 0x000e620000000800 */
[----:B--2---:R-:W-:-:S07]  /*4b70*/  FADD.FTZ R8, R38, R47 ;  /* 0x0000002f26087221 */ /* 0x004fce0000010000 */
[----:B------:R-:W2:Y:S01]  /*4b80*/  MUFU.EX2 R171, R44 ;  /* 0x0000002c00ab7308 */ /* 0x000ea20000000800 */
[C---:B0-----:R-:W-:Y:S01]  /*4b90*/  FADD.FTZ R47, R169.reuse, R8 ;  /* 0x00000008a92f7221 */ /* 0x041fe20000010000 */
[----:B------:R-:W-:-:S06]  /*4ba0*/  F2FP.BF16.F32.PACK_AB R169, R169, R38 ;  /* 0x00000026a9a9723e */ /* 0x000fcc00000010ff */
        /* <DEDUP_REMOVED lines=27> */
[----:B------:R-:W-:-:S06]  /*4d60*/  F2FP.BF16.F32.PACK_AB R158, R41, R72 ;  /* 0x00000048299e723e */ /* 0x000fcc00000010ff */
        /* <DEDUP_REMOVED lines=13> */
[----:B--2---:R-:W-:Y:S01]  /*4e40*/  FADD.FTZ R10, R4, R9 ;  /* 0x00000009040a7221 */ /* 0x004fe20000010000 */
[C---:B------:R-:W-:Y:S01]  /*4e50*/  F2FP.BF16.F32.PACK_AB R154, R29.reuse, R4 ;  /* 0x000000041d9a723e */ /* 0x040fe200000010ff */
[----:B------:R-:W-:Y:S02]  /*4e60*/  VIADD R4, R88, 0xfffffffe ;  /* 0xfffffffe58047836 */ /* 0x000fe40000000000 */
[----:B------:R-:W-:-:S03]  /*4e70*/  FADD.FTZ R3, R29, R10 ;  /* 0x0000000a1d037221 */ /* 0x000fc60000010000 */
[----:B------:R-:W2:Y:S01]  /*4e80*/  MUFU.EX2 R157, R52 ;  /* 0x00000034009d7308 */ /* 0x000ea20000000800 */
[C---:B0-----:R-:W-:Y:S01]  /*4e90*/  FADD.FTZ R9, R163.reuse, R8 ;  /* 0x00000008a3097221 */ /* 0x041fe20000010000 */
[----:B------:R-:W-:-:S06]  /*4ea0*/  F2FP.BF16.F32.PACK_AB R163, R163, R56 ;  /* 0x00000038a3a3723e */ /* 0x000fcc00000010ff */
[----:B------:R-:W0:Y:S01]  /*4eb0*/  MUFU.EX2 R62, R62 ;  /* 0x0000003e003e7308 */ /* 0x000e220000000800 */
[----:B-1----:R-:W-:Y:S01]  /*4ec0*/  FADD.FTZ R2, R54, R9 ;  /* 0x0000000936027221 */ /* 0x002fe20000010000 */
[----:B------:R-:W-:-:S04]  /*4ed0*/  IMAD.IADD R9, R17, 0x1, -R18 ;  /* 0x0000000111097824 */ /* 0x000fc800078e0a12 */
[----:B------:R-:W-:Y:S02]  /*4ee0*/  IMAD R8, R185, 0x80, R9 ;  /* 0x00000080b9087824 */ /* 0x000fe400078e0209 */
[----:B------:R-:W1:Y:S01]  /*4ef0*/  MUFU.EX2 R159, R96 ;  /* 0x00000060009f7308 */ /* 0x000e620000000800 */
[C---:B--2---:R-:W-:Y:S01]  /*4f00*/  FADD.FTZ R11, R157.reuse, R2 ;  /* 0x000000029d0b7221 */ /* 0x044fe20000010000 */
[----:B------:R-:W-:Y:S02]  /*4f10*/  F2FP.BF16.F32.PACK_AB R157, R157, R54 ;  /* 0x000000369d9d723e */ /* 0x000fe400000010ff */
[----:B------:R-:W-:-:S04]  /*4f20*/  R2UR UR10, R8 ;  /* 0x00000000080a72ca */ /* 0x000fc800000e0000 */
[----:B------:R-:W2:Y:S01]  /*4f30*/  MUFU.EX2 R94, R94 ;  /* 0x0000005e005e7308 */ /* 0x000ea20000000800 */
[----:B0-----:R-:W-:-:S07]  /*4f40*/  FADD.FTZ R2, R62, R11 ;  /* 0x0000000b3e027221 */ /* 0x001fce0000010000 */
[----:B------:R-:W0:Y:S01]  /*4f50*/  MUFU.EX2 R153, R98 ;  /* 0x0000006200997308 */ /* 0x000e220000000800 */
[C---:B-1----:R-:W-:Y:S01]  /*4f60*/  FADD.FTZ R11, R159.reuse, R2 ;  /* 0x000000029f0b7221 */ /* 0x042fe20000010000 */
[----:B------:R-:W-:Y:S01]  /*4f70*/  UIADD3 UR6, UR10, UR6, URZ ;  /* 0x000000060a067290 */ /* 0x000fe2000fffe03f */
[----:B------:R-:W-:-:S05]  /*4f80*/  F2FP.BF16.F32.PACK_AB R159, R159, R62 ;  /* 0x0000003e9f9f723e */ /* 0x000fca00000010ff */
[----:B------:R-:W1:Y:S01]  /*4f90*/  MUFU.EX2 R92, R92 ;  /* 0x0000005c005c7308 */ /* 0x000e620000000800 */
[----:B--2---:R-:W-:-:S07]  /*4fa0*/  FADD.FTZ R2, R94, R11 ;  /* 0x0000000b5e027221 */ /* 0x004fce0000010000 */
[----:B------:R-:W2:Y:S01]  /*4fb0*/  MUFU.EX2 R43, R43 ;  /* 0x0000002b002b7308 */ /* 0x000ea20000000800 */
[C---:B0-----:R-:W-:Y:S01]  /*4fc0*/  FADD.FTZ R11, R153.reuse, R2 ;  /* 0x00000002990b7221 */ /* 0x041fe20000010000 */
[----:B------:R-:W-:-:S03]  /*4fd0*/  F2FP.BF16.F32.PACK_AB R153, R153, R94 ;  /* 0x0000005e9999723e */ /* 0x000fc600000010ff */
[----:B-1----:R-:W-:-:S04]  /*4fe0*/  FADD.FTZ R2, R92, R11 ;  /* 0x0000000b5c027221 */ /* 0x002fc80000010000 */
[C---:B--2---:R-:W-:Y:S01]  /*4ff0*/  FADD.FTZ R2, R43.reuse, R2 ;  /* 0x000000022b027221 */ /* 0x044fe20000010000 */
[----:B------:R-:W-:Y:S01]  /*5000*/  F2FP.BF16.F32.PACK_AB R155, R43, R92 ;  /* 0x0000005c2b9b723e */ /* 0x000fe200000010ff */
[----:B------:R-:W-:Y:S06]  /*5010*/  @P2 BRA `(.L_x_1083) ;  /* 0x0000000000482947 */ /* 0x000fec0003800000 */
[C---:B------:R-:W-:Y:S01]  /*5020*/  ISETP.GT.AND P2, PT, R8.reuse, RZ, PT ;  /* 0x000000ff0800720c */ /* 0x040fe20003f44270 */
[----:B------:R-:W-:-:S05]  /*5030*/  VIADD R10, R8, 0xffffffff ;  /* 0xffffffff080a7836 */ /* 0x000fca0000000000 */
[----:B------:R-:W-:-:S07]  /*5040*/  R2UR UR14, R10 ;  /* 0x000000000a0e72ca */ /* 0x000fce00000e0000 */
[----:B------:R-:W-:Y:S08]  /*5050*/  @P2 BRA `(.L_x_1084) ;  /* 0x00000000001c2947 */ /* 0x000ff00003800000 */
[----:B------:R-:W-:Y:S02]  /*5060*/  UISETP.NE.AND UP1, UPT, UR7, 0x1, UPT ;  /* 0x000000010700788c */ /* 0x000fe4000bf25270 */
[----:B------:R-:W-:-:S09]  /*5070*/  UIADD3 UR14, -UR10, URZ, URZ ;  /* 0x0000003f0a0e7290 */ /* 0x000fd2000fffe13f */
[----:B------:R-:W-:Y:S02]  /*5080*/  @UP1 ULDC.64 UR18, c[0x0][0x9e8] ;  /* 0x00027a0000121ab9 */ /* 0x000fe40000000a00 */
[----:B------:R-:W-:-:S04]  /*5090*/  UIMAD.WIDE.U32 UR10, UR14, UR18, URZ ;  /* 0x000000120e0a72a5 */ /* 0x000fc8000f8e003f */
[----:B------:R-:W-:-:S04]  /*50a0*/  @UP1 USHF.R.U32.HI UR14, URZ, UR19, UR11 ;  /* 0x000000133f0e1299 */ /* 0x000fc8000801160b */
[----:B------:R-:W-:Y:S01]  /*50b0*/  ULOP3.LUT UR14, URZ, UR14, URZ, 0x33, !UPT ;  /* 0x0000000e3f0e7292 */ /* 0x000fe2000f8e333f */
[----:B------:R-:W-:Y:S11]  /*50c0*/  BRA `(.L_x_1085) ;  /* 0x0000000000107947 */ /* 0x000ff60003800000 */
.L_x_1084:
[----:B------:R-:W-:-:S11]  /*50d0*/  UISETP.NE.AND UP1, UPT, UR7, 0x1, UPT ;  /* 0x000000010700788c */ /* 0x000fd6000bf25270 */
[----:B------:R-:W-:Y:S02]  /*50e0*/  @UP1 ULDC.64 UR18, c[0x0][0x9e8] ;  /* 0x00027a0000121ab9 */ /* 0x000fe40000000a00 */
[----:B------:R-:W-:-:S04]  /*50f0*/  UIMAD.WIDE.U32 UR10, UR14, UR18, URZ ;  /* 0x000000120e0a72a5 */ /* 0x000fc8000f8e003f */
[----:B------:R-:W-:-:S12]  /*5100*/  @UP1 USHF.R.U32.HI UR14, URZ, UR19, UR11 ;  /* 0x000000133f0e1299 */ /* 0x000fd8000801160b */
.L_x_1085:
[----:B------:R-:W-:-:S04]  /*5110*/  UIMAD UR7, UR14, UR7, UR7 ;  /* 0x000000070e0772a4 */ /* 0x000fc8000f8e0207 */
[----:B------:R-:W-:-:S04]  /*5120*/  UISETP.LT.AND UP1, UPT, UR6, UR7, UPT ;  /* 0x000000070600728c */ /* 0x000fc8000bf21270 */
[----:B------:R-:W-:-:S12]  /*5130*/  USEL UR6, UR6, UR7, UP1 ;  /* 0x0000000706067287 */ /* 0x000fd80008800000 */
.L_x_1083:
[----:B------:R-:W-:Y:S01]  /*5140*/  USHF.R.S32.HI UR7, URZ, 0x1f, UR6 ;  /* 0x0000001f3f077899 */ /* 0x000fe20008011406 */
[----:B------:R-:W-:Y:S02]  /*5150*/  CS2R R150, SRZ ;  /* 0x0000000000967805 */ /* 0x000fe4000001ff00 */
[----:B------:R-:W-:Y:S02]  /*5160*/  CS2R R148, SRZ ;  /* 0x0000000000947805 */ /* 0x000fe4000001ff00 */
        /* <DEDUP_REMOVED lines=9> */
[----:B------:R-:W-:Y:S01]  /*5200*/  UISETP.LT.AND UP1, UPT, UR39, UR7, UPT ;  /* 0x000000072700728c */ /* 0x000fe2000bf21270 */
[----:B------:R-:W-:Y:S02]  /*5210*/  CS2R R132, SRZ ;  /* 0x0000000000847805 */ /* 0x000fe4000001ff00 */
[----:B------:R-:W-:Y:S02]  /*5220*/  CS2R R130, SRZ ;  /* 0x0000000000827805 */ /* 0x000fe4000001ff00 */
[----:B------:R-:W-:Y:S01]  /*5230*/  CS2R R128, SRZ ;  /* 0x0000000000807805 */ /* 0x000fe2000001ff00 */
[----:B------:R-:W-:Y:S01]  /*5240*/  USEL UR55, UR39, UR7, !UP1 ;  /* 0x0000000727377287 */ /* 0x000fe2000c800000 */
[----:B------:R-:W-:-:S02]  /*5250*/  CS2R R126, SRZ ;  /* 0x00000000007e7805 */ /* 0x000fc4000001ff00 */
[----:B------:R-:W-:Y:S02]  /*5260*/  CS2R R124, SRZ ;  /* 0x00000000007c7805 */ /* 0x000fe4000001ff00 */
[----:B------:R-:W-:Y:S02]  /*5270*/  CS2R R122, SRZ ;  /* 0x00000000007a7805 */ /* 0x000fe4000001ff00 */
[----:B------:R-:W-:Y:S02]  /*5280*/  CS2R R120, SRZ ;  /* 0x0000000000787805 */ /* 0x000fe4000001ff00 */
[----:B------:R-:W-:Y:S02]  /*5290*/  CS2R R118, SRZ ;  /* 0x0000000000767805 */ /* 0x000fe4000001ff00 */
[----:B------:R-:W-:Y:S02]  /*52a0*/  ISETP.GE.AND P2, PT, R4, UR55, PT ;  /* 0x0000003704007c0c */ /* 0x000fe4000bf46270 */
        /* <DEDUP_REMOVED lines=15> */
[----:B------:R-:W-:Y:S06]  /*53a0*/  @!P2 BRA `(.L_x_1086) ;  /* 0x000000380028a947 */ /* 0x000fec0003800000 */
[----:B------:R-:W-:Y:S01]  /*53b0*/  IMAD.IADD R15, R0, 0x1, R9 ;  /* 0x00000001000f7824 */ /* 0x000fe200078e0209 */
[----:B------:R-:W-:Y:S01]  /*53c0*/  ULDC UR50, c[0x0][0x9e4] ;  /* 0x0002790000327ab9 */ /* 0x000fe20000000800 */
[----:B------:R-:W-:Y:S01]  /*53d0*/  IMAD.MOV.U32 R151, RZ, RZ, RZ ;  /* 0x000000ffff977224 */ /* 0x000fe200078e00ff */
[----:B------:R-:W-:Y:S01]  /*53e0*/  ULDC UR52, c[0x0][0x9d8] ;  /* 0x0002760000347ab9 */ /* 0x000fe20000000800 */
[----:B------:R-:W-:Y:S01]  /*53f0*/  VIADD R13, R15, 0x8 ;  /* 0x000000080f0d7836 */ /* 0x000fe20000000000 */
[----:B------:R-:W-:-:S04]  /*5400*/  ULDC UR51, c[0x0][0x9e0] ;  /* 0x0002780000337ab9 */ /* 0x000fc80000000800 */
[----:B------:R-:W-:-:S07]  /*5410*/  LOP3.LUT R11, RZ, R13, RZ, 0x33, !PT ;  /* 0x0000000dff0b7212 */ /* 0x000fce00078e33ff */
.L_x_1103:
        /* <DEDUP_REMOVED lines=9> */
.L_x_1088:
[----:B------:R-:W-:Y:S01]  /*54b0*/  ULEA UR6, UR54, UR41, 0x3 ;  /* 0x0000002936067291 */ /* 0x000fe2000f8e183f */
[----:B------:R-:W-:-:S05]  /*54c0*/  IMAD.U32 R7, RZ, RZ, UR53 ;  /* 0x00000035ff077e24 */ /* 0x000fca000f8e00ff */
[----:B------:R-:W-:-:S04]  /*54d0*/  SHF.L.U32 R7, R7, 0x1f, RZ ;  /* 0x0000001f07077819 */ /* 0x000fc800000006ff */
[----:B------:R0:W1:Y:S01]  /*54e0*/  SYNCS.PHASECHK.TRANS64.TRYWAIT P2, [UR6+0x28830], R7 ;  /* 0x02883007ff0075a7 */ /* 0x0000620008040146 */
[----:B------:R-:W-:Y:S05]  /*54f0*/  @!P0 BRA `(.L_x_1089) ;  /* 0x0000000000048947 */ /* 0x000fea0003800000 */
[----:B------:R-:W-:Y:S01]  /*5500*/  BPT.TRAP 0x1 ;  /* 0x000000040000795c */ /* 0x000fe20000300000 */
.L_x_1089:
[----:B-1----:R-:W-:Y:S05]  /*5510*/  @P2 BRA `(.L_x_1087) ;  /* 0x0000000000082947 */ /* 0x002fea0003800000 */
[----:B------:R-:W1:Y:S02]  /*5520*/  SYNCS.PHASECHK.TRANS64.TRYWAIT P2, [UR6+0x28830], R7 ;  /* 0x02883007ff0075a7 */ /* 0x000e640008040146 */
[----:B-1----:R-:W-:Y:S05]  /*5530*/  @!P2 BRA `(.L_x_1090) ;  /* 0x000001140050a947 */ /* 0x002fea0003800000 */
.L_x_1087:
[----:B-1----:R-:W1:Y:S01]  /*5540*/  S2R R8, SR_TID.X ;  /* 0x0000000000087919 */ /* 0x002e620000002100 */
[----:B------:R-:W-:Y:S01]  /*5550*/  ULEA UR34, UR54, UR46, 0xb ;  /* 0x0000002e36227291 */ /* 0x000fe2000f8e583f */
[----:B------:R-:W-:Y:S01]  /*5560*/  UMOV UR35, 0x40000040 ;  /* 0x4000004000237882 */ /* 0x000fe20000000000 */
[----:B------:R-:W-:Y:S02]  /*5570*/  UMOV UR7, 0x40000040 ;  /* 0x4000004000077882 */ /* 0x000fe40000000000 */
[----:B------:R-:W-:Y:S02]  /*5580*/  UIADD3 UR6, UR34, 0x2, URZ ;  /* 0x0000000222067890 */ /* 0x000fe4000fffe03f */
        /* <DEDUP_REMOVED lines=12> */
[----:B-1----:R-:W-:-:S05]  /*5650*/  SHF.R.U32.HI R8, RZ, 0x7, R8 ;  /* 0x00000007ff087819 */ /* 0x002fca0000011608 */
[----:B0-----:R-:W-:-:S05]  /*5660*/  VIADD R7, R8, 0x8 ;  /* 0x0000000808077836 */ /* 0x001fca0000000000 */
[----:B------:R0:W-:Y:S06]  /*5670*/  BAR.SYNC.DEFER_BLOCKING R7, 0x100 ;  /* 0x000400070000751d */ /* 0x0001ec0000010000 */
        /* <DEDUP_REMOVED lines=24> */
[----:B0-----:R-:W-:Y:S05]  /*5800*/  @P3 BRA `(.L_x_1091) ;  /* 0x00000000002c3947 */ /* 0x001fea0003800000 */
[----:B------:R-:W-:Y:S05]  /*5810*/  @!P0 BRA `(.L_x_1092) ;  /* 0x0000000000048947 */ /* 0x000fea0003800000 */
[----:B------:R-:W-:Y:S01]  /*5820*/  BPT.TRAP 0x1 ;  /* 0x000000040000795c */ /* 0x000fe20000300000 */
.L_x_1092:
[----:B------:R-:W-:Y:S01]  /*5830*/  ULEA UR6, UR42, UR41, 0x3 ;  /* 0x000000292a067291 */ /* 0x000fe2000f8e183f */
[----:B------:R-:W-:-:S05]  /*5840*/  IMAD.U32 R7, RZ, RZ, UR43 ;  /* 0x0000002bff077e24 */ /* 0x000fca000f8e00ff */
[----:B------:R-:W-:-:S04]  /*5850*/  SHF.L.U32 R7, R7, 0x1f, RZ ;  /* 0x0000001f07077819 */ /* 0x000fc800000006ff */
[----:B------:R0:W1:Y:S01]  /*5860*/  SYNCS.PHASECHK.TRANS64.TRYWAIT P2, [UR6+0x28850], R7 ;  /* 0x02885007ff0075a7 */ /* 0x0000620008040146 */
[----:B------:R-:W-:Y:S05]  /*5870*/  @!P0 BRA `(.L_x_1093) ;  /* 0x0000000000048947 */ /* 0x000fea0003800000 */
[----:B------:R-:W-:Y:S01]  /*5880*/  BPT.TRAP 0x1 ;  /* 0x000000040000795c */ /* 0x000fe20000300000 */
.L_x_1093:
[----:B-1----:R-:W-:Y:S05]  /*5890*/  @P2 BRA `(.L_x_1091) ;  /* 0x0000000000082947 */ /* 0x002fea0003800000 */
[----:B------:R-:W1:Y:S02]  /*58a0*/  SYNCS.PHASECHK.TRANS64.TRYWAIT P2, [UR6+0x28850], R7 ;  /* 0x02885007ff0075a7 */ /* 0x000e640008040146 */
[----:B-1----:R-:W-:Y:S05]  /*58b0*/  @!P2 BRA `(.L_x_1094) ;  /* 0x000001100088a947 */ /* 0x002fea0003800000 */
.L_x_1091:
[----:B------:R-:W-:Y:S01]  /*58c0*/  UIADD3 UR6, UR41, 0x400, URZ ;  /* 0x0000040029067890 */ /* 0x000fe2000fffe03f */
[----:B------:R-:W-:Y:S01]  /*58d0*/  WARPGROUP.ARRIVE ;  /* 0x00000000000079c5 */ /* 0x000fe20000000000 */
[----:B------:R-:W-:-:S05]  /*58e0*/  UMOV UR7, 0x40000040 ;  /* 0x4000004000077882 */ /* 0x000fca0000000000 */
[----:B------:R-:W2:Y:S01]  /*58f0*/  S2R R184, SR_TID.X ;  /* 0x0000000000b87919 */ /* 0x000ea20000002100 */
[----:B------:R-:W-:Y:S01]  /*5900*/  USHF.R.U32.HI UR6, URZ, 0x4, UR6 ;  /* 0x000000043f067899 */ /* 0x000fe20008011606 */
[----:B------:R-:W-:Y:S01]  /*5910*/  FMUL.FTZ R20, R34, UR52 ;  /* 0x0000003422147c20 */ /* 0x000fe20008410000 */
[----:B------:R-:W-:Y:S01]  /*5920*/  FMUL.FTZ R34, R36, UR52 ;  /* 0x0000003424227c20 */ /* 0x000fe20008410000 */
[----:B------:R-:W-:Y:S01]  /*5930*/  FMUL.FTZ R36, R58, UR52 ;  /* 0x000000343a247c20 */ /* 0x000fe20008410000 */
[----:B------:R-:W-:Y:S01]  /*5940*/  ULOP3.LUT UR6, UR6, 0x3fff, URZ, 0xc0, !UPT ;  /* 0x00003fff06067892 */ /* 0x000fe2000f8ec03f */
[----:B------:R-:W-:Y:S01]  /*5950*/  FMUL.FTZ R14, R31, UR52 ;  /* 0x000000341f0e7c20 */ /* 0x000fe20008410000 */
[----:B01----:R-:W-:Y:S01]  /*5960*/  FMUL.FTZ R7, R24, UR52 ;  /* 0x0000003418077c20 */ /* 0x003fe20008410000 */
[----:B------:R-:W-:Y:S01]  /*5970*/  FMUL.FTZ R31, R54, UR52 ;  /* 0x00000034361f7c20 */ /* 0x000fe20008410000 */
[----:B------:R-:W-:Y:S01]  /*5980*/  ULOP3.LUT UR6, UR6, 0x4000000, URZ, 0xfc, !UPT ;  /* 0x0400000006067892 */ /* 0x000fe2000f8efc3f */
[----:B------:R-:W-:Y:S01]  /*5990*/  FMUL.FTZ R8, R26, UR52 ;  /* 0x000000341a087c20 */ /* 0x000fe20008410000 */
[----:B------:R-:W-:Y:S01]  /*59a0*/  FMUL.FTZ R10, R27, UR52 ;  /* 0x000000341b0a7c20 */ /* 0x000fe20008410000 */
        /* <DEDUP_REMOVED lines=20> */
[----:B--2---:R-:W-:Y:S01]  /*5af0*/  SHF.R.U32.HI R184, RZ, 0x7, R184 ;  /* 0x00000007ffb87819 */ /* 0x004fe200000116b8 */
        /* <DEDUP_REMOVED lines=12> */
[----:B------:R-:W-:Y:S01]  /*5bc0*/  PLOP3.LUT P2, PT, PT, PT, UP0, 0x40, 0x0 ;  /* 0x000000000000781c */ /* 0x000fe20003f4e808 */
[----:B------:R-:W0:Y:S08]  /*5bd0*/  MUFU.TANH R7, R7 ;  /* 0x0000000700077308 */ /* 0x000e300000002400 */
[----:B------:R-:W1:Y:S08]  /*5be0*/  MUFU.TANH R8, R8 ;  /* 0x0000000800087308 */ /* 0x000e700000002400 */
[----:B------:R-:W2:Y:S08]  /*5bf0*/  MUFU.TANH R10, R10 ;  /* 0x0000000a000a7308 */ /* 0x000eb00000002400 */
[----:B------:R-:W3:Y:S08]  /*5c00*/  MUFU.TANH R12, R12 ;  /* 0x0000000c000c7308 */ /* 0x000ef00000002400 */
[----:B------:R-:W4:Y:S08]  /*5c10*/  MUFU.TANH R14, R14 ;  /* 0x0000000e000e7308 */ /* 0x000f300000002400 */
        /* <DEDUP_REMOVED lines=9> */
[----:B------:R-:W0:Y:S01]  /*5cb0*/  MUFU.TANH R53, R53 ;  /* 0x0000003500357308 */ /* 0x000e220000002400 */
[----:B------:R-:W-:-:S02]  /*5cc0*/  WARPGROUP.DEPBAR.LE gsb0, 0x0 ;  /* 0x00008000000079c5 */ /* 0x000fc40000010000 */
[----:B------:R-:W-:-:S05]  /*5cd0*/  WARPGROUP.ARRIVE ;  /* 0x00000000000079c5 */ /* 0x000fca0000000000 */
[----:B------:R-:W0:Y:S01]  /*5ce0*/  MUFU.TANH R31, R31 ;  /* 0x0000001f001f7308 */ /* 0x000e220000002400 */
[----:B------:R-:W-:Y:S01]  /*5cf0*/  HGMMA.64x128x16.F32.BF16 R88, R176, gdesc[UR4].tnspB, R88, gsb0 ;  /* 0x41e00004b0587df0 */ /* 0x000fe20008001858 */
[----:B------:R-:W-:Y:S01]  /*5d00*/  UIADD3 UR6, UR10, 0x100, URZ ;  /* 0x000001000a067890 */ /* 0x000fe2000fffe03f */
[----:B------:R-:W-:-:S05]  /*5d10*/  UMOV UR7, 0x40000040 ;  /* 0x4000004000077882 */ /* 0x000fca0000000000 */
        /* <DEDUP_REMOVED lines=30> */
[----:B------:R-:W-:-:S02]  /*5f00*/  FMUL.FTZ R170, R49, UR52 ;  /* 0x0000003431aa7c20 */ /* 0x000fc40008410000 */
[----:B------:R-:W-:Y:S01]  /*5f10*/  HGMMA.64x128x16.F32.BF16 R88, R164, gdesc[UR4].tnspB, R88, gsb0 ;  /* 0x41e00004a4587df0 */ /* 0x000fe20008001858 */
[----:B------:R-:W-:Y:S01]  /*5f20*/  UIADD3 UR6, UR10, 0x280, URZ ;  /* 0x000002800a067890 */ /* 0x000fe2000fffe03f */
[----:B------:R-:W-:Y:S01]  /*5f30*/  FMUL.FTZ R57, R61, UR52 ;  /* 0x000000343d397c20 */ /* 0x000fe20008410000 */
[----:B------:R-:W-:Y:S01]  /*5f40*/  UMOV UR7, 0x40000040 ;  /* 0x4000004000077882 */ /* 0x000fe20000000000 */
[----:B------:R-:W-:Y:S01]  /*5f50*/  FMUL.FTZ R61, R65, UR52 ;  /* 0x00000034413d7c20 */ /* 0x000fe20008410000 */
[----:B------:R-:W-:Y:S01]  /*5f60*/  FMUL.FTZ R49, R78, UR52 ;  /* 0x000000344e317c20 */ /* 0x000fe20008410000 */
[----:B------:R-:W-:Y:S01]  /*5f70*/  FMUL.FTZ R48, R82, UR52 ;  /* 0x0000003452307c20 */ /* 0x000fe20008410000 */
        /* <DEDUP_REMOVED lines=10> */
[----:B------:R-:W-:Y:S01]  /*6020*/  WARPGROUP.ARRIVE ;  /* 0x00000000000079c5 */ /* 0x000fe20000000000 */
[----:B------:R-:W-:Y:S01]  /*6030*/  FMUL.FTZ R166, R29, UR52 ;  /* 0x000000341da67c20 */ /* 0x000fe20008410000 */
[----:B------:R-:W-:Y:S01]  /*6040*/  FMUL.FTZ R29, R51, UR52 ;  /* 0x00000034331d7c20 */ /* 0x000fe20008410000 */
[----:B------:R-:W-:Y:S02]  /*6050*/  IMAD.U32 R51, RZ, RZ, UR54 ;  /* 0x00000036ff337e24 */ /* 0x000fe4000f8e00ff */
[----:B------:R-:W-:Y:S01]  /*6060*/  FMUL.FTZ R164, R25, UR52 ;  /* 0x0000003419a47c20 */ /* 0x000fe20008410000 */
[----:B------:R-:W-:Y:S01]  /*6070*/  FMUL.FTZ R165, R28, UR52 ;  /* 0x000000341ca57c20 */ /* 0x000fe20008410000 */
[----:B------:R-:W-:Y:S01]  /*6080*/  HGMMA.64x128x16.F32.BF16 R88, R160, gdesc[UR4].tnspB, R88, gsb0 ;  /* 0x41e00004a0587df0 */ /* 0x000fe20008001858 */
[----:B------:R-:W-:Y:S01]  /*6090*/  UIADD3 UR6, UR10, 0x300, URZ ;  /* 0x000003000a067890 */ /* 0x000fe2000fffe03f */
[----:B------:R-:W-:Y:S01]  /*60a0*/  @!P1 LEA R51, R51, UR41, 0x3 ;  /* 0x0000002933339c11 */ /* 0x000fe2000f8e18ff */
[----:B------:R-:W-:Y:S01]  /*60b0*/  UMOV UR7, 0x40000040 ;  /* 0x4000004000077882 */ /* 0x000fe20000000000 */
[----:B------:R-:W-:Y:S01]  /*60c0*/  FMUL.FTZ R167, R32, UR52 ;  /* 0x0000003420a77c20 */ /* 0x000fe20008410000 */
[----:B------:R-:W-:Y:S01]  /*60d0*/  FMUL.FTZ R25, R38, UR52 ;  /* 0x0000003426197c20 */ /* 0x000fe20008410000 */
[----:B------:R-:W-:Y:S01]  /*60e0*/  FMUL.FTZ R28, R42, UR52 ;  /* 0x000000342a1c7c20 */ /* 0x000fe20008410000 */
[----:B------:R-:W-:-:S02]  /*60f0*/  @!P1 VIADD R51, R51, 0x28840 ;  /* 0x0002884033339836 */ /* 0x000fc40000000000 */
[----:B------:R-:W-:Y:S01]  /*6100*/  FMUL.FTZ R32, R46, UR52 ;  /* 0x000000342e207c20 */ /* 0x000fe20008410000 */
[----:B------:R-:W-:Y:S01]  /*6110*/  FMUL.FTZ R38, R63, UR52 ;  /* 0x000000343f267c20 */ /* 0x000fe20008410000 */
[----:B------:R-:W-:Y:S01]  /*6120*/  FMUL.FTZ R63, R69, UR52 ;  /* 0x00000034453f7c20 */ /* 0x000fe20008410000 */
[----:B------:R-:W-:Y:S01]  /*6130*/  FMUL.FTZ R42, R71, UR52 ;  /* 0x00000034472a7c20 */ /* 0x000fe20008410000 */
[----:B------:R-:W-:Y:S01]  /*6140*/  @!P1 PRMT R51, RZ, 0x654, R51 ;  /* 0x00000654ff339816 */ /* 0x000fe20000000033 */
        /* <DEDUP_REMOVED lines=14> */
[----:B------:R0:W0:Y:S01]  /*6230*/  MUFU.TANH R79, R84 ;  /* 0x00000054004f7308 */ /* 0x0000220000002400 */
        /* <DEDUP_REMOVED lines=22> */
[----:B------:R0:W0:Y:S01]  /*63a0*/  MUFU.TANH R75, R80 ;  /* 0x00000050004b7308 */ /* 0x0000220000002400 */
[----:B------:R-:W-:-:S02]  /*63b0*/  WARPGROUP.DEPBAR.LE gsb0, 0x0 ;  /* 0x00008000000079c5 */ /* 0x000fc40000010000 */
[----:B------:R-:W-:Y:S01]  /*63c0*/  WARPGROUP.ARRIVE ;  /* 0x00000000000079c5 */ /* 0x000fe20000000000 */
[----:B------:R-:W-:-:S05]  /*63d0*/  IMAD.SHL.U32 R158, R4, 0x80, RZ ;  /* 0x00000080049e7824 */ /* 0x000fca00078e00ff */
[----:B------:R-:W-:Y:S01]  /*63e0*/  HGMMA.64x128x16.F32.BF16 R88, R152, gdesc[UR4].tnspB, R88, gsb0 ;  /* 0x41e0000498587df0 */ /* 0x000fe20008001858 */
[----:B------:R-:W-:-:S05]  /*63f0*/  IADD3 R59, R17, 0x1, -R158 ;  /* 0x00000001113b7810 */ /* 0x000fca0007ffe89e */
[----:B------:R-:W-:-:S04]  /*6400*/  IMAD.IADD R59, R59, 0x1, -R18 ;  /* 0x000000013b3b7824 */ /* 0x000fc800078e0a12 */
[----:B------:R-:W-:-:S04]  /*6410*/  IMAD R59, R16, -0x2, R59 ;  /* 0xfffffffe103b7824 */ /* 0x000fc800078e023b */
[----:B------:R-:W-:-:S04]  /*6420*/  VIADD R83, R59, UR51 ;  /* 0x000000333b537c36 */ /* 0x000fc80008000000 */
[----:B------:R-:W-:Y:S01]  /*6430*/  IMAD.IADD R65, R0, 0x1, R83 ;  /* 0x0000000100417824 */ /* 0x000fe200078e0253 */
[----:B------:R-:W-:Y:S02]  /*6440*/  WARPGROUP.DEPBAR.LE gsb0, 0x0 ;  /* 0x00008000000079c5 */ /* 0x000fe40000010000 */
[----:B------:R0:W-:Y:S06]  /*6450*/  BAR.ARV R58, 0x100 ;  /* 0x0004003a0000751d */ /* 0x0001ec0000002000 */
[----:B------:R5:W-:Y:S02]  /*6460*/  @!P1 SYNCS.ARRIVE.TRANS64.RED.A1T0 RZ, [R51+URZ], RZ ;  /* 0x000000ff33ff99a7 */ /* 0x000be4000810043f */
[----:B-----5:R-:W-:Y:S01]  /*6470*/  FMUL.FTZ R51, R87, UR52 ;  /* 0x0000003457337c20 */ /* 0x020fe20008410000 */
[----:B------:R-:W-:-:S04]  /*6480*/  VIADD R87, R59, UR47 ;  /* 0x0000002f3b577c36 */ /* 0x000fc80008000000 */
[----:B------:R-:W-:Y:S01]  /*6490*/  IMAD.IADD R67, R0, 0x1, R87 ;  /* 0x0000000100437824 */ /* 0x000fe200078e0257 */
[----:B------:R-:W0:Y:S01]  /*64a0*/  MUFU.TANH R51, R51 ;  /* 0x0000003300337308 */ /* 0x000e220000002400 */
[----:B-1234-:R-:W-:Y:S05]  /*64b0*/  @P2 BRA `(.L_x_1095) ;  /* 0x00000000005c2947 */ /* 0x01efea0003800000 */
[----:B------:R-:W-:Y:S01]  /*64c0*/  ISETP.GT.AND P2, PT, R15, -0x1, PT ;  /* 0xffffffff0f00780c */ /* 0x000fe20003f44270 */
[----:B------:R-:W-:-:S12]  /*64d0*/  BSSY B0, `(.L_x_1096) ;  /* 0x0000011000007945 */ /* 0x000fd80003800000 */
[----:B------:R-:W-:Y:S05]  /*64e0*/  @P2 BRA `(.L_x_1097) ;  /* 0x0000000000242947 */ /* 0x000fea0003800000 */
[----:B------:R-:W-:Y:S02]  /*64f0*/  IMAD.U32 R153, RZ, RZ, UR50 ;  /* 0x00000032ff997e24 */ /* 0x000fe4000f8e00ff */
[----:B------:R-:W-:-:S03]  /*6500*/  IMAD.IADD R69, R0, 0x1, R9 ;  /* 0x0000000100457824 */ /* 0x000fc600078e0209 */
[----:B------:R-:W-:Y:S02]  /*6510*/  ISETP.NE.AND P2, PT, R153, 0x1, PT ;  /* 0x000000019900780c */ /* 0x000fe40003f45270 */
[----:B------:R-:W-:-:S11]  /*6520*/  LOP3.LUT R69, RZ, R69, RZ, 0x33, !PT ;  /* 0x00000045ff457212 */ /* 0x000fd600078e33ff */
[----:B0-----:R-:W0:Y:S02]  /*6530*/  @P2 LDC.64 R58, c[0x0][0x9e8] ;  /* 0x00027a00ff3a2b82 */ /* 0x001e240000000a00 */
[----:B0-----:R-:W-:-:S05]  /*6540*/  @P2 IMAD.HI.U32 R58, R69, R58, RZ ;  /* 0x0000003a453a2227 */ /* 0x001fca00078e00ff */
[----:B------:R-:W-:-:S04]  /*6550*/  @P2 SHF.R.U32.HI R69, RZ, R59, R58 ;  /* 0x0000003bff452219 */ /* 0x000fc8000001163a */
[----:B------:R-:W-:Y:S01]  /*6560*/  LOP3.LUT R58, RZ, R69, RZ, 0x33, !PT ;  /* 0x00000045ff3a7212 */ /* 0x000fe200078e33ff */
[----:B------:R-:W-:Y:S06]  /*6570*/  BRA `(.L_x_1098) ;  /* 0x0000000000187947 */ /* 0x000fec0003800000 */
.L_x_1097:
[----:B------:R-:W-:-:S05]  /*6580*/  IMAD.U32 R153, RZ, RZ, UR50 ;  /* 0x00000032ff997e24 */ /* 0x000fca000f8e00ff */
[----:B------:R-:W-:-:S13]  /*6590*/  ISETP.NE.AND P2, PT, R153, 0x1, PT ;  /* 0x000000019900780c */ /* 0x000fda0003f45270 */
[----:B0-----:R-:W0:Y:S02]  /*65a0*/  @P2 LDC.64 R58, c[0x0][0x9e8] ;  /* 0x00027a00ff3a2b82 */ /* 0x001e240000000a00 */
[----:B0-----:R-:W-:-:S04]  /*65b0*/  @P2 IMAD.HI.U32 R64, R15, R58, RZ ;  /* 0x0000003a0f402227 */ /* 0x001fc800078e00ff */
[----:B------:R-:W-:Y:S01]  /*65c0*/  IMAD.MOV.U32 R58, RZ, RZ, R15 ;  /* 0x000000ffff3a7224 */ /* 0x000fe200078e000f */
[----:B------:R-:W-:-:S07]  /*65d0*/  @P2 SHF.R.U32.HI R58, RZ, R59, R64 ;  /* 0x0000003bff3a2219 */ /* 0x000fce0000011640 */
.L_x_1098:
[----:B------:R-:W-:Y:S05]  /*65e0*/  BSYNC B0 ;  /* 0x0000000000007941 */ /* 0x000fea0003800000 */
.L_x_1096:
[----:B------:R-:W-:-:S04]  /*65f0*/  IMAD R59, R58, R153, -R158 ;  /* 0x000000993a3b7224 */ /* 0x000fc800078e0a9e */
[----:B------:R-:W-:-:S05]  /*6600*/  IMAD R58, R16, -0x2, R59 ;  /* 0xfffffffe103a7824 */ /* 0x000fca00078e023b */
[----:B------:R-:W-:Y:S02]  /*6610*/  VIADDMNMX R65, R58, R153, R65, PT ;  /* 0x000000993a417246 */ /* 0x000fe40003800141 */
[----:B------:R-:W-:-:S07]  /*6620*/  VIMNMX R67, R67, R58, !PT ;  /* 0x0000003a43437248 */ /* 0x000fce0007fe0100 */
.L_x_1095:
[----:B------:R-:W-:-:S04]  /*6630*/  ISETP.GT.AND P2, PT, R4, -0x1, PT ;  /* 0xffffffff0400780c */ /* 0x000fc80003f44270 */
[C---:B------:R-:W-:Y:S02]  /*6640*/  ISETP.GT.AND P5, PT, R67.reuse, RZ, P2 ;  /* 0x000000ff4300720c */ /* 0x040fe400017a4270 */
[----:B------:R-:W-:Y:S02]  /*6650*/  ISETP.GT.AND P4, PT, R67, 0x1, P2 ;  /* 0x000000014300780c */ /* 0x000fe40001784270 */
[----:B------:R-:W-:Y:S02]  /*6660*/  ISETP.LT.OR P5, PT, R65, 0x1, P5 ;  /* 0x000000014100780c */ /* 0x000fe40002fa1670 */
[----:B------:R-:W-:Y:S02]  /*6670*/  ISETP.GT.AND P6, PT, R67, 0x8, P2 ;  /* 0x000000084300780c */ /* 0x000fe400017c4270 */
[----:B0-----:R-:W-:Y:S02]  /*6680*/  FSEL R156, R7, -INF , !P5 ;  /* 0xff800000079c7808 */ /* 0x001fe40006800000 */
[----:B------:R-:W-:-:S02]  /*6690*/  ISETP.GT.AND P5, PT, R67, 0x10, P2 ;  /* 0x000000104300780c */ /* 0x000fc400017a4270 */
[----:B------:R-:W-:Y:S02]  /*66a0*/  ISETP.GT.AND P3, PT, R67, 0x9, P2 ;  /* 0x000000094300780c */ /* 0x000fe40001764270 */
[C---:B------:R-:W-:Y:S02]  /*66b0*/  ISETP.LT.OR P5, PT, R65.reuse, 0x11, P5 ;  /* 0x000000114100780c */ /* 0x040fe40002fa1670 */
[----:B------:R-:W-:Y:S02]  /*66c0*/  ISETP.LT.OR P4, PT, R65, 0x2, P4 ;  /* 0x000000024100780c */ /* 0x000fe40002781670 */
[----:B------:R-:W-:Y:S02]  /*66d0*/  FSEL R176, R167, -INF , !P5 ;  /* 0xff800000a7b07808 */ /* 0x000fe40006800000 */
[----:B------:R-:W-:Y:S02]  /*66e0*/  ISETP.GT.AND P5, PT, R67, 0x20, P2 ;  /* 0x000000204300780c */ /* 0x000fe400017a4270 */
[----:B------:R-:W-:-:S02]  /*66f0*/  ISETP.LT.OR P6, PT, R65, 0x9, P6 ;  /* 0x000000094100780c */ /* 0x000fc400037c1670 */
[C---:B------:R-:W-:Y:S02]  /*6700*/  ISETP.LT.OR P3, PT, R65.reuse, 0xa, P3 ;  /* 0x0000000a4100780c */ /* 0x040fe40001f61670 */
[----:B------:R-:W-:Y:S02]  /*6710*/  ISETP.LT.OR P5, PT, R65, 0x21, P5 ;  /* 0x000000214100780c */ /* 0x000fe40002fa1670 */
[----:B------:R-:W-:Y:S02]  /*6720*/  FSEL R182, R164, -INF , !P4 ;  /* 0xff800000a4b67808 */ /* 0x000fe40006000000 */
[----:B------:R-:W-:Y:S02]  /*6730*/  ISETP.GT.AND P4, PT, R67, 0x11, P2 ;  /* 0x000000114300780c */ /* 0x000fe40001784270 */
[----:B------:R-:W-:Y:S02]  /*6740*/  FSEL R164, R165, -INF , !P6 ;  /* 0xff800000a5a47808 */ /* 0x000fe40007000000 */
[----:B------:R-:W-:-:S02]  /*6750*/  FSEL R178, R166, -INF , !P3 ;  /* 0xff800000a6b27808 */ /* 0x000fc40005800000 */
[C---:B------:R-:W-:Y:S02]  /*6760*/  ISETP.GT.AND P6, PT, R67.reuse, 0x18, P2 ;  /* 0x000000184300780c */ /* 0x040fe400017c4270 */
[C---:B------:R-:W-:Y:S02]  /*6770*/  ISETP.GT.AND P3, PT, R67.reuse, 0x19, P2 ;  /* 0x000000194300780c */ /* 0x040fe40001764270 */
[----:B------:R-:W-:Y:S02]  /*6780*/  FSEL R166, R160, -INF , !P5 ;  /* 0xff800000a0a67808 */ /* 0x000fe40006800000 */
[----:B------:R-:W-:Y:S02]  /*6790*/  ISETP.GT.AND P5, PT, R67, 0x30, P2 ;  /* 0x000000304300780c */ /* 0x000fe400017a4270 */
[C---:B------:R-:W-:Y:S02]  /*67a0*/  ISETP.LT.OR P4, PT, R65.reuse, 0x12, P4 ;  /* 0x000000124100780c */ /* 0x040fe40002781670 */
[----:B------:R-:W-:-:S02]  /*67b0*/  ISETP.LT.OR P6, PT, R65, 0x19, P6 ;  /* 0x000000194100780c */ /* 0x000fc400037c1670 */
[C---:B------:R-:W-:Y:S02]  /*67c0*/  ISETP.LT.OR P3, PT, R65.reuse, 0x1a, P3 ;  /* 0x0000001a4100780c */ /* 0x040fe40001f61670 */
[----:B------:R-:W-:Y:S02]  /*67d0*/  ISETP.LT.OR P5, PT, R65, 0x31, P5 ;  /* 0x000000314100780c */ /* 0x000fe40002fa1670 */
[----:B------:R-:W-:Y:S02]  /*67e0*/  FSEL R174, R168, -INF , !P4 ;  /* 0xff800000a8ae7808 */ /* 0x000fe40006000000 */
[----:B------:R-:W-:Y:S02]  /*67f0*/  FSEL R172, R34, -INF , !P6 ;  /* 0xff80000022ac7808 */ /* 0x000fe40007000000 */
[----:B------:R-:W-:Y:S02]  /*6800*/  FSEL R168, R35, -INF , !P3 ;  /* 0xff80000023a87808 */ /* 0x000fe40005800000 */
[----:B------:R-:W-:-:S02]  /*6810*/  ISETP.GT.AND P4, PT, R67, 0x21, P2 ;  /* 0x000000214300780c */ /* 0x000fc40001784270 */
[C---:B------:R-:W-:Y:S02]  /*6820*/  ISETP.GT.AND P6, PT, R67.reuse, 0x28, P2 ;  /* 0x000000284300780c */ /* 0x040fe400017c4270 */
[----:B------:R-:W-:Y:S02]  /*6830*/  ISETP.GT.AND P3, PT, R67, 0x29, P2 ;  /* 0x000000294300780c */ /* 0x000fe40001764270 */
        /* <DEDUP_REMOVED lines=49> */
[----:B------:R-:W-:Y:S02]  /*6b50*/  PLOP3.LUT P5, PT, PT, PT, UP0, 0x40, 0x0 ;  /* 0x000000000000781c */ /* 0x000fe40003fae808 */
        /* <DEDUP_REMOVED lines=12> */
[--C-:B------:R-:W-:Y:S02]  /*6c20*/  IADD3 R53, R83, 0x8, R0.reuse ;  /* 0x0000000853357810 */ /* 0x100fe40007ffe000 */
[----:B------:R-:W-:-:S02]  /*6c30*/  IADD3 R55, R87, 0x8, R0 ;  /* 0x0000000857377810 */ /* 0x000fc40007ffe000 */
[----:B------:R-:W-:Y:S02]  /*6c40*/  FSEL R56, R81, -INF , !P4 ;  /* 0xff80000051387808 */ /* 0x000fe40006000000 */
[----:B------:R-:W-:Y:S02]  /*6c50*/  FSEL R54, R79, -INF , !P6 ;  /* 0xff8000004f367808 */ /* 0x000fe40007000000 */
[----:B------:R-:W-:Y:S01]  /*6c60*/  FSEL R52, R85, -INF , !P3 ;  /* 0xff80000055347808 */ /* 0x000fe20005800000 */
[----:B------:R-:W-:Y:S06]  /*6c70*/  @P5 BRA `(.L_x_1099) ;  /* 0x0000000000585947 */ /* 0x000fec0003800000 */
[----:B------:R-:W-:Y:S01]  /*6c80*/  ISETP.GT.AND P3, PT, R13, -0x1, PT ;  /* 0xffffffff0d00780c */ /* 0x000fe20003f64270 */
[----:B------:R-:W-:-:S12]  /*6c90*/  BSSY B0, `(.L_x_1100) ;  /* 0x0000010000007945 */ /* 0x000fd80003800000 */
[----:B------:R-:W-:Y:S05]  /*6ca0*/  @P3 BRA `(.L_x_1101) ;  /* 0x0000000000203947 */ /* 0x000fea0003800000 */
[----:B------:R-:W-:Y:S02]  /*6cb0*/  IMAD.U32 R57, RZ, RZ, UR50 ;  /* 0x00000032ff397e24 */ /* 0x000fe4000f8e00ff */
[----:B------:R-:W-:-:S03]  /*6cc0*/  IMAD.MOV.U32 R7, RZ, RZ, R11 ;  /* 0x000000ffff077224 */ /* 0x000fc600078e000b */
[----:B------:R-:W-:-:S13]  /*6cd0*/  ISETP.NE.AND P3, PT, R57, 0x1, PT ;  /* 0x000000013900780c */ /* 0x000fda0003f65270 */
[----:B------:R-:W0:Y:S02]  /*6ce0*/  @P3 LDC.64 R34, c[0x0][0x9e8] ;  /* 0x00027a00ff223b82 */ /* 0x000e240000000a00 */
[----:B0-----:R-:W-:-:S05]  /*6cf0*/  @P3 IMAD.HI.U32 R34, R11, R34, RZ ;  /* 0x000000220b223227 */ /* 0x001fca00078e00ff */
[----:B------:R-:W-:-:S04]  /*6d00*/  @P3 SHF.R.U32.HI R7, RZ, R35, R34 ;  /* 0x00000023ff073219 */ /* 0x000fc80000011622 */
[----:B------:R-:W-:Y:S01]  /*6d10*/  LOP3.LUT R7, RZ, R7, RZ, 0x33, !PT ;  /* 0x00000007ff077212 */ /* 0x000fe200078e33ff */
[----:B------:R-:W-:Y:S06]  /*6d20*/  BRA `(.L_x_1102) ;  /* 0x0000000000187947 */ /* 0x000fec0003800000 */
.L_x_1101:
[----:B------:R-:W-:Y:S02]  /*6d30*/  IMAD.U32 R57, RZ, RZ, UR50 ;  /* 0x00000032ff397e24 */ /* 0x000fe4000f8e00ff */
[----:B------:R-:W-:-:S03]  /*6d40*/  IMAD.MOV.U32 R7, RZ, RZ, R13 ;  /* 0x000000ffff077224 */ /* 0x000fc600078e000d */
[----:B------:R-:W-:-:S13]  /*6d50*/  ISETP.NE.AND P3, PT, R57, 0x1, PT ;  /* 0x000000013900780c */ /* 0x000fda0003f65270 */
[----:B------:R-:W0:Y:S02]  /*6d60*/  @P3 LDC.64 R34, c[0x0][0x9e8] ;  /* 0x00027a00ff223b82 */ /* 0x000e240000000a00 */
[----:B0-----:R-:W-:-:S05]  /*6d70*/  @P3 IMAD.HI.U32 R34, R13, R34, RZ ;  /* 0x000000220d223227 */ /* 0x001fca00078e00ff */
[----:B------:R-:W-:-:S07]  /*6d80*/  @P3 SHF.R.U32.HI R7, RZ, R35, R34 ;  /* 0x00000023ff073219 */ /* 0x000fce0000011622 */
.L_x_1102:
[----:B------:R-:W-:Y:S05]  /*6d90*/  BSYNC B0 ;  /* 0x0000000000007941 */ /* 0x000fea0003800000 */
.L_x_1100:
[----:B------:R-:W-:-:S04]  /*6da0*/  IMAD R7, R7, R57, -R158 ;  /* 0x0000003907077224 */ /* 0x000fc800078e0a9e */
[----:B------:R-:W-:-:S05]  /*6db0*/  IMAD R34, R16, -0x2, R7 ;  /* 0xfffffffe10227824 */ /* 0x000fca00078e0207 */
[----:B------:R-:W-:Y:S02]  /*6dc0*/  VIADDMNMX R53, R34, R57, R53, PT ;  /* 0x0000003922357246 */ /* 0x000fe40003800135 */
[----:B------:R-:W-:-:S07]  /*6dd0*/  VIMNMX R55, R55, R34, !PT ;  /* 0x0000002237377248 */ /* 0x000fce0007fe0100 */
.L_x_1099:
        /* <DEDUP_REMOVED lines=10> */
[C---:B------:R-:W-:Y:S02]  /*6e80*/  ISETP.GT.AND P6, PT, R55.reuse, 0x8, P2 ;  /* 0x000000083700780c */ /* 0x040fe400017c4270 */
        /* <DEDUP_REMOVED lines=25> */
[----:B------:R-:W-:-:S02]  /*7020*/  ISETP.GT.AND P4, PT, R55, RZ, P2 ;  /* 0x000000ff3700720c */ /* 0x000fc40001784270 */
[----:B------:R-:W-:Y:S02]  /*7030*/  FMNMX.FTZ R7, R78, R7, !PT ;  /* 0x000000074e077209 */ /* 0x000fe40007810000 */
[----:B------:R-:W-:Y:S02]  /*7040*/  ISETP.LT.OR P4, PT, R53, 0x1, P4 ;  /* 0x000000013500780c */ /* 0x000fe40002781670 */
[----:B------:R-:W-:Y:S02]  /*7050*/  FMNMX.FTZ R7, R72, R7, !PT ;  /* 0x0000000748077209 */ /* 0x000fe40007810000 */
[----:B------:R-:W-:Y:S02]  /*7060*/  ISETP.GT.AND P5, PT, R55, 0x10, P2 ;  /* 0x000000103700780c */ /* 0x000fe400017a4270 */
[----:B------:R-:W-:Y:S02]  /*7070*/  FMNMX.FTZ R7, R68, R7, !PT ;  /* 0x0000000744077209 */ /* 0x000fe40007810000 */
[----:B------:R-:W-:-:S02]  /*7080*/  ISETP.LT.OR P5, PT, R53, 0x11, P5 ;  /* 0x000000113500780c */ /* 0x000fc40002fa1670 */
[----:B------:R-:W-:Y:S02]  /*7090*/  FMNMX.FTZ R7, R76, R7, !PT ;  /* 0x000000074c077209 */ /* 0x000fe40007810000 */
[----:B------:R-:W-:Y:S02]  /*70a0*/  FSEL R20, R20, -INF , !P5 ;  /* 0xff80000014147808 */ /* 0x000fe40006800000 */
        /* <DEDUP_REMOVED lines=19> */
[----:B------:R-:W0:Y:S01]  /*71e0*/  LDC R7, c[0x0][0x988] ;  /* 0x00026200ff077b82 */ /* 0x000e220000000800 */
[----:B------:R-:W-:Y:S02]  /*71f0*/  ISETP.GT.AND P5, PT, R55, 0x39, P2 ;  /* 0x000000393700780c */ /* 0x000fe400017a4270 */
[----:B------:R-:W1:Y:S02]  /*7200*/  SHFL.BFLY PT, R34, R35, 0x2, 0x1f ;  /* 0x0c401f0023227f89 */ /* 0x000e6400000e0000 */
[----:B------:R-:W-:-:S04]  /*7210*/  ISETP.LT.OR P5, PT, R53, 0x3a, P5 ;  /* 0x0000003a3500780c */ /* 0x000fc80002fa1670 */
[----:B------:R-:W-:Y:S02]  /*7220*/  FSEL R184, R33, -INF , !P5 ;  /* 0xff80000021b87808 */ /* 0x000fe40006800000 */
[----:B------:R-:W-:-:S04]  /*7230*/  ISETP.GT.AND P5, PT, R55, 0x48, P2 ;  /* 0x000000483700780c */ /* 0x000fc800017a4270 */
[----:B------:R-:W-:Y:S02]  /*7240*/  ISETP.LT.OR P5, PT, R53, 0x49, P5 ;  /* 0x000000493500780c */ /* 0x000fe40002fa1670 */
[----:B-1----:R-:W-:-:S05]  /*7250*/  FMNMX.FTZ R57, R35, R34, !PT ;  /* 0x0000002223397209 */ /* 0x002fca0007810000 */
[----:B------:R-:W1:Y:S02]  /*7260*/  SHFL.BFLY PT, R34, R57, 0x1, 0x1f ;  /* 0x0c201f0039227f89 */ /* 0x000e6400000e0000 */
[----:B-1----:R-:W-:Y:S02]  /*7270*/  FMNMX.FTZ R34, R57, R34, !PT ;  /* 0x0000002239227209 */ /* 0x002fe40007810000 */
[----:B------:R-:W-:Y:S02]  /*7280*/  FSEL R57, R8, -INF , !P4 ;  /* 0xff80000008397808 */ /* 0x000fe40006000000 */
[C---:B------:R-:W-:Y:S01]  /*7290*/  FSETP.NEU.FTZ.AND P6, PT, R34.reuse, -INF , PT ;  /* 0xff8000002200780b */ /* 0x040fe20003fdd000 */
[----:B0-----:R-:W-:-:S05]  /*72a0*/  FMUL.FTZ R35, R34, R7 ;  /* 0x0000000722237220 */ /* 0x001fca0000410000 */
[----:B------:R-:W-:-:S05]  /*72b0*/  FSEL R35, R35, RZ, P6 ;  /* 0x000000ff23237208 */ /* 0x000fca0003000000 */
[-CC-:B------:R-:W-:Y:S01]  /*72c0*/  FFMA.FTZ R180, R156, R7.reuse, -R35.reuse ;  /* 0x000000079cb47223 */ /* 0x180fe20000010823 */
[----:B------:R-:W-:Y:S01]  /*72d0*/  FSEL R156, R25, -INF , !P3 ;  /* 0xff800000199c7808 */ /* 0x000fe20005800000 */
[-CC-:B------:R-:W-:Y:S01]  /*72e0*/  FFMA.FTZ R21, R182, R7.reuse, -R35.reuse ;  /* 0x00000007b6157223 */ /* 0x180fe20000010823 */
[----:B------:R-:W-:Y:S01]  /*72f0*/  ISETP.GT.AND P3, PT, R55, 0x21, P2 ;  /* 0x000000213700780c */ /* 0x000fe20001764270 */
[-CC-:B------:R-:W-:Y:S01]  /*7300*/  FFMA.FTZ R182, R164, R7.reuse, -R35.reuse ;  /* 0x00000007a4b67223 */ /* 0x180fe20000010823 */
[-CC-:B------:R-:W-:Y:S01]  /*7310*/  FFMA.FTZ R61, R174, R7.reuse, -R35.reuse ;  /* 0x00000007ae3d7223 */ /* 0x180fe20000010823 */
[-CC-:B------:R-:W-:Y:S01]  /*7320*/  FFMA.FTZ R25, R178, R7.reuse, -R35.reuse ;  /* 0x00000007b2197223 */ /* 0x180fe20000010823 */
[----:B------:R-:W-:Y:S01]  /*7330*/  ISETP.LT.OR P3, PT, R53, 0x22, P3 ;  /* 0x000000223500780c */ /* 0x000fe20001f61670 */
[-CC-:B------:R-:W-:Y:S01]  /*7340*/  FFMA.FTZ R178, R172, R7.reuse, -R35.reuse ;  /* 0x00000007acb27223 */ /* 0x180fe20000010823 */
[-CC-:B------:R-:W-:Y:S01]  /*7350*/  FFMA.FTZ R172, R166, R7.reuse, -R35.reuse ;  /* 0x00000007a6ac7223 */ /* 0x180fe20000010823 */
[-CC-:B------:R-:W-:Y:S01]  /*7360*/  FFMA.FTZ R33, R162, R7.reuse, -R35.reuse ;  /* 0x00000007a2217223 */ /* 0x180fe20000010823 */
        /* <DEDUP_REMOVED lines=11> */
[-CC-:B------:R-:W-:Y:S01]  /*7420*/  FFMA.FTZ R56, R56, R7.reuse, -R35.reuse ;  /* 0x0000000738387223 */ /* 0x180fe20000010823 */
[----:B------:R-:W-:Y:S01]  /*7430*/  ISETP.GT.AND P3, PT, R55, 0x31, P2 ;  /* 0x000000313700780c */ /* 0x000fe20001764270 */
[----:B------:R-:W-:Y:S01]  /*7440*/  FFMA.FTZ R52, R52, R7, -R35 ;  /* 0x0000000734347223 */ /* 0x000fe20000010823 */
[----:B------:R-:W-:-:S02]  /*7450*/  FMNMX.FTZ R59, R14, R27, !PT ;  /* 0x0000001b0e3b7209 */ /* 0x000fc40007810000 */
[----:B------:R-:W-:Y:S01]  /*7460*/  FSEL R26, R26, -INF , !P4 ;  /* 0xff8000001a1a7808 */ /* 0x000fe20006000000 */
[----:B------:R-:W-:Y:S01]  /*7470*/  MUFU.EX2 R182, R182 ;  /* 0x000000b600b67308 */ /* 0x000fe20000000800 */
[----:B------:R-:W-:Y:S02]  /*7480*/  FMNMX.FTZ R59, R20, R59, !PT ;  /* 0x0000003b143b7209 */ /* 0x000fe40007810000 */
[----:B------:R-:W-:Y:S02]  /*7490*/  ISETP.GT.AND P4, PT, R55, 0x38, P2 ;  /* 0x000000383700780c */ /* 0x000fe40001784270 */
[----:B------:R-:W-:Y:S02]  /*74a0*/  FMNMX.FTZ R59, R158, R59, !PT ;  /* 0x0000003b9e3b7209 */ /* 0x000fe40007810000 */
[----:B------:R-:W-:Y:S01]  /*74b0*/  ISETP.LT.OR P3, PT, R53, 0x32, P3 ;  /* 0x000000323500780c */ /* 0x000fe20001f61670 */
[----:B------:R-:W-:Y:S01]  /*74c0*/  MUFU.EX2 R25, R25 ;  /* 0x0000001900197308 */ /* 0x000fe20000000800 */
[----:B------:R-:W-:-:S02]  /*74d0*/  FMNMX.FTZ R59, R156, R59, !PT ;  /* 0x0000003b9c3b7209 */ /* 0x000fc40007810000 */
[----:B------:R-:W-:Y:S01]  /*74e0*/  FSEL R8, R29, -INF , !P3 ;  /* 0xff8000001d087808 */ /* 0x000fe20005800000 */
[----:B------:R-:W-:Y:S01]  /*74f0*/  FFMA.FTZ R29, R168, R7, -R35 ;  /* 0x00000007a81d7223 */ /* 0x000fe20000010823 */
[----:B------:R-:W-:Y:S02]  /*7500*/  FMNMX.FTZ R59, R24, R59, !PT ;  /* 0x0000003b183b7209 */ /* 0x000fe40007810000 */
[----:B------:R-:W-:Y:S01]  /*7510*/  ISETP.LT.OR P4, PT, R53, 0x39, P4 ;  /* 0x000000393500780c */ /* 0x000fe20002781670 */
[----:B------:R-:W-:Y:S01]  /*7520*/  MUFU.EX2 R176, R176 ;  /* 0x000000b000b07308 */ /* 0x000fe20000000800 */
[----:B------:R-:W-:Y:S02]  /*7530*/  FMNMX.FTZ R59, R28, R59, !PT ;  /* 0x0000003b1c3b7209 */ /* 0x000fe40007810000 */
[----:B------:R-:W-:Y:S02]  /*7540*/  ISETP.GT.AND P3, PT, R55, 0x40, P2 ;  /* 0x000000403700780c */ /* 0x000fe40001764270 */
[----:B------:R-:W-:-:S02]  /*7550*/  FMNMX.FTZ R59, R164, R59, !PT ;  /* 0x0000003ba43b7209 */ /* 0x000fc40007810000 */
[----:B------:R-:W-:Y:S01]  /*7560*/  FSEL R174, R31, -INF , !P4 ;  /* 0xff8000001fae7808 */ /* 0x000fe20006000000 */
[----:B------:R-:W-:Y:S01]  /*7570*/  FFMA.FTZ R31, R160, R7, -R35 ;  /* 0x00000007a01f7223 */ /* 0x000fe20000010823 */
[----:B------:R-:W-:Y:S01]  /*7580*/  FMNMX.FTZ R59, R32, R59, !PT ;  /* 0x0000003b203b7209 */ /* 0x000fe20007810000 */
[----:B------:R-:W-:Y:S01]  /*7590*/  MUFU.EX2 R27, R61 ;  /* 0x0000003d001b7308 */ /* 0x000fe20000000800 */
[----:B------:R-:W-:Y:S02]  /*75a0*/  ISETP.GT.AND P4, PT, R55, 0x41, P2 ;  /* 0x000000413700780c */ /* 0x000fe40001784270 */
[----:B------:R-:W-:Y:S02]  /*75b0*/  FMNMX.FTZ R59, R26, R59, !PT ;  /* 0x0000003b1a3b7209 */ /* 0x000fe40007810000 */
[C---:B------:R-:W-:Y:S02]  /*75c0*/  ISETP.LT.OR P3, PT, R53.reuse, 0x41, P3 ;  /* 0x000000413500780c */ /* 0x040fe40001f61670 */
[----:B------:R-:W-:Y:S01]  /*75d0*/  FMNMX.FTZ R59, R30, R59, !PT ;  /* 0x0000003b1e3b7209 */ /* 0x000fe20007810000 */
[----:B------:R-:W-:Y:S01]  /*75e0*/  MUFU.EX2 R178, R178 ;  /* 0x000000b200b27308 */ /* 0x000fe20000000800 */
[----:B------:R-:W-:-:S02]  /*75f0*/  ISETP.LT.OR P4, PT, R53, 0x42, P4 ;  /* 0x000000423500780c */ /* 0x000fc40002781670 */
[----:B------:R-:W-:Y:S02]  /*7600*/  FMNMX.FTZ R59, R8, R59, !PT ;  /* 0x0000003b083b7209 */ /* 0x000fe40007810000 */
[----:B------:R-:W-:Y:S02]  /*7610*/  FSEL R36, R36, -INF , !P3 ;  /* 0xff80000024247808 */ /* 0x000fe40005800000 */
[----:B------:R-:W-:Y:S01]  /*7620*/  FMNMX.FTZ R59, R174, R59, !PT ;  /* 0x0000003bae3b7209 */ /* 0x000fe20007810000 */
[----:B------:R-:W-:Y:S01]  /*7630*/  MUFU.EX2 R29, R29 ;  /* 0x0000001d001d7308 */ /* 0x000fe20000000800 */
[----:B------:R-:W-:Y:S02]  /*7640*/  ISETP.GT.AND P3, PT, R55, 0x49, P2 ;  /* 0x000000493700780c */ /* 0x000fe40001764270 */
[----:B------:R-:W-:Y:S02]  /*7650*/  FMNMX.FTZ R59, R184, R59, !PT ;  /* 0x0000003bb83b7209 */ /* 0x000fe40007810000 */
[----:B------:R-:W-:Y:S01]  /*7660*/  FSEL R166, R37, -INF , !P4 ;  /* 0xff80000025a67808 */ /* 0x000fe20006000000 */
[----:B------:R-:W-:Y:S01]  /*7670*/  FFMA.FTZ R37, R152, R7, -R35 ;  /* 0x0000000798257223 */ /* 0x000fe20000010823 */
[----:B------:R-:W-:Y:S01]  /*7680*/  FMNMX.FTZ R59, R36, R59, !PT ;  /* 0x0000003b243b7209 */ /* 0x000fe20007810000 */
[----:B------:R-:W-:Y:S01]  /*7690*/  MUFU.EX2 R172, R172 ;  /* 0x000000ac00ac7308 */ /* 0x000fe20000000800 */
[----:B------:R-:W-:-:S02]  /*76a0*/  ISETP.GT.AND P4, PT, R55, 0x50, P2 ;  /* 0x000000503700780c */ /* 0x000fc40001784270 */
[----:B------:R-:W-:Y:S02]  /*76b0*/  ISETP.LT.OR P3, PT, R53, 0x4a, P3 ;  /* 0x0000004a3500780c */ /* 0x000fe40001f61670 */
[----:B------:R-:W-:Y:S01]  /*76c0*/  FSEL R160, R39, -INF , !P5 ;  /* 0xff80000027a07808 */ /* 0x000fe20006800000 */
[--C-:B------:R-:W-:Y:S01]  /*76d0*/  FFMA.FTZ R39, R84, R7, -R35.reuse ;  /* 0x0000000754277223 */ /* 0x100fe20000010823 */
[----:B------:R-:W-:Y:S01]  /*76e0*/  FMNMX.FTZ R59, R166, R59, !PT ;  /* 0x0000003ba63b7209 */ /* 0x000fe20007810000 */
[----:B------:R-:W-:Y:S01]  /*76f0*/  MUFU.EX2 R31, R31 ;  /* 0x0000001f001f7308 */ /* 0x000fe20000000800 */
[----:B------:R-:W-:Y:S02]  /*7700*/  ISETP.GT.AND P5, PT, R55, 0x51, P2 ;  /* 0x000000513700780c */ /* 0x000fe400017a4270 */
[----:B------:R-:W-:Y:S01]  /*7710*/  FSEL R168, R38, -INF , !P3 ;  /* 0xff80000026a87808 */ /* 0x000fe20005800000 */
[----:B------:R-:W-:Y:S01]  /*7720*/  FFMA.FTZ R38, R154, R7, -R35 ;  /* 0x000000079a267223 */ /* 0x000fe20000010823 */
[----:B------:R-:W-:-:S02]  /*7730*/  ISETP.LT.OR P4, PT, R53, 0x51, P4 ;  /* 0x000000513500780c */ /* 0x000fc40002781670 */
[----:B------:R-:W-:Y:S01]  /*7740*/  FMNMX.FTZ R59, R160, R59, !PT ;  /* 0x0000003ba03b7209 */ /* 0x000fe20007810000 */
[----:B------:R-:W-:Y:S01]  /*7750*/  MUFU.EX2 R33, R33 ;  /* 0x0000002100217308 */ /* 0x000fe20000000800 */
[----:B------:R-:W-:Y:S02]  /*7760*/  ISETP.GT.AND P3, PT, R55, 0x58, P2 ;  /* 0x000000583700780c */ /* 0x000fe40001764270 */
[----:B------:R-:W-:Y:S02]  /*7770*/  ISETP.LT.OR P5, PT, R53, 0x52, P5 ;  /* 0x000000523500780c */ /* 0x000fe40002fa1670 */
[----:B------:R-:W-:Y:S02]  /*7780*/  FSEL R40, R40, -INF , !P4 ;  /* 0xff80000028287808 */ /* 0x000fe40006000000 */
[----:B------:R-:W-:Y:S01]  /*7790*/  FMNMX.FTZ R59, R168, R59, !PT ;  /* 0x0000003ba83b7209 */ /* 0x000fe20007810000 */
[----:B------:R-:W-:Y:S01]  /*77a0*/  MUFU.EX2 R38, R38 ;  /* 0x0000002600267308 */ /* 0x000fe20000000800 */
[----:B------:R-:W-:-:S02]  /*77b0*/  ISETP.GT.AND P4, PT, R55, 0x59, P2 ;  /* 0x000000593700780c */ /* 0x000fc40001784270 */
[----:B------:R-:W-:Y:S01]  /*77c0*/  FSEL R154, R41, -INF , !P5 ;  /* 0xff800000299a7808 */ /* 0x000fe20006800000 */
[--C-:B------:R-:W-:Y:S01]  /*77d0*/  FFMA.FTZ R41, R82, R7, -R35.reuse ;  /* 0x0000000752297223 */ /* 0x100fe20000010823 */
[----:B------:R-:W-:Y:S02]  /*77e0*/  ISETP.LT.OR P3, PT, R53, 0x59, P3 ;  /* 0x000000593500780c */ /* 0x000fe40001f61670 */
[----:B------:R-:W-:Y:S01]  /*77f0*/  FMNMX.FTZ R59, R40, R59, !PT ;  /* 0x0000003b283b7209 */ /* 0x000fe20007810000 */
[----:B------:R-:W-:Y:S01]  /*7800*/  MUFU.EX2 R37, R37 ;  /* 0x0000002500257308 */ /* 0x000fe20000000800 */
[----:B------:R-:W-:Y:S02]  /*7810*/  ISETP.GT.AND P5, PT, R55, 0x60, P2 ;  /* 0x000000603700780c */ /* 0x000fe400017a4270 */
[----:B------:R-:W-:Y:S02]  /*7820*/  ISETP.LT.OR P4, PT, R53, 0x5a, P4 ;  /* 0x0000005a3500780c */ /* 0x000fe40002781670 */
[----:B------:R-:W-:Y:S01]  /*7830*/  FSEL R152, R43, -INF , !P3 ;  /* 0xff8000002b987808 */ /* 0x000fe20005800000 */
[----:B------:R-:W-:Y:S01]  /*7840*/  FFMA.FTZ R43, R78, R7, -R35 ;  /* 0x000000074e2b7223 */ /* 0x000fe20000010823 */
[----:B------:R-:W-:Y:S01]  /*7850*/  FMNMX.FTZ R59, R154, R59, !PT ;  /* 0x0000003b9a3b7209 */ /* 0x000fe20007810000 */
[----:B------:R-:W-:Y:S01]  /*7860*/  MUFU.EX2 R39, R39 ;  /* 0x0000002700277308 */ /* 0x000fe20000000800 */
[----:B------:R-:W-:-:S02]  /*7870*/  ISETP.GT.AND P3, PT, R55, 0x61, P2 ;  /* 0x000000613700780c */ /* 0x000fc40001764270 */
[----:B------:R-:W-:Y:S01]  /*7880*/  FSEL R162, R42, -INF , !P4 ;  /* 0xff8000002aa27808 */ /* 0x000fe20006000000 */
[-CC-:B------:R-:W-:Y:S01]  /*7890*/  FFMA.FTZ R42, R170, R7.reuse, -R35.reuse ;  /* 0x00000007aa2a7223 */ /* 0x180fe20000010823 */
[----:B------:R-:W-:Y:S01]  /*78a0*/  ISETP.LT.OR P5, PT, R53, 0x61, P5 ;  /* 0x000000613500780c */ /* 0x000fe20002fa1670 */
[----:B------:R-:W-:Y:S01]  /*78b0*/  FFMA.FTZ R170, R86, R7, -R35 ;  /* 0x0000000756aa7223 */ /* 0x000fe20000010823 */
[----:B------:R-:W-:Y:S01]  /*78c0*/  FMNMX.FTZ R59, R152, R59, !PT ;  /* 0x0000003b983b7209 */ /* 0x000fe20007810000 */
[----:B------:R-:W-:Y:S01]  /*78d0*/  MUFU.EX2 R41, R41 ;  /* 0x0000002900297308 */ /* 0x000fe20000000800 */
[----:B------:R-:W-:Y:S02]  /*78e0*/  ISETP.GT.AND P4, PT, R55, 0x68, P2 ;  /* 0x000000683700780c */ /* 0x000fe40001784270 */
[----:B------:R-:W-:Y:S02]  /*78f0*/  ISETP.LT.OR P3, PT, R53, 0x62, P3 ;  /* 0x000000623500780c */ /* 0x000fe40001f61670 */
[----:B------:R-:W-:-:S02]  /*7900*/  FSEL R44, R44, -INF , !P5 ;  /* 0xff8000002c2c7808 */ /* 0x000fc40006800000 */
[----:B------:R-:W-:Y:S01]  /*7910*/  FMNMX.FTZ R59, R162, R59, !PT ;  /* 0x0000003ba23b7209 */ /* 0x000fe20007810000 */
[----:B------:R-:W-:Y:S01]  /*7920*/  MUFU.EX2 R42, R42 ;  /* 0x0000002a002a7308 */ /* 0x000fe20000000800 */
[----:B------:R-:W-:Y:S02]  /*7930*/  ISETP.GT.AND P5, PT, R55, 0x69, P2 ;  /* 0x000000693700780c */ /* 0x000fe400017a4270 */
[----:B------:R-:W-:Y:S01]  /*7940*/  FSEL R86, R45, -INF , !P3 ;  /* 0xff8000002d567808 */ /* 0x000fe20005800000 */
[-CC-:B------:R-:W-:Y:S01]  /*7950*/  FFMA.FTZ R45, R68, R7.reuse, -R35.reuse ;  /* 0x00000007442d7223 */ /* 0x180fe20000010823 */
[----:B------:R-:W-:Y:S01]  /*7960*/  ISETP.LT.OR P4, PT, R53, 0x69, P4 ;  /* 0x000000693500780c */ /* 0x000fe20002781670 */
[----:B------:R-:W-:Y:S01]  /*7970*/  FFMA.FTZ R68, R76, R7, -R35 ;  /* 0x000000074c447223 */ /* 0x000fe20000010823 */
[----:B------:R-:W-:Y:S01]  /*7980*/  FMNMX.FTZ R59, R44, R59, !PT ;  /* 0x0000003b2c3b7209 */ /* 0x000fe20007810000 */
[----:B------:R-:W-:Y:S01]  /*7990*/  MUFU.EX2 R170, R170 ;  /* 0x000000aa00aa7308 */ /* 0x000fe20000000800 */
[----:B------:R-:W-:-:S02]  /*79a0*/  ISETP.GT.AND P3, PT, R55, 0x70, P2 ;  /* 0x000000703700780c */ /* 0x000fc40001764270 */
[----:B------:R-:W-:Y:S02]  /*79b0*/  ISETP.LT.OR P5, PT, R53, 0x6a, P5 ;  /* 0x0000006a3500780c */ /* 0x000fe40002fa1670 */
[----:B------:R-:W-:Y:S01]  /*79c0*/  FSEL R84, R49, -INF , !P4 ;  /* 0xff80000031547808 */ /* 0x000fe20006000000 */
[----:B------:R-:W-:Y:S01]  /*79d0*/  FFMA.FTZ R49, R66, R7, -R35 ;  /* 0x0000000742317223 */ /* 0x000fe20000010823 */
[----:B------:R-:W-:Y:S01]  /*79e0*/  FMNMX.FTZ R59, R86, R59, !PT ;  /* 0x0000003b563b7209 */ /* 0x000fe20007810000 */
[----:B------:R-:W-:Y:S01]  /*79f0*/  MUFU.EX2 R43, R43 ;  /* 0x0000002b002b7308 */ /* 0x000fe20000000800 */
[----:B------:R-:W-:Y:S02]  /*7a00*/  ISETP.GT.AND P4, PT, R55, 0x71, P2 ;  /* 0x000000713700780c */ /* 0x000fe40001784270 */
[----:B------:R-:W-:Y:S02]  /*7a10*/  FSEL R46, R46, -INF , !P5 ;  /* 0xff8000002e2e7808 */ /* 0x000fe40006800000 */
[----:B------:R-:W-:-:S02]  /*7a20*/  ISETP.LT.OR P3, PT, R53, 0x71, P3 ;  /* 0x000000713500780c */ /* 0x000fc40001f61670 */
        /* <DEDUP_REMOVED lines=13> */
[-CC-:B------:R-:W-:Y:S01]  /*7b00*/  FFMA.FTZ R70, R74, R7.reuse, -R35.reuse ;  /* 0x000000074a467223 */ /* 0x180fe20000010823 */
[----:B------:R-:W-:Y:S01]  /*7b10*/  ISETP.LT.OR P2, PT, R53, 0x7a, P2 ;  /* 0x0000007a3500780c */ /* 0x000fe20001741670 */
[-CC-:B------:R-:W-:Y:S01]  /*7b20*/  FFMA.FTZ R53, R62, R7.reuse, -R35.reuse ;  /* 0x000000073e357223 */ /* 0x180fe20000010823 */
[----:B------:R-:W-:Y:S01]  /*7b30*/  FSEL R186, R50, -INF , !P5 ;  /* 0xff80000032ba7808 */ /* 0x000fe20006800000 */
[--C-:B------:R-:W-:Y:S01]  /*7b40*/  FFMA.FTZ R50, R72, R7, -R35.reuse ;  /* 0x0000000748327223 */ /* 0x100fe20000010823 */
[----:B------:R-:W-:Y:S01]  /*7b50*/  FMNMX.FTZ R59, R80, R59, !PT ;  /* 0x0000003b503b7209 */ /* 0x000fe20007810000 */
[----:B------:R-:W-:Y:S01]  /*7b60*/  MUFU.EX2 R48, R48 ;  /* 0x0000003000307308 */ /* 0x000fe20000000800 */
[----:B------:R-:W-:Y:S01]  /*7b70*/  FSEL R78, R51, -INF , !P2 ;  /* 0xff800000334e7808 */ /* 0x000fe20005000000 */
[----:B------:R-:W-:Y:S01]  /*7b80*/  FFMA.FTZ R51, R60, R7, -R35 ;  /* 0x000000073c337223 */ /* 0x000fe20000010823 */
[----:B------:R-:W-:-:S02]  /*7b90*/  FMNMX.FTZ R59, R186, R59, !PT ;  /* 0x0000003bba3b7209 */ /* 0x000fc40007810000 */
[----:B------:R-:W-:Y:S02]  /*7ba0*/  FSEL R60, R34, RZ, P6 ;  /* 0x000000ff223c7208 */ /* 0x000fe40003000000 */
[----:B------:R-:W-:Y:S01]  /*7bb0*/  FMNMX.FTZ R59, R78, R59, !PT ;  /* 0x0000003b4e3b7209 */ /* 0x000fe20007810000 */
[----:B------:R-:W-:Y:S02]  /*7bc0*/  MUFU.EX2 R50, R50 ;  /* 0x0000003200327308 */ /* 0x000fe40000000800 */
[----:B------:R-:W-:Y:S02]  /*7bd0*/  FADD.FTZ R60, -R60, R5 ;  /* 0x000000053c3c7221 */ /* 0x000fe40000010100 */
[----:B------:R-:W0:Y:S02]  /*7be0*/  SHFL.BFLY PT, R72, R59, 0x2, 0x1f ;  /* 0x0c401f003b487f89 */ /* 0x000e2400000e0000 */
[-C--:B------:R-:W-:Y:S02]  /*7bf0*/  FMUL.FTZ R5, R60, R7.reuse ;  /* 0x000000073c057220 */ /* 0x080fe40000410000 */
[----:B------:R-:W-:Y:S08]  /*7c00*/  MUFU.EX2 R47, R47 ;  /* 0x0000002f002f7308 */ /* 0x000ff00000000800 */
[----:B------:R-:W1:Y:S08]  /*7c10*/  MUFU.EX2 R5, R5 ;  /* 0x0000000500057308 */ /* 0x000e700000000800 */
[----:B------:R-:W-:Y:S01]  /*7c20*/  MUFU.EX2 R70, R70 ;  /* 0x0000004600467308 */ /* 0x000fe20000000800 */
[----:B0-----:R-:W-:Y:S01]  /*7c30*/  FMNMX.FTZ R72, R59, R72, !PT ;  /* 0x000000483b487209 */ /* 0x001fe20007810000 */
[----:B------:R-:W-:-:S06]  /*7c40*/  FFMA.FTZ R59, R54, R7, -R35 ;  /* 0x00000007363b7223 */ /* 0x000fcc0000010823 */
[----:B------:R-:W-:Y:S01]  /*7c50*/  MUFU.EX2 R49, R49 ;  /* 0x0000003100317308 */ /* 0x000fe20000000800 */
[----:B------:R-:W0:Y:S01]  /*7c60*/  SHFL.BFLY PT, R55, R72, 0x1, 0x1f ;  /* 0x0c201f0048377f89 */ /* 0x000e2200000e0000 */
[-C--:B-1----:R-:W-:Y:S01]  /*7c70*/  FMUL.FTZ R88, R88, R5.reuse ;  /* 0x0000000558587220 */ /* 0x082fe20000410000 */
        /* <DEDUP_REMOVED lines=20> */
[----:B------:R-:W-:Y:S01]  /*7dc0*/  FMUL.FTZ R125, R125, R5 ;  /* 0x000000057d7d7220 */ /* 0x000fe20000410000 */
[----:B------:R-:W-:Y:S01]  /*7dd0*/  MUFU.EX2 R58, R58 ;  /* 0x0000003a003a7308 */ /* 0x000fe20000000800 */
[----:B0-----:R-:W-:Y:S01]  /*7de0*/  FMNMX.FTZ R54, R72, R55, !PT ;  /* 0x0000003748367209 */ /* 0x001fe20007810000 */
[-C--:B------:R-:W-:Y:S01]  /*7df0*/  FMUL.FTZ R128, R128, R5.reuse ;  /* 0x0000000580807220 */ /* 0x080fe20000410000 */
[-C--:B------:R-:W-:Y:S01]  /*7e00*/  FMUL.FTZ R129, R129, R5.reuse ;  /* 0x0000000581817220 */ /* 0x080fe20000410000 */
[----:B------:R-:W-:Y:S01]  /*7e10*/  FMUL.FTZ R132, R132, R5 ;  /* 0x0000000584847220 */ /* 0x000fe20000410000 */
[C---:B------:R-:W-:Y:S01]  /*7e20*/  FSETP.NEU.FTZ.AND P2, PT, R54.reuse, -INF , PT ;  /* 0xff8000003600780b */ /* 0x040fe20003f5d000 */
[----:B------:R-:W-:Y:S01]  /*7e30*/  FMUL.FTZ R35, R54, R7 ;  /* 0x0000000736237220 */ /* 0x000fe20000410000 */
[-C--:B------:R-:W-:Y:S01]  /*7e40*/  FMUL.FTZ R133, R133, R5.reuse ;  /* 0x0000000585857220 */ /* 0x080fe20000410000 */
[----:B------:R-:W-:Y:S01]  /*7e50*/  MUFU.EX2 R53, R53 ;  /* 0x0000003500357308 */ /* 0x000fe20000000800 */
[-C--:B------:R-:W-:Y:S01]  /*7e60*/  FMUL.FTZ R136, R136, R5.reuse ;  /* 0x0000000588887220 */ /* 0x080fe20000410000 */
[-C--:B------:R-:W-:Y:S01]  /*7e70*/  FMUL.FTZ R137, R137, R5.reuse ;  /* 0x0000000589897220 */ /* 0x080fe20000410000 */
[----:B------:R-:W-:Y:S01]  /*7e80*/  FSEL R35, R35, RZ, P2 ;  /* 0x000000ff23237208 */ /* 0x000fe20001000000 */
[-C--:B------:R-:W-:Y:S01]  /*7e90*/  FMUL.FTZ R140, R140, R5.reuse ;  /* 0x000000058c8c7220 */ /* 0x080fe20000410000 */
[-C--:B------:R-:W-:Y:S01]  /*7ea0*/  FMUL.FTZ R141, R141, R5.reuse ;  /* 0x000000058d8d7220 */ /* 0x080fe20000410000 */
[-C--:B------:R-:W-:Y:S01]  /*7eb0*/  FMUL.FTZ R144, R144, R5.reuse ;  /* 0x0000000590907220 */ /* 0x080fe20000410000 */
[----:B------:R-:W-:Y:S01]  /*7ec0*/  FMUL.FTZ R145, R145, R5 ;  /* 0x0000000591917220 */ /* 0x000fe20000410000 */
[--C-:B------:R-:W-:Y:S01]  /*7ed0*/  FFMA.FTZ R173, R28, R7, -R35.reuse ;  /* 0x000000071cad7223 */ /* 0x100fe20000010823 */
[----:B------:R-:W-:Y:S01]  /*7ee0*/  FFMA.FTZ R28, R5, R3, R180 ;  /* 0x00000003051c7223 */ /* 0x000fe200000100b4 */
[----:B------:R-:W-:Y:S01]  /*7ef0*/  FFMA.FTZ R175, R32, R7, -R35 ;  /* 0x0000000720af7223 */ /* 0x000fe20000010823 */
[----:B------:R-:W-:-:S02]  /*7f00*/  IMAD.U32 R32, RZ, RZ, UR42 ;  /* 0x0000002aff207e24 */ /* 0x000fc4000f8e00ff */
[-CC-:B------:R-:W-:Y:S01]  /*7f10*/  FFMA.FTZ R181, R57, R7.reuse, -R35.reuse ;  /* 0x0000000739b57223 */ /* 0x180fe20000010823 */
[----:B------:R-:W-:Y:S01]  /*7f20*/  FADD.FTZ R3, R21, R28 ;  /* 0x0000001c15037221 */ /* 0x000fe20000010000 */
[-CC-:B------:R-:W-:Y:S01]  /*7f30*/  FFMA.FTZ R169, R30, R7.reuse, -R35.reuse ;  /* 0x000000071ea97223 */ /* 0x180fe20000010823 */
[-C--:B------:R-:W-:Y:S01]  /*7f40*/  FFMA.FTZ R10, R10, R7.reuse, -R35 ;  /* 0x000000070a0a7223 */ /* 0x080fe20000010823 */
[----:B------:R-:W-:Y:S01]  /*7f50*/  @!P1 LEA R32, R32, UR41, 0x3 ;  /* 0x0000002920209c11 */ /* 0x000fe2000f8e18ff */
[----:B------:R-:W-:Y:S01]  /*7f60*/  FADD.FTZ R28, R182, R3 ;  /* 0x00000003b61c7221 */ /* 0x000fe20000010000 */
[----:B------:R-:W-:Y:S01]  /*7f70*/  MUFU.EX2 R181, R181 ;  /* 0x000000b500b57308 */ /* 0x000fe20000000800 */
[-CC-:B------:R-:W-:Y:S01]  /*7f80*/  FFMA.FTZ R183, R12, R7.reuse, -R35.reuse ;  /* 0x000000070cb77223 */ /* 0x180fe20000010823 */
[----:B------:R-:W-:Y:S01]  /*7f90*/  FFMA.FTZ R12, R14, R7, -R35 ;  /* 0x000000070e0c7223 */ /* 0x000fe20000010823 */
[----:B------:R-:W-:Y:S01]  /*7fa0*/  FADD.FTZ R3, R25, R28 ;  /* 0x0000001c19037221 */ /* 0x000fe20000010000 */
[----:B------:R-:W-:-:S02]  /*7fb0*/  @!P1 VIADD R32, R32, 0x28860 ;  /* 0x0002886020209836 */ /* 0x000fc40000000000 */
[-CC-:B------:R-:W-:Y:S01]  /*7fc0*/  FFMA.FTZ R177, R20, R7.reuse, -R35.reuse ;  /* 0x0000000714b17223 */ /* 0x180fe20000010823 */
[-C--:B------:R-:W-:Y:S01]  /*7fd0*/  FFMA.FTZ R14, R158, R7.reuse, -R35 ;  /* 0x000000079e0e7223 */ /* 0x080fe20000010823 */
[----:B------:R-:W-:Y:S01]  /*7fe0*/  FADD.FTZ R28, R176, R3 ;  /* 0x00000003b01c7221 */ /* 0x000fe20000010000 */
[----:B------:R-:W-:Y:S01]  /*7ff0*/  MUFU.EX2 R10, R10 ;  /* 0x0000000a000a7308 */ /* 0x000fe20000000800 */
[----:B------:R-:W-:Y:S01]  /*8000*/  @!P1 PRMT R32, RZ, 0x654, R32 ;  /* 0x00000654ff209816 */ /* 0x000fe20000000020 */
[-CC-:B------:R-:W-:Y:S01]  /*8010*/  FFMA.FTZ R165, R36, R7.reuse, -R35.reuse ;  /* 0x0000000724a57223 */ /* 0x180fe20000010823 */
[----:B------:R-:W-:Y:S01]  /*8020*/  FADD.FTZ R3, R27, R28 ;  /* 0x0000001c1b037221 */ /* 0x000fe20000010000 */
[-CC-:B------:R-:W-:Y:S01]  /*8030*/  FFMA.FTZ R179, R156, R7.reuse, -R35.reuse ;  /* 0x000000079cb37223 */ /* 0x180fe20000010823 */
[----:B------:R0:W-:Y:S01]  /*8040*/  @!P1 SYNCS.ARRIVE.TRANS64.RED.A1T0 RZ, [R32+URZ], RZ ;  /* 0x000000ff20ff99a7 */ /* 0x0001e2000810043f */
[-C--:B------:R-:W-:Y:S01]  /*8050*/  FFMA.FTZ R20, R24, R7.reuse, -R35 ;  /* 0x0000000718147223 */ /* 0x080fe20000010823 */
[----:B------:R-:W-:Y:S01]  /*8060*/  FADD.FTZ R28, R178, R3 ;  /* 0x00000003b21c7221 */ /* 0x000fe20000010000 */
[----:B------:R-:W-:Y:S01]  /*8070*/  MUFU.EX2 R183, R183 ;  /* 0x000000b700b77308 */ /* 0x000fe20000000800 */
[-CC-:B------:R-:W-:Y:S01]  /*8080*/  FFMA.FTZ R24, R164, R7.reuse, -R35.reuse ;  /* 0x00000007a4187223 */ /* 0x180fe20000010823 */
[----:B------:R-:W-:Y:S01]  /*8090*/  F2FP.BF16.F32.PACK_AB R180, R21, R180 ;  /* 0x000000b415b4723e */ /* 0x000fe200000010ff */
[----:B------:R-:W-:Y:S01]  /*80a0*/  FADD.FTZ R3, R29, R28 ;  /* 0x0000001c1d037221 */ /* 0x000fe20000010000 */
[-CC-:B------:R-:W-:Y:S01]  /*80b0*/  FFMA.FTZ R26, R26, R7.reuse, -R35.reuse ;  /* 0x000000071a1a7223 */ /* 0x180fe20000010823 */
[-CC-:B------:R-:W-:Y:S01]  /*80c0*/  FFMA.FTZ R8, R8, R7.reuse, -R35.reuse ;  /* 0x0000000708087223 */ /* 0x180fe20000010823 */
        /* <DEDUP_REMOVED lines=8> */
[-CC-:B------:R-:W-:Y:S01]  /*8150*/  FFMA.FTZ R40, R40, R7.reuse, -R35.reuse ;  /* 0x0000000728287223 */ /* 0x180fe20000010823 */
[----:B------:R-:W-:Y:S01]  /*8160*/  FADD.FTZ R57, R33, R28 ;  /* 0x0000001c21397221 */ /* 0x000fe20000010000 */
[-C--:B------:R-:W-:Y:S01]  /*8170*/  FFMA.FTZ R28, R184, R7.reuse, -R35 ;  /* 0x00000007b81c7223 */ /* 0x080fe20000010823 */
[-C--:B------:R-:W-:Y:S01]  /*8180*/  FMUL.FTZ R6, R6, R7.reuse ;  /* 0x0000000706067220 */ /* 0x080fe20000410000 */
[----:B------:R-:W-:Y:S01]  /*8190*/  MUFU.EX2 R177, R177 ;  /* 0x000000b100b17308 */ /* 0x000fe20000000800 */
[----:B------:R-:W-:Y:S01]  /*81a0*/  FADD.FTZ R30, R38, R57 ;  /* 0x00000039261e7221 */ /* 0x000fe20000010000 */
[-CC-:B------:R-:W-:Y:S01]  /*81b0*/  FFMA.FTZ R154, R154, R7.reuse, -R35.reuse ;  /* 0x000000079a9a7223 */ /* 0x180fe20000010823 */
[----:B------:R-:W-:Y:S01]  /*81c0*/  F2FP.BF16.F32.PACK_AB R182, R25, R182 ;  /* 0x000000b619b6723e */ /* 0x000fe200000010ff */
        /* <DEDUP_REMOVED lines=13> */
[----:B------:R-:W-:Y:S01]  /*82a0*/  FADD.FTZ R32, R39, R32 ;  /* 0x0000002027207221 */ /* 0x000fe20000010000 */
[-CC-:B------:R-:W-:Y:S01]  /*82b0*/  FFMA.FTZ R186, R186, R7.reuse, -R35.reuse ;  /* 0x00000007baba7223 */ /* 0x180fe20000010823 */
[----:B------:R-:W-:Y:S01]  /*82c0*/  ISETP.GT.AND P2, PT, R4, UR55, PT ;  /* 0x0000003704007c0c */ /* 0x000fe2000bf44270 */
[----:B------:R-:W-:Y:S01]  /*82d0*/  UMOV UR42, UR54 ;  /* 0x00000036002a7c82 */ /* 0x000fe20008000000 */
[----:B------:R-:W-:Y:S01]  /*82e0*/  FADD.FTZ R3, R41, R32 ;  /* 0x0000002029037221 */ /* 0x000fe20000010000 */
[-CC-:B------:R-:W-:Y:S01]  /*82f0*/  FFMA.FTZ R32, R162, R7.reuse, -R35.reuse ;  /* 0x00000007a2207223 */ /* 0x180fe20000010823 */
[----:B------:R-:W-:Y:S01]  /*8300*/  FFMA.FTZ R35, R78, R7, -R35 ;  /* 0x000000074e237223 */ /* 0x000fe20000010823 */
[----:B------:R-:W2:Y:S01]  /*8310*/  MUFU.EX2 R179, R179 ;  /* 0x000000b300b37308 */ /* 0x000ea20000000800 */
[----:B------:R-:W-:Y:S01]  /*8320*/  FADD.FTZ R36, R48, R3 ;  /* 0x0000000330247221 */ /* 0x000fe20000010000 */
[----:B-1----:R-:W-:Y:S01]  /*8330*/  FFMA.FTZ R3, R6, R2, R181 ;  /* 0x0000000206037223 */ /* 0x002fe200000100b5 */
[-C--:B------:R-:W-:Y:S01]  /*8340*/  FMUL.FTZ R148, R148, R5.reuse ;  /* 0x0000000594947220 */ /* 0x080fe20000410000 */
[----:B------:R-:W-:Y:S01]  /*8350*/  FMUL.FTZ R149, R149, R5 ;  /* 0x0000000595957220 */ /* 0x000fe20000410000 */
        /* <DEDUP_REMOVED lines=11> */
[----:B------:R-:W3:Y:S01]  /*8410*/  MUFU.EX2 R173, R173 ;  /* 0x000000ad00ad7308 */ /* 0x000ee20000000800 */
[----:B------:R-:W-:Y:S01]  /*8420*/  FADD.FTZ R36, R68, R57 ;  /* 0x0000003944247221 */ /* 0x000fe20000010000 */
[----:B------:R-:W-:Y:S01]  /*8430*/  FADD.FTZ R3, R177, R2 ;  /* 0x00000002b1037221 */ /* 0x000fe20000010000 */
[-C--:B------:R-:W-:Y:S01]  /*8440*/  FMUL.FTZ R98, R98, R6.reuse ;  /* 0x0000000662627220 */ /* 0x080fe20000410000 */
[-C--:B------:R-:W-:Y:S01]  /*8450*/  FMUL.FTZ R99, R99, R6.reuse ;  /* 0x0000000663637220 */ /* 0x080fe20000410000 */
[----:B------:R-:W-:Y:S01]  /*8460*/  FADD.FTZ R21, R47, R36 ;  /* 0x000000242f157221 */ /* 0x000fe20000010000 */
[----:B0-----:R-:W-:Y:S01]  /*8470*/  FADD.FTZ R2, R14, R3 ;  /* 0x000000030e027221 */ /* 0x001fe20000010000 */
[-C--:B------:R-:W-:Y:S01]  /*8480*/  FMUL.FTZ R102, R102, R6.reuse ;  /* 0x0000000666667220 */ /* 0x080fe20000410000 */
[----:B------:R-:W0:Y:S01]  /*8490*/  MUFU.EX2 R24, R24 ;  /* 0x0000001800187308 */ /* 0x000e220000000800 */
[----:B------:R-:W-:Y:S01]  /*84a0*/  FADD.FTZ R36, R70, R21 ;  /* 0x0000001546247221 */ /* 0x000fe20000010000 */
[----:B--2---:R-:W-:Y:S01]  /*84b0*/  FADD.FTZ R3, R179, R2 ;  /* 0x00000002b3037221 */ /* 0x004fe20000010000 */
[-C--:B------:R-:W-:Y:S01]  /*84c0*/  FMUL.FTZ R103, R103, R6.reuse ;  /* 0x0000000667677220 */ /* 0x080fe20000410000 */
[-C--:B------:R-:W-:Y:S01]  /*84d0*/  FMUL.FTZ R106, R106, R6.reuse ;  /* 0x000000066a6a7220 */ /* 0x080fe20000410000 */
[----:B------:R-:W-:Y:S01]  /*84e0*/  FADD.FTZ R21, R49, R36 ;  /* 0x0000002431157221 */ /* 0x000fe20000010000 */
[----:B-1----:R-:W-:Y:S01]  /*84f0*/  FADD.FTZ R2, R20, R3 ;  /* 0x0000000314027221 */ /* 0x002fe20000010000 */
[-C--:B------:R-:W-:Y:S01]  /*8500*/  FMUL.FTZ R107, R107, R6.reuse ;  /* 0x000000066b6b7220 */ /* 0x080fe20000410000 */
[----:B------:R-:W1:Y:S01]  /*8510*/  MUFU.EX2 R175, R175 ;  /* 0x000000af00af7308 */ /* 0x000e620000000800 */
[----:B------:R-:W-:Y:S01]  /*8520*/  FADD.FTZ R36, R64, R21 ;  /* 0x0000001540247221 */ /* 0x000fe20000010000 */
[----:B---3--:R-:W-:Y:S01]  /*8530*/  FADD.FTZ R3, R173, R2 ;  /* 0x00000002ad037221 */ /* 0x008fe20000010000 */
[-C--:B------:R-:W-:Y:S01]  /*8540*/  FMUL.FTZ R110, R110, R6.reuse ;  /* 0x000000066e6e7220 */ /* 0x080fe20000410000 */
[-C--:B------:R-:W-:Y:S01]  /*8550*/  FMUL.FTZ R111, R111, R6.reuse ;  /* 0x000000066f6f7220 */ /* 0x080fe20000410000 */
[----:B------:R-:W-:Y:S01]  /*8560*/  FADD.FTZ R21, R51, R36 ;  /* 0x0000002433157221 */ /* 0x000fe20000010000 */
[-C--:B------:R-:W-:Y:S01]  /*8570*/  FMUL.FTZ R114, R114, R6.reuse ;  /* 0x0000000672727220 */ /* 0x080fe20000410000 */
[-C--:B------:R-:W-:Y:S01]  /*8580*/  FMUL.FTZ R115, R115, R6.reuse ;  /* 0x0000000673737220 */ /* 0x080fe20000410000 */
[----:B------:R-:W2:Y:S01]  /*8590*/  MUFU.EX2 R26, R26 ;  /* 0x0000001a001a7308 */ /* 0x000ea20000000800 */
[----:B0-----:R-:W-:Y:S01]  /*85a0*/  FADD.FTZ R2, R24, R3 ;  /* 0x0000000318027221 */ /* 0x001fe20000010000 */
[----:B------:R-:W-:Y:S01]  /*85b0*/  FADD.FTZ R36, R58, R21 ;  /* 0x000000153a247221 */ /* 0x000fe20000010000 */
[-C--:B------:R-:W-:Y:S01]  /*85c0*/  FMUL.FTZ R118, R118, R6.reuse ;  /* 0x0000000676767220 */ /* 0x080fe20000410000 */
[-C--:B------:R-:W-:Y:S01]  /*85d0*/  FMUL.FTZ R119, R119, R6.reuse ;  /* 0x0000000677777220 */ /* 0x080fe20000410000 */
[-C--:B------:R-:W-:Y:S01]  /*85e0*/  FMUL.FTZ R122, R122, R6.reuse ;  /* 0x000000067a7a7220 */ /* 0x080fe20000410000 */
[----:B------:R-:W-:Y:S01]  /*85f0*/  FADD.FTZ R21, R53, R36 ;  /* 0x0000002435157221 */ /* 0x000fe20000010000 */
[-C--:B------:R-:W-:Y:S01]  /*8600*/  FMUL.FTZ R123, R123, R6.reuse ;  /* 0x000000067b7b7220 */ /* 0x080fe20000410000 */
[----:B------:R-:W0:Y:S01]  /*8610*/  MUFU.EX2 R56, R56 ;  /* 0x0000003800387308 */ /* 0x000e220000000800 */
        /* <DEDUP_REMOVED lines=16> */
[----:B0-----:R-:W-:Y:S01]  /*8720*/  FADD.FTZ R36, R56, R21 ;  /* 0x0000001538247221 */ /* 0x001fe20000010000 */
[-C--:B------:R-:W-:Y:S01]  /*8730*/  FMUL.FTZ R150, R150, R6.reuse ;  /* 0x0000000696967220 */ /* 0x080fe20000410000 */
[----:B------:R-:W-:Y:S01]  /*8740*/  FMUL.FTZ R151, R151, R6 ;  /* 0x0000000697977220 */ /* 0x000fe20000410000 */
[----:B------:R-:W-:Y:S01]  /*8750*/  F2FP.BF16.F32.PACK_AB R176, R27, R176 ;  /* 0x000000b01bb0723e */ /* 0x000fe200000010ff */
[----:B------:R-:W-:Y:S01]  /*8760*/  VIADD R4, R4, 0xffffffff ;  /* 0xffffffff04047836 */ /* 0x000fe20000000000 */
[----:B------:R-:W-:Y:S01]  /*8770*/  F2FP.BF16.F32.PACK_AB R178, R29, R178 ;  /* 0x000000b21db2723e */ /* 0x000fe200000010ff */
[----:B------:R-:W-:Y:S01]  /*8780*/  IMAD.MOV.U32 R5, RZ, RZ, R34 ;  /* 0x000000ffff057224 */ /* 0x000fe200078e0022 */
[----:B------:R-:W0:Y:S01]  /*8790*/  MUFU.EX2 R171, R171 ;  /* 0x000000ab00ab7308 */ /* 0x000e220000000800 */
[----:B-1----:R-:W-:Y:S01]  /*87a0*/  FADD.FTZ R21, R169, R2 ;  /* 0x00000002a9157221 */ /* 0x002fe20000010000 */
[----:B------:R-:W-:Y:S01]  /*87b0*/  F2FP.BF16.F32.PACK_AB R172, R31, R172 ;  /* 0x000000ac1fac723e */ /* 0x000fe200000010ff */
[----:B------:R-:W-:Y:S01]  /*87c0*/  IMAD.MOV.U32 R6, RZ, RZ, R54 ;  /* 0x000000ffff067224 */ /* 0x000fe200078e0036 */
[----:B------:R-:W-:-:S02]  /*87d0*/  F2FP.BF16.F32.PACK_AB R174, R38, R33 ;  /* 0x0000002126ae723e */ /* 0x000fc400000010ff */
[----:B------:R-:W-:Y:S02]  /*87e0*/  F2FP.BF16.F32.PACK_AB R170, R39, R170 ;  /* 0x000000aa27aa723e */ /* 0x000fe400000010ff */
[----:B------:R-:W1:Y:S01]  /*87f0*/  MUFU.EX2 R28, R28 ;  /* 0x0000001c001c7308 */ /* 0x000e620000000800 */
[----:B--2---:R-:W-:Y:S01]  /*8800*/  FADD.FTZ R2, R8, R21 ;  /* 0x0000001508027221 */ /* 0x004fe20000010000 */
[----:B------:R-:W-:Y:S02]  /*8810*/  F2FP.BF16.F32.PACK_AB R164, R48, R41 ;  /* 0x0000002930a4723e */ /* 0x000fe400000010ff */
[----:B------:R-:W-:Y:S02]  /*8820*/  F2FP.BF16.F32.PACK_AB R166, R50, R43 ;  /* 0x0000002b32a6723e */ /* 0x000fe400000010ff */
[----:B------:R-:W-:Y:S02]  /*8830*/  F2FP.BF16.F32.PACK_AB R160, R68, R45 ;  /* 0x0000002d44a0723e */ /* 0x000fe400000010ff */
[----:B------:R-:W2:Y:S01]  /*8840*/  MUFU.EX2 R165, R165 ;  /* 0x000000a500a57308 */ /* 0x000ea20000000800 */
[----:B0-----:R-:W-:Y:S01]  /*8850*/  FADD.FTZ R21, R171, R2 ;  /* 0x00000002ab157221 */ /* 0x001fe20000010000 */
[----:B------:R-:W-:-:S02]  /*8860*/  F2FP.BF16.F32.PACK_AB R162, R70, R47 ;  /* 0x0000002f46a2723e */ /* 0x000fc400000010ff */
[----:B------:R-:W-:Y:S02]  /*8870*/  F2FP.BF16.F32.PACK_AB R156, R64, R49 ;  /* 0x00000031409c723e */ /* 0x000fe400000010ff */
[----:B------:R-:W-:Y:S02]  /*8880*/  F2FP.BF16.F32.PACK_AB R158, R58, R51 ;  /* 0x000000333a9e723e */ /* 0x000fe400000010ff */
[----:B------:R-:W0:Y:S01]  /*8890*/  MUFU.EX2 R30, R30 ;  /* 0x0000001e001e7308 */ /* 0x000e220000000800 */
[----:B-1----:R-:W-:Y:S01]  /*88a0*/  FADD.FTZ R2, R28, R21 ;  /* 0x000000151c027221 */ /* 0x002fe20000010000 */
[----:B------:R-:W-:Y:S02]  /*88b0*/  F2FP.BF16.F32.PACK_AB R181, R10, R181 ;  /* 0x000000b50ab5723e */ /* 0x000fe400000010ff */
[----:B------:R-:W-:Y:S02]  /*88c0*/  F2FP.BF16.F32.PACK_AB R183, R12, R183 ;  /* 0x000000b70cb7723e */ /* 0x000fe400000010ff */
[----:B------:R-:W-:-:S02]  /*88d0*/  F2FP.BF16.F32.PACK_AB R177, R14, R177 ;  /* 0x000000b10eb1723e */ /* 0x000fc400000010ff */
[----:B------:R-:W1:Y:S01]  /*88e0*/  MUFU.EX2 R167, R167 ;  /* 0x000000a700a77308 */ /* 0x000e620000000800 */
[----:B--2---:R-:W-:Y:S01]  /*88f0*/  FADD.FTZ R21, R165, R2 ;  /* 0x00000002a5157221 */ /* 0x004fe20000010000 */
[----:B------:R-:W-:Y:S02]  /*8900*/  F2FP.BF16.F32.PACK_AB R179, R20, R179 ;  /* 0x000000b314b3723e */ /* 0x000fe400000010ff */
[----:B------:R-:W-:Y:S02]  /*8910*/  F2FP.BF16.F32.PACK_AB R173, R24, R173 ;  /* 0x000000ad18ad723e */ /* 0x000fe400000010ff */
[----:B------:R-:W-:Y:S02]  /*8920*/  F2FP.BF16.F32.PACK_AB R175, R26, R175 ;  /* 0x000000af1aaf723e */ /* 0x000fe400000010ff */
[----:B------:R2:W3:Y:S01]  /*8930*/  MUFU.EX2 R57, R168 ;  /* 0x000000a800397308 */ /* 0x0004e20000000800 */
[----:B0-----:R-:W-:Y:S01]  /*8940*/  FADD.FTZ R2, R30, R21 ;  /* 0x000000151e027221 */ /* 0x001fe20000010000 */
[----:B------:R-:W-:-:S02]  /*8950*/  F2FP.BF16.F32.PACK_AB R169, R8, R169 ;  /* 0x000000a908a9723e */ /* 0x000fc400000010ff */
[----:B------:R-:W-:Y:S02]  /*8960*/  F2FP.BF16.F32.PACK_AB R171, R28, R171 ;  /* 0x000000ab1cab723e */ /* 0x000fe400000010ff */
[----:B------:R-:W-:Y:S02]  /*8970*/  F2FP.BF16.F32.PACK_AB R165, R30, R165 ;  /* 0x000000a51ea5723e */ /* 0x000fe400000010ff */
[----:B------:R-:W0:Y:S01]  /*8980*/  MUFU.EX2 R161, R40 ;  /* 0x0000002800a17308 */ /* 0x000e220000000800 */
[----:B-1----:R-:W-:Y:S01]  /*8990*/  FADD.FTZ R2, R167, R2 ;  /* 0x00000002a7027221 */ /* 0x002fe20000010000 */
[----:B--2---:R-:W-:-:S06]  /*89a0*/  F2FP.BF16.F32.PACK_AB R168, R42, R37 ;  /* 0x000000252aa8723e */ /* 0x004fcc00000010ff */
[----:B------:R-:W1:Y:S01]  /*89b0*/  MUFU.EX2 R25, R154 ;  /* 0x0000009a00197308 */ /* 0x000e620000000800 */
[C---:B---3--:R-:W-:Y:S01]  /*89c0*/  FADD.FTZ R2, R57.reuse, R2 ;  /* 0x0000000239027221 */ /* 0x048fe20000010000 */
[----:B------:R-:W-:-:S06]  /*89d0*/  F2FP.BF16.F32.PACK_AB R167, R57, R167 ;  /* 0x000000a739a7723e */ /* 0x000fcc00000010ff */
[----:B------:R2:W3:Y:S01]  /*89e0*/  MUFU.EX2 R163, R152 ;  /* 0x0000009800a37308 */ /* 0x0004e20000000800 */
[----:B0-----:R-:W-:-:S07]  /*89f0*/  FADD.FTZ R2, R161, R2 ;  /* 0x00000002a1027221 */ /* 0x001fce0000010000 */
[----:B------:R-:W0:Y:S01]  /*8a00*/  MUFU.EX2 R32, R32 ;  /* 0x0000002000207308 */ /* 0x000e220000000800 */
[C---:B-1----:R-:W-:Y:S01]  /*8a10*/  FADD.FTZ R2, R25.reuse, R2 ;  /* 0x0000000219027221 */ /* 0x042fe20000010000 */
[----:B--2---:R-:W-:Y:S02]  /*8a20*/  F2FP.BF16.F32.PACK_AB R152, R56, R53 ;  /* 0x000000353898723e */ /* 0x004fe400000010ff */
[----:B------:R-:W-:-:S04]  /*8a30*/  F2FP.BF16.F32.PACK_AB R161, R25, R161 ;  /* 0x000000a119a1723e */ /* 0x000fc800000010ff */
[----:B------:R-:W1:Y:S01]  /*8a40*/  MUFU.EX2 R157, R44 ;  /* 0x0000002c009d7308 */ /* 0x000e620000000800 */
[----:B---3--:R-:W-:-:S07]  /*8a50*/  FADD.FTZ R2, R163, R2 ;  /* 0x00000002a3027221 */ /* 0x008fce0000010000 */
        /* <DEDUP_REMOVED lines=21> */
[----:B--2---:R-:W-:Y:S01]  /*8bb0*/  FADD.FTZ R2, R155, R2 ;  /* 0x000000029b027221 */ /* 0x004fe20000010000 */
[C---:B0-----:R-:W-:Y:S01]  /*8bc0*/  FADD.FTZ R3, R52.reuse, R3 ;  /* 0x0000000334037221 */ /* 0x041fe20000010000 */
[----:B------:R-:W-:Y:S02]  /*8bd0*/  F2FP.BF16.F32.PACK_AB R154, R52, R55 ;  /* 0x00000037349a723e */ /* 0x000fe400000010ff */
[C---:B-1----:R-:W-:Y:S01]  /*8be0*/  FADD.FTZ R2, R35.reuse, R2 ;  /* 0x0000000223027221 */ /* 0x042fe20000010000 */
[----:B------:R-:W-:Y:S01]  /*8bf0*/  F2FP.BF16.F32.PACK_AB R155, R35, R155 ;  /* 0x0000009b239b723e */ /* 0x000fe200000010ff */
[----:B------:R-:W-:Y:S06]  /*8c00*/  @P2 BRA `(.L_x_1103) ;  /* 0xffffffc800042947 */ /* 0x000fec000383ffff */
[----:B------:R-:W-:Y:S01]  /*8c10*/  IMAD.MOV.U32 R6, RZ, RZ, R54 ;  /* 0x000000ffff067224 */ /* 0x000fe200078e0036 */
[----:B------:R-:W-:Y:S01]  /*8c20*/  UMOV UR42, UR54 ;  /* 0x00000036002a7c82 */ /* 0x000fe20008000000 */
[----:B------:R-:W-:Y:S01]  /*8c30*/  IMAD.MOV.U32 R5, RZ, RZ, R34 ;  /* 0x000000ffff057224 */ /* 0x000fe200078e0022 */
[----:B------:R-:W-:-:S06]  /*8c40*/  UMOV UR43, UR53 ;  /* 0x00000035002b7c82 */ /* 0x000fcc0008000000 */
.L_x_1086:
[----:B------:R-:W-:Y:S01]  /*8c50*/  IADD3 R8, R17, 0x80, -R18 ;  /* 0x0000008011087810 */ /* 0x000fe20007ffe812 */
[----:B------:R-:W-:Y:S01]  /*8c60*/  ULDC UR14, c[0x0][0x9e4] ;  /* 0x00027900000e7ab9 */ /* 0x000fe20000000800 */
[----:B------:R-:W-:Y:S01]  /*8c70*/  ULDC UR11, c[0x0][0x9dc] ;  /* 0x00027700000b7ab9 */ /* 0x000fe20000000800 */
[----:B------:R-:W-:Y:S02]  /*8c80*/  UISETP.GE.AND UP0, UPT, UR14, 0x1, UPT ;  /* 0x000000010e00788c */ /* 0x000fe4000bf06270 */
[----:B------:R-:W-:-:S04]  /*8c90*/  IMAD R8, R185, 0x80, R8 ;  /* 0x00000080b9087824 */ /* 0x000fc800078e0208 */
[----:B------:R-:W-:Y:S02]  /*8ca0*/  PLOP3.LUT P6, PT, PT, PT, UP0, 0x80, 0x0 ;  /* 0x000000000000781c */ /* 0x000fe40003fcf008 */
[----:B------:R-:W-:-:S13]  /*8cb0*/  R2UR UR10, R8 ;  /* 0x00000000080a72ca */ /* 0x000fda00000e0000 */
[----:B------:R-:W-:Y:S01]  /*8cc0*/  UIADD3 UR11, UR10, -UR11, URZ ;  /* 0x8000000b0a0b7290 */ /* 0x000fe2000fffe03f */
        /* <DEDUP_REMOVED lines=11> */
.L_x_1105:
[----:B------:R-:W-:-:S11]  /*8d80*/  UISETP.NE.AND UP0, UPT, UR14, 0x1, UPT ;  /* 0x000000010e00788c */ /* 0x000fd6000bf05270 */
[----:B------:R-:W-:Y:S02]  /*8d90*/  @UP0 ULDC.64 UR18, c[0x0][0x9e8] ;  /* 0x00027a0000120ab9 */ /* 0x000fe40000000a00 */
[----:B------:R-:W-:-:S04]  /*8da0*/  UIMAD.WIDE.U32 UR6, UR10, UR18, URZ ;  /* 0x000000120a0672a5 */ /* 0x000fc8000f8e003f */
[----:B------:R-:W-:-:S12]  /*8db0*/  @UP0 USHF.R.U32.HI UR10, URZ, UR19, UR7 ;  /* 0x000000133f0a0299 */ /* 0x000fd80008011607 */
.L_x_1106:
[----:B------:R-:W-:-:S04]  /*8dc0*/  UIMAD UR10, UR10, UR14, URZ ;  /* 0x0000000e0a0a72a4 */ /* 0x000fc8000f8e023f */
[----:B------:R-:W-:-:S04]  /*8dd0*/  UISETP.LT.AND UP0, UPT, UR11, UR10, UPT ;  /* 0x0000000a0b00728c */ /* 0x000fc8000bf01270 */
[----:B------:R-:W-:-:S12]  /*8de0*/  USEL UR11, UR11, UR10, !UP0 ;  /* 0x0000000a0b0b7287 */ /* 0x000fd8000c000000 */
.L_x_1104:
        /* <DEDUP_REMOVED lines=13> */
.L_x_1116:
        /* <DEDUP_REMOVED lines=9> */
.L_x_1109:
[----:B------:R-:W-:Y:S01]  /*8f50*/  ULEA UR6, UR42, UR41, 0x3 ;  /* 0x000000292a067291 */ /* 0x000fe2000f8e183f */
[----:B------:R-:W-:-:S05]  /*8f60*/  IMAD.U32 R5, RZ, RZ, UR43 ;  /* 0x0000002bff057e24 */ /* 0x000fca000f8e00ff */
[----:B------:R-:W-:-:S04]  /*8f70*/  SHF.L.U32 R5, R5, 0x1f, RZ ;  /* 0x0000001f05057819 */ /* 0x000fc800000006ff */
[----:B------:R0:W1:Y:S01]  /*8f80*/  SYNCS.PHASECHK.TRANS64.TRYWAIT P2, [UR6+0x28830], R5 ;  /* 0x02883005ff0075a7 */ /* 0x0000620008040146 */
[----:B------:R-:W-:Y:S05]  /*8f90*/  @!P0 BRA `(.L_x_1110) ;  /* 0x0000000000048947 */ /* 0x000fea0003800000 */
[----:B------:R-:W-:Y:S01]  /*8fa0*/  BPT.TRAP 0x1 ;  /* 0x000000040000795c */ /* 0x000fe20000300000 */
.L_x_1110:
[----:B-1----:R-:W-:Y:S05]  /*8fb0*/  @P2 BRA `(.L_x_1108) ;  /* 0x0000000000082947 */ /* 0x002fea0003800000 */
[----:B------:R-:W1:Y:S02]  /*8fc0*/  SYNCS.PHASECHK.TRANS64.TRYWAIT P2, [UR6+0x28830], R5 ;  /* 0x02883005ff0075a7 */ /* 0x000e640008040146 */
[----:B-1----:R-:W-:Y:S05]  /*8fd0*/  @!P2 BRA `(.L_x_1111) ;  /* 0x000000d800d8a947 */ /* 0x002fea0003800000 */
.L_x_1108:
        /* <DEDUP_REMOVED lines=47> */
.L_x_1113:
[----:B------:R-:W-:Y:S01]  /*92d0*/  ULEA UR6, UR52, UR41, 0x3 ;  /* 0x0000002934067291 */ /* 0x000fe2000f8e183f */
[----:B------:R-:W-:-:S05]  /*92e0*/  IMAD.U32 R5, RZ, RZ, UR53 ;  /* 0x00000035ff057e24 */ /* 0x000fca000f8e00ff */
[----:B------:R-:W-:-:S04]  /*92f0*/  SHF.L.U32 R5, R5, 0x1f, RZ ;  /* 0x0000001f05057819 */ /* 0x000fc800000006ff */
[----:B------:R0:W1:Y:S01]  /*9300*/  SYNCS.PHASECHK.TRANS64.TRYWAIT P2, [UR6+0x28850], R5 ;  /* 0x02885005ff0075a7 */ /* 0x0000620008040146 */
[----:B------:R-:W-:Y:S05]  /*9310*/  @!P0 BRA `(.L_x_1114) ;  /* 0x0000000000048947 */ /* 0x000fea0003800000 */
[----:B------:R-:W-:Y:S01]  /*9320*/  BPT.TRAP 0x1 ;  /* 0x000000040000795c */ /* 0x000fe20000300000 */
.L_x_1114:
[----:B-1----:R-:W-:Y:S05]  /*9330*/  @P2 BRA `(.L_x_1112) ;  /* 0x0000000000082947 */ /* 0x002fea0003800000 */
[----:B------:R-:W1:Y:S02]  /*9340*/  SYNCS.PHASECHK.TRANS64.TRYWAIT P2, [UR6+0x28850], R5 ;  /* 0x02885005ff0075a7 */ /* 0x000e640008040146 */
[----:B-1----:R-:W-:Y:S05]  /*9350*/  @!P2 BRA `(.L_x_1115) ;  /* 0x000000d80010a947 */ /* 0x002fea0003800000 */
.L_x_1112:
[----:B------:R-:W-:Y:S01]  /*9360*/  UIADD3 UR6, UR41, 0x400, URZ ;  /* 0x0000040029067890 */ /* 0x000fe2000fffe03f */
[----:B------:R-:W-:Y:S01]  /*9370*/  WARPGROUP.ARRIVE ;  /* 0x00000000000079c5 */ /* 0x000fe20000000000 */
[----:B------:R-:W-:Y:S01]  /*9380*/  UMOV UR7, 0x40000040 ;  /* 0x4000004000077882 */ /* 0x000fe20000000000 */
[----:B-1----:R-:W-:Y:S01]  /*9390*/  FMUL.FTZ R6, R24, UR50 ;  /* 0x0000003218067c20 */ /* 0x002fe20008410000 */
[----:B------:R-:W-:Y:S01]  /*93a0*/  USHF.R.U32.HI UR6, URZ, 0x4, UR6 ;  /* 0x000000043f067899 */ /* 0x000fe20008011606 */
[----:B------:R-:W-:Y:S01]  /*93b0*/  FMUL.FTZ R10, R25, UR50 ;  /* 0x00000032190a7c20 */ /* 0x000fe20008410000 */
[----:B------:R-:W-:Y:S01]  /*93c0*/  FMUL.FTZ R20, R28, UR50 ;  /* 0x000000321c147c20 */ /* 0x000fe20008410000 */
[----:B------:R-:W-:Y:S01]  /*93d0*/  FMUL.FTZ R12, R26, UR50 ;  /* 0x000000321a0c7c20 */ /* 0x000fe20008410000 */
[----:B------:R-:W-:Y:S01]  /*93e0*/  ULOP3.LUT UR6, UR6, 0x3fff, URZ, 0xc0, !UPT ;  /* 0x00003fff06067892 */ /* 0x000fe2000f8ec03f */
[----:B------:R-:W0:Y:S01]  /*93f0*/  MUFU.TANH R6, R6 ;  /* 0x0000000600067308 */ /* 0x000e220000002400 */
[----:B------:R-:W-:Y:S01]  /*9400*/  FMUL.FTZ R26, R29, UR50 ;  /* 0x000000321d1a7c20 */ /* 0x000fe20008410000 */
[----:B------:R-:W-:Y:S01]  /*9410*/  FMUL.FTZ R24, R30, UR50 ;  /* 0x000000321e187c20 */ /* 0x000fe20008410000 */
[----:B------:R-:W-:Y:S01]  /*9420*/  ULOP3.LUT UR6, UR6, 0x4000000, URZ, 0xfc, !UPT ;  /* 0x0400000006067892 */ /* 0x000fe2000f8efc3f */
[----:B------:R-:W-:Y:S01]  /*9430*/  FMUL.FTZ R30, R32, UR50 ;  /* 0x00000032201e7c20 */ /* 0x000fe20008410000 */
[----:B------:R-:W-:Y:S01]  /*9440*/  FMUL.FTZ R184, R37, UR50 ;  /* 0x0000003225b87c20 */ /* 0x000fe20008410000 */
[----:B------:R-:W-:Y:S01]  /*9450*/  FMUL.FTZ R186, R40, UR50 ;  /* 0x0000003228ba7c20 */ /* 0x000fe20008410000 */
[----:B------:R-:W-:Y:S01]  /*9460*/  ULEA UR10, UR52, UR6, 0xb ;  /* 0x00000006340a7291 */ /* 0x000fe2000f8e583f */
[----:B------:R-:W1:Y:S01]  /*9470*/  MUFU.TANH R10, R10 ;  /* 0x0000000a000a7308 */ /* 0x000e620000002400 */
        /* <DEDUP_REMOVED lines=16> */
[----:B-1----:R-:W-:Y:S01]  /*9580*/  FMNMX.FTZ R5, R10, R5, !PT ;  /* 0x000000050a057209 */ /* 0x002fe20007810000 */
        /* <DEDUP_REMOVED lines=17> */
[----:B0-----:R-:W-:Y:S01]  /*96a0*/  FMNMX.FTZ R5, R26, R5, !PT ;  /* 0x000000051a057209 */ /* 0x001fe20007810000 */
        /* <DEDUP_REMOVED lines=19> */
[----:B------:R-:W0:Y:S01]  /*97e0*/  LDC R7, c[0x0][0x988] ;  /* 0x00026200ff077b82 */ /* 0x000e220000000800 */
[----:B------:R-:W-:Y:S01]  /*97f0*/  FMUL.FTZ R86, R86, UR50 ;  /* 0x0000003256567c20 */ /* 0x000fe20008410000 */
[----:B------:R-:W1:Y:S01]  /*9800*/  S2R R185, SR_TID.X ;  /* 0x0000000000b97919 */ /* 0x000e620000002100 */
[----:B------:R-:W-:Y:S01]  /*9810*/  MUFU.TANH R196, R196 ;  /* 0x000000c400c47308 */ /* 0x000fe20000002400 */
[C---:B------:R-:W-:Y:S01]  /*9820*/  ISETP.GT.AND P2, PT, R4.reuse, UR51, PT ;  /* 0x0000003304007c0c */ /* 0x040fe2000bf44270 */
[----:B------:R-:W-:Y:S01]  /*9830*/  UMOV UR53, UR43 ;  /* 0x0000002b00357c82 */ /* 0x000fe20008000000 */
[----:B------:R-:W-:-:S05]  /*9840*/  VIADD R4, R4, 0xffffffff ;  /* 0xffffffff04047836 */ /* 0x000fca0000000000 */
[----:B------:R-:W-:Y:S08]  /*9850*/  MUFU.TANH R198, R198 ;  /* 0x000000c600c67308 */ /* 0x000ff00000002400 */
[----:B------:R-:W-:Y:S08]  /*9860*/  MUFU.TANH R200, R200 ;  /* 0x000000c800c87308 */ /* 0x000ff00000002400 */
[----:B------:R-:W-:Y:S01]  /*9870*/  MUFU.TANH R202, R202 ;  /* 0x000000ca00ca7308 */ /* 0x000fe20000002400 */
[----:B-1----:R-:W-:-:S07]  /*9880*/  SHF.R.U32.HI R185, RZ, 0x7, R185 ;  /* 0x00000007ffb97819 */ /* 0x002fce00000116b9 */
[----:B------:R-:W-:Y:S08]  /*9890*/  MUFU.TANH R204, R204 ;  /* 0x000000cc00cc7308 */ /* 0x000ff00000002400 */
[----:B------:R-:W-:Y:S08]  /*98a0*/  MUFU.TANH R206, R206 ;  /* 0x000000ce00ce7308 */ /* 0x000ff00000002400 */
[----:B------:R-:W1:Y:S08]  /*98b0*/  MUFU.TANH R12, R12 ;  /* 0x0000000c000c7308 */ /* 0x000e700000002400 */
[----:B------:R-:W-:Y:S08]  /*98c0*/  MUFU.TANH R208, R208 ;  /* 0x000000d000d07308 */ /* 0x000ff00000002400 */
[----:B------:R-:W2:Y:S01]  /*98d0*/  MUFU.TANH R14, R14 ;  /* 0x0000000e000e7308 */ /* 0x000ea20000002400 */
[----:B-1----:R-:W-:-:S07]  /*98e0*/  FMNMX.FTZ R15, R12, R9, !PT ;  /* 0x000000090c0f7209 */ /* 0x002fce0007810000 */
[----:B------:R-:W-:Y:S08]  /*98f0*/  MUFU.TANH R210, R210 ;  /* 0x000000d200d27308 */ /* 0x000ff00000002400 */
[----:B------:R-:W1:Y:S01]  /*9900*/  MUFU.TANH R24, R24 ;  /* 0x0000001800187308 */ /* 0x000e620000002400 */
[----:B--2---:R-:W-:-:S07]  /*9910*/  FMNMX.FTZ R21, R14, R15, !PT ;  /* 0x0000000f0e157209 */ /* 0x004fce0007810000 */
[----:B------:R-:W2:Y:S01]  /*9920*/  MUFU.TANH R28, R28 ;  /* 0x0000001c001c7308 */ /* 0x000ea20000002400 */
[----:B------:R-:W-:Y:S02]  /*9930*/  WARPGROUP.DEPBAR.LE gsb0, 0x0 ;  /* 0x00008000000079c5 */ /* 0x000fe40000010000 */
[----:B------:R-:W-:Y:S01]  /*9940*/  WARPGROUP.ARRIVE ;  /* 0x00000000000079c5 */ /* 0x000fe20000000000 */
[----:B------:R-:W-:Y:S01]  /*9950*/  FMUL.FTZ R180, R33, UR50 ;  /* 0x0000003221b47c20 */ /* 0x000fe20008410000 */
[----:B------:R-:W-:-:S03]  /*9960*/  FMUL.FTZ R182, R36, UR50 ;  /* 0x0000003224b67c20 */ /* 0x000fc60008410000 */
[----:B------:R-:W3:Y:S01]  /*9970*/  MUFU.TANH R32, R32 ;  /* 0x0000002000207308 */ /* 0x000ee20000002400 */
[----:B------:R-:W-:Y:S01]  /*9980*/  FMUL.FTZ R36, R38, UR50 ;  /* 0x0000003226247c20 */ /* 0x000fe20008410000 */
[----:B------:R-:W-:Y:S01]  /*9990*/  FMUL.FTZ R38, R39, UR50 ;  /* 0x0000003227267c20 */ /* 0x000fe20008410000 */
[----:B------:R-:W-:Y:S01]  /*99a0*/  HGMMA.64x128x16.F32.BF16 R88, R176, gdesc[UR4].tnspB, R88, gsb0 ;  /* 0x41e00004b0587df0 */ /* 0x000fe20008001858 */
[----:B------:R-:W-:Y:S01]  /*99b0*/  UIADD3 UR6, UR10, 0x100, URZ ;  /* 0x000001000a067890 */ /* 0x000fe2000fffe03f */
[----:B-1----:R-:W-:Y:S01]  /*99c0*/  FMNMX.FTZ R21, R24, R21, !PT ;  /* 0x0000001518157209 */ /* 0x002fe20007810000 */
[----:B------:R-:W-:Y:S02]  /*99d0*/  UMOV UR7, 0x40000040 ;  /* 0x4000004000077882 */ /* 0x000fe40000000000 */
[----:B------:R-:W1:Y:S01]  /*99e0*/  MUFU.TANH R180, R180 ;  /* 0x000000b400b47308 */ /* 0x000e620000002400 */
[----:B--2---:R-:W-:-:S07]  /*99f0*/  FMNMX.FTZ R21, R28, R21, !PT ;  /* 0x000000151c157209 */ /* 0x004fce0007810000 */
[----:B------:R-:W2:Y:S01]  /*9a00*/  MUFU.TANH R182, R182 ;  /* 0x000000b600b67308 */ /* 0x000ea20000002400 */
[----:B---3--:R-:W-:-:S07]  /*9a10*/  FMNMX.FTZ R21, R32, R21, !PT ;  /* 0x0000001520157209 */ /* 0x008fce0007810000 */
[----:B------:R-:W-:Y:S01]  /*9a20*/  MUFU.TANH R212, R212 ;  /* 0x000000d400d47308 */ /* 0x000fe20000002400 */
[----:B-1----:R-:W-:-:S07]  /*9a30*/  FMNMX.FTZ R5, R180, R5, !PT ;  /* 0x00000005b4057209 */ /* 0x002fce0007810000 */
[----:B------:R-:W1:Y:S01]  /*9a40*/  MUFU.TANH R34, R34 ;  /* 0x0000002200227308 */ /* 0x000e620000002400 */
[----:B--2---:R-:W-:-:S04]  /*9a50*/  FMNMX.FTZ R5, R182, R5, !PT ;  /* 0x00000005b6057209 */ /* 0x004fc80007810000 */
[----:B------:R-:W-:-:S03]  /*9a60*/  FMNMX.FTZ R5, R184, R5, !PT ;  /* 0x00000005b8057209 */ /* 0x000fc60007810000 */
[----:B------:R-:W-:Y:S01]  /*9a70*/  MUFU.TANH R214, R214 ;  /* 0x000000d600d67308 */ /* 0x000fe20000002400 */
[----:B------:R-:W-:-:S04]  /*9a80*/  FMNMX.FTZ R5, R186, R5, !PT ;  /* 0x00000005ba057209 */ /* 0x000fc80007810000 */
[----:B------:R-:W-:-:S03]  /*9a90*/  FMNMX.FTZ R5, R194, R5, !PT ;  /* 0x00000005c2057209 */ /* 0x000fc60007810000 */
[----:B------:R-:W2:Y:S01]  /*9aa0*/  MUFU.TANH R36, R36 ;  /* 0x0000002400247308 */ /* 0x000ea20000002400 */
[----:B------:R-:W-:Y:S02]  /*9ab0*/  FMNMX.FTZ R5, R196, R5, !PT ;  /* 0x00000005c4057209 */ /* 0x000fe40007810000 */
[----:B-1----:R-:W-:-:S05]  /*9ac0*/  FMNMX.FTZ R25, R34, R21, !PT ;  /* 0x0000001522197209 */ /* 0x002fca0007810000 */
[----:B------:R-:W-:Y:S08]  /*9ad0*/  MUFU.TANH R216, R216 ;  /* 0x000000d800d87308 */ /* 0x000ff00000002400 */
[----:B------:R-:W1:Y:S01]  /*9ae0*/  MUFU.TANH R38, R38 ;  /* 0x0000002600267308 */ /* 0x000e620000002400 */
[----:B--2---:R-:W-:-:S07]  /*9af0*/  FMNMX.FTZ R25, R36, R25, !PT ;  /* 0x0000001924197209 */ /* 0x004fce0007810000 */
[----:B------:R-:W-:Y:S08]  /*9b00*/  MUFU.TANH R218, R218 ;  /* 0x000000da00da7308 */ /* 0x000ff00000002400 */
[----:B------:R-:W2:Y:S01]  /*9b10*/  MUFU.TANH R40, R40 ;  /* 0x0000002800287308 */ /* 0x000ea20000002400 */
[----:B-1----:R-:W-:-:S07]  /*9b20*/  FMNMX.FTZ R25, R38, R25, !PT ;  /* 0x0000001926197209 */ /* 0x002fce0007810000 */
        /* <DEDUP_REMOVED lines=20> */
[----:B-1----:R-:W-:Y:S01]  /*9c70*/  FMNMX.FTZ R27, R46, R27, !PT ;  /* 0x0000001b2e1b7209 */ /* 0x002fe20007810000 */
[----:B------:R-:W-:-:S04]  /*9c80*/  UMOV UR7, 0x40000040 ;  /* 0x4000004000077882 */ /* 0x000fc80000000000 */
[----:B------:R-:W1:Y:S08]  /*9c90*/  MUFU.TANH R176, R176 ;  /* 0x000000b000b07308 */ /* 0x000e700000002400 */
[----:B------:R-:W2:Y:S08]  /*9ca0*/  MUFU.TANH R178, R178 ;  /* 0x000000b200b27308 */ /* 0x000eb00000002400 */
[----:B------:R-:W3:Y:S01]  /*9cb0*/  MUFU.TANH R48, R48 ;  /* 0x0000003000307308 */ /* 0x000ee20000002400 */
[----:B-1----:R-:W-:-:S07]  /*9cc0*/  FMNMX.FTZ R5, R176, R5, !PT ;  /* 0x00000005b0057209 */ /* 0x002fce0007810000 */
[----:B------:R-:W1:Y:S01]  /*9cd0*/  MUFU.TANH R50, R50 ;  /* 0x0000003200327308 */ /* 0x000e620000002400 */
[----:B--2---:R-:W-:-:S04]  /*9ce0*/  FMNMX.FTZ R5, R178, R5, !PT ;  /* 0x00000005b2057209 */ /* 0x004fc80007810000 */
[----:B------:R-:W-:-:S03]  /*9cf0*/  FMNMX.FTZ R5, R198, R5, !PT ;  /* 0x00000005c6057209 */ /* 0x000fc60007810000 */
[----:B------:R-:W2:Y:S01]  /*9d00*/  MUFU.TANH R52, R52 ;  /* 0x0000003400347308 */ /* 0x000ea20000002400 */
[----:B------:R-:W-:Y:S02]  /*9d10*/  FMNMX.FTZ R5, R200, R5, !PT ;  /* 0x00000005c8057209 */ /* 0x000fe40007810000 */
[----:B---3--:R-:W-:Y:S02]  /*9d20*/  FMNMX.FTZ R27, R48, R27, !PT ;  /* 0x0000001b301b7209 */ /* 0x008fe40007810000 */
[----:B------:R-:W-:-:S03]  /*9d30*/  FMNMX.FTZ R5, R202, R5, !PT ;  /* 0x00000005ca057209 */ /* 0x000fc60007810000 */
[----:B------:R-:W3:Y:S01]  /*9d40*/  MUFU.TANH R54, R54 ;  /* 0x0000003600367308 */ /* 0x000ee20000002400 */
[----:B------:R-:W-:Y:S02]  /*9d50*/  FMNMX.FTZ R5, R204, R5, !PT ;  /* 0x00000005cc057209 */ /* 0x000fe40007810000 */
[----:B-1----:R-:W-:Y:S02]  /*9d60*/  FMNMX.FTZ R29, R50, R27, !PT ;  /* 0x0000001b321d7209 */ /* 0x002fe40007810000 */
[----:B------:R-:W-:-:S03]  /*9d70*/  FMNMX.FTZ R5, R206, R5, !PT ;  /* 0x00000005ce057209 */ /* 0x000fc60007810000 */
[----:B------:R-:W1:Y:S01]  /*9d80*/  MUFU.TANH R56, R56 ;  /* 0x0000003800387308 */ /* 0x000e620000002400 */
[----:B------:R-:W-:Y:S02]  /*9d90*/  FMNMX.FTZ R5, R208, R5, !PT ;  /* 0x00000005d0057209 */ /* 0x000fe40007810000 */
[----:B--2---:R-:W-:Y:S02]  /*9da0*/  FMNMX.FTZ R29, R52, R29, !PT ;  /* 0x0000001d341d7209 */ /* 0x004fe40007810000 */
[----:B------:R-:W-:-:S03]  /*9db0*/  FMNMX.FTZ R5, R210, R5, !PT ;  /* 0x00000005d2057209 */ /* 0x000fc60007810000 */
[----:B------:R-:W2:Y:S01]  /*9dc0*/  MUFU.TANH R58, R58 ;  /* 0x0000003a003a7308 */ /* 0x000ea20000002400 */
[----:B---3--:R-:W-:-:S07]  /*9dd0*/  FMNMX.FTZ R29, R54, R29, !PT ;  /* 0x0000001d361d7209 */ /* 0x008fce0007810000 */
[----:B------:R-:W3:Y:S01]  /*9de0*/  MUFU.TANH R60, R60 ;  /* 0x0000003c003c7308 */ /* 0x000ee20000002400 */
[----:B-1----:R-:W-:-:S07]  /*9df0*/  FMNMX.FTZ R29, R56, R29, !PT ;  /* 0x0000001d381d7209 */ /* 0x002fce0007810000 */
[----:B------:R-:W1:Y:S01]  /*9e00*/  MUFU.TANH R62, R62 ;  /* 0x0000003e003e7308 */ /* 0x000e620000002400 */
[----:B--2---:R-:W-:-:S07]  /*9e10*/  FMNMX.FTZ R33, R58, R29, !PT ;  /* 0x0000001d3a217209 */ /* 0x004fce0007810000 */
[----:B------:R-:W-:Y:S01]  /*9e20*/  MUFU.TANH R68, R68 ;  /* 0x0000004400447308 */ /* 0x000fe20000002400 */
[----:B---3--:R-:W-:-:S07]  /*9e30*/  FMNMX.FTZ R33, R60, R33, !PT ;  /* 0x000000213c217209 */ /* 0x008fce0007810000 */
[----:B------:R-:W-:Y:S01]  /*9e40*/  MUFU.TANH R70, R70 ;  /* 0x0000004600467308 */ /* 0x000fe20000002400 */
[----:B-1----:R-:W-:-:S07]  /*9e50*/  FMNMX.FTZ R33, R62, R33, !PT ;  /* 0x000000213e217209 */ /* 0x002fce0007810000 */
        /* <DEDUP_REMOVED lines=13> */
[----:B------:R-:W1:Y:S01]  /*9f30*/  MUFU.TANH R172, R172 ;  /* 0x000000ac00ac7308 */ /* 0x000e620000002400 */
[----:B------:R-:W-:-:S07]  /*9f40*/  UMOV UR7, 0x40000040 ;  /* 0x4000004000077882 */ /* 0x000fce0000000000 */
[----:B------:R-:W2:Y:S08]  /*9f50*/  MUFU.TANH R174, R174 ;  /* 0x000000ae00ae7308 */ /* 0x000eb00000002400 */
[----:B------:R-:W3:Y:S01]  /*9f60*/  MUFU.TANH R64, R64 ;  /* 0x0000004000407308 */ /* 0x000ee20000002400 */
[----:B-1----:R-:W-:-:S07]  /*9f70*/  FMNMX.FTZ R5, R172, R5, !PT ;  /* 0x00000005ac057209 */ /* 0x002fce0007810000 */
[----:B------:R-:W1:Y:S01]  /*9f80*/  MUFU.TANH R66, R66 ;  /* 0x0000004200427308 */ /* 0x000e620000002400 */
[----:B--2---:R-:W-:-:S04]  /*9f90*/  FMNMX.FTZ R5, R174, R5, !PT ;  /* 0x00000005ae057209 */ /* 0x004fc80007810000 */
[----:B------:R-:W-:-:S04]  /*9fa0*/  FMNMX.FTZ R5, R212, R5, !PT ;  /* 0x00000005d4057209 */ /* 0x000fc80007810000 */
[----:B------:R-:W-:Y:S02]  /*9fb0*/  FMNMX.FTZ R5, R214, R5, !PT ;  /* 0x00000005d6057209 */ /* 0x000fe40007810000 */
[----:B---3--:R-:W-:Y:S02]  /*9fc0*/  FMNMX.FTZ R33, R64, R33, !PT ;  /* 0x0000002140217209 */ /* 0x008fe40007810000 */
[----:B------:R-:W-:-:S04]  /*9fd0*/  FMNMX.FTZ R5, R216, R5, !PT ;  /* 0x00000005d8057209 */ /* 0x000fc80007810000 */
[----:B------:R-:W-:Y:S02]  /*9fe0*/  FMNMX.FTZ R5, R218, R5, !PT ;  /* 0x00000005da057209 */ /* 0x000fe40007810000 */
[----:B-1----:R-:W-:Y:S02]  /*9ff0*/  FMNMX.FTZ R35, R66, R33, !PT ;  /* 0x0000002142237209 */ /* 0x002fe40007810000 */
        /* <DEDUP_REMOVED lines=8> */
[----:B------:R-:W-:Y:S02]  /*a080*/  FMNMX.FTZ R5, R226, R5, !PT ;  /* 0x00000005e2057209 */ /* 0x000fe40007810000 */
[----:B------:R-:W-:-:S02]  /*a090*/  FMNMX.FTZ R37, R78, R37, !PT ;  /* 0x000000254e257209 */ /* 0x000fc40007810000 */
[----:B------:R-:W-:-:S05]  /*a0a0*/  FMNMX.FTZ R5, R224, R5, !PT ;  /* 0x00000005e0057209 */ /* 0x000fca0007810000 */
[----:B------:R-:W1:Y:S02]  /*a0b0*/  SHFL.BFLY PT, R84, R5, 0x2, 0x1f ;  /* 0x0c401f0005547f89 */ /* 0x000e6400000e0000 */
[----:B-1----:R-:W-:Y:S01]  /*a0c0*/  FMNMX.FTZ R11, R5, R84, !PT ;  /* 0x00000054050b7209 */ /* 0x002fe20007810000 */
[----:B------:R-:W-:-:S04]  /*a0d0*/  FMUL.FTZ R84, R79, UR50 ;  /* 0x000000324f547c20 */ /* 0x000fc80008410000 */
[----:B------:R-:W1:Y:S02]  /*a0e0*/  SHFL.BFLY PT, R228, R11, 0x1, 0x1f ;  /* 0x0c201f000be47f89 */ /* 0x000e6400000e0000 */
[----:B------:R-:W2:Y:S02]  /*a0f0*/  MUFU.TANH R84, R84 ;  /* 0x0000005400547308 */ /* 0x000ea40000002400 */
[----:B--2---:R-:W-:-:S04]  /*a100*/  FMNMX.FTZ R37, R84, R37, !PT ;  /* 0x0000002554257209 */ /* 0x004fc80007810000 */
[----:B------:R-:W-:Y:S02]  /*a110*/  FMNMX.FTZ R37, R82, R37, !PT ;  /* 0x0000002552257209 */ /* 0x000fe40007810000 */
[----:B-1----:R-:W-:-:S05]  /*a120*/  FMNMX.FTZ R5, R11, R228, !PT ;  /* 0x000000e40b057209 */ /* 0x002fca0007810000 */
[C---:B0-----:R-:W-:Y:S01]  /*a130*/  FMUL.FTZ R31, R5.reuse, R7 ;  /* 0x00000007051f7220 */ /* 0x041fe20000410000 */
[----:B------:R-:W-:-:S03]  /*a140*/  FADD.FTZ R8, -R5, R8 ;  /* 0x0000000805087221 */ /* 0x000fc60000010100 */
[-CC-:B------:R-:W-:Y:S01]  /*a150*/  FFMA.FTZ R11, R6, R7.reuse, -R31.reuse ;  /* 0x00000007060b7223 */ /* 0x180fe2000001081f */
[-CC-:B------:R-:W-:Y:S01]  /*a160*/  FFMA.FTZ R30, R30, R7.reuse, -R31.reuse ;  /* 0x000000071e1e7223 */ /* 0x180fe2000001081f */
[-CC-:B------:R-:W-:Y:S01]  /*a170*/  FFMA.FTZ R184, R184, R7.reuse, -R31.reuse ;  /* 0x00000007b8b87223 */ /* 0x180fe2000001081f */
[-CC-:B------:R-:W-:Y:S01]  /*a180*/  FFMA.FTZ R186, R186, R7.reuse, -R31.reuse ;  /* 0x00000007baba7223 */ /* 0x180fe2000001081f */
[-CC-:B------:R-:W-:Y:S01]  /*a190*/  FFMA.FTZ R196, R196, R7.reuse, -R31.reuse ;  /* 0x00000007c4c47223 */ /* 0x180fe2000001081f */
[-CC-:B------:R-:W-:Y:S01]  /*a1a0*/  FFMA.FTZ R200, R200, R7.reuse, -R31.reuse ;  /* 0x00000007c8c87223 */ /* 0x180fe2000001081f */
[----:B------:R-:W-:Y:S01]  /*a1b0*/  MUFU.EX2 R15, R30 ;  /* 0x0000001e000f7308 */ /* 0x000fe20000000800 */
[----:B------:R-:W-:Y:S02]  /*a1c0*/  WARPGROUP.DEPBAR.LE gsb0, 0x0 ;  /* 0x00008000000079c5 */ /* 0x000fe40000010000 */
[----:B------:R-:W-:Y:S01]  /*a1d0*/  WARPGROUP.ARRIVE ;  /* 0x00000000000079c5 */ /* 0x000fe20000000000 */
[----:B------:R-:W-:Y:S01]  /*a1e0*/  FMUL.FTZ R168, R83, UR50 ;  /* 0x0000003253a87c20 */ /* 0x000fe20008410000 */
[----:B------:R-:W-:Y:S01]  /*a1f0*/  FMUL.FTZ R170, R87, UR50 ;  /* 0x0000003257aa7c20 */ /* 0x000fe20008410000 */
[-CC-:B------:R-:W-:Y:S01]  /*a200*/  FFMA.FTZ R13, R20, R7.reuse, -R31.reuse ;  /* 0x00000007140d7223 */ /* 0x180fe2000001081f */
[-CC-:B------:R-:W-:Y:S01]  /*a210*/  FFMA.FTZ R20, R26, R7.reuse, -R31.reuse ;  /* 0x000000071a147223 */ /* 0x180fe2000001081f */
[----:B------:R0:W-:Y:S01]  /*a220*/  MUFU.EX2 R30, R184 ;  /* 0x000000b8001e7308 */ /* 0x0001e20000000800 */
[----:B------:R-:W-:Y:S01]  /*a230*/  HGMMA.64x128x16.F32.BF16 R88, R164, gdesc[UR4].tnspB, R88, gsb0 ;  /* 0x41e00004a4587df0 */ /* 0x000fe20008001858 */
[----:B------:R-:W-:Y:S01]  /*a240*/  UIADD3 UR6, UR10, 0x280, URZ ;  /* 0x000002800a067890 */ /* 0x000fe2000fffe03f */
[-CC-:B------:R-:W-:Y:S01]  /*a250*/  FFMA.FTZ R47, R80, R7.reuse, -R31.reuse ;  /* 0x00000007502f7223 */ /* 0x180fe2000001081f */
[----:B------:R-:W-:Y:S01]  /*a260*/  UMOV UR7, 0x40000040 ;  /* 0x4000004000077882 */ /* 0x000fe20000000000 */
[-CC-:B------:R-:W-:Y:S01]  /*a270*/  FFMA.FTZ R10, R10, R7.reuse, -R31.reuse ;  /* 0x000000070a0a7223 */ /* 0x180fe2000001081f */
[-CC-:B------:R-:W-:Y:S01]  /*a280*/  FFMA.FTZ R26, R180, R7.reuse, -R31.reuse ;  /* 0x00000007b41a7223 */ /* 0x180fe2000001081f */
[-CC-:B------:R-:W-:Y:S01]  /*a290*/  FFMA.FTZ R182, R182, R7.reuse, -R31.reuse ;  /* 0x00000007b6b67223 */ /* 0x180fe2000001081f */
[----:B------:R-:W1:Y:S01]  /*a2a0*/  MUFU.TANH R168, R168 ;  /* 0x000000a800a87308 */ /* 0x000e620000002400 */
[-CC-:B0-----:R-:W-:Y:S01]  /*a2b0*/  FFMA.FTZ R184, R198, R7.reuse, -R31.reuse ;  /* 0x00000007c6b87223 */ /* 0x181fe2000001081f */
[-CC-:B------:R-:W-:Y:S01]  /*a2c0*/  FFMA.FTZ R178, R178, R7.reuse, -R31.reuse ;  /* 0x00000007b2b27223 */ /* 0x180fe2000001081f */
[-CC-:B------:R-:W-:Y:S01]  /*a2d0*/  FFMA.FTZ R204, R204, R7.reuse, -R31.reuse ;  /* 0x00000007cccc7223 */ /* 0x180fe2000001081f */
[-CC-:B------:R-:W-:Y:S01]  /*a2e0*/  FFMA.FTZ R208, R208, R7.reuse, -R31.reuse ;  /* 0x00000007d0d07223 */ /* 0x180fe2000001081f */
[-CC-:B------:R-:W-:Y:S01]  /*a2f0*/  FFMA.FTZ R41, R212, R7.reuse, -R31.reuse ;  /* 0x00000007d4297223 */ /* 0x180fe2000001081f */
[-CC-:B------:R-:W-:Y:S01]  /*a300*/  FFMA.FTZ R43, R216, R7.reuse, -R31.reuse ;  /* 0x00000007d82b7223 */ /* 0x180fe2000001081f */
[-CC-:B------:R-:W-:Y:S01]  /*a310*/  FFMA.FTZ R198, R218, R7.reuse, -R31.reuse ;  /* 0x00000007dac67223 */ /* 0x180fe2000001081f */
[----:B------:R-:W0:Y:S01]  /*a320*/  MUFU.TANH R170, R170 ;  /* 0x000000aa00aa7308 */ /* 0x000e220000002400 */
[-CC-:B------:R-:W-:Y:S01]  /*a330*/  FFMA.FTZ R80, R222, R7.reuse, -R31.reuse ;  /* 0x00000007de507223 */ /* 0x180fe2000001081f */
[-C--:B------:R-:W-:Y:S01]  /*a340*/  FFMA.FTZ R226, R226, R7.reuse, -R31 ;  /* 0x00000007e2e27223 */ /* 0x080fe2000001081f */
[----:B------:R-:W-:-:S05]  /*a350*/  FMUL.FTZ R8, R8, R7 ;  /* 0x0000000708087220 */ /* 0x000fca0000410000 */
[----:B------:R2:W-:Y:S01]  /*a360*/  MUFU.EX2 R25, R186 ;  /* 0x000000ba00197308 */ /* 0x0005e20000000800 */
[----:B-1----:R-:W-:-:S04]  /*a370*/  FMNMX.FTZ R39, R168, R37, !PT ;  /* 0x00000025a8277209 */ /* 0x002fc80007810000 */
[----:B------:R-:W-:-:S03]  /*a380*/  FMNMX.FTZ R39, R86, R39, !PT ;  /* 0x0000002756277209 */ /* 0x000fc60007810000 */
[----:B------:R1:W-:Y:S01]  /*a390*/  MUFU.EX2 R27, R196 ;  /* 0x000000c4001b7308 */ /* 0x0003e20000000800 */
[----:B0-----:R-:W-:Y:S01]  /*a3a0*/  FMNMX.FTZ R6, R170, R39, !PT ;  /* 0x00000027aa067209 */ /* 0x001fe20007810000 */
[-CC-:B--2---:R-:W-:Y:S01]  /*a3b0*/  FFMA.FTZ R186, R210, R7.reuse, -R31.reuse ;  /* 0x00000007d2ba7223 */ /* 0x184fe2000001081f */
[----:B------:R-:W-:-:S03]  /*a3c0*/  FFMA.FTZ R39, R172, R7, -R31 ;  /* 0x00000007ac277223 */ /* 0x000fc6000001081f */
[----:B------:R-:W0:Y:S02]  /*a3d0*/  SHFL.BFLY PT, R45, R6, 0x2, 0x1f ;  /* 0x0c401f00062d7f89 */ /* 0x000e2400000e0000 */
[----:B------:R2:W-:Y:S01]  /*a3e0*/  MUFU.EX2 R33, R200 ;  /* 0x000000c800217308 */ /* 0x0005e20000000800 */
[----:B-1----:R-:W-:-:S07]  /*a3f0*/  FFMA.FTZ R196, R214, R7, -R31 ;  /* 0x00000007d6c47223 */ /* 0x002fce000001081f */
[----:B------:R-:W-:Y:S01]  /*a400*/  MUFU.EX2 R8, R8 ;  /* 0x0000000800087308 */ /* 0x000fe20000000800 */
[----:B--2---:R-:W-:-:S07]  /*a410*/  FFMA.FTZ R200, R224, R7, -R31 ;  /* 0x00000007e0c87223 */ /* 0x004fce000001081f */
[----:B------:R-:W1:Y:S01]  /*a420*/  MUFU.EX2 R11, R11 ;  /* 0x0000000b000b7308 */ /* 0x000e620000000800 */
[----:B0-----:R-:W-:Y:S01]  /*a430*/  FMNMX.FTZ R49, R6, R45, !PT ;  /* 0x0000002d06317209 */ /* 0x001fe20007810000 */
[-CC-:B------:R-:W-:Y:S01]  /*a440*/  FFMA.FTZ R45, R76, R7.reuse, -R31.reuse ;  /* 0x000000074c2d7223 */ /* 0x180fe2000001081f */
[----:B------:R-:W-:-:S05]  /*a450*/  FFMA.FTZ R76, R220, R7, -R31 ;  /* 0x00000007dc4c7223 */ /* 0x000fca000001081f */
[----:B------:R-:W0:Y:S01]  /*a460*/  MUFU.EX2 R10, R10 ;  /* 0x0000000a000a7308 */ /* 0x000e220000000800 */
[----:B------:R-:W2:Y:S07]  /*a470*/  SHFL.BFLY PT, R6, R49, 0x1, 0x1f ;  /* 0x0c201f0031067f89 */ /* 0x000eae00000e0000 */
[----:B------:R-:W-:Y:S01]  /*a480*/  MUFU.EX2 R13, R13 ;  /* 0x0000000d000d7308 */ /* 0x000fe20000000800 */
[----:B-1----:R-:W-:-:S07]  /*a490*/  FFMA.FTZ R3, R8, R3, R11 ;  /* 0x0000000308037223 */ /* 0x002fce000001000b */
[----:B------:R-:W1:Y:S01]  /*a4a0*/  MUFU.EX2 R20, R20 ;  /* 0x0000001400147308 */ /* 0x000e620000000800 */
[----:B0-----:R-:W-:-:S07]  /*a4b0*/  F2FP.BF16.F32.PACK_AB R180, R10, R11 ;  /* 0x0000000b0ab4723e */ /* 0x001fce00000010ff */
[----:B------:R-:W-:Y:S01]  /*a4c0*/  MUFU.EX2 R26, R26 ;  /* 0x0000001a001a7308 */ /* 0x000fe20000000800 */
[----:B--2---:R-:W-:-:S07]  /*a4d0*/  FMNMX.FTZ R6, R49, R6, !PT ;  /* 0x0000000631067209 */ /* 0x004fce0007810000 */
[----:B------:R1:W0:Y:S08]  /*a4e0*/  MUFU.EX2 R21, R182 ;  /* 0x000000b600157308 */ /* 0x0002300000000800 */
[----:B------:R0:W-:Y:S01]  /*a4f0*/  MUFU.EX2 R29, R178 ;  /* 0x000000b2001d7308 */ /* 0x0001e20000000800 */
[----:B-1----:R-:W-:-:S07]  /*a500*/  F2FP.BF16.F32.PACK_AB R182, R20, R13 ;  /* 0x0000000d14b6723e */ /* 0x002fce00000010ff */
[----:B------:R-:W-:Y:S01]  /*a510*/  MUFU.EX2 R184, R184 ;  /* 0x000000b800b87308 */ /* 0x000fe20000000800 */
[----:B0-----:R-:W-:-:S07]  /*a520*/  F2FP.BF16.F32.PACK_AB R178, R30, R21 ;  /* 0x000000151eb2723e */ /* 0x001fce00000010ff */
[----:B------:R-:W-:Y:S08]  /*a530*/  MUFU.EX2 R35, R204 ;  /* 0x000000cc00237308 */ /* 0x000ff00000000800 */
[----:B------:R-:W-:Y:S08]  /*a540*/  MUFU.EX2 R37, R208 ;  /* 0x000000d000257308 */ /* 0x000ff00000000800 */
[----:B------:R-:W-:Y:S01]  /*a550*/  MUFU.EX2 R186, R186 ;  /* 0x000000ba00ba7308 */ /* 0x000fe20000000800 */
[----:B------:R-:W-:-:S02]  /*a560*/  WARPGROUP.DEPBAR.LE gsb0, 0x0 ;  /* 0x00008000000079c5 */ /* 0x000fc40000010000 */
[----:B------:R-:W-:Y:S01]  /*a570*/  WARPGROUP.ARRIVE ;  /* 0x00000000000079c5 */ /* 0x000fe20000000000 */
[-CC-:B------:R-:W-:Y:S01]  /*a580*/  FFMA.FTZ R164, R194, R7.reuse, -R31.reuse ;  /* 0x00000007c2a47223 */ /* 0x180fe2000001081f */
[-CC-:B------:R-:W-:Y:S01]  /*a590*/  FFMA.FTZ R166, R176, R7.reuse, -R31.reuse ;  /* 0x00000007b0a67223 */ /* 0x180fe2000001081f */
[----:B------:R-:W-:Y:S02]  /*a5a0*/  FFMA.FTZ R194, R174, R7, -R31 ;  /* 0x00000007aec27223 */ /* 0x000fe4000001081f */
[----:B------:R-:W-:Y:S01]  /*a5b0*/  MUFU.EX2 R39, R39 ;  /* 0x0000002700277308 */ /* 0x000fe20000000800 */
[----:B------:R-:W-:Y:S01]  /*a5c0*/  F2FP.BF16.F32.PACK_AB R176, R26, R15 ;  /* 0x0000000f1ab0723e */ /* 0x000fe200000010ff */
[----:B------:R-:W-:Y:S01]  /*a5d0*/  HGMMA.64x128x16.F32.BF16 R88, R160, gdesc[UR4].tnspB, R88, gsb0 ;  /* 0x41e00004a0587df0 */ /* 0x000fe20008001858 */
[----:B------:R-:W-:Y:S01]  /*a5e0*/  UIADD3 UR6, UR10, 0x300, URZ ;  /* 0x000003000a067890 */ /* 0x000fe2000fffe03f */
[----:B------:R-:W-:-:S04]  /*a5f0*/  UMOV UR7, 0x40000040 ;  /* 0x4000004000077882 */ /* 0x000fc80000000000 */
[----:B------:R-:W0:Y:S08]  /*a600*/  MUFU.EX2 R164, R164 ;  /* 0x000000a400a47308 */ /* 0x000e300000000800 */
[----:B------:R-:W1:Y:S08]  /*a610*/  MUFU.EX2 R166, R166 ;  /* 0x000000a600a67308 */ /* 0x000e700000000800 */
[----:B------:R-:W-:Y:S01]  /*a620*/  MUFU.EX2 R194, R194 ;  /* 0x000000c200c27308 */ /* 0x000fe20000000800 */
[----:B0-----:R-:W-:-:S07]  /*a630*/  F2FP.BF16.F32.PACK_AB R172, R164, R25 ;  /* 0x00000019a4ac723e */ /* 0x001fce00000010ff */
[----:B------:R-:W-:Y:S01]  /*a640*/  MUFU.EX2 R41, R41 ;  /* 0x0000002900297308 */ /* 0x000fe20000000800 */
[----:B-1----:R-:W-:-:S07]  /*a650*/  F2FP.BF16.F32.PACK_AB R174, R166, R27 ;  /* 0x0000001ba6ae723e */ /* 0x002fce00000010ff */
[----:B------:R-:W-:Y:S08]  /*a660*/  MUFU.EX2 R196, R196 ;  /* 0x000000c400c47308 */ /* 0x000ff00000000800 */
[----:B------:R-:W-:Y:S08]  /*a670*/  MUFU.EX2 R43, R43 ;  /* 0x0000002b002b7308 */ /* 0x000ff00000000800 */
[----:B------:R-:W-:Y:S08]  /*a680*/  MUFU.EX2 R198, R198 ;  /* 0x000000c600c67308 */ /* 0x000ff00000000800 */
[----:B------:R-:W-:Y:S08]  /*a690*/  MUFU.EX2 R45, R45 ;  /* 0x0000002d002d7308 */ /* 0x000ff00000000800 */
[----:B------:R-:W0:Y:S08]  /*a6a0*/  MUFU.EX2 R76, R76 ;  /* 0x0000004c004c7308 */ /* 0x000e300000000800 */
[----:B------:R-:W-:Y:S08]  /*a6b0*/  MUFU.EX2 R47, R47 ;  /* 0x0000002f002f7308 */ /* 0x000ff00000000800 */
[----:B------:R-:W-:Y:S08]  /*a6c0*/  MUFU.EX2 R80, R80 ;  /* 0x0000005000507308 */ /* 0x000ff00000000800 */
[----:B------:R-:W-:Y:S08]  /*a6d0*/  MUFU.EX2 R49, R226 ;  /* 0x000000e200317308 */ /* 0x000ff00000000800 */
[----:B------:R-:W-:Y:S01]  /*a6e0*/  MUFU.EX2 R200, R200 ;  /* 0x000000c800c87308 */ /* 0x000fe20000000800 */
[----:B------:R-:W-:-:S02]  /*a6f0*/  WARPGROUP.DEPBAR.LE gsb0, 0x0 ;  /* 0x00008000000079c5 */ /* 0x000fc40000010000 */
[----:B------:R-:W-:Y:S01]  /*a700*/  WARPGROUP.ARRIVE ;  /* 0x00000000000079c5 */ /* 0x000fe20000000000 */
[-CC-:B------:R-:W-:Y:S01]  /*a710*/  FFMA.FTZ R160, R202, R7.reuse, -R31.reuse ;  /* 0x00000007caa07223 */ /* 0x180fe2000001081f */
[-C--:B------:R-:W-:Y:S01]  /*a720*/  FFMA.FTZ R162, R206, R7.reuse, -R31 ;  /* 0x00000007cea27223 */ /* 0x080fe2000001081f */
[----:B------:R-:W-:-:S03]  /*a730*/  FMUL.FTZ R31, R6, R7 ;  /* 0x00000007061f7220 */ /* 0x000fc60000410000 */
[----:B------:R-:W-:Y:S01]  /*a740*/  HGMMA.64x128x16.F32.BF16 R88, R156, gdesc[UR4].tnspB, R88, gsb0 ;  /* 0x41e000049c587df0 */ /* 0x000fe20008001858 */
[----:B------:R-:W-:Y:S01]  /*a750*/  UIADD3 UR6, UR10, 0x380, URZ ;  /* 0x000003800a067890 */ /* 0x000fe2000fffe03f */
[-CC-:B------:R-:W-:Y:S01]  /*a760*/  FFMA.FTZ R12, R12, R7.reuse, -R31.reuse ;  /* 0x000000070c0c7223 */ /* 0x180fe2000001081f */
[----:B------:R-:W-:Y:S01]  /*a770*/  UMOV UR7, 0x40000040 ;  /* 0x4000004000077882 */ /* 0x000fe20000000000 */
[-CC-:B------:R-:W-:Y:S01]  /*a780*/  FFMA.FTZ R181, R14, R7.reuse, -R31.reuse ;  /* 0x000000070eb57223 */ /* 0x180fe2000001081f */
[-CC-:B------:R-:W-:Y:S01]  /*a790*/  FFMA.FTZ R179, R36, R7.reuse, -R31.reuse ;  /* 0x0000000724b37223 */ /* 0x180fe2000001081f */
[-CC-:B------:R-:W-:Y:S01]  /*a7a0*/  FFMA.FTZ R36, R38, R7.reuse, -R31.reuse ;  /* 0x0000000726247223 */ /* 0x180fe2000001081f */
[----:B------:R-:W-:Y:S01]  /*a7b0*/  IMAD.U32 R38, RZ, RZ, UR42 ;  /* 0x0000002aff267e24 */ /* 0x000fe2000f8e00ff */
[----:B------:R-:W-:Y:S01]  /*a7c0*/  MUFU.EX2 R12, R12 ;  /* 0x0000000c000c7308 */ /* 0x000fe20000000800 */
[-CC-:B------:R-:W-:Y:S01]  /*a7d0*/  FFMA.FTZ R183, R24, R7.reuse, -R31.reuse ;  /* 0x0000000718b77223 */ /* 0x180fe2000001081f */
[-CC-:B------:R-:W-:Y:S01]  /*a7e0*/  FFMA.FTZ R177, R32, R7.reuse, -R31.reuse ;  /* 0x0000000720b17223 */ /* 0x180fe2000001081f */
[-CC-:B------:R-:W-:Y:S01]  /*a7f0*/  FFMA.FTZ R32, R42, R7.reuse, -R31.reuse ;  /* 0x000000072a207223 */ /* 0x180fe2000001081f */
[----:B------:R-:W-:Y:S01]  /*a800*/  @!P1 LEA R38, R38, UR41, 0x3 ;  /* 0x0000002926269c11 */ /* 0x000fe2000f8e18ff */
[-CC-:B------:R-:W-:Y:S01]  /*a810*/  FFMA.FTZ R34, R34, R7.reuse, -R31.reuse ;  /* 0x0000000722227223 */ /* 0x180fe2000001081f */
[----:B------:R-:W-:Y:S01]  /*a820*/  IADD3 R42, -R185, 0xb, RZ ;  /* 0x0000000bb92a7810 */ /* 0x000fe20007ffe1ff */
[----:B------:R-:W-:Y:S01]  /*a830*/  FFMA.FTZ R173, R40, R7, -R31 ;  /* 0x0000000728ad7223 */ /* 0x000fe2000001081f */
[----:B------:R-:W-:Y:S01]  /*a840*/  MUFU.EX2 R181, R181 ;  /* 0x000000b500b57308 */ /* 0x000fe20000000800 */
[----:B------:R-:W-:-:S02]  /*a850*/  @!P1 VIADD R38, R38, 0x28840 ;  /* 0x0002884026269836 */ /* 0x000fc40000000000 */
[-CC-:B------:R-:W-:Y:S01]  /*a860*/  FFMA.FTZ R175, R44, R7.reuse, -R31.reuse ;  /* 0x000000072caf7223 */ /* 0x180fe2000001081f */
[-CC-:B------:R-:W-:Y:S01]  /*a870*/  FFMA.FTZ R24, R46, R7.reuse, -R31.reuse ;  /* 0x000000072e187223 */ /* 0x180fe2000001081f */
[----:B------:R-:W-:Y:S02]  /*a880*/  IMAD.U32 R44, RZ, RZ, UR52 ;  /* 0x00000034ff2c7e24 */ /* 0x000fe4000f8e00ff */
[-CC-:B------:R-:W-:Y:S01]  /*a890*/  FFMA.FTZ R169, R48, R7.reuse, -R31.reuse ;  /* 0x0000000730a97223 */ /* 0x180fe2000001081f */
[----:B------:R-:W-:Y:S01]  /*a8a0*/  @!P1 PRMT R40, RZ, 0x654, R38 ;  /* 0x00000654ff289816 */ /* 0x000fe20000000026 */
[-CC-:B------:R-:W-:Y:S01]  /*a8b0*/  FFMA.FTZ R171, R52, R7.reuse, -R31.reuse ;  /* 0x0000000734ab7223 */ /* 0x180fe2000001081f */
[----:B------:R-:W-:Y:S01]  /*a8c0*/  MUFU.EX2 R183, R183 ;  /* 0x000000b700b77308 */ /* 0x000fe20000000800 */
[----:B------:R-:W-:Y:S01]  /*a8d0*/  @!P1 LEA R44, R44, UR41, 0x3 ;  /* 0x000000292c2c9c11 */ /* 0x000fe2000f8e18ff */
        /* <DEDUP_REMOVED lines=17> */
[----:B------:R-:W-:-:S05]  /*a9f0*/  UMOV UR52, UR42 ;  /* 0x0000002a00347c82 */ /* 0x000fca0008000000 */
        /* <DEDUP_REMOVED lines=14> */
[----:B------:R-:W-:-:S04]  /*aae0*/  FADD.FTZ R156, -R6, R9 ;  /* 0x00000009069c7221 */ /* 0x000fc80000010100 */
[----:B------:R-:W-:Y:S01]  /*aaf0*/  MUFU.EX2 R38, R38 ;  /* 0x0000002600267308 */ /* 0x000fe20000000800 */
[----:B0-----:R-:W-:Y:S01]  /*ab00*/  F2FP.BF16.F32.PACK_AB R158, R76, R45 ;  /* 0x0000002d4c9e723e */ /* 0x001fe200000010ff */
[-C--:B------:R-:W-:Y:S01]  /*ab10*/  FMUL.FTZ R9, R156, R7.reuse ;  /* 0x000000079c097220 */ /* 0x080fe20000410000 */
[----:B------:R-:W-:Y:S01]  /*ab20*/  HGMMA.64x128x16.F32.BF16 R88, R152, gdesc[UR4].tnspB, R88, gsb0 ;  /* 0x41e0000498587df0 */ /* 0x000fe20008001858 */
[-CC-:B------:R-:W-:Y:S01]  /*ab30*/  FFMA.FTZ R156, R28, R7.reuse, -R31.reuse ;  /* 0x000000071c9c7223 */ /* 0x180fe2000001081f */
[----:B------:R-:W-:-:S03]  /*ab40*/  FFMA.FTZ R28, R50, R7, -R31 ;  /* 0x00000007321c7223 */ /* 0x000fc6000001081f */
[----:B------:R-:W-:Y:S08]  /*ab50*/  MUFU.EX2 R167, R167 ;  /* 0x000000a700a77308 */ /* 0x000ff00000000800 */
[----:B------:R-:W0:Y:S08]  /*ab60*/  MUFU.EX2 R9, R9 ;  /* 0x0000000900097308 */ /* 0x000e300000000800 */
[----:B------:R-:W1:Y:S08]  /*ab70*/  MUFU.EX2 R156, R156 ;  /* 0x0000009c009c7308 */ /* 0x000e700000000800 */
[----:B------:R-:W2:Y:S01]  /*ab80*/  MUFU.EX2 R28, R28 ;  /* 0x0000001c001c7308 */ /* 0x000ea20000000800 */
[----:B0-----:R-:W-:-:S04]  /*ab90*/  FFMA.FTZ R2, R9, R2, R12 ;  /* 0x0000000209027223 */ /* 0x001fc8000001000c */
[C---:B------:R-:W-:Y:S01]  /*aba0*/  FADD.FTZ R2, R181.reuse, R2 ;  /* 0x00000002b5027221 */ /* 0x040fe20000010000 */
[----:B------:R-:W-:Y:S02]  /*abb0*/  F2FP.BF16.F32.PACK_AB R181, R181, R12 ;  /* 0x0000000cb5b5723e */ /* 0x000fe400000010ff */
[----:B------:R-:W0:Y:S01]  /*abc0*/  MUFU.EX2 R62, R62 ;  /* 0x0000003e003e7308 */ /* 0x000e220000000800 */
[----:B------:R-:W-:Y:S01]  /*abd0*/  FADD.FTZ R51, R183, R2 ;  /* 0x00000002b7337221 */ /* 0x000fe20000010000 */
[----:B-1----:R-:W-:-:S06]  /*abe0*/  F2FP.BF16.F32.PACK_AB R183, R156, R183 ;  /* 0x000000b79cb7723e */ /* 0x002fcc00000010ff */
[----:B------:R-:W1:Y:S08]  /*abf0*/  MUFU.EX2 R161, R64 ;  /* 0x0000004000a17308 */ /* 0x000e700000000800 */
[----:B------:R-:W3:Y:S08]  /*ac00*/  MUFU.EX2 R66, R66 ;  /* 0x0000004200427308 */ /* 0x000ef00000000800 */
[----:B------:R-:W4:Y:S08]  /*ac10*/  MUFU.EX2 R163, R68 ;  /* 0x0000004400a37308 */ /* 0x000f300000000800 */
        /* <DEDUP_REMOVED lines=9> */
[----:B--2---:R-:W-:Y:S02]  /*acb0*/  @!P1 VIADD R42, R44, 0x28860 ;  /* 0x000288602c2a9836 */ /* 0x004fe40000000000 */
[-C--:B------:R-:W-:Y:S01]  /*acc0*/  FMUL.FTZ R88, R88, R8.reuse ;  /* 0x0000000858587220 */ /* 0x080fe20000410000 */
[-C--:B------:R-:W-:Y:S01]  /*acd0*/  FMUL.FTZ R89, R89, R8.reuse ;  /* 0x0000000859597220 */ /* 0x080fe20000410000 */
[-C--:B------:R-:W-:Y:S01]  /*ace0*/  FMUL.FTZ R92, R92, R8.reuse ;  /* 0x000000085c5c7220 */ /* 0x080fe20000410000 */
[-C--:B------:R-:W-:Y:S01]  /*acf0*/  FMUL.FTZ R93, R93, R8.reuse ;  /* 0x000000085d5d7220 */ /* 0x080fe20000410000 */
[----:B------:R-:W-:Y:S01]  /*ad00*/  @!P1 PRMT R42, RZ, 0x654, R42 ;  /* 0x00000654ff2a9816 */ /* 0x000fe2000000002a */
[----:B0-----:R-:W-:Y:S01]  /*ad10*/  FADD.FTZ R40, R10, R3 ;  /* 0x000000030a287221 */ /* 0x001fe20000010000 */
[----:B------:R-:W-:Y:S01]  /*ad20*/  MUFU.EX2 R155, R86 ;  /* 0x00000056009b7308 */ /* 0x000fe20000000800 */
[-C--:B------:R-:W-:Y:S01]  /*ad30*/  FMUL.FTZ R96, R96, R8.reuse ;  /* 0x0000000860607220 */ /* 0x080fe20000410000 */
[----:B------:R0:W-:Y:S01]  /*ad40*/  @!P1 SYNCS.ARRIVE.TRANS64.RED.A1T0 RZ, [R42+URZ], RZ ;  /* 0x000000ff2aff99a7 */ /* 0x0001e2000810043f */
        /* <DEDUP_REMOVED lines=30> */
[----:B------:R-:W-:Y:S01]  /*af30*/  F2FP.BF16.F32.PACK_AB R164, R162, R35 ;  /* 0x00000023a2a4723e */ /* 0x000fe200000010ff */
[-C--:B------:R-:W-:Y:S01]  /*af40*/  FMUL.FTZ R125, R125, R8.reuse ;  /* 0x000000087d7d7220 */ /* 0x080fe20000410000 */
[----:B------:R-:W-:Y:S01]  /*af50*/  FADD.FTZ R3, R27, R2 ;  /* 0x000000021b037221 */ /* 0x000fe20000010000 */
[----:B0-----:R-:W-:Y:S01]  /*af60*/  FADD.FTZ R42, R24, R51 ;  /* 0x00000033182a7221 */ /* 0x001fe20000010000 */
[-CC-:B------:R-:W-:Y:S01]  /*af70*/  FFMA.FTZ R2, R168, R7.reuse, -R31.reuse ;  /* 0x00000007a8027223 */ /* 0x180fe2000001081f */
[----:B------:R-:W-:Y:S01]  /*af80*/  FFMA.FTZ R31, R170, R7, -R31 ;  /* 0x00000007aa1f7223 */ /* 0x000fe2000001081f */
[----:B------:R-:W-:Y:S01]  /*af90*/  FADD.FTZ R40, R166, R3 ;  /* 0x00000003a6287221 */ /* 0x000fe20000010000 */
[----:B------:R-:W-:Y:S01]  /*afa0*/  FADD.FTZ R11, R169, R42 ;  /* 0x0000002aa90b7221 */ /* 0x000fe20000010000 */
[----:B------:R-:W-:Y:S01]  /*afb0*/  F2FP.BF16.F32.PACK_AB R170, R160, R33 ;  /* 0x00000021a0aa723e */ /* 0x000fe200000010ff */
[-C--:B------:R-:W-:Y:S01]  /*afc0*/  FMUL.FTZ R128, R128, R8.reuse ;  /* 0x0000000880807220 */ /* 0x080fe20000410000 */
[----:B------:R-:W-:Y:S01]  /*afd0*/  FADD.FTZ R3, R29, R40 ;  /* 0x000000281d037221 */ /* 0x000fe20000010000 */
[----:B------:R-:W-:Y:S01]  /*afe0*/  FADD.FTZ R20, R28, R11 ;  /* 0x0000000b1c147221 */ /* 0x000fe20000010000 */
[----:B------:R-:W-:Y:S01]  /*aff0*/  MUFU.EX2 R31, R31 ;  /* 0x0000001f001f7308 */ /* 0x000fe20000000800 */
        /* <DEDUP_REMOVED lines=16> */
[----:B------:R0:W2:Y:S01]  /*b100*/  MUFU.EX2 R11, R2 ;  /* 0x00000002000b7308 */ /* 0x0000a20000000800 */
[----:B------:R-:W-:Y:S01]  /*b110*/  FADD.FTZ R10, R162, R3 ;  /* 0x00000003a20a7221 */ /* 0x000fe20000010000 */
[----:B------:R-:W-:Y:S01]  /*b120*/  FADD.FTZ R12, R167, R12 ;  /* 0x0000000ca70c7221 */ /* 0x000fe20000010000 */
[-C--:B------:R-:W-:Y:S01]  /*b130*/  FMUL.FTZ R145, R145, R8.reuse ;  /* 0x0000000891917220 */ /* 0x080fe20000410000 */
[-C--:B------:R-:W-:Y:S01]  /*b140*/  FMUL.FTZ R148, R148, R8.reuse ;  /* 0x0000000894947220 */ /* 0x080fe20000410000 */
[----:B------:R-:W-:Y:S01]  /*b150*/  FADD.FTZ R3, R37, R10 ;  /* 0x0000000a25037221 */ /* 0x000fe20000010000 */
[----:B------:R-:W-:Y:S01]  /*b160*/  FADD.FTZ R12, R62, R12 ;  /* 0x0000000c3e0c7221 */ /* 0x000fe20000010000 */
[----:B------:R-:W-:Y:S01]  /*b170*/  FMUL.FTZ R149, R149, R8 ;  /* 0x0000000895957220 */ /* 0x000fe20000410000 */
[-C--:B------:R-:W-:Y:S01]  /*b180*/  FMUL.FTZ R90, R90, R9.reuse ;  /* 0x000000095a5a7220 */ /* 0x080fe20000410000 */
[----:B------:R-:W-:Y:S01]  /*b190*/  FADD.FTZ R10, R186, R3 ;  /* 0x00000003ba0a7221 */ /* 0x000fe20000010000 */
[----:B-1----:R-:W-:Y:S01]  /*b1a0*/  FADD.FTZ R12, R161, R12 ;  /* 0x0000000ca10c7221 */ /* 0x002fe20000010000 */
[-C--:B------:R-:W-:Y:S01]  /*b1b0*/  FMUL.FTZ R91, R91, R9.reuse ;  /* 0x000000095b5b7220 */ /* 0x080fe20000410000 */
[-C--:B------:R-:W-:Y:S01]  /*b1c0*/  FMUL.FTZ R94, R94, R9.reuse ;  /* 0x000000095e5e7220 */ /* 0x080fe20000410000 */
[----:B------:R-:W-:Y:S01]  /*b1d0*/  FADD.FTZ R3, R39, R10 ;  /* 0x0000000a27037221 */ /* 0x000fe20000010000 */
[----:B---3--:R-:W-:Y:S01]  /*b1e0*/  FADD.FTZ R12, R66, R12 ;  /* 0x0000000c420c7221 */ /* 0x008fe20000010000 */
[-C--:B------:R-:W-:Y:S01]  /*b1f0*/  FMUL.FTZ R95, R95, R9.reuse ;  /* 0x000000095f5f7220 */ /* 0x080fe20000410000 */
[-C--:B------:R-:W-:Y:S01]  /*b200*/  FMUL.FTZ R98, R98, R9.reuse ;  /* 0x0000000962627220 */ /* 0x080fe20000410000 */
[----:B------:R-:W-:Y:S01]  /*b210*/  FADD.FTZ R10, R194, R3 ;  /* 0x00000003c20a7221 */ /* 0x000fe20000010000 */
[----:B----4-:R-:W-:Y:S01]  /*b220*/  FADD.FTZ R12, R163, R12 ;  /* 0x0000000ca30c7221 */ /* 0x010fe20000010000 */
[-C--:B------:R-:W-:Y:S01]  /*b230*/  FMUL.FTZ R99, R99, R9.reuse ;  /* 0x0000000963637220 */ /* 0x080fe20000410000 */
[-C--:B------:R-:W-:Y:S01]  /*b240*/  FMUL.FTZ R102, R102, R9.reuse ;  /* 0x0000000966667220 */ /* 0x080fe20000410000 */
[----:B------:R-:W-:Y:S01]  /*b250*/  FADD.FTZ R3, R41, R10 ;  /* 0x0000000a29037221 */ /* 0x000fe20000010000 */
[----:B-----5:R-:W-:Y:S01]  /*b260*/  FADD.FTZ R12, R70, R12 ;  /* 0x0000000c460c7221 */ /* 0x020fe20000010000 */
        /* <DEDUP_REMOVED lines=18> */
[----:B0-----:R-:W-:Y:S01]  /*b390*/  FADD.FTZ R2, R76, R3 ;  /* 0x000000034c027221 */ /* 0x001fe20000010000 */
[----:B------:R-:W-:Y:S01]  /*b3a0*/  FADD.FTZ R12, R153, R12 ;  /* 0x0000000c990c7221 */ /* 0x000fe20000010000 */
[-C--:B------:R-:W-:Y:S01]  /*b3b0*/  FMUL.FTZ R123, R123, R9.reuse ;  /* 0x000000097b7b7220 */ /* 0x080fe20000410000 */
[-C--:B------:R-:W-:Y:S01]  /*b3c0*/  FMUL.FTZ R126, R126, R9.reuse ;  /* 0x000000097e7e7220 */ /* 0x080fe20000410000 */
[----:B------:R-:W-:Y:S01]  /*b3d0*/  FADD.FTZ R3, R47, R2 ;  /* 0x000000022f037221 */ /* 0x000fe20000010000 */
[----:B--2---:R-:W-:Y:S01]  /*b3e0*/  FADD.FTZ R12, R11, R12 ;  /* 0x0000000c0b0c7221 */ /* 0x004fe20000010000 */
[-C--:B------:R-:W-:Y:S01]  /*b3f0*/  FMUL.FTZ R127, R127, R9.reuse ;  /* 0x000000097f7f7220 */ /* 0x080fe20000410000 */
[-C--:B------:R-:W-:Y:S01]  /*b400*/  FMUL.FTZ R130, R130, R9.reuse ;  /* 0x0000000982827220 */ /* 0x080fe20000410000 */
[----:B------:R-:W-:Y:S01]  /*b410*/  FADD.FTZ R2, R80, R3 ;  /* 0x0000000350027221 */ /* 0x000fe20000010000 */
[----:B------:R-:W-:Y:S01]  /*b420*/  FADD.FTZ R12, R155, R12 ;  /* 0x0000000c9b0c7221 */ /* 0x000fe20000010000 */
[-C--:B------:R-:W-:Y:S01]  /*b430*/  FMUL.FTZ R131, R131, R9.reuse ;  /* 0x0000000983837220 */ /* 0x080fe20000410000 */
[-C--:B------:R-:W-:Y:S01]  /*b440*/  FMUL.FTZ R134, R134, R9.reuse ;  /* 0x0000000986867220 */ /* 0x080fe20000410000 */
[----:B------:R-:W-:Y:S01]  /*b450*/  FADD.FTZ R3, R49, R2 ;  /* 0x0000000231037221 */ /* 0x000fe20000010000 */
        /* <DEDUP_REMOVED lines=10> */
[----:B------:R-:W-:Y:S01]  /*b500*/  FADD.FTZ R3, R200, R3 ;  /* 0x00000003c8037221 */ /* 0x000fe20000010000 */
[----:B------:R-:W-:Y:S01]  /*b510*/  F2FP.BF16.F32.PACK_AB R179, R36, R179 ;  /* 0x000000b324b3723e */ /* 0x000fe200000010ff */
[----:B------:R-:W-:Y:S01]  /*b520*/  FADD.FTZ R2, R31, R12 ;  /* 0x0000000c1f027221 */ /* 0x000fe20000010000 */
        /* <DEDUP_REMOVED lines=20> */
[----:B------:R-:W-:Y:S01]  /*b670*/  F2FP.BF16.F32.PACK_AB R155, R31, R155 ;  /* 0x0000009b1f9b723e */ /* 0x000fe200000010ff */
[----:B------:R-:W-:Y:S06]  /*b680*/  @P2 BRA `(.L_x_1116) ;  /* 0xffffffd8000c2947 */ /* 0x000fec000383ffff */
.L_x_1107:
[----:B------:R-:W-:-:S13]  /*b690*/  ISETP.GE.AND P2, PT, R4, UR39, PT ;  /* 0x0000002704007c0c */ /* 0x000fda000bf46270 */
[----:B------:R-:W-:Y:S05]  /*b6a0*/  @!P2 BRA `(.L_x_1117) ;  /* 0x000000380020a947 */ /* 0x000fea0003800000 */
[----:B------:R-:W-:Y:S01]  /*b6b0*/  IMAD.IADD R11, R17, 0x1, -R18 ;  /* 0x00000001110b7824 */ /* 0x000fe200078e0a12 */
[----:B------:R-:W-:Y:S01]  /*b6c0*/  UMOV UR54, UR43 ;  /* 0x0000002b00367c82 */ /* 0x000fe20008000000 */
[----:B------:R-:W-:Y:S01]  /*b6d0*/  IMAD.MOV.U32 R10, RZ, RZ, R6 ;  /* 0x000000ffff0a7224 */ /* 0x000fe200078e0006 */
[----:B------:R-:W-:Y:S01]  /*b6e0*/  UMOV UR53, UR42 ;  /* 0x0000002a00357c82 */ /* 0x000fe20008000000 */
[----:B------:R-:W-:Y:S01]  /*b6f0*/  IMAD.MOV.U32 R8, RZ, RZ, R5 ;  /* 0x000000ffff087224 */ /* 0x000fe200078e0005 */
[----:B------:R-:W-:Y:S01]  /*b700*/  IADD3 R13, R11, 0x8, R0 ;  /* 0x000000080b0d7810 */ /* 0x000fe20007ffe000 */
[----:B------:R-:W-:Y:S01]  /*b710*/  IMAD.IADD R11, R0, 0x1, R11 ;  /* 0x00000001000b7824 */ /* 0x000fe200078e020b */
[----:B------:R-:W-:Y:S01]  /*b720*/  ULDC UR50, c[0x0][0x9e4] ;  /* 0x0002790000327ab9 */ /* 0x000fe20000000800 */
[----:B------:R-:W-:Y:S01]  /*b730*/  ULDC UR52, c[0x0][0x9d8] ;  /* 0x0002760000347ab9 */ /* 0x000fe20000000800 */
[----:B------:R-:W-:Y:S01]  /*b740*/  LOP3.LUT R9, RZ, R13, RZ, 0x33, !PT ;  /* 0x0000000dff097212 */ /* 0x000fe200078e33ff */
[----:B------:R-:W-:-:S06]  /*b750*/  ULDC UR51, c[0x0][0x9e0] ;  /* 0x0002780000337ab9 */ /* 0x000fcc0000000800 */
.L_x_1134:
        /* <DEDUP_REMOVED lines=9> */
.L_x_1119:
[----:B------:R-:W-:Y:S01]  /*b7f0*/  ULEA UR6, UR42, UR41, 0x3 ;  /* 0x000000292a067291 */ /* 0x000fe2000f8e183f */
[----:B------:R-:W-:-:S05]  /*b800*/  IMAD.U32 R5, RZ, RZ, UR43 ;  /* 0x0000002bff057e24 */ /* 0x000fca000f8e00ff */
[----:B------:R-:W-:-:S04]  /*b810*/  SHF.L.U32 R5, R5, 0x1f, RZ ;  /* 0x0000001f05057819 */ /* 0x000fc800000006ff */
[----:B------:R0:W1:Y:S01]  /*b820*/  SYNCS.PHASECHK.TRANS64.TRYWAIT P2, [UR6+0x28830], R5 ;  /* 0x02883005ff0075a7 */ /* 0x0000620008040146 */
[----:B------:R-:W-:Y:S05]  /*b830*/  @!P0 BRA `(.L_x_1120) ;  /* 0x0000000000048947 */ /* 0x000fea0003800000 */
[----:B------:R-:W-:Y:S01]  /*b840*/  BPT.TRAP 0x1 ;  /* 0x000000040000795c */ /* 0x000fe20000300000 */
.L_x_1120:
[----:B-1----:R-:W-:Y:S05]  /*b850*/  @P2 BRA `(.L_x_1118) ;  /* 0x0000000000082947 */ /* 0x002fea0003800000 */
[----:B------:R-:W1:Y:S02]  /*b860*/  SYNCS.PHASECHK.TRANS64.TRYWAIT P2, [UR6+0x28830], R5 ;  /* 0x02883005ff0075a7 */ /* 0x000e640008040146 */
[----:B-1----:R-:W-:Y:S05]  /*b870*/  @!P2 BRA `(.L_x_1121) ;  /* 0x000000b000e0a947 */ /* 0x002fea0003800000 */
.L_x_1118:
        /* <DEDUP_REMOVED lines=47> */
.L_x_1123:
[----:B------:R-:W-:Y:S01]  /*bb70*/  ULEA UR6, UR53, UR41, 0x3 ;  /* 0x0000002935067291 */ /* 0x000fe2000f8e183f */
[----:B------:R-:W-:-:S05]  /*bb80*/  IMAD.U32 R5, RZ, RZ, UR54 ;  /* 0x00000036ff057e24 */ /* 0x000fca000f8e00ff */
[----:B------:R-:W-:-:S04]  /*bb90*/  SHF.L.U32 R5, R5, 0x1f, RZ ;  /* 0x0000001f05057819 */ /* 0x000fc800000006ff */
[----:B------:R0:W1:Y:S01]  /*bba0*/  SYNCS.PHASECHK.TRANS64.TRYWAIT P2, [UR6+0x28850], R5 ;  /* 0x02885005ff0075a7 */ /* 0x0000620008040146 */
[----:B------:R-:W-:Y:S05]  /*bbb0*/  @!P0 BRA `(.L_x_1124) ;  /* 0x0000000000048947 */ /* 0x000fea0003800000 */
[----:B------:R-:W-:Y:S01]  /*bbc0*/  BPT.TRAP 0x1 ;  /* 0x000000040000795c */ /* 0x000fe20000300000 */
.L_x_1124:
[----:B-1----:R-:W-:Y:S05]  /*bbd0*/  @P2 BRA `(.L_x_1122) ;  /* 0x0000000000082947 */ /* 0x002fea0003800000 */
[----:B------:R-:W1:Y:S02]  /*bbe0*/  SYNCS.PHASECHK.TRANS64.TRYWAIT P2, [UR6+0x28850], R5 ;  /* 0x02885005ff0075a7 */ /* 0x000e640008040146 */
[----:B-1----:R-:W-:Y:S05]  /*bbf0*/  @!P2 BRA `(.L_x_1125) ;  /* 0x000000b00018a947 */ /* 0x002fea0003800000 */
.L_x_1122:
        /* <DEDUP_REMOVED lines=10> */
[----:B------:R-:W-:Y:S01]  /*bca0*/  FMUL.FTZ R56, R57, UR52 ;  /* 0x0000003439387c20 */ /* 0x000fe20008410000 */
[----:B------:R-:W-:Y:S01]  /*bcb0*/  FMUL.FTZ R12, R27, UR52 ;  /* 0x000000341b0c7c20 */ /* 0x000fe20008410000 */
[----:B------:R-:W-:Y:S01]  /*bcc0*/  ULOP3.LUT UR6, UR6, 0x4000000, URZ, 0xfc, !UPT ;  /* 0x0400000006067892 */ /* 0x000fe2000f8efc3f */
[----:B------:R-:W-:Y:S01]  /*bcd0*/  FMUL.FTZ R15, R30, UR52 ;  /* 0x000000341e0f7c20 */ /* 0x000fe20008410000 */
[----:B------:R-:W-:Y:S01]  /*bce0*/  FMUL.FTZ R14, R31, UR52 ;  /* 0x000000341f0e7c20 */ /* 0x000fe20008410000 */
[----:B------:R-:W-:Y:S01]  /*bcf0*/  FMUL.FTZ R25, R51, UR52 ;  /* 0x0000003433197c20 */ /* 0x000fe20008410000 */
[----:B------:R-:W-:Y:S01]  /*bd00*/  ULEA UR10, UR53, UR6, 0xb ;  /* 0x00000006350a7291 */ /* 0x000fe2000f8e583f */
[----:B------:R-:W-:Y:S01]  /*bd10*/  FMUL.FTZ R57, R60, UR52 ;  /* 0x000000343c397c20 */ /* 0x000fe20008410000 */
[----:B01----:R-:W-:Y:S01]  /*bd20*/  FMUL.FTZ R5, R24, UR52 ;  /* 0x0000003418057c20 */ /* 0x003fe20008410000 */
        /* <DEDUP_REMOVED lines=92> */
[----:B------:R-:W-:Y:S01]  /*c2f0*/  WARPGROUP.ARRIVE ;  /* 0x00000000000079c5 */ /* 0x000fe20000000000 */
[----:B------:R-:W-:Y:S01]  /*c300*/  FMUL.FTZ R168, R48, UR52 ;  /* 0x0000003430a87c20 */ /* 0x000fe20008410000 */
[----:B------:R-:W-:-:S05]  /*c310*/  FMUL.FTZ R48, R83, UR52 ;  /* 0x0000003453307c20 */ /* 0x000fca0008410000 */
[----:B------:R-:W-:Y:S01]  /*c320*/  HGMMA.64x128x16.F32.BF16 R88, R164, gdesc[UR4].tnspB, R88, gsb0 ;  /* 0x41e00004a4587df0 */ /* 0x000fe20008001858 */
[----:B------:R-:W-:Y:S01]  /*c330*/  UIADD3 UR6, UR10, 0x280, URZ ;  /* 0x000002800a067890 */ /* 0x000fe2000fffe03f */
[----:B------:R-:W0:Y:S01]  /*c340*/  MUFU.TANH R168, R168 ;  /* 0x000000a800a87308 */ /* 0x000e220000002400 */
[----:B------:R-:W-:-:S07]  /*c350*/  UMOV UR7, 0x40000040 ;  /* 0x4000004000077882 */ /* 0x000fce0000000000 */
[----:B------:R-:W0:Y:S01]  /*c360*/  MUFU.TANH R48, R48 ;  /* 0x0000003000307308 */ /* 0x000e220000002400 */
[----:B------:R-:W-:Y:S02]  /*c370*/  WARPGROUP.DEPBAR.LE gsb0, 0x0 ;  /* 0x00008000000079c5 */ /* 0x000fe40000010000 */
        /* <DEDUP_REMOVED lines=11> */
[----:B------:R-:W-:Y:S01]  /*c430*/  IADD3 R58, -R184, 0xb, RZ ;  /* 0x0000000bb83a7810 */ /* 0x000fe20007ffe1ff */
[----:B------:R-:W-:Y:S01]  /*c440*/  FMUL.FTZ R166, R44, UR52 ;  /* 0x000000342ca67c20 */ /* 0x000fe20008410000 */
[----:B------:R-:W-:-:S02]  /*c450*/  @!P1 VIADD R54, R54, 0x28840 ;  /* 0x0002884036369836 */ /* 0x000fc40000000000 */
[----:B------:R-:W-:Y:S01]  /*c460*/  FMUL.FTZ R167, R45, UR52 ;  /* 0x000000342da77c20 */ /* 0x000fe20008410000 */
[----:B------:R-:W-:Y:S01]  /*c470*/  FMUL.FTZ R44, R75, UR52 ;  /* 0x000000344b2c7c20 */ /* 0x000fe20008410000 */
[----:B------:R-:W-:Y:S01]  /*c480*/  FMUL.FTZ R45, R79, UR52 ;  /* 0x000000344f2d7c20 */ /* 0x000fe20008410000 */
[----:B------:R-:W0:Y:S01]  /*c490*/  MUFU.TANH R164, R164 ;  /* 0x000000a400a47308 */ /* 0x000e220000002400 */
[----:B------:R-:W-:-:S07]  /*c4a0*/  @!P1 PRMT R54, RZ, 0x654, R54 ;  /* 0x00000654ff369816 */ /* 0x000fce0000000036 */
        /* <DEDUP_REMOVED lines=51> */
[----:B-1234-:R-:W-:Y:S05]  /*c7e0*/  @!P6 BRA `(.L_x_1126) ;  /* 0x00000000005ce947 */ /* 0x01efea0003800000 */
[----:B------:R-:W-:Y:S01]  /*c7f0*/  ISETP.GT.AND P2, PT, R11, -0x1, PT ;  /* 0xffffffff0b00780c */ /* 0x000fe20003f44270 */
[----:B------:R-:W-:-:S12]  /*c800*/  BSSY B0, `(.L_x_1127) ;  /* 0x0000011000007945 */ /* 0x000fd80003800000 */
[----:B------:R-:W-:Y:S05]  /*c810*/  @P2 BRA `(.L_x_1128) ;  /* 0x0000000000242947 */ /* 0x000fea0003800000 */
[----:B------:R-:W-:Y:S01]  /*c820*/  IMAD.U32 R153, RZ, RZ, UR50 ;  /* 0x00000032ff997e24 */ /* 0x000fe2000f8e00ff */
[----:B------:R-:W-:-:S04]  /*c830*/  IADD3 R66, R0, R17, -R18 ;  /* 0x0000001100427210 */ /* 0x000fc80007ffe812 */
[----:B------:R-:W-:Y:S02]  /*c840*/  ISETP.NE.AND P2, PT, R153, 0x1, PT ;  /* 0x000000019900780c */ /* 0x000fe40003f45270 */
[----:B------:R-:W-:-:S11]  /*c850*/  LOP3.LUT R69, RZ, R66, RZ, 0x33, !PT ;  /* 0x00000042ff457212 */ /* 0x000fd600078e33ff */
[----:B0-----:R-:W0:Y:S02]  /*c860*/  @P2 LDC.64 R58, c[0x0][0x9e8] ;  /* 0x00027a00ff3a2b82 */ /* 0x001e240000000a00 */
[----:B0-----:R-:W-:-:S05]  /*c870*/  @P2 IMAD.HI.U32 R58, R69, R58, RZ ;  /* 0x0000003a453a2227 */ /* 0x001fca00078e00ff */
[----:B------:R-:W-:-:S04]  /*c880*/  @P2 SHF.R.U32.HI R69, RZ, R59, R58 ;  /* 0x0000003bff452219 */ /* 0x000fc8000001163a */
[----:B------:R-:W-:Y:S01]  /*c890*/  LOP3.LUT R58, RZ, R69, RZ, 0x33, !PT ;  /* 0x00000045ff3a7212 */ /* 0x000fe200078e33ff */
[----:B------:R-:W-:Y:S06]  /*c8a0*/  BRA `(.L_x_1129) ;  /* 0x0000000000187947 */ /* 0x000fec0003800000 */
.L_x_1128:
[----:B------:R-:W-:-:S05]  /*c8b0*/  IMAD.U32 R153, RZ, RZ, UR50 ;  /* 0x00000032ff997e24 */ /* 0x000fca000f8e00ff */
[----:B------:R-:W-:-:S13]  /*c8c0*/  ISETP.NE.AND P2, PT, R153, 0x1, PT ;  /* 0x000000019900780c */ /* 0x000fda0003f45270 */
[----:B0-----:R-:W0:Y:S02]  /*c8d0*/  @P2 LDC.64 R58, c[0x0][0x9e8] ;  /* 0x00027a00ff3a2b82 */ /* 0x001e240000000a00 */
[----:B0-----:R-:W-:-:S04]  /*c8e0*/  @P2 IMAD.HI.U32 R66, R11, R58, RZ ;  /* 0x0000003a0b422227 */ /* 0x001fc800078e00ff */
[----:B------:R-:W-:Y:S01]  /*c8f0*/  IMAD.MOV.U32 R58, RZ, RZ, R11 ;  /* 0x000000ffff3a7224 */ /* 0x000fe200078e000b */
[----:B------:R-:W-:-:S07]  /*c900*/  @P2 SHF.R.U32.HI R58, RZ, R59, R66 ;  /* 0x0000003bff3a2219 */ /* 0x000fce0000011642 */
.L_x_1129:
[----:B------:R-:W-:Y:S05]  /*c910*/  BSYNC B0 ;  /* 0x0000000000007941 */ /* 0x000fea0003800000 */
.L_x_1127:
[----:B------:R-:W-:-:S04]  /*c920*/  IMAD R59, R58, R153, -R158 ;  /* 0x000000993a3b7224 */ /* 0x000fc800078e0a9e */
[----:B------:R-:W-:-:S05]  /*c930*/  IMAD R58, R16, -0x2, R59 ;  /* 0xfffffffe103a7824 */ /* 0x000fca00078e023b */
[----:B------:R-:W-:Y:S02]  /*c940*/  VIADDMNMX R65, R58, R153, R65, PT ;  /* 0x000000993a417246 */ /* 0x000fe40003800141 */
[----:B------:R-:W-:-:S07]  /*c950*/  VIMNMX R67, R67, R58, !PT ;  /* 0x0000003a43437248 */ /* 0x000fce0007fe0100 */
.L_x_1126:
[----:B------:R-:W-:-:S04]  /*c960*/  ISETP.GT.AND P2, PT, R4, -0x1, PT ;  /* 0xffffffff0400780c */ /* 0x000fc80003f44270 */
[C---:B------:R-:W-:Y:S02]  /*c970*/  ISETP.GT.AND P4, PT, R67.reuse, RZ, P2 ;  /* 0x000000ff4300720c */ /* 0x040fe40001784270 */
[----:B------:R-:W-:Y:S02]  /*c980*/  ISETP.GT.AND P5, PT, R67, 0x1, P2 ;  /* 0x000000014300780c */ /* 0x000fe400017a4270 */
[C---:B------:R-:W-:Y:S02]  /*c990*/  ISETP.LT.OR P4, PT, R65.reuse, 0x1, P4 ;  /* 0x000000014100780c */ /* 0x040fe40002781670 */
[----:B------:R-:W-:Y:S02]  /*c9a0*/  ISETP.LT.OR P5, PT, R65, 0x2, P5 ;  /* 0x000000024100780c */ /* 0x000fe40002fa1670 */
[----:B0-----:R-:W-:Y:S02]  /*c9b0*/  FSEL R180, R5, -INF , !P4 ;  /* 0xff80000005b47808 */ /* 0x001fe40006000000 */
        /* <DEDUP_REMOVED lines=88> */
[--C-:B------:R-:W-:Y:S02]  /*cf40*/  IADD3 R49, R83, 0x8, R0.reuse ;  /* 0x0000000853317810 */ /* 0x100fe40007ffe000 */
[----:B------:R-:W-:Y:S02]  /*cf50*/  IADD3 R51, R87, 0x8, R0 ;  /* 0x0000000857337810 */ /* 0x000fe40007ffe000 */
[----:B------:R-:W-:-:S02]  /*cf60*/  FSEL R60, R81, -INF , !P3 ;  /* 0xff800000513c7808 */ /* 0x000fc40005800000 */
[----:B------:R-:W-:Y:S02]  /*cf70*/  FSEL R56, R79, -INF , !P4 ;  /* 0xff8000004f387808 */ /* 0x000fe40006000000 */
[----:B------:R-:W-:Y:S01]  /*cf80*/  FSEL R52, R85, -INF , !P5 ;  /* 0xff80000055347808 */ /* 0x000fe20006800000 */
[----:B------:R-:W-:Y:S06]  /*cf90*/  @!P6 BRA `(.L_x_1130) ;  /* 0x000000000058e947 */ /* 0x000fec0003800000 */
        /* <DEDUP_REMOVED lines=11> */
.L_x_1132:
[----:B------:R-:W-:Y:S02]  /*d050*/  IMAD.U32 R7, RZ, RZ, UR50 ;  /* 0x00000032ff077e24 */ /* 0x000fe4000f8e00ff */
[----:B------:R-:W-:-:S03]  /*d060*/  IMAD.MOV.U32 R5, RZ, RZ, R13 ;  /* 0x000000ffff057224 */ /* 0x000fc600078e000d */
[----:B------:R-:W-:-:S13]  /*d070*/  ISETP.NE.AND P3, PT, R7, 0x1, PT ;  /* 0x000000010700780c */ /* 0x000fda0003f65270 */
[----:B------:R-:W0:Y:S02]  /*d080*/  @P3 LDC.64 R30, c[0x0][0x9e8] ;  /* 0x00027a00ff1e3b82 */ /* 0x000e240000000a00 */
[----:B0-----:R-:W-:-:S05]  /*d090*/  @P3 IMAD.HI.U32 R30, R13, R30, RZ ;  /* 0x0000001e0d1e3227 */ /* 0x001fca00078e00ff */
[----:B------:R-:W-:-:S07]  /*d0a0*/  @P3 SHF.R.U32.HI R5, RZ, R31, R30 ;  /* 0x0000001fff053219 */ /* 0x000fce000001161e */
.L_x_1133:
[----:B------:R-:W-:Y:S05]  /*d0b0*/  BSYNC B0 ;  /* 0x0000000000007941 */ /* 0x000fea0003800000 */
.L_x_1131:
[----:B------:R-:W-:-:S04]  /*d0c0*/  IMAD R5, R5, R7, -R158 ;  /* 0x0000000705057224 */ /* 0x000fc800078e0a9e */
[----:B------:R-:W-:-:S05]  /*d0d0*/  IMAD R30, R16, -0x2, R5 ;  /* 0xfffffffe101e7824 */ /* 0x000fca00078e0205 */
[----:B------:R-:W-:Y:S02]  /*d0e0*/  VIADDMNMX R49, R30, R7, R49, PT ;  /* 0x000000071e317246 */ /* 0x000fe40003800131 */
[----:B------:R-:W-:-:S07]  /*d0f0*/  VIMNMX R51, R51, R30, !PT ;  /* 0x0000001e33337248 */ /* 0x000fce0007fe0100 */
.L_x_1130:
[----:B------:R-:W-:Y:S01]  /*d100*/  FMNMX.FTZ R5, R180, R8, !PT ;  /* 0x00000008b4057209 */ /* 0x000fe20007810000 */
[----:B------:R-:W0:Y:S01]  /*d110*/  LDC R7, c[0x0][0x988] ;  /* 0x00026200ff077b82 */ /* 0x000e220000000800 */
        /* <DEDUP_REMOVED lines=53> */
[----:B------:R-:W1:Y:S02]  /*d470*/  SHFL.BFLY PT, R5, R30, 0x2, 0x1f ;  /* 0x0c401f001e057f89 */ /* 0x000e6400000e0000 */
[----:B-1----:R-:W-:Y:S02]  /*d480*/  FMNMX.FTZ R31, R30, R5, !PT ;  /* 0x000000051e1f7209 */ /* 0x002fe40007810000 */
[----:B------:R-:W-:Y:S02]  /*d490*/  FSEL R30, R15, -INF , !P4 ;  /* 0xff8000000f1e7808 */ /* 0x000fe40006000000 */
[----:B------:R-:W-:Y:S01]  /*d4a0*/  ISETP.GT.AND P4, PT, R51, 0x11, P2 ;  /* 0x000000113300780c */ /* 0x000fe20001784270 */
[----:B------:R-:W1:Y:S03]  /*d4b0*/  SHFL.BFLY PT, R158, R31, 0x1, 0x1f ;  /* 0x0c201f001f9e7f89 */ /* 0x000e6600000e0000 */
[----:B------:R-:W-:-:S04]  /*d4c0*/  ISETP.LT.OR P4, PT, R49, 0x12, P4 ;  /* 0x000000123100780c */ /* 0x000fc80002781670 */
[----:B------:R-:W-:Y:S02]  /*d4d0*/  FSEL R20, R20, -INF , !P4 ;  /* 0xff80000014147808 */ /* 0x000fe40006000000 */
[----:B------:R-:W-:-:S04]  /*d4e0*/  ISETP.GT.AND P4, PT, R51, 0x19, P2 ;  /* 0x000000193300780c */ /* 0x000fc80001784270 */
[----:B------:R-:W-:-:S04]  /*d4f0*/  ISETP.LT.OR P4, PT, R49, 0x1a, P4 ;  /* 0x0000001a3100780c */ /* 0x000fc80002781670 */
[----:B------:R-:W-:Y:S02]  /*d500*/  FSEL R162, R27, -INF , !P4 ;  /* 0xff8000001ba27808 */ /* 0x000fe40006000000 */
[----:B------:R-:W-:-:S04]  /*d510*/  ISETP.GT.AND P4, PT, R51, 0x21, P2 ;  /* 0x000000213300780c */ /* 0x000fc80001784270 */
[----:B------:R-:W-:Y:S02]  /*d520*/  ISETP.LT.OR P4, PT, R49, 0x22, P4 ;  /* 0x000000223100780c */ /* 0x000fe40002781670 */
[----:B-1----:R-:W-:Y:S02]  /*d530*/  FMNMX.FTZ R5, R31, R158, !PT ;  /* 0x0000009e1f057209 */ /* 0x002fe40007810000 */
[----:B------:R-:W-:Y:S02]  /*d540*/  FSEL R26, R26, -INF , !P4 ;  /* 0xff8000001a1a7808 */ /* 0x000fe40006000000 */
[----:B------:R-:W-:Y:S01]  /*d550*/  ISETP.GT.AND P4, PT, R51, RZ, P2 ;  /* 0x000000ff3300720c */ /* 0x000fe20001784270 */
[----:B0-----:R-:W-:Y:S01]  /*d560*/  FMUL.FTZ R31, R5, R7 ;  /* 0x00000007051f7220 */ /* 0x001fe20000410000 */
[----:B------:R-:W-:Y:S02]  /*d570*/  FSEL R158, R12, -INF , !P5 ;  /* 0xff8000000c9e7808 */ /* 0x000fe40006800000 */
[----:B------:R-:W-:-:S02]  /*d580*/  ISETP.LT.OR P4, PT, R49, 0x1, P4 ;  /* 0x000000013100780c */ /* 0x000fc40002781670 */
[----:B------:R-:W-:Y:S02]  /*d590*/  ISETP.GT.AND P5, PT, R51, 0x10, P2 ;  /* 0x000000103300780c */ /* 0x000fe400017a4270 */
[----:B------:R-:W-:Y:S02]  /*d5a0*/  FSEL R33, R6, -INF , !P4 ;  /* 0xff80000006217808 */ /* 0x000fe40006000000 */
[----:B------:R-:W-:Y:S02]  /*d5b0*/  ISETP.LT.OR P5, PT, R49, 0x11, P5 ;  /* 0x000000113100780c */ /* 0x000fe40002fa1670 */
[----:B------:R-:W-:Y:S02]  /*d5c0*/  FMNMX.FTZ R27, R33, R10, !PT ;  /* 0x0000000a211b7209 */ /* 0x000fe40007810000 */
[----:B------:R-:W-:Y:S02]  /*d5d0*/  ISETP.GT.AND P4, PT, R51, 0x30, P2 ;  /* 0x000000303300780c */ /* 0x000fe40001784270 */
[----:B------:R-:W-:-:S02]  /*d5e0*/  FMNMX.FTZ R27, R158, R27, !PT ;  /* 0x0000001b9e1b7209 */ /* 0x000fc40007810000 */
[----:B------:R-:W-:Y:S02]  /*d5f0*/  FSEL R12, R21, -INF , !P5 ;  /* 0xff800000150c7808 */ /* 0x000fe40006800000 */
[----:B------:R-:W-:Y:S02]  /*d600*/  FMNMX.FTZ R27, R30, R27, !PT ;  /* 0x0000001b1e1b7209 */ /* 0x000fe40007810000 */
[----:B------:R-:W-:Y:S02]  /*d610*/  ISETP.LT.OR P4, PT, R49, 0x31, P4 ;  /* 0x000000313100780c */ /* 0x000fe40002781670 */
[----:B------:R-:W-:Y:S02]  /*d620*/  FMNMX.FTZ R27, R14, R27, !PT ;  /* 0x0000001b0e1b7209 */ /* 0x000fe40007810000 */
[----:B------:R-:W-:Y:S02]  /*d630*/  FSETP.NEU.FTZ.AND P5, PT, R5, -INF , PT ;  /* 0xff8000000500780b */ /* 0x000fe40003fbd000 */
[----:B------:R-:W-:-:S02]  /*d640*/  FMNMX.FTZ R27, R12, R27, !PT ;  /* 0x0000001b0c1b7209 */ /* 0x000fc40007810000 */
[----:B------:R-:W-:Y:S02]  /*d650*/  FSEL R32, R32, -INF , !P4 ;  /* 0xff80000020207808 */ /* 0x000fe40006000000 */
[----:B------:R-:W-:Y:S02]  /*d660*/  ISETP.GT.AND P4, PT, R51, 0x38, P2 ;  /* 0x000000383300780c */ /* 0x000fe40001784270 */
[----:B------:R-:W-:Y:S02]  /*d670*/  FMNMX.FTZ R27, R20, R27, !PT ;  /* 0x0000001b141b7209 */ /* 0x000fe40007810000 */
[----:B------:R-:W-:Y:S02]  /*d680*/  FSEL R31, R31, RZ, P5 ;  /* 0x000000ff1f1f7208 */ /* 0x000fe40002800000 */
[----:B------:R-:W-:Y:S02]  /*d690*/  ISETP.LT.OR P4, PT, R49, 0x39, P4 ;  /* 0x000000393100780c */ /* 0x000fe40002781670 */
[----:B------:R-:W-:Y:S01]  /*d6a0*/  FMNMX.FTZ R27, R28, R27, !PT ;  /* 0x0000001b1c1b7209 */ /* 0x000fe20007810000 */
[-CC-:B------:R-:W-:Y:S01]  /*d6b0*/  FFMA.FTZ R21, R184, R7.reuse, -R31.reuse ;  /* 0x00000007b8157223 */ /* 0x180fe2000001081f */
[----:B------:R-:W-:Y:S01]  /*d6c0*/  FSEL R184, R29, -INF , !P4 ;  /* 0xff8000001db87808 */ /* 0x000fe20006000000 */
[--C-:B------:R-:W-:Y:S01]  /*d6d0*/  FFMA.FTZ R6, R174, R7, -R31.reuse ;  /* 0x00000007ae067223 */ /* 0x100fe2000001081f */
[----:B------:R-:W-:Y:S01]  /*d6e0*/  FMNMX.FTZ R29, R162, R27, !PT ;  /* 0x0000001ba21d7209 */ /* 0x000fe20007810000 */
[-CC-:B------:R-:W-:Y:S01]  /*d6f0*/  FFMA.FTZ R15, R186, R7.reuse, -R31.reuse ;  /* 0x00000007ba0f7223 */ /* 0x180fe2000001081f */
[----:B------:R-:W-:Y:S01]  /*d700*/  FSEL R174, R25, -INF , !P3 ;  /* 0xff80000019ae7808 */ /* 0x000fe20005800000 */
[--C-:B------:R-:W-:Y:S01]  /*d710*/  FFMA.FTZ R166, R166, R7, -R31.reuse ;  /* 0x00000007a6a67223 */ /* 0x100fe2000001081f */
[----:B------:R-:W-:Y:S01]  /*d720*/  FMNMX.FTZ R29, R164, R29, !PT ;  /* 0x0000001da41d7209 */ /* 0x000fe20007810000 */
[----:B------:R0:W-:Y:S01]  /*d730*/  MUFU.EX2 R25, R6 ;  /* 0x0000000600197308 */ /* 0x0001e20000000800 */
[----:B------:R-:W-:Y:S01]  /*d740*/  ISETP.GT.AND P3, PT, R51, 0x39, P2 ;  /* 0x000000393300780c */ /* 0x000fe20001764270 */
[--C-:B------:R-:W-:Y:S01]  /*d750*/  FFMA.FTZ R84, R84, R7, -R31.reuse ;  /* 0x0000000754547223 */ /* 0x100fe2000001081f */
[----:B------:R-:W-:Y:S01]  /*d760*/  FMNMX.FTZ R29, R26, R29, !PT ;  /* 0x0000001d1a1d7209 */ /* 0x000fe20007810000 */
[-CC-:B------:R-:W-:Y:S01]  /*d770*/  FFMA.FTZ R59, R56, R7.reuse, -R31.reuse ;  /* 0x00000007383b7223 */ /* 0x180fe2000001081f */
[----:B------:R-:W-:Y:S01]  /*d780*/  ISETP.LT.OR P3, PT, R49, 0x3a, P3 ;  /* 0x0000003a3100780c */ /* 0x000fe20001f61670 */
[--C-:B------:R-:W-:Y:S01]  /*d790*/  FFMA.FTZ R180, R180, R7, -R31.reuse ;  /* 0x00000007b4b47223 */ /* 0x100fe2000001081f */
[----:B------:R-:W-:Y:S01]  /*d7a0*/  FMNMX.FTZ R29, R34, R29, !PT ;  /* 0x0000001d221d7209 */ /* 0x000fe20007810000 */
[-CC-:B------:R-:W-:Y:S01]  /*d7b0*/  FFMA.FTZ R182, R182, R7.reuse, -R31.reuse ;  /* 0x00000007b6b67223 */ /* 0x180fe2000001081f */
[----:B------:R-:W-:Y:S01]  /*d7c0*/  FSEL R186, R35, -INF , !P3 ;  /* 0xff80000023ba7808 */ /* 0x000fe20005800000 */
[-CC-:B0-----:R-:W-:Y:S01]  /*d7d0*/  FFMA.FTZ R6, R172, R7.reuse, -R31.reuse ;  /* 0x00000007ac067223 */ /* 0x181fe2000001081f */
[C---:B------:R-:W-:Y:S01]  /*d7e0*/  ISETP.GT.AND P3, PT, R51.reuse, 0x41, P2 ;  /* 0x000000413300780c */ /* 0x040fe20001764270 */
[--C-:B------:R-:W-:Y:S01]  /*d7f0*/  FFMA.FTZ R172, R170, R7, -R31.reuse ;  /* 0x00000007aaac7223 */ /* 0x100fe2000001081f */
[----:B------:R-:W-:Y:S01]  /*d800*/  FMNMX.FTZ R35, R24, R29, !PT ;  /* 0x0000001d18237209 */ /* 0x000fe20007810000 */
[----:B------:R0:W-:Y:S01]  /*d810*/  MUFU.EX2 R27, R6 ;  /* 0x00000006001b7308 */ /* 0x0001e20000000800 */
[----:B------:R-:W-:Y:S01]  /*d820*/  ISETP.GT.AND P4, PT, R51, 0x40, P2 ;  /* 0x000000403300780c */ /* 0x000fe20001784270 */
[-CC-:B------:R-:W-:Y:S01]  /*d830*/  FFMA.FTZ R176, R176, R7.reuse, -R31.reuse ;  /* 0x00000007b0b07223 */ /* 0x180fe2000001081f */
[C---:B------:R-:W-:Y:S01]  /*d840*/  ISETP.LT.OR P3, PT, R49.reuse, 0x42, P3 ;  /* 0x000000423100780c */ /* 0x040fe20001f61670 */
[--C-:B------:R-:W-:Y:S01]  /*d850*/  FFMA.FTZ R178, R178, R7, -R31.reuse ;  /* 0x00000007b2b27223 */ /* 0x100fe2000001081f */
[----:B------:R-:W-:Y:S01]  /*d860*/  FMNMX.FTZ R35, R32, R35, !PT ;  /* 0x0000002320237209 */ /* 0x000fe20007810000 */
[-CC-:B------:R-:W-:Y:S01]  /*d870*/  FFMA.FTZ R168, R168, R7.reuse, -R31.reuse ;  /* 0x00000007a8a87223 */ /* 0x180fe2000001081f */
[----:B------:R-:W-:Y:S01]  /*d880*/  ISETP.LT.OR P4, PT, R49, 0x41, P4 ;  /* 0x000000413100780c */ /* 0x000fe20002781670 */
[-CC-:B------:R-:W-:Y:S01]  /*d890*/  FFMA.FTZ R66, R66, R7.reuse, -R31.reuse ;  /* 0x0000000742427223 */ /* 0x180fe2000001081f */
[----:B------:R-:W-:Y:S01]  /*d8a0*/  FSEL R170, R37, -INF , !P3 ;  /* 0xff80000025aa7808 */ /* 0x000fe20005800000 */
[--C-:B0-----:R-:W-:Y:S01]  /*d8b0*/  FFMA.FTZ R6, R160, R7, -R31.reuse ;  /* 0x00000007a0067223 */ /* 0x101fe2000001081f */
[----:B------:R-:W-:Y:S01]  /*d8c0*/  FMNMX.FTZ R37, R174, R35, !PT ;  /* 0x00000023ae257209 */ /* 0x000fe20007810000 */
[----:B------:R-:W-:Y:S01]  /*d8d0*/  FFMA.FTZ R62, R62, R7, -R31 ;  /* 0x000000073e3e7223 */ /* 0x000fe2000001081f */
[----:B------:R-:W-:Y:S01]  /*d8e0*/  FSEL R38, R38, -INF , !P4 ;  /* 0xff80000026267808 */ /* 0x000fe20006000000 */
[----:B------:R-:W-:Y:S01]  /*d8f0*/  MUFU.EX2 R35, R166 ;  /* 0x000000a600237308 */ /* 0x000fe20000000800 */
[----:B------:R-:W-:-:S02]  /*d900*/  ISETP.GT.AND P4, PT, R51, 0x48, P2 ;  /* 0x000000483300780c */ /* 0x000fc40001784270 */
[----:B------:R-:W-:Y:S02]  /*d910*/  FMNMX.FTZ R37, R184, R37, !PT ;  /* 0x00000025b8257209 */ /* 0x000fe40007810000 */
[----:B------:R-:W-:Y:S02]  /*d920*/  ISETP.GT.AND P3, PT, R51, 0x49, P2 ;  /* 0x000000493300780c */ /* 0x000fe40001764270 */
[C---:B------:R-:W-:Y:S01]  /*d930*/  ISETP.LT.OR P4, PT, R49.reuse, 0x49, P4 ;  /* 0x000000493100780c */ /* 0x040fe20002781670 */
[----:B------:R0:W-:Y:S01]  /*d940*/  MUFU.EX2 R29, R6 ;  /* 0x00000006001d7308 */ /* 0x0001e20000000800 */
[----:B------:R-:W-:Y:S02]  /*d950*/  FMNMX.FTZ R37, R186, R37, !PT ;  /* 0x00000025ba257209 */ /* 0x000fe40007810000 */
[----:B------:R-:W-:Y:S02]  /*d960*/  ISETP.LT.OR P3, PT, R49, 0x4a, P3 ;  /* 0x0000004a3100780c */ /* 0x000fe40001f61670 */
[----:B------:R-:W-:-:S02]  /*d970*/  FSEL R194, R39, -INF , !P4 ;  /* 0xff80000027c27808 */ /* 0x000fc40006000000 */
[C---:B------:R-:W-:Y:S01]  /*d980*/  ISETP.GT.AND P4, PT, R51.reuse, 0x50, P2 ;  /* 0x000000503300780c */ /* 0x040fe20001784270 */
[----:B------:R-:W-:Y:S01]  /*d990*/  MUFU.EX2 R180, R180 ;  /* 0x000000b400b47308 */ /* 0x000fe20000000800 */
[----:B------:R-:W-:Y:S01]  /*d9a0*/  FMNMX.FTZ R37, R38, R37, !PT ;  /* 0x0000002526257209 */ /* 0x000fe20007810000 */
[-CC-:B0-----:R-:W-:Y:S01]  /*d9b0*/  FFMA.FTZ R6, R154, R7.reuse, -R31.reuse ;  /* 0x000000079a067223 */ /* 0x181fe2000001081f */
[----:B------:R-:W-:Y:S01]  /*d9c0*/  FSEL R160, R36, -INF , !P3 ;  /* 0xff80000024a07808 */ /* 0x000fe20005800000 */
[----:B------:R-:W-:Y:S01]  /*d9d0*/  FFMA.FTZ R36, R156, R7, -R31 ;  /* 0x000000079c247223 */ /* 0x000fe2000001081f */
[----:B------:R-:W-:Y:S02]  /*d9e0*/  ISETP.GT.AND P3, PT, R51, 0x51, P2 ;  /* 0x000000513300780c */ /* 0x000fe40001764270 */
[----:B------:R-:W-:Y:S01]  /*d9f0*/  ISETP.LT.OR P4, PT, R49, 0x51, P4 ;  /* 0x000000513100780c */ /* 0x000fe20002781670 */
[----:B------:R-:W-:Y:S01]  /*da00*/  MUFU.EX2 R15, R15 ;  /* 0x0000000f000f7308 */ /* 0x000fe20000000800 */
[----:B------:R-:W-:-:S02]  /*da10*/  FMNMX.FTZ R37, R170, R37, !PT ;  /* 0x00000025aa257209 */ /* 0x000fc40007810000 */
[----:B------:R-:W-:Y:S02]  /*da20*/  ISETP.LT.OR P3, PT, R49, 0x52, P3 ;  /* 0x000000523100780c */ /* 0x000fe40001f61670 */
[----:B------:R-:W-:Y:S02]  /*da30*/  FSEL R42, R42, -INF , !P4 ;  /* 0xff8000002a2a7808 */ /* 0x000fe40006000000 */
[C---:B------:R-:W-:Y:S01]  /*da40*/  ISETP.GT.AND P4, PT, R51.reuse, 0x58, P2 ;  /* 0x000000583300780c */ /* 0x040fe20001784270 */
[----:B------:R-:W-:Y:S01]  /*da50*/  MUFU.EX2 R182, R182 ;  /* 0x000000b600b67308 */ /* 0x000fe20000000800 */
[----:B------:R-:W-:Y:S02]  /*da60*/  FMNMX.FTZ R37, R194, R37, !PT ;  /* 0x00000025c2257209 */ /* 0x000fe40007810000 */
[----:B------:R-:W-:Y:S02]  /*da70*/  FSEL R40, R40, -INF , !P3 ;  /* 0xff80000028287808 */ /* 0x000fe40005800000 */
[----:B------:R-:W-:-:S02]  /*da80*/  ISETP.GT.AND P3, PT, R51, 0x59, P2 ;  /* 0x000000593300780c */ /* 0x000fc40001764270 */
[C---:B------:R-:W-:Y:S01]  /*da90*/  ISETP.LT.OR P4, PT, R49.reuse, 0x59, P4 ;  /* 0x000000593100780c */ /* 0x040fe20002781670 */
[----:B------:R-:W-:Y:S01]  /*daa0*/  MUFU.EX2 R21, R21 ;  /* 0x0000001500157308 */ /* 0x000fe20000000800 */
[----:B------:R-:W-:Y:S02]  /*dab0*/  FMNMX.FTZ R39, R160, R37, !PT ;  /* 0x00000025a0277209 */ /* 0x000fe40007810000 */
[----:B------:R-:W-:Y:S02]  /*dac0*/  ISETP.LT.OR P3, PT, R49, 0x5a, P3 ;  /* 0x0000005a3100780c */ /* 0x000fe40001f61670 */
[----:B------:R-:W-:Y:S01]  /*dad0*/  FSEL R156, R43, -INF , !P4 ;  /* 0xff8000002b9c7808 */ /* 0x000fe20006000000 */
[----:B------:R-:W-:Y:S01]  /*dae0*/  FFMA.FTZ R43, R152, R7, -R31 ;  /* 0x00000007982b7223 */ /* 0x000fe2000001081f */
[----:B------:R-:W-:Y:S01]  /*daf0*/  FMNMX.FTZ R39, R42, R39, !PT ;  /* 0x000000272a277209 */ /* 0x000fe20007810000 */
[----:B------:R-:W-:Y:S01]  /*db00*/  MUFU.EX2 R37, R6 ;  /* 0x0000000600257308 */ /* 0x000fe20000000800 */
[----:B------:R-:W-:-:S02]  /*db10*/  ISETP.GT.AND P4, PT, R51, 0x60, P2 ;  /* 0x000000603300780c */ /* 0x000fc40001784270 */
[----:B------:R-:W-:Y:S02]  /*db20*/  FSEL R166, R41, -INF , !P3 ;  /* 0xff80000029a67808 */ /* 0x000fe40005800000 */
[----:B------:R-:W-:Y:S02]  /*db30*/  FMNMX.FTZ R41, R40, R39, !PT ;  /* 0x0000002728297209 */ /* 0x000fe40007810000 */
[----:B------:R-:W-:Y:S01]  /*db40*/  ISETP.LT.OR P4, PT, R49, 0x61, P4 ;  /* 0x000000613100780c */ /* 0x000fe20002781670 */
[----:B------:R0:W-:Y:S01]  /*db50*/  MUFU.EX2 R39, R43 ;  /* 0x0000002b00277308 */ /* 0x0001e20000000800 */
[----:B------:R-:W-:Y:S02]  /*db60*/  ISETP.GT.AND P3, PT, R51, 0x61, P2 ;  /* 0x000000613300780c */ /* 0x000fe40001764270 */
[----:B------:R-:W-:Y:S02]  /*db70*/  FMNMX.FTZ R41, R156, R41, !PT ;  /* 0x000000299c297209 */ /* 0x000fe40007810000 */
[----:B------:R-:W-:-:S02]  /*db80*/  FSEL R46, R46, -INF , !P4 ;  /* 0xff8000002e2e7808 */ /* 0x000fc40006000000 */
[----:B------:R-:W-:Y:S01]  /*db90*/  ISETP.GT.AND P4, PT, R51, 0x68, P2 ;  /* 0x000000683300780c */ /* 0x000fe20001784270 */
[----:B------:R-:W-:Y:S01]  /*dba0*/  MUFU.EX2 R176, R176 ;  /* 0x000000b000b07308 */ /* 0x000fe20000000800 */
[C---:B------:R-:W-:Y:S02]  /*dbb0*/  ISETP.LT.OR P3, PT, R49.reuse, 0x62, P3 ;  /* 0x000000623100780c */ /* 0x040fe40001f61670 */
[----:B------:R-:W-:Y:S02]  /*dbc0*/  FMNMX.FTZ R41, R166, R41, !PT ;  /* 0x00000029a6297209 */ /* 0x000fe40007810000 */
[----:B------:R-:W-:Y:S02]  /*dbd0*/  ISETP.LT.OR P4, PT, R49, 0x69, P4 ;  /* 0x000000693100780c */ /* 0x000fe40002781670 */
[----:B------:R-:W-:Y:S01]  /*dbe0*/  FSEL R152, R44, -INF , !P3 ;  /* 0xff8000002c987808 */ /* 0x000fe20005800000 */
[----:B------:R-:W-:Y:S01]  /*dbf0*/  FFMA.FTZ R44, R86, R7, -R31 ;  /* 0x00000007562c7223 */ /* 0x000fe2000001081f */
[----:B------:R-:W-:Y:S01]  /*dc00*/  ISETP.GT.AND P3, PT, R51, 0x69, P2 ;  /* 0x000000693300780c */ /* 0x000fe20001764270 */
[----:B------:R-:W-:Y:S01]  /*dc10*/  MUFU.EX2 R178, R178 ;  /* 0x000000b200b27308 */ /* 0x000fe20000000800 */
[----:B------:R-:W-:-:S02]  /*dc20*/  FMNMX.FTZ R41, R46, R41, !PT ;  /* 0x000000292e297209 */ /* 0x000fc40007810000 */
[----:B------:R-:W-:Y:S01]  /*dc30*/  FSEL R154, R47, -INF , !P4 ;  /* 0xff8000002f9a7808 */ /* 0x000fe20006000000 */
[----:B------:R-:W-:Y:S01]  /*dc40*/  FFMA.FTZ R47, R82, R7, -R31 ;  /* 0x00000007522f7223 */ /* 0x000fe2000001081f */
[----:B------:R-:W-:Y:S02]  /*dc50*/  ISETP.GT.AND P4, PT, R51, 0x70, P2 ;  /* 0x000000703300780c */ /* 0x000fe40001784270 */
[C---:B------:R-:W-:Y:S01]  /*dc60*/  ISETP.LT.OR P3, PT, R49.reuse, 0x6a, P3 ;  /* 0x0000006a3100780c */ /* 0x040fe20001f61670 */
[----:B------:R-:W-:Y:S01]  /*dc70*/  MUFU.EX2 R172, R172 ;  /* 0x000000ac00ac7308 */ /* 0x000fe20000000800 */
[----:B0-----:R-:W-:Y:S02]  /*dc80*/  FMNMX.FTZ R43, R152, R41, !PT ;  /* 0x00000029982b7209 */ /* 0x001fe40007810000 */
[----:B------:R-:W-:Y:S02]  /*dc90*/  ISETP.LT.OR P4, PT, R49, 0x71, P4 ;  /* 0x000000713100780c */ /* 0x000fe40002781670 */
[----:B------:R-:W-:-:S02]  /*dca0*/  FSEL R86, R45, -INF , !P3 ;  /* 0xff8000002d567808 */ /* 0x000fc40005800000 */
[C---:B------:R-:W-:Y:S01]  /*dcb0*/  ISETP.GT.AND P3, PT, R51.reuse, 0x71, P2 ;  /* 0x000000713300780c */ /* 0x040fe20001764270 */
[----:B------:R0:W-:Y:S01]  /*dcc0*/  MUFU.EX2 R41, R84 ;  /* 0x0000005400297308 */ /* 0x0001e20000000800 */
[----:B------:R-:W-:Y:S02]  /*dcd0*/  FMNMX.FTZ R43, R154, R43, !PT ;  /* 0x0000002b9a2b7209 */ /* 0x000fe40007810000 */
[----:B------:R-:W-:Y:S02]  /*dce0*/  FSEL R50, R50, -INF , !P4 ;  /* 0xff80000032327808 */ /* 0x000fe40006000000 */
[----:B------:R-:W-:Y:S02]  /*dcf0*/  ISETP.GT.AND P4, PT, R51, 0x78, P2 ;  /* 0x000000783300780c */ /* 0x000fe40001784270 */
[----:B------:R-:W-:Y:S01]  /*dd00*/  ISETP.LT.OR P3, PT, R49, 0x72, P3 ;  /* 0x000000723100780c */ /* 0x000fe20001f61670 */
[----:B------:R-:W-:Y:S01]  /*dd10*/  MUFU.EX2 R36, R36 ;  /* 0x0000002400247308 */ /* 0x000fe20000000800 */
[----:B------:R-:W-:-:S02]  /*dd20*/  FMNMX.FTZ R43, R86, R43, !PT ;  /* 0x0000002b562b7209 */ /* 0x000fc40007810000 */
[----:B------:R-:W-:Y:S02]  /*dd30*/  ISETP.GT.AND P2, PT, R51, 0x79, P2 ;  /* 0x000000793300780c */ /* 0x000fe40001744270 */
[C---:B------:R-:W-:Y:S02]  /*dd40*/  ISETP.LT.OR P4, PT, R49.reuse, 0x79, P4 ;  /* 0x000000793100780c */ /* 0x040fe40002781670 */
[----:B------:R-:W-:Y:S01]  /*dd50*/  FSEL R82, R48, -INF , !P3 ;  /* 0xff80000030527808 */ /* 0x000fe20005800000 */
[----:B------:R-:W-:Y:S01]  /*dd60*/  MUFU.EX2 R168, R168 ;  /* 0x000000a800a87308 */ /* 0x000fe20000000800 */
[----:B------:R-:W-:Y:S02]  /*dd70*/  FMNMX.FTZ R43, R50, R43, !PT ;  /* 0x0000002b322b7209 */ /* 0x000fe40007810000 */
[----:B------:R-:W-:Y:S01]  /*dd80*/  ISETP.LT.OR P2, PT, R49, 0x7a, P2 ;  /* 0x0000007a3100780c */ /* 0x000fe20001741670 */
[-CC-:B------:R-:W-:Y:S01]  /*dd90*/  FFMA.FTZ R49, R80, R7.reuse, -R31.reuse ;  /* 0x0000000750317223 */ /* 0x180fe2000001081f */
[----:B0-----:R-:W-:Y:S01]  /*dda0*/  FSEL R84, R53, -INF , !P4 ;  /* 0xff80000035547808 */ /* 0x001fe20006000000 */
[--C-:B------:R-:W-:Y:S01]  /*ddb0*/  FFMA.FTZ R53, R58, R7, -R31.reuse ;  /* 0x000000073a357223 */ /* 0x100fe2000001081f */
[----:B------:R-:W-:Y:S01]  /*ddc0*/  FMNMX.FTZ R45, R82, R43, !PT ;  /* 0x0000002b522d7209 */ /* 0x000fe20007810000 */
[----:B------:R0:W-:Y:S01]  /*ddd0*/  MUFU.EX2 R48, R47 ;  /* 0x0000002f00307308 */ /* 0x0001e20000000800 */
[----:B------:R-:W-:Y:S01]  /*dde0*/  FSEL R80, R54, -INF , !P2 ;  /* 0xff80000036507808 */ /* 0x000fe20005000000 */
[--C-:B------:R-:W-:Y:S01]  /*ddf0*/  FFMA.FTZ R54, R74, R7, -R31.reuse ;  /* 0x000000074a367223 */ /* 0x100fe2000001081f */
[----:B------:R-:W-:Y:S01]  /*de00*/  FMNMX.FTZ R45, R84, R45, !PT ;  /* 0x0000002d542d7209 */ /* 0x000fe20007810000 */
[----:B------:R-:W-:Y:S01]  /*de10*/  FFMA.FTZ R58, R60, R7, -R31 ;  /* 0x000000073c3a7223 */ /* 0x000fe2000001081f */
[----:B------:R-:W-:-:S02]  /*de20*/  FSEL R57, R5, RZ, P5 ;  /* 0x000000ff05397208 */ /* 0x000fc40002800000 */
[----:B------:R-:W-:Y:S01]  /*de30*/  FMNMX.FTZ R6, R80, R45, !PT ;  /* 0x0000002d50067209 */ /* 0x000fe20007810000 */
[----:B------:R1:W-:Y:S01]  /*de40*/  MUFU.EX2 R43, R49 ;  /* 0x00000031002b7308 */ /* 0x0003e20000000800 */
[-CC-:B------:R-:W-:Y:S01]  /*de50*/  FFMA.FTZ R45, R70, R7.reuse, -R31.reuse ;  /* 0x00000007462d7223 */ /* 0x180fe2000001081f */
[----:B------:R-:W-:Y:S01]  /*de60*/  FADD.FTZ R56, -R57, R8 ;  /* 0x0000000839387221 */ /* 0x000fe20000010100 */
[-CC-:B0-----:R-:W-:Y:S01]  /*de70*/  FFMA.FTZ R47, R72, R7.reuse, -R31.reuse ;  /* 0x00000007482f7223 */ /* 0x181fe2000001081f */
[----:B------:R-:W0:Y:S01]  /*de80*/  SHFL.BFLY PT, R51, R6, 0x2, 0x1f ;  /* 0x0c401f0006337f89 */ /* 0x000e2200000e0000 */
[-CC-:B------:R-:W-:Y:S01]  /*de90*/  FFMA.FTZ R70, R78, R7.reuse, -R31.reuse ;  /* 0x000000074e467223 */ /* 0x180fe2000001081f */
[-CC-:B------:R-:W-:Y:S01]  /*dea0*/  FFMA.FTZ R72, R76, R7.reuse, -R31.reuse ;  /* 0x000000074c487223 */ /* 0x180fe2000001081f */
[-CC-:B------:R-:W-:Y:S01]  /*deb0*/  FFMA.FTZ R8, R52, R7.reuse, -R31.reuse ;  /* 0x0000000734087223 */ /* 0x180fe2000001081f */
[----:B------:R-:W-:Y:S01]  /*dec0*/  MUFU.EX2 R44, R44 ;  /* 0x0000002c002c7308 */ /* 0x000fe20000000800 */
[----:B-1----:R-:W-:-:S07]  /*ded0*/  FFMA.FTZ R49, R68, R7, -R31 ;  /* 0x0000000744317223 */ /* 0x002fce000001081f */
[----:B------:R-:W-:Y:S08]  /*dee0*/  MUFU.EX2 R54, R54 ;  /* 0x0000003600367308 */ /* 0x000ff00000000800 */
[----:B------:R-:W-:Y:S01]  /*def0*/  MUFU.EX2 R45, R45 ;  /* 0x0000002d002d7308 */ /* 0x000fe20000000800 */
[----:B0-----:R-:W-:Y:S01]  /*df00*/  FMNMX.FTZ R55, R6, R51, !PT ;  /* 0x0000003306377209 */ /* 0x001fe20007810000 */
[-C--:B------:R-:W-:Y:S01]  /*df10*/  FFMA.FTZ R51, R64, R7.reuse, -R31 ;  /* 0x0000000740337223 */ /* 0x080fe2000001081f */
[----:B------:R-:W-:-:S05]  /*df20*/  FMUL.FTZ R31, R56, R7 ;  /* 0x00000007381f7220 */ /* 0x000fca0000410000 */
[----:B------:R-:W-:Y:S01]  /*df30*/  MUFU.EX2 R70, R70 ;  /* 0x0000004600467308 */ /* 0x000fe20000000800 */
[----:B------:R-:W0:Y:S07]  /*df40*/  SHFL.BFLY PT, R6, R55, 0x1, 0x1f ;  /* 0x0c201f0037067f89 */ /* 0x000e2e00000e0000 */
[----:B------:R-:W1:Y:S08]  /*df50*/  MUFU.EX2 R31, R31 ;  /* 0x0000001f001f7308 */ /* 0x000e700000000800 */
[----:B------:R-:W-:Y:S08]  /*df60*/  MUFU.EX2 R47, R47 ;  /* 0x0000002f002f7308 */ /* 0x000ff00000000800 */
[----:B------:R-:W-:Y:S01]  /*df70*/  MUFU.EX2 R72, R72 ;  /* 0x0000004800487308 */ /* 0x000fe20000000800 */
[----:B0-----:R-:W-:Y:S01]  /*df80*/  FMNMX.FTZ R6, R55, R6, !PT ;  /* 0x0000000637067209 */ /* 0x001fe20007810000 */
[-C--:B-1----:R-:W-:Y:S01]  /*df90*/  FMUL.FTZ R88, R88, R31.reuse ;  /* 0x0000001f58587220 */ /* 0x082fe20000410000 */
[-C--:B------:R-:W-:Y:S01]  /*dfa0*/  FMUL.FTZ R89, R89, R31.reuse ;  /* 0x0000001f59597220 */ /* 0x080fe20000410000 */
[----:B------:R-:W-:Y:S01]  /*dfb0*/  FMUL.FTZ R92, R92, R31 ;  /* 0x0000001f5c5c7220 */ /* 0x000fe20000410000 */
[C---:B------:R-:W-:Y:S01]  /*dfc0*/  FSETP.NEU.FTZ.AND P2, PT, R6.reuse, -INF , PT ;  /* 0xff8000000600780b */ /* 0x040fe20003f5d000 */
[----:B------:R-:W-:Y:S01]  /*dfd0*/  FMUL.FTZ R52, R6, R7 ;  /* 0x0000000706347220 */ /* 0x000fe20000410000 */
[-C--:B------:R-:W-:Y:S01]  /*dfe0*/  FMUL.FTZ R93, R93, R31.reuse ;  /* 0x0000001f5d5d7220 */ /* 0x080fe20000410000 */
[----:B------:R0:W-:Y:S01]  /*dff0*/  MUFU.EX2 R55, R59 ;  /* 0x0000003b00377308 */ /* 0x0001e20000000800 */
        /* <DEDUP_REMOVED lines=9> */
[-CC-:B------:R-:W-:Y:S01]  /*e090*/  FFMA.FTZ R183, R30, R7.reuse, -R57.reuse ;  /* 0x000000071eb77223 */ /* 0x180fe20000010839 */
[-CC-:B------:R-:W-:Y:S01]  /*e0a0*/  FFMA.FTZ R181, R33, R7.reuse, -R57.reuse ;  /* 0x0000000721b57223 */ /* 0x180fe20000010839 */
[----:B------:R-:W-:Y:S01]  /*e0b0*/  FFMA.FTZ R175, R34, R7, -R57 ;  /* 0x0000000722af7223 */ /* 0x000fe20000010839 */
[----:B------:R-:W-:Y:S01]  /*e0c0*/  FADD.FTZ R3, R15, R28 ;  /* 0x0000001c0f037221 */ /* 0x000fe20000010000 */
[----:B------:R-:W-:-:S02]  /*e0d0*/  IMAD.U32 R34, RZ, RZ, UR53 ;  /* 0x00000035ff227e24 */ /* 0x000fc4000f8e00ff */
[-CC-:B------:R-:W-:Y:S01]  /*e0e0*/  FFMA.FTZ R169, R32, R7.reuse, -R57.reuse ;  /* 0x0000000720a97223 */ /* 0x180fe20000010839 */
[-C--:B------:R-:W-:Y:S01]  /*e0f0*/  FFMA.FTZ R52, R158, R7.reuse, -R57 ;  /* 0x000000079e347223 */ /* 0x080fe20000010839 */
[----:B------:R-:W-:Y:S01]  /*e100*/  FADD.FTZ R28, R182, R3 ;  /* 0x00000003b61c7221 */ /* 0x000fe20000010000 */
[----:B------:R-:W-:Y:S01]  /*e110*/  MUFU.EX2 R181, R181 ;  /* 0x000000b500b57308 */ /* 0x000fe20000000800 */
[----:B------:R-:W-:Y:S01]  /*e120*/  @!P1 LEA R34, R34, UR41, 0x3 ;  /* 0x0000002922229c11 */ /* 0x000fe2000f8e18ff */
[-CC-:B------:R-:W-:Y:S01]  /*e130*/  FFMA.FTZ R14, R14, R7.reuse, -R57.reuse ;  /* 0x000000070e0e7223 */ /* 0x180fe20000010839 */
[----:B------:R-:W-:Y:S01]  /*e140*/  FADD.FTZ R3, R21, R28 ;  /* 0x0000001c15037221 */ /* 0x000fe20000010000 */
[-CC-:B------:R-:W-:Y:S01]  /*e150*/  FFMA.FTZ R177, R12, R7.reuse, -R57.reuse ;  /* 0x000000070cb17223 */ /* 0x180fe20000010839 */
[-C--:B------:R-:W-:Y:S01]  /*e160*/  FFMA.FTZ R12, R20, R7.reuse, -R57 ;  /* 0x00000007140c7223 */ /* 0x080fe20000010839 */
[----:B------:R-:W-:Y:S02]  /*e170*/  @!P1 VIADD R34, R34, 0x28860 ;  /* 0x0002886022229836 */ /* 0x000fe40000000000 */
[----:B------:R-:W-:Y:S01]  /*e180*/  FADD.FTZ R28, R176, R3 ;  /* 0x00000003b01c7221 */ /* 0x000fe20000010000 */
[----:B------:R-:W-:Y:S01]  /*e190*/  MUFU.EX2 R52, R52 ;  /* 0x0000003400347308 */ /* 0x000fe20000000800 */
[-CC-:B------:R-:W-:Y:S01]  /*e1a0*/  FFMA.FTZ R20, R162, R7.reuse, -R57.reuse ;  /* 0x00000007a2147223 */ /* 0x180fe20000010839 */
[-CC-:B------:R-:W-:Y:S01]  /*e1b0*/  FFMA.FTZ R173, R164, R7.reuse, -R57.reuse ;  /* 0x00000007a4ad7223 */ /* 0x180fe20000010839 */
[----:B------:R-:W-:Y:S01]  /*e1c0*/  FADD.FTZ R3, R25, R28 ;  /* 0x0000001c19037221 */ /* 0x000fe20000010000 */
[----:B------:R-:W-:Y:S01]  /*e1d0*/  @!P1 PRMT R34, RZ, 0x654, R34 ;  /* 0x00000654ff229816 */ /* 0x000fe20000000022 */
[-C--:B------:R-:W-:Y:S01]  /*e1e0*/  FFMA.FTZ R26, R26, R7.reuse, -R57 ;  /* 0x000000071a1a7223 */ /* 0x080fe20000010839 */
[----:B------:R-:W-:Y:S01]  /*e1f0*/  F2FP.BF16.F32.PACK_AB R180, R15, R180 ;  /* 0x000000b40fb4723e */ /* 0x000fe200000010ff */
[----:B------:R-:W-:Y:S01]  /*e200*/  FADD.FTZ R30, R178, R3 ;  /* 0x00000003b21e7221 */ /* 0x000fe20000010000 */
[----:B------:R1:W-:Y:S01]  /*e210*/  @!P1 SYNCS.ARRIVE.TRANS64.RED.A1T0 RZ, [R34+URZ], RZ ;  /* 0x000000ff22ff99a7 */ /* 0x0003e2000810043f */
[----:B------:R-:W-:Y:S01]  /*e220*/  MUFU.EX2 R183, R183 ;  /* 0x000000b700b77308 */ /* 0x000fe20000000800 */
[-CC-:B------:R-:W-:Y:S01]  /*e230*/  FFMA.FTZ R24, R24, R7.reuse, -R57.reuse ;  /* 0x0000000718187223 */ /* 0x180fe20000010839 */
        /* <DEDUP_REMOVED lines=18> */
[-CC-:B------:R-:W-:Y:S01]  /*e360*/  FFMA.FTZ R46, R46, R7.reuse, -R57.reuse ;  /* 0x000000072e2e7223 */ /* 0x180fe20000010839 */
[-C--:B------:R-:W-:Y:S01]  /*e370*/  FFMA.FTZ R38, R154, R7.reuse, -R57 ;  /* 0x000000079a267223 */ /* 0x080fe20000010839 */
[----:B------:R-:W-:Y:S01]  /*e380*/  FADD.FTZ R32, R168, R33 ;  /* 0x00000021a8207221 */ /* 0x000fe20000010000 */
[-CC-:B------:R-:W-:Y:S01]  /*e390*/  FFMA.FTZ R33, R166, R7.reuse, -R57.reuse ;  /* 0x00000007a6217223 */ /* 0x180fe20000010839 */
[-CC-:B------:R-:W-:Y:S01]  /*e3a0*/  FFMA.FTZ R86, R86, R7.reuse, -R57.reuse ;  /* 0x0000000756567223 */ /* 0x180fe20000010839 */
[----:B------:R-:W2:Y:S01]  /*e3b0*/  MUFU.EX2 R10, R10 ;  /* 0x0000000a000a7308 */ /* 0x000ea20000000800 */
[----:B------:R-:W-:Y:S01]  /*e3c0*/  FADD.FTZ R32, R37, R32 ;  /* 0x0000002025207221 */ /* 0x000fe20000010000 */
[-CC-:B------:R-:W-:Y:S01]  /*e3d0*/  FFMA.FTZ R50, R50, R7.reuse, -R57.reuse ;  /* 0x0000000732327223 */ /* 0x180fe20000010839 */
[-CC-:B------:R-:W-:Y:S01]  /*e3e0*/  FFMA.FTZ R82, R82, R7.reuse, -R57.reuse ;  /* 0x0000000752527223 */ /* 0x180fe20000010839 */
[----:B------:R-:W-:Y:S01]  /*e3f0*/  F2FP.BF16.F32.PACK_AB R182, R21, R182 ;  /* 0x000000b615b6723e */ /* 0x000fe200000010ff */
[----:B------:R-:W-:Y:S01]  /*e400*/  FADD.FTZ R3, R39, R32 ;  /* 0x0000002027037221 */ /* 0x000fe20000010000 */
[----:B------:R-:W-:Y:S01]  /*e410*/  FFMA.FTZ R32, R170, R7, -R57 ;  /* 0x00000007aa207223 */ /* 0x000fe20000010839 */
[C---:B------:R-:W-:Y:S01]  /*e420*/  F2FP.BF16.F32.PACK_AB R170, R44.reuse, R39 ;  /* 0x000000272caa723e */ /* 0x040fe200000010ff */
[----:B------:R-:W3:Y:S01]  /*e430*/  MUFU.EX2 R12, R12 ;  /* 0x0000000c000c7308 */ /* 0x000ee20000000800 */
[----:B-1----:R-:W-:Y:S01]  /*e440*/  FADD.FTZ R34, R44, R3 ;  /* 0x000000032c227221 */ /* 0x002fe20000010000 */
[-CC-:B------:R-:W-:Y:S01]  /*e450*/  FFMA.FTZ R3, R156, R7.reuse, -R57.reuse ;  /* 0x000000079c037223 */ /* 0x180fe20000010839 */
[--C-:B------:R-:W-:Y:S01]  /*e460*/  FFMA.FTZ R84, R84, R7, -R57.reuse ;  /* 0x0000000754547223 */ /* 0x100fe20000010839 */
[----:B------:R-:W-:Y:S01]  /*e470*/  F2FP.BF16.F32.PACK_AB R174, R36, R35 ;  /* 0x0000002324ae723e */ /* 0x000fe200000010ff */
[----:B0-----:R-:W-:Y:S01]  /*e480*/  FADD.FTZ R59, R41, R34 ;  /* 0x00000022293b7221 */ /* 0x001fe20000010000 */
[-CC-:B------:R-:W-:Y:S01]  /*e490*/  FFMA.FTZ R34, R152, R7.reuse, -R57.reuse ;  /* 0x0000000798227223 */ /* 0x180fe20000010839 */
[----:B------:R-:W-:Y:S01]  /*e4a0*/  FFMA.FTZ R57, R80, R7, -R57 ;  /* 0x0000000750397223 */ /* 0x000fe20000010839 */
[----:B------:R-:W0:Y:S01]  /*e4b0*/  MUFU.EX2 R179, R179 ;  /* 0x000000b300b37308 */ /* 0x000e220000000800 */
[----:B------:R-:W-:Y:S01]  /*e4c0*/  FADD.FTZ R56, R48, R59 ;  /* 0x0000003b30387221 */ /* 0x000fe20000010000 */
[----:B--2---:R-:W-:Y:S01]  /*e4d0*/  FFMA.FTZ R59, R10, R2, R181 ;  /* 0x000000020a3b7223 */ /* 0x004fe200000100b5 */
[----:B------:R-:W-:Y:S01]  /*e4e0*/  ISETP.GT.AND P2, PT, R4, UR39, PT ;  /* 0x0000002704007c0c */ /* 0x000fe2000bf44270 */
[----:B------:R-:W-:Y:S01]  /*e4f0*/  UMOV UR53, UR42 ;  /* 0x0000002a00357c82 */ /* 0x000fe20008000000 */
        /* <DEDUP_REMOVED lines=11> */
[----:B------:R-:W2:Y:S01]  /*e5b0*/  MUFU.EX2 R173, R173 ;  /* 0x000000ad00ad7308 */ /* 0x000ea20000000800 */
[----:B------:R-:W-:Y:S01]  /*e5c0*/  FADD.FTZ R56, R70, R61 ;  /* 0x0000003d46387221 */ /* 0x000fe20000010000 */
[----:B------:R-:W-:Y:S01]  /*e5d0*/  FADD.FTZ R15, R177, R2 ;  /* 0x00000002b10f7221 */ /* 0x000fe20000010000 */
[-C--:B------:R-:W-:Y:S01]  /*e5e0*/  FMUL.FTZ R98, R98, R10.reuse ;  /* 0x0000000a62627220 */ /* 0x080fe20000410000 */
[-C--:B------:R-:W-:Y:S01]  /*e5f0*/  FMUL.FTZ R99, R99, R10.reuse ;  /* 0x0000000a63637220 */ /* 0x080fe20000410000 */
[----:B------:R-:W-:Y:S01]  /*e600*/  FADD.FTZ R59, R47, R56 ;  /* 0x000000382f3b7221 */ /* 0x000fe20000010000 */
[----:B---3--:R-:W-:Y:S01]  /*e610*/  FADD.FTZ R2, R12, R15 ;  /* 0x0000000f0c027221 */ /* 0x008fe20000010000 */
[-C--:B------:R-:W-:Y:S01]  /*e620*/  FMUL.FTZ R102, R102, R10.reuse ;  /* 0x0000000a66667220 */ /* 0x080fe20000410000 */
[----:B------:R-:W3:Y:S01]  /*e630*/  MUFU.EX2 R26, R26 ;  /* 0x0000001a001a7308 */ /* 0x000ee20000000800 */
[----:B------:R-:W-:Y:S01]  /*e640*/  FADD.FTZ R56, R72, R59 ;  /* 0x0000003b48387221 */ /* 0x000fe20000010000 */
[----:B0-----:R-:W-:Y:S01]  /*e650*/  FADD.FTZ R15, R179, R2 ;  /* 0x00000002b30f7221 */ /* 0x001fe20000010000 */
[-C--:B------:R-:W-:Y:S01]  /*e660*/  FMUL.FTZ R103, R103, R10.reuse ;  /* 0x0000000a67677220 */ /* 0x080fe20000410000 */
[-C--:B------:R-:W-:Y:S01]  /*e670*/  FMUL.FTZ R106, R106, R10.reuse ;  /* 0x0000000a6a6a7220 */ /* 0x080fe20000410000 */
[-C--:B------:R-:W-:Y:S01]  /*e680*/  FMUL.FTZ R107, R107, R10.reuse ;  /* 0x0000000a6b6b7220 */ /* 0x080fe20000410000 */
[----:B-1----:R-:W-:Y:S01]  /*e690*/  FADD.FTZ R2, R20, R15 ;  /* 0x0000000f14027221 */ /* 0x002fe20000010000 */
[-C--:B------:R-:W-:Y:S01]  /*e6a0*/  FMUL.FTZ R110, R110, R10.reuse ;  /* 0x0000000a6e6e7220 */ /* 0x080fe20000410000 */
[----:B------:R-:W0:Y:S01]  /*e6b0*/  MUFU.EX2 R175, R175 ;  /* 0x000000af00af7308 */ /* 0x000e220000000800 */
[-C--:B------:R-:W-:Y:S01]  /*e6c0*/  FMUL.FTZ R111, R111, R10.reuse ;  /* 0x0000000a6f6f7220 */ /* 0x080fe20000410000 */
[----:B--2---:R-:W-:Y:S01]  /*e6d0*/  FADD.FTZ R15, R173, R2 ;  /* 0x00000002ad0f7221 */ /* 0x004fe20000010000 */
        /* <DEDUP_REMOVED lines=16> */
[-C--:B------:R-:W-:Y:S01]  /*e7e0*/  FMUL.FTZ R138, R138, R10.reuse ;  /* 0x0000000a8a8a7220 */ /* 0x080fe20000410000 */
[-C--:B------:R-:W-:Y:S01]  /*e7f0*/  FMUL.FTZ R139, R139, R10.reuse ;  /* 0x0000000a8b8b7220 */ /* 0x080fe20000410000 */
[-C--:B------:R-:W-:Y:S01]  /*e800*/  FMUL.FTZ R142, R142, R10.reuse ;  /* 0x0000000a8e8e7220 */ /* 0x080fe20000410000 */
[-C--:B------:R-:W-:Y:S01]  /*e810*/  FMUL.FTZ R143, R143, R10.reuse ;  /* 0x0000000a8f8f7220 */ /* 0x080fe20000410000 */
[-C--:B------:R-:W-:Y:S01]  /*e820*/  FMUL.FTZ R146, R146, R10.reuse ;  /* 0x0000000a92927220 */ /* 0x080fe20000410000 */
[----:B------:R-:W0:Y:S01]  /*e830*/  MUFU.EX2 R28, R28 ;  /* 0x0000001c001c7308 */ /* 0x000e220000000800 */
[----:B-1----:R-:W-:Y:S01]  /*e840*/  FADD.FTZ R2, R24, R15 ;  /* 0x0000000f18027221 */ /* 0x002fe20000010000 */
[-C--:B------:R-:W-:Y:S01]  /*e850*/  FMUL.FTZ R147, R147, R10.reuse ;  /* 0x0000000a93937220 */ /* 0x080fe20000410000 */
[-C--:B------:R-:W-:Y:S01]  /*e860*/  FMUL.FTZ R150, R150, R10.reuse ;  /* 0x0000000a96967220 */ /* 0x080fe20000410000 */
[----:B------:R-:W-:Y:S01]  /*e870*/  FMUL.FTZ R151, R151, R10 ;  /* 0x0000000a97977220 */ /* 0x000fe20000410000 */
[----:B------:R-:W-:Y:S01]  /*e880*/  F2FP.BF16.F32.PACK_AB R176, R25, R176 ;  /* 0x000000b019b0723e */ /* 0x000fe200000010ff */
[-C--:B------:R-:W-:Y:S01]  /*e890*/  FMUL.FTZ R108, R108, R31.reuse ;  /* 0x0000001f6c6c7220 */ /* 0x080fe20000410000 */
[----:B------:R-:W-:Y:S01]  /*e8a0*/  F2FP.BF16.F32.PACK_AB R178, R27, R178 ;  /* 0x000000b21bb2723e */ /* 0x000fe200000010ff */
[----:B------:R-:W1:Y:S01]  /*e8b0*/  MUFU.EX2 R171, R171 ;  /* 0x000000ab00ab7308 */ /* 0x000e620000000800 */
[----:B--2---:R-:W-:Y:S01]  /*e8c0*/  FADD.FTZ R15, R169, R2 ;  /* 0x00000002a90f7221 */ /* 0x004fe20000010000 */
[----:B------:R-:W-:Y:S01]  /*e8d0*/  F2FP.BF16.F32.PACK_AB R172, R29, R172 ;  /* 0x000000ac1dac723e */ /* 0x000fe200000010ff */
[-C--:B------:R-:W-:Y:S01]  /*e8e0*/  FMUL.FTZ R109, R109, R31.reuse ;  /* 0x0000001f6d6d7220 */ /* 0x080fe20000410000 */
[----:B------:R-:W-:Y:S01]  /*e8f0*/  F2FP.BF16.F32.PACK_AB R168, R37, R168 ;  /* 0x000000a825a8723e */ /* 0x000fe200000010ff */
[----:B------:R-:W-:Y:S01]  /*e900*/  FMUL.FTZ R112, R112, R31 ;  /* 0x0000001f70707220 */ /* 0x000fe20000410000 */
[----:B------:R-:W-:Y:S01]  /*e910*/  F2FP.BF16.F32.PACK_AB R164, R48, R41 ;  /* 0x0000002930a4723e */ /* 0x000fe200000010ff */
[----:B------:R-:W-:Y:S01]  /*e920*/  FMUL.FTZ R113, R113, R31 ;  /* 0x0000001f71717220 */ /* 0x000fe20000410000 */
[----:B------:R-:W2:Y:S01]  /*e930*/  MUFU.EX2 R30, R30 ;  /* 0x0000001e001e7308 */ /* 0x000ea20000000800 */
[----:B0-----:R-:W-:Y:S01]  /*e940*/  FADD.FTZ R2, R28, R15 ;  /* 0x0000000f1c027221 */ /* 0x001fe20000010000 */
[----:B------:R-:W-:Y:S01]  /*e950*/  F2FP.BF16.F32.PACK_AB R166, R54, R43 ;  /* 0x0000002b36a6723e */ /* 0x000fe200000010ff */
[----:B------:R-:W-:Y:S01]  /*e960*/  FMUL.FTZ R116, R116, R31 ;  /* 0x0000001f74747220 */ /* 0x000fe20000410000 */
[----:B------:R-:W-:Y:S01]  /*e970*/  F2FP.BF16.F32.PACK_AB R162, R72, R47 ;  /* 0x0000002f48a2723e */ /* 0x000fe200000010ff */
[-C--:B------:R-:W-:Y:S01]  /*e980*/  FMUL.FTZ R117, R117, R31.reuse ;  /* 0x0000001f75757220 */ /* 0x080fe20000410000 */
[-C--:B------:R-:W-:Y:S01]  /*e990*/  FMUL.FTZ R120, R120, R31.reuse ;  /* 0x0000001f78787220 */ /* 0x080fe20000410000 */
        /* <DEDUP_REMOVED lines=25> */
[----:B------:R0:W3:Y:S01]  /*eb30*/  MUFU.EX2 R167, R160 ;  /* 0x000000a000a77308 */ /* 0x0000e20000000800 */
[----:B-1----:R-:W-:Y:S01]  /*eb40*/  FADD.FTZ R15, R32, R15 ;  /* 0x0000000f200f7221 */ /* 0x002fe20000010000 */
[----:B------:R-:W-:-:S02]  /*eb50*/  F2FP.BF16.F32.PACK_AB R177, R12, R177 ;  /* 0x000000b10cb1723e */ /* 0x000fc400000010ff */
[----:B------:R-:W-:Y:S02]  /*eb60*/  F2FP.BF16.F32.PACK_AB R179, R20, R179 ;  /* 0x000000b314b3723e */ /* 0x000fe400000010ff */
[----:B------:R-:W-:Y:S02]  /*eb70*/  F2FP.BF16.F32.PACK_AB R173, R26, R173 ;  /* 0x000000ad1aad723e */ /* 0x000fe400000010ff */
[----:B------:R-:W1:Y:S01]  /*eb80*/  MUFU.EX2 R42, R42 ;  /* 0x0000002a002a7308 */ /* 0x000e620000000800 */
[----:B--2---:R-:W-:Y:S01]  /*eb90*/  FADD.FTZ R15, R194, R15 ;  /* 0x0000000fc20f7221 */ /* 0x004fe20000010000 */
[----:B0-----:R-:W-:Y:S02]  /*eba0*/  F2FP.BF16.F32.PACK_AB R160, R70, R45 ;  /* 0x0000002d46a0723e */ /* 0x001fe400000010ff */
[----:B------:R-:W-:Y:S02]  /*ebb0*/  F2FP.BF16.F32.PACK_AB R175, R24, R175 ;  /* 0x000000af18af723e */ /* 0x000fe400000010ff */
[----:B------:R-:W-:-:S02]  /*ebc0*/  F2FP.BF16.F32.PACK_AB R169, R28, R169 ;  /* 0x000000a91ca9723e */ /* 0x000fc400000010ff */
[----:B------:R-:W0:Y:S01]  /*ebd0*/  MUFU.EX2 R40, R40 ;  /* 0x0000002800287308 */ /* 0x000e220000000800 */
[C---:B---3--:R-:W-:Y:S01]  /*ebe0*/  FADD.FTZ R15, R167.reuse, R15 ;  /* 0x0000000fa70f7221 */ /* 0x048fe20000010000 */
[----:B------:R-:W-:Y:S02]  /*ebf0*/  F2FP.BF16.F32.PACK_AB R171, R30, R171 ;  /* 0x000000ab1eab723e */ /* 0x000fe400000010ff */
[----:B------:R-:W-:Y:S02]  /*ec00*/  F2FP.BF16.F32.PACK_AB R165, R32, R165 ;  /* 0x000000a520a5723e */ /* 0x000fe400000010ff */
[----:B------:R-:W-:Y:S02]  /*ec10*/  F2FP.BF16.F32.PACK_AB R167, R167, R194 ;  /* 0x000000c2a7a7723e */ /* 0x000fe400000010ff */
[----:B------:R-:W2:Y:S01]  /*ec20*/  MUFU.EX2 R44, R3 ;  /* 0x00000003002c7308 */ /* 0x000ea20000000800 */
[----:B-1----:R-:W-:-:S07]  /*ec30*/  FADD.FTZ R15, R42, R15 ;  /* 0x0000000f2a0f7221 */ /* 0x002fce0000010000 */
[----:B------:R-:W1:Y:S01]  /*ec40*/  MUFU.EX2 R33, R33 ;  /* 0x0000002100217308 */ /* 0x000e620000000800 */
[C---:B0-----:R-:W-:Y:S01]  /*ec50*/  FADD.FTZ R15, R40.reuse, R15 ;  /* 0x0000000f280f7221 */ /* 0x041fe20000010000 */
[----:B------:R-:W-:-:S06]  /*ec60*/  F2FP.BF16.F32.PACK_AB R161, R40, R42 ;  /* 0x0000002a28a1723e */ /* 0x000fcc00000010ff */
[----:B------:R-:W0:Y:S01]  /*ec70*/  MUFU.EX2 R49, R49 ;  /* 0x0000003100317308 */ /* 0x000e220000000800 */
[----:B--2---:R-:W-:-:S07]  /*ec80*/  FADD.FTZ R15, R44, R15 ;  /* 0x0000000f2c0f7221 */ /* 0x004fce0000010000 */
[----:B------:R-:W2:Y:S01]  /*ec90*/  MUFU.EX2 R46, R46 ;  /* 0x0000002e002e7308 */ /* 0x000ea20000000800 */
[C---:B-1----:R-:W-:Y:S01]  /*eca0*/  FADD.FTZ R15, R33.reuse, R15 ;  /* 0x0000000f210f7221 */ /* 0x042fe20000010000 */
[----:B------:R-:W-:-:S06]  /*ecb0*/  F2FP.BF16.F32.PACK_AB R163, R33, R44 ;  /* 0x0000002c21a3723e */ /* 0x000fcc00000010ff */
        /* <DEDUP_REMOVED lines=9> */
[----:B------:R-:W-:-:S06]  /*ed50*/  F2FP.BF16.F32.PACK_AB R157, R34, R46 ;  /* 0x0000002e229d723e */ /* 0x000fcc00000010ff */
[----:B------:R-:W0:Y:S01]  /*ed60*/  MUFU.EX2 R62, R62 ;  /* 0x0000003e003e7308 */ /* 0x000e220000000800 */
[----:B--2---:R-:W-:-:S07]  /*ed70*/  FADD.FTZ R21, R51, R36 ;  /* 0x0000002433157221 */ /* 0x004fce0000010000 */
[----:B------:R-:W2:Y:S01]  /*ed80*/  MUFU.EX2 R86, R86 ;  /* 0x0000005600567308 */ /* 0x000ea20000000800 */
[----:B-1----:R-:W-:-:S07]  /*ed90*/  FADD.FTZ R15, R38, R15 ;  /* 0x0000000f260f7221 */ /* 0x002fce0000010000 */
[----:B------:R-:W1:Y:S01]  /*eda0*/  MUFU.EX2 R53, R53 ;  /* 0x0000003500357308 */ /* 0x000e620000000800 */
[C---:B0-----:R-:W-:Y:S01]  /*edb0*/  FADD.FTZ R36, R62.reuse, R21 ;  /* 0x000000153e247221 */ /* 0x041fe20000010000 */
[----:B------:R-:W-:-:S06]  /*edc0*/  F2FP.BF16.F32.PACK_AB R158, R62, R51 ;  /* 0x000000333e9e723e */ /* 0x000fcc00000010ff */
[----:B------:R-:W0:Y:S01]  /*edd0*/  MUFU.EX2 R50, R50 ;  /* 0x0000003200327308 */ /* 0x000e220000000800 */
[C---:B--2---:R-:W-:Y:S01]  /*ede0*/  FADD.FTZ R15, R86.reuse, R15 ;  /* 0x0000000f560f7221 */ /* 0x044fe20000010000 */
[----:B------:R-:W-:-:S06]  /*edf0*/  F2FP.BF16.F32.PACK_AB R159, R86, R38 ;  /* 0x00000026569f723e */ /* 0x000fcc00000010ff */
[----:B------:R-:W2:Y:S01]  /*ee00*/  MUFU.EX2 R58, R58 ;  /* 0x0000003a003a7308 */ /* 0x000ea20000000800 */
[----:B-1----:R-:W-:-:S07]  /*ee10*/  FADD.FTZ R21, R53, R36 ;  /* 0x0000002435157221 */ /* 0x002fce0000010000 */
[----:B------:R-:W1:Y:S01]  /*ee20*/  MUFU.EX2 R82, R82 ;  /* 0x0000005200527308 */ /* 0x000e620000000800 */
[----:B0-----:R-:W-:-:S07]  /*ee30*/  FADD.FTZ R15, R50, R15 ;  /* 0x0000000f320f7221 */ /* 0x001fce0000010000 */
[----:B------:R-:W0:Y:S01]  /*ee40*/  MUFU.EX2 R84, R84 ;  /* 0x0000005400547308 */ /* 0x000e220000000800 */
[C---:B--2---:R-:W-:Y:S01]  /*ee50*/  FADD.FTZ R36, R58.reuse, R21 ;  /* 0x000000153a247221 */ /* 0x044fe20000010000 */
[----:B------:R-:W-:-:S03]  /*ee60*/  F2FP.BF16.F32.PACK_AB R152, R58, R53 ;  /* 0x000000353a98723e */ /* 0x000fc600000010ff */
[----:B------:R-:W-:-:S03]  /*ee70*/  FADD.FTZ R21, R55, R36 ;  /* 0x0000002437157221 */ /* 0x000fc60000010000 */
[----:B------:R-:W2:Y:S01]  /*ee80*/  MUFU.EX2 R8, R8 ;  /* 0x0000000800087308 */ /* 0x000ea20000000800 */
[C---:B-1----:R-:W-:Y:S01]  /*ee90*/  FADD.FTZ R15, R82.reuse, R15 ;  /* 0x0000000f520f7221 */ /* 0x042fe20000010000 */
[----:B------:R-:W-:-:S06]  /*eea0*/  F2FP.BF16.F32.PACK_AB R153, R82, R50 ;  /* 0x000000325299723e */ /* 0x000fcc00000010ff */
[----:B------:R-:W1:Y:S01]  /*eeb0*/  MUFU.EX2 R57, R57 ;  /* 0x0000003900397308 */ /* 0x000e620000000800 */
[----:B0-----:R-:W-:Y:S01]  /*eec0*/  FADD.FTZ R15, R84, R15 ;  /* 0x0000000f540f7221 */ /* 0x001fe20000010000 */
[C---:B--2---:R-:W-:Y:S01]  /*eed0*/  FADD.FTZ R3, R8.reuse, R21 ;  /* 0x0000001508037221 */ /* 0x044fe20000010000 */
[----:B------:R-:W-:Y:S01]  /*eee0*/  F2FP.BF16.F32.PACK_AB R154, R8, R55 ;  /* 0x00000037089a723e */ /* 0x000fe200000010ff */
[----:B------:R-:W-:Y:S02]  /*eef0*/  IMAD.MOV.U32 R8, RZ, RZ, R5 ;  /* 0x000000ffff087224 */ /* 0x000fe400078e0005 */
[C---:B-1----:R-:W-:Y:S01]  /*ef00*/  FADD.FTZ R2, R57.reuse, R15 ;  /* 0x0000000f39027221 */ /* 0x042fe20000010000 */
[----:B------:R-:W-:Y:S01]  /*ef10*/  F2FP.BF16.F32.PACK_AB R155, R57, R84 ;  /* 0x00000054399b723e */ /* 0x000fe200000010ff */
[----:B------:R-:W-:Y:S06]  /*ef20*/  @P2 BRA `(.L_x_1134) ;  /* 0xffffffc8000c2947 */ /* 0x000fec000383ffff */
.L_x_1117:
[----:B------:R-:W-:Y:S06]  /*ef30*/  BAR.ARV 0x8, 0x120 ;  /* 0x0204800000007b1d */ /* 0x000fec0000002000 */
[----:B------:R-:W-:Y:S05]  /*ef40*/  @!P0 BRA `(.L_x_1135) ;  /* 0x0000000000048947 */ /* 0x000fea0003800000 */
[----:B------:R-:W-:Y:S01]  /*ef50*/  BPT.TRAP 0x1 ;  /* 0x000000040000795c */ /* 0x000fe20000300000 */
.L_x_1135:
[----:B------:R-:W-:Y:S01]  /*ef60*/  ULEA UR5, UR42, UR41, 0x3 ;  /* 0x000000292a057291 */ /* 0x000fe2000f8e183f */
[----:B------:R-:W-:-:S05]  /*ef70*/  IMAD.U32 R0, RZ, RZ, UR43 ;  /* 0x0000002bff007e24 */ /* 0x000fca000f8e00ff */
[----:B------:R-:W-:-:S04]  /*ef80*/  SHF.L.U32 R0, R0, 0x1f, RZ ;  /* 0x0000001f00007819 */ /* 0x000fc800000006ff */
[----:B------:R0:W1:Y:S01]  /*ef90*/  SYNCS.PHASECHK.TRANS64.TRYWAIT P2, [UR5+0x28850], R0 ;  /* 0x02885000ff0075a7 */ /* 0x0000620008040145 */
[----:B------:R-:W-:Y:S05]  /*efa0*/  @!P0 BRA `(.L_x_1136) ;  /* 0x0000000000048947 */ /* 0x000fea0003800000 */
[----:B------:R-:W-:Y:S01]  /*efb0*/  BPT.TRAP 0x1 ;  /* 0x000000040000795c */ /* 0x000fe20000300000 */
.L_x_1136:
[----:B-1----:R-:W-:Y:S05]  /*efc0*/  @P2 BRA `(.L_x_1137) ;  /* 0x0000000000082947 */ /* 0x002fea0003800000 */
[----:B------:R-:W1:Y:S02]  /*efd0*/  SYNCS.PHASECHK.TRANS64.TRYWAIT P0, [UR5+0x28850], R0 ;  /* 0x02885000ff0075a7 */ /* 0x000e640008000145 */
[----:B-1----:R-:W-:Y:S05]  /*efe0*/  @!P0 BRA `(.L_x_1138) ;  /* 0x0000007c00348947 */ /* 0x002fea0003800000 */
.L_x_1137:
[----:B------:R-:W-:Y:S01]  /*eff0*/  UIADD3 UR41, UR41, 0x400, URZ ;  /* 0x0000040029297890 */ /* 0x000fe2000fffe03f */
[----:B------:R-:W-:Y:S01]  /*f000*/  WARPGROUP.ARRIVE ;  /* 0x00000000000079c5 */ /* 0x000fe20000000000 */
[----:B------:R-:W-:Y:S01]  /*f010*/  UMOV UR7, 0x40000040 ;  /* 0x4000004000077882 */ /* 0x000fe20000000000 */
[----:B01----:R-:W0:Y:S01]  /*f020*/  SHFL.BFLY PT, R0, R3, 0x2, 0x1f ;  /* 0x0c401f0003007f89 */ /* 0x003e2200000e0000 */
[----:B------:R-:W-:Y:S01]  /*f030*/  USHF.R.U32.HI UR41, URZ, 0x4, UR41 ;  /* 0x000000043f297899 */ /* 0x000fe20008011629 */
[----:B------:R-:W-:Y:S01]  /*f040*/  IMAD.U32 R15, RZ, RZ, UR5 ;  /* 0x00000005ff0f7e24 */ /* 0x000fe2000f8e00ff */
[----:B------:R-:W-:Y:S01]  /*f050*/  UIADD3 UR44, UR44, 0x1, URZ ;  /* 0x000000012c2c7890 */ /* 0x000fe2000fffe03f */
[----:B------:R-:W1:Y:S01]  /*f060*/  SHFL.BFLY PT, R9, R2, 0x2, 0x1f ;  /* 0x0c401f0002097f89 */ /* 0x000e6200000e0000 */
        /* <DEDUP_REMOVED lines=8> */
[----:B0-----:R-:W-:Y:S01]  /*f0f0*/  FADD.FTZ R0, R0, R3 ;  /* 0x0000000300007221 */ /* 0x001fe20000010000 */
[----:B------:R-:W-:Y:S01]  /*f100*/  UMOV UR7, 0x40000040 ;  /* 0x4000004000077882 */ /* 0x000fe20000000000 */
[----:B------:R-:W-:Y:S02]  /*f110*/  IMAD.MOV.U32 R3, RZ, RZ, RZ ;  /* 0x000000ffff037224 */ /* 0x000fe400078e00ff */
[----:B-1----:R-:W-:Y:S01]  /*f120*/  FADD.FTZ R4, R9, R2 ;  /* 0x0000000209047221 */ /* 0x002fe20000010000 */
[----:B------:R-:W-:Y:S01]  /*f130*/  IMAD.MOV.U32 R2, RZ, RZ, -0x800000 ;  /* 0xff800000ff027424 */ /* 0x000fe200078e00ff */
[----:B------:R-:W0:Y:S01]  /*f140*/  SHFL.BFLY PT, R9, R0, 0x1, 0x1f ;  /* 0x0c201f0000097f89 */ /* 0x000e2200000e0000 */
[----:B------:R-:W-:-:S03]  /*f150*/  USEL UR42, UR42, URZ, UP0 ;  /* 0x0000003f2a2a7287 */ /* 0x000fc60008000000 */
[----:B------:R-:W1:Y:S01]  /*f160*/  SHFL.BFLY PT, R11, R4, 0x1, 0x1f ;  /* 0x0c201f00040b7f89 */ /* 0x000e6200000e0000 */
[----:B0-----:R-:W-:Y:S01]  /*f170*/  FADD.FTZ R12, R0, R9 ;  /* 0x00000009000c7221 */ /* 0x001fe20000010000 */
[----:B------:R-:W-:Y:S02]  /*f180*/  IMAD.MOV.U32 R9, RZ, RZ, RZ ;  /* 0x000000ffff097224 */ /* 0x000fe400078e00ff */
[----:B------:R-:W-:Y:S02]  /*f190*/  IMAD.MOV.U32 R0, RZ, RZ, -0x800000 ;  /* 0xff800000ff007424 */ /* 0x000fe400078e00ff */
[----:B-1----:R-:W-:Y:S01]  /*f1a0*/  FADD.FTZ R13, R4, R11 ;  /* 0x0000000b040d7221 */ /* 0x002fe20000010000 */
[----:B------:R-:W-:-:S04]  /*f1b0*/  FSETP.NE.FTZ.AND P0, PT, R12, RZ, PT ;  /* 0x000000ff0c00720b */ /* 0x000fc80003f15000 */
[----:B------:R-:W-:-:S09]  /*f1c0*/  FSETP.NE.FTZ.AND P2, PT, R13, RZ, PT ;  /* 0x000000ff0d00720b */ /* 0x000fd20003f55000 */
[----:B------:R-:W0:Y:S01]  /*f1d0*/  @P0 MUFU.LG2 R8, R12 ;  /* 0x0000000c00080308 */ /* 0x000e220000000c00 */
[----:B------:R-:W-:-:S03]  /*f1e0*/  @P0 FMUL.FTZ R4, R7, 0.69314718246459960938 ;  /* 0x3f31721807040820 */ /* 0x000fc60000410000 */
[----:B------:R-:W-:-:S04]  /*f1f0*/  @P2 FMUL.FTZ R14, R7, 0.69314718246459960938 ;  /* 0x3f317218070e2820 */ /* 0x000fc80000410000 */
[----:B------:R-:W1:Y:S08]  /*f200*/  @P2 MUFU.LG2 R10, R13 ;  /* 0x0000000d000a2308 */ /* 0x000e700000000c00 */
[----:B------:R-:W2:Y:S01]  /*f210*/  @P0 MUFU.RCP R3, R12 ;  /* 0x0000000c00030308 */ /* 0x000ea20000001000 */
[----:B0-----:R-:W-:Y:S01]  /*f220*/  @P0 FMUL.FTZ R7, R8, 0.69314718246459960938 ;  /* 0x3f31721808070820 */ /* 0x001fe20000410000 */
[----:B------:R-:W-:-:S03]  /*f230*/  @!P1 VIADD R8, R15, 0x28860 ;  /* 0x000288600f089836 */ /* 0x000fc60000000000 */
[----:B------:R-:W-:Y:S01]  /*f240*/  @P0 FFMA.FTZ R2, R4, R5, R7 ;  /* 0x0000000504020223 */ /* 0x000fe20000010007 */
[----:B------:R-:W-:Y:S02]  /*f250*/  PLOP3.LUT P0, PT, PT, PT, PT, 0x8, 0x0 ;  /* 0x000000000000781c */ /* 0x000fe40003f0e170 */
[----:B------:R-:W-:Y:S01]  /*f260*/  @!P1 PRMT R4, RZ, 0x654, R8 ;  /* 0x00000654ff049816 */ /* 0x000fe20000000008 */
[----:B------:R-:W0:Y:S01]  /*f270*/  @P2 MUFU.RCP R9, R13 ;  /* 0x0000000d00092308 */ /* 0x000e220000001000 */
[----:B-1----:R-:W-:-:S04]  /*f280*/  @P2 FMUL.FTZ R11, R10, 0.69314718246459960938 ;  /* 0x3f3172180a0b2820 */ /* 0x002fc80000410000 */
        /* <DEDUP_REMOVED lines=102> */
[----:B-1----:R-:W-:-:S07]  /*f8f0*/  FMUL.FTZ R151, R151, R9 ;  /* 0x0000000997977220 */ /* 0x002fce0000410000 */
.L_x_1068:
[----:B------:R-:W0:Y:S01]  /*f900*/  S2R R4, SR_CgaCtaId ;  /* 0x0000000000047919 */ /* 0x000e220000008800 */
[----:B------:R-:W-:Y:S01]  /*f910*/  MOV R3, 0x400 ;  /* 0x0000040000037802 */ /* 0x000fe20000000f00 */
[----:B------:R-:W-:Y:S01]  /*f920*/  BSSY B0, `(.L_x_1139) ;  /* 0x00001ed000007945 */ /* 0x000fe20003800000 */
[----:B------:R-:W-:Y:S02]  /*f930*/  BAR.SYNC.DEFER_BLOCKING 0x5, 0x120 ;  /* 0x0144800000007b1d */ /* 0x000fe40000010000 */
[----:B0-----:R-:W-:-:S05]  /*f940*/  LEA R3, R4, R3, 0x18 ;  /* 0x0000000304037211 */ /* 0x001fca00078ec0ff */
[----:B------:R-:W0:Y:S02]  /*f950*/  LDS.128 R184, [R3+0x288d0] ;  /* 0x0288d00003b87984 */ /* 0x000e240000000c00 */
[----:B0-----:R-:W-:Y:S02]  /*f960*/  R2UR UR6, R186 ;  /* 0x00000000ba0672ca */ /* 0x001fe400000e0000 */
[----:B------:R-:W-:Y:S01]  /*f970*/  R2UR UR5, R187 ;  /* 0x00000000bb0572ca */ /* 0x000fe200000e0000 */
[----:B------:R-:W-:Y:S06]  /*f980*/  BAR.ARV 0x4, 0x120 ;  /* 0x0104800000007b1d */ /* 0x000fec0000002000 */
[----:B------:R-:W-:Y:S08]  /*f990*/  @P0 BRA `(.L_x_1140) ;  /* 0x0000001000f00947 */ /* 0x000ff00003800000 */
[----:B------:R-:W0:Y:S01]  /*f9a0*/  S2R R4, SR_SWINHI ;  /* 0x0000000000047919 */ /* 0x000e220000002f00 */
[----:B------:R-:W-:Y:S01]  /*f9b0*/  F2FP.BF16.F32.PACK_AB R6, R6, R31 ;  /* 0x0000001f0606723e */ /* 0x000fe200000010ff */
[----:B------:R-:W-:Y:S01]  /*f9c0*/  ULDC.64 UR8, c[0x0][0xbd8] ;  /* 0x0002f60000087ab9 */ /* 0x000fe20000000a00 */
[----:B------:R-:W-:Y:S01]  /*f9d0*/  F2FP.BF16.F32.PACK_AB R7, R7, R94 ;  /* 0x0000005e0707723e */ /* 0x000fe200000010ff */
[----:B------:R-:W-:Y:S01]  /*f9e0*/  UISETP.NE.U32.AND UP0, UPT, UR8, URZ, UPT ;  /* 0x0000003f0800728c */ /* 0x000fe2000bf05070 */
[----:B------:R-:W-:Y:S02]  /*f9f0*/  F2FP.BF16.F32.PACK_AB R120, R121, R120 ;  /* 0x000000787978723e */ /* 0x000fe400000010ff */
[----:B------:R-:W-:Y:S01]  /*fa00*/  F2FP.BF16.F32.PACK_AB R121, R123, R122 ;  /* 0x0000007a7b79723e */ /* 0x000fe200000010ff */
[----:B------:R-:W-:Y:S01]  /*fa10*/  UISETP.NE.AND.EX UP0, UPT, UR9, URZ, UPT, UP0 ;  /* 0x0000003f0900728c */ /* 0x000fe2000bf05300 */
[----:B------:R-:W-:Y:S02]  /*fa20*/  F2FP.BF16.F32.PACK_AB R128, R129, R128 ;  /* 0x000000808180723e */ /* 0x000fe400000010ff */
[----:B------:R-:W-:Y:S01]  /*fa30*/  F2FP.BF16.F32.PACK_AB R122, R125, R124 ;  /* 0x0000007c7d7a723e */ /* 0x000fe200000010ff */
[----:B------:R-:W-:Y:S01]  /*fa40*/  ULDC.64 UR8, c[0x0][0xbd8] ;  /* 0x0002f60000087ab9 */ /* 0x000fe20000000a00 */
[----:B------:R-:W-:Y:S01]  /*fa50*/  F2FP.BF16.F32.PACK_AB R123, R127, R126 ;  /* 0x0000007e7f7b723e */ /* 0x000fe200000010ff */
[----:B------:R-:W-:Y:S01]  /*fa60*/  UIMAD.WIDE UR8, UR38, 0x4, UR8 ;  /* 0x00000004260878a5 */ /* 0x000fe2000f8e0208 */
        /* <DEDUP_REMOVED lines=9> */
[----:B------:R-:W-:Y:S02]  /*fb00*/  MOV R20, R3 ;  /* 0x0000000300147202 */ /* 0x000fe40000000f00 */
[----:B0-----:R-:W-:Y:S02]  /*fb10*/  MOV R21, R4 ;  /* 0x0000000400157202 */ /* 0x001fe40000000f00 */
[----:B------:R-:W-:Y:S02]  /*fb20*/  F2FP.BF16.F32.PACK_AB R146, R149, R148 ;  /* 0x000000949592723e */ /* 0x000fe400000010ff */
[----:B------:R-:W-:Y:S01]  /*fb30*/  F2FP.BF16.F32.PACK_AB R147, R151, R150 ;  /* 0x000000969793723e */ /* 0x000fe200000010ff */
[----:B------:R-:W-:-:S03]  /*fb40*/  IMAD.WIDE R4, R192, 0x2, R20 ;  /* 0x00000002c0047825 */ /* 0x000fc600078e0214 */
[C---:B------:R-:W-:Y:S02]  /*fb50*/  LOP3.LUT R9, R4.reuse, 0x380, RZ, 0xc0, !PT ;  /* 0x0000038004097812 */ /* 0x040fe400078ec0ff */
[C---:B------:R-:W-:Y:S02]  /*fb60*/  IADD3 R17, P6, R4.reuse, 0x20, RZ ;  /* 0x0000002004117810 */ /* 0x040fe40007fde0ff */
[C---:B------:R-:W-:Y:S02]  /*fb70*/  IADD3 R33, P5, R4.reuse, 0x40, RZ ;  /* 0x0000004004217810 */ /* 0x040fe40007fbe0ff */
[----:B------:R-:W-:Y:S01]  /*fb80*/  SHF.R.U64 R9, R9, 0x3, RZ ;  /* 0x0000000309097819 */ /* 0x000fe200000012ff */
[--C-:B------:R-:W-:Y:S01]  /*fb90*/  IMAD.X R29, RZ, RZ, R5.reuse, P6 ;  /* 0x000000ffff1d7224 */ /* 0x100fe200030e0605 */
[----:B------:R-:W-:Y:S01]  /*fba0*/  IADD3 R37, P3, R4, 0x4000, RZ ;  /* 0x0000400004257810 */ /* 0x000fe20007f7e0ff */
[----:B------:R-:W-:Y:S01]  /*fbb0*/  IMAD.X R27, RZ, RZ, R5, P5 ;  /* 0x000000ffff1b7224 */ /* 0x000fe200028e0605 */
[----:B------:R-:W-:-:S02]  /*fbc0*/  LOP3.LUT R10, R17, 0x380, RZ, 0xc0, !PT ;  /* 0x00000380110a7812 */ /* 0x000fc400078ec0ff */
[C---:B------:R-:W-:Y:S01]  /*fbd0*/  IADD3 R35, P4, R4.reuse, 0x60, RZ ;  /* 0x0000006004237810 */ /* 0x040fe20007f9e0ff */
[--C-:B------:R-:W-:Y:S01]  /*fbe0*/  IMAD.X R13, RZ, RZ, R5.reuse, P3 ;  /* 0x000000ffff0d7224 */ /* 0x100fe200018e0605 */
[C---:B------:R-:W-:Y:S02]  /*fbf0*/  IADD3 R39, P2, R4.reuse, 0x4020, RZ ;  /* 0x0000402004277810 */ /* 0x040fe40007f5e0ff */
[C---:B------:R-:W-:Y:S01]  /*fc00*/  IADD3 R24, P1, R4.reuse, 0x4040, RZ ;  /* 0x0000404004187810 */ /* 0x040fe20007f3e0ff */
[--C-:B------:R-:W-:Y:S01]  /*fc10*/  IMAD.X R15, RZ, RZ, R5.reuse, P4 ;  /* 0x000000ffff0f7224 */ /* 0x100fe200020e0605 */
[----:B------:R-:W-:Y:S01]  /*fc20*/  BAR.SYNC.DEFER_BLOCKING 0x1, 0x100 ;  /* 0x0044000000007b1d */ /* 0x000fe20000010000 */
[----:B------:R-:W-:Y:S01]  /*fc30*/  IADD3 R41, P0, R4, 0x4060, RZ ;  /* 0x0000406004297810 */ /* 0x000fe20007f1e0ff */
[--C-:B------:R-:W-:Y:S01]  /*fc40*/  IMAD.X R11, RZ, RZ, R5.reuse, P2 ;  /* 0x000000ffff0b7224 */ /* 0x100fe200010e0605 */
[----:B------:R-:W-:Y:S01]  /*fc50*/  LOP3.LUT R4, R9, R4, RZ, 0x3c, !PT ;  /* 0x0000000409047212 */ /* 0x000fe200078e3cff */
[--C-:B------:R-:W-:Y:S01]  /*fc60*/  IMAD.X R9, RZ, RZ, R5.reuse, P1 ;  /* 0x000000ffff097224 */ /* 0x100fe200008e0605 */
[----:B------:R-:W-:Y:S01]  /*fc70*/  LOP3.LUT R12, R33, 0x380, RZ, 0xc0, !PT ;  /* 0x00000380210c7812 */ /* 0x000fe200078ec0ff */
[----:B------:R-:W-:Y:S01]  /*fc80*/  IMAD.X R25, RZ, RZ, R5, P0 ;  /* 0x000000ffff197224 */ /* 0x000fe200000e0605 */
[----:B------:R-:W-:-:S02]  /*fc90*/  LOP3.LUT R18, R37, 0x380, RZ, 0xc0, !PT ;  /* 0x0000038025127812 */ /* 0x000fc400078ec0ff */
[----:B------:R-:W-:Y:S02]  /*fca0*/  SHF.R.U64 R10, R10, 0x3, RZ ;  /* 0x000000030a0a7819 */ /* 0x000fe400000012ff */
[----:B------:R-:W-:Y:S02]  /*fcb0*/  SHF.R.U64 R12, R12, 0x3, RZ ;  /* 0x000000030c0c7819 */ /* 0x000fe400000012ff */
[----:B------:R-:W-:Y:S02]  /*fcc0*/  MOV R30, R4 ;  /* 0x00000004001e7202 */ /* 0x000fe40000000f00 */
[----:B------:R-:W-:Y:S02]  /*fcd0*/  SHF.R.U64 R18, R18, 0x3, RZ ;  /* 0x0000000312127819 */ /* 0x000fe400000012ff */
[----:B------:R-:W-:Y:S02]  /*fce0*/  F2FP.BF16.F32.PACK_AB R4, R89, R8 ;  /* 0x000000085904723e */ /* 0x000fe400000010ff */
[----:B------:R-:W-:-:S02]  /*fcf0*/  LOP3.LUT R28, R10, R17, RZ, 0x3c, !PT ;  /* 0x000000110a1c7212 */ /* 0x000fc400078e3cff */
[----:B------:R-:W-:Y:S02]  /*fd00*/  LOP3.LUT R8, R39, 0x380, RZ, 0xc0, !PT ;  /* 0x0000038027087812 */ /* 0x000fe400078ec0ff */
[----:B------:R-:W-:Y:S02]  /*fd10*/  LOP3.LUT R17, R24, 0x380, RZ, 0xc0, !PT ;  /* 0x0000038018117812 */ /* 0x000fe400078ec0ff */
[----:B------:R-:W-:Y:S02]  /*fd20*/  LOP3.LUT R26, R12, R33, RZ, 0x3c, !PT ;  /* 0x000000210c1a7212 */ /* 0x000fe400078e3cff */
[----:B------:R-:W-:Y:S02]  /*fd30*/  LOP3.LUT R14, R35, 0x380, RZ, 0xc0, !PT ;  /* 0x00000380230e7812 */ /* 0x000fe400078ec0ff */
[----:B------:R-:W-:Y:S02]  /*fd40*/  LOP3.LUT R12, R18, R37, RZ, 0x3c, !PT ;  /* 0x00000025120c7212 */ /* 0x000fe400078e3cff */
[----:B------:R-:W-:-:S02]  /*fd50*/  LOP3.LUT R18, R41, 0x380, RZ, 0xc0, !PT ;  /* 0x0000038029127812 */ /* 0x000fc400078ec0ff */
[----:B------:R-:W-:Y:S02]  /*fd60*/  SHF.R.U64 R8, R8, 0x3, RZ ;  /* 0x0000000308087819 */ /* 0x000fe400000012ff */
[----:B------:R-:W-:Y:S02]  /*fd70*/  SHF.R.U64 R17, R17, 0x3, RZ ;  /* 0x0000000311117819 */ /* 0x000fe400000012ff */
[----:B------:R-:W-:Y:S02]  /*fd80*/  SHF.R.U64 R14, R14, 0x3, RZ ;  /* 0x000000030e0e7819 */ /* 0x000fe400000012ff */
[----:B------:R-:W-:Y:S02]  /*fd90*/  SHF.R.U64 R18, R18, 0x3, RZ ;  /* 0x0000000312127819 */ /* 0x000fe400000012ff */
[----:B------:R-:W-:Y:S02]  /*fda0*/  LOP3.LUT R10, R8, R39, RZ, 0x3c, !PT ;  /* 0x00000027080a7212 */ /* 0x000fe400078e3cff */
[----:B------:R-:W-:-:S02]  /*fdb0*/  F2FP.BF16.F32.PACK_AB R5, R91, R90 ;  /* 0x0000005a5b05723e */ /* 0x000fc400000010ff */
[----:B------:R-:W-:Y:S02]  /*fdc0*/  LOP3.LUT R8, R17, R24, RZ, 0x3c, !PT ;  /* 0x0000001811087212 */ /* 0x000fe400078e3cff */
[----:B------:R-:W-:Y:S01]  /*fdd0*/  LOP3.LUT R14, R14, R35, RZ, 0x3c, !PT ;  /* 0x000000230e0e7212 */ /* 0x000fe200078e3cff */
[----:B------:R0:W-:Y:S01]  /*fde0*/  STSM.16.M88.4 [R30], R4 ;  /* 0x000000041e007844 */ /* 0x0001e20000000200 */
[----:B------:R-:W-:Y:S02]  /*fdf0*/  MOV R29, R28 ;  /* 0x0000001c001d7202 */ /* 0x000fe40000000f00 */
[----:B------:R-:W-:Y:S02]  /*fe00*/  LOP3.LUT R24, R18, R41, RZ, 0x3c, !PT ;  /* 0x0000002912187212 */ /* 0x000fe400078e3cff */
[----:B------:R-:W-:Y:S02]  /*fe10*/  MOV R28, R26 ;  /* 0x0000001a001c7202 */ /* 0x000fe40000000f00 */
[----:B------:R-:W-:-:S02]  /*fe20*/  MOV R26, R10 ;  /* 0x0000000a001a7202 */ /* 0x000fc40000000f00 */
[----:B------:R-:W-:Y:S02]  /*fe30*/  MOV R18, R8 ;  /* 0x0000000800127202 */ /* 0x000fe40000000f00 */
[----:B------:R-:W-:Y:S02]  /*fe40*/  F2FP.BF16.F32.PACK_AB R8, R97, R96 ;  /* 0x000000606108723e */ /* 0x000fe400000010ff */
[----:B------:R-:W-:Y:S02]  /*fe50*/  F2FP.BF16.F32.PACK_AB R9, R99, R98 ;  /* 0x000000626309723e */ /* 0x000fe400000010ff */
[----:B------:R-:W-:Y:S02]  /*fe60*/  F2FP.BF16.F32.PACK_AB R10, R101, R100 ;  /* 0x00000064650a723e */ /* 0x000fe400000010ff */
[----:B------:R-:W-:Y:S02]  /*fe70*/  F2FP.BF16.F32.PACK_AB R11, R103, R102 ;  /* 0x00000066670b723e */ /* 0x000fe400000010ff */
[----:B------:R-:W-:-:S02]  /*fe80*/  MOV R17, R14 ;  /* 0x0000000e00117202 */ /* 0x000fc40000000f00 */
[----:B------:R-:W-:Y:S01]  /*fe90*/  MOV R27, R12 ;  /* 0x0000000c001b7202 */ /* 0x000fe20000000f00 */
[----:B------:R-:W-:Y:S01]  /*fea0*/  STSM.16.M88.4 [R29], R8 ;  /* 0x000000081d007844 */ /* 0x000fe20000000200 */
[----:B0-----:R-:W-:Y:S02]  /*feb0*/  F2FP.BF16.F32.PACK_AB R4, R105, R104 ;  /* 0x000000686904723e */ /* 0x001fe400000010ff */
[----:B------:R-:W-:Y:S02]  /*fec0*/  F2FP.BF16.F32.PACK_AB R5, R107, R106 ;  /* 0x0000006a6b05723e */ /* 0x000fe400000010ff */
[----:B------:R-:W-:Y:S02]  /*fed0*/  F2FP.BF16.F32.PACK_AB R6, R109, R108 ;  /* 0x0000006c6d06723e */ /* 0x000fe400000010ff */
[----:B------:R-:W-:Y:S02]  /*fee0*/  F2FP.BF16.F32.PACK_AB R7, R111, R110 ;  /* 0x0000006e6f07723e */ /* 0x000fe400000010ff */
[----:B------:R-:W-:-:S02]  /*fef0*/  F2FP.BF16.F32.PACK_AB R12, R113, R112 ;  /* 0x00000070710c723e */ /* 0x000fc400000010ff */
[----:B------:R-:W-:Y:S01]  /*ff00*/  F2FP.BF16.F32.PACK_AB R13, R115, R114 ;  /* 0x00000072730d723e */ /* 0x000fe200000010ff */
[----:B------:R0:W-:Y:S01]  /*ff10*/  STSM.16.M88.4 [R28], R4 ;  /* 0x000000041c007844 */ /* 0x0001e20000000200 */
[----:B------:R-:W-:Y:S02]  /*ff20*/  F2FP.BF16.F32.PACK_AB R14, R117, R116 ;  /* 0x00000074750e723e */ /* 0x000fe400000010ff */
[----:B------:R-:W-:Y:S02]  /*ff30*/  F2FP.BF16.F32.PACK_AB R15, R119, R118 ;  /* 0x00000076770f723e */ /* 0x000fe400000010ff */
[----:B------:R-:W-:Y:S02]  /*ff40*/  MOV R24, R24 ;  /* 0x0000001800187202 */ /* 0x000fe40000000f00 */
[----:B------:R-:W-:Y:S01]  /*ff50*/  PLOP3.LUT P0, PT, PT, PT, UP0, 0x80, 0x0 ;  /* 0x000000000000781c */ /* 0x000fe20003f0f008 */
[----:B------:R1:W-:Y:S04]  /*ff60*/  STSM.16.M88.4 [R17], R12 ;  /* 0x0000000c11007844 */ /* 0x0003e80000000200 */
[----:B------:R2:W-:Y:S04]  /*ff70*/  STSM.16.M88.4 [R27], R120 ;  /* 0x000000781b007844 */ /* 0x0005e80000000200 */
[----:B------:R2:W-:Y:S01]  /*ff80*/  STSM.16.M88.4 [R26], R128 ;  /* 0x000000801a007844 */ /* 0x0005e20000000200 */
[----:B0-----:R-:W-:-:S02]  /*ff90*/  IMAD.U32 R4, RZ, RZ, UR8 ;  /* 0x00000008ff047e24 */ /* 0x001fc4000f8e00ff */
[----:B------:R-:W-:Y:S01]  /*ffa0*/  IMAD.U32 R5, RZ, RZ, UR9 ;  /* 0x00000009ff057e24 */ /* 0x000fe2000f8e00ff */
[----:B------:R2:W-:Y:S01]  /*ffb0*/  STSM.16.M88.4 [R18], R136 ;  /* 0x0000008812007844 */ /* 0x0005e20000000200 */
[----:B------:R-:W-:-:S03]  /*ffc0*/  ULDC.64 UR8, c[0x0][0xbe0] ;  /* 0x0002f80000087ab9 */ /* 0x000fc60000000a00 */
[----:B------:R2:W-:Y:S01]  /*ffd0*/  STSM.16.M88.4 [R24], R144 ;  /* 0x0000009018007844 */ /* 0x0005e20000000200 */
[----:B------:R-:W-:Y:S06]  /*ffe0*/  BAR.SYNC.DEFER_BLOCKING 0x1, 0x100 ;  /* 0x0044000000007b1d */ /* 0x000fec0000010000 */
[----:B------:R-:W3:Y:S01]  /*fff0*/  @P0 LDG.E R6, desc[UR48][R4.64] ;  /* 0x0000003004060981 */ /* 0x000ee2000c1e1900 */
[----:B------:R-:W-:Y:S01]  /*10000*/  UISETP.NE.U32.AND UP1, UPT, UR8, URZ, UPT ;  /* 0x0000003f0800728c */ /* 0x000fe2000bf25070 */
[----:B-1----:R-:W0:Y:S01]  /*10010*/  LDC R17, c[0x0][0xa88] ;  /* 0x0002a200ff117b82 */ /* 0x002e220000000800 */
[----:B------:R-:W-:Y:S01]  /*10020*/  IMAD R7, R22, 0x40, R19 ;  /* 0x0000004016077824 */ /* 0x000fe200078e0213 */
[----:B------:R-:W-:Y:S01]  /*10030*/  UMOV UR4, URZ ;  /* 0x0000003f00047c82 */ /* 0x000fe20008000000 */
[----:B------:R-:W-:-:S02]  /*10040*/  UISETP.NE.AND.EX UP1, UPT, UR9, URZ, UPT, UP1 ;  /* 0x0000003f0900728c */ /* 0x000fc4000bf25310 */
[----:B------:R-:W-:-:S04]  /*10050*/  IMAD.WIDE R20, R7, 0x2, R20 ;  /* 0x0000000207147825 */ /* 0x000fc800078e0214 */
[----:B------:R-:W-:Y:S02]  /*10060*/  PLOP3.LUT P2, PT, PT, PT, UP1, 0x80, 0x0 ;  /* 0x000000000000781c */ /* 0x000fe40003f4f018 */
[----:B------:R-:W-:-:S03]  /*10070*/  IADD3 R29, P1, R20, 0x1000, RZ ;  /* 0x00001000141d7810 */ /* 0x000fc60007f3e0ff */
[----:B------:R-:W-:Y:S02]  /*10080*/  @UP1 ULDC.64 UR8, c[0x0][0xbe0] ;  /* 0x0002f80000081ab9 */ /* 0x000fe40000000a00 */
[----:B------:R-:W-:-:S06]  /*10090*/  @UP1 UIMAD.WIDE UR8, UR38, 0x4, UR8 ;  /* 0x00000004260818a5 */ /* 0x000fcc000f8e0208 */
[----:B------:R-:W-:Y:S01]  /*100a0*/  IMAD.U32 R7, RZ, RZ, UR9 ;  /* 0x00000009ff077e24 */ /* 0x000fe2000f8e00ff */
[----:B---3--:R-:W-:Y:S01]  /*100b0*/  @P0 R2UR UR4, R6 ;  /* 0x00000000060402ca */ /* 0x008fe200000e0000 */
[----:B------:R-:W-:-:S05]  /*100c0*/  IMAD.U32 R6, RZ, RZ, UR8 ;  /* 0x00000008ff067e24 */ /* 0x000fca000f8e00ff */
[----:B0-----:R2:W5:Y:S01]  /*100d0*/  @P2 LDG.E R17, desc[UR48][R6.64] ;  /* 0x0000003006112981 */ /* 0x001562000c1e1900 */
[----:B------:R-:W-:Y:S08]  /*100e0*/  @P2 BRA `(.L_x_1141) ;  /* 0x0000000000102947 */ /* 0x000ff00003800000 */
[----:B------:R-:W-:Y:S05]  /*100f0*/  @!P0 BRA `(.L_x_1141) ;  /* 0x00000000000c8947 */ /* 0x000fea0003800000 */
[----:B--2---:R-:W2:Y:S04]  /*10100*/  LDG.E R6, desc[UR48][R4.64] ;  /* 0x0000003004067981 */ /* 0x004ea8000c1e1900 */
[----:B-----5:R-:W2:Y:S02]  /*10110*/  LDG.E R17, desc[UR48][R4.64+0x4] ;  /* 0x0000043004117981 */ /* 0x020ea4000c1e1900 */
[----:B--2---:R-:W-:-:S07]  /*10120*/  IMAD.IADD R17, R17, 0x1, -R6 ;  /* 0x0000000111117824 */ /* 0x004fce00078e0a06 */
.L_x_1141:
[----:B------:R-:W-:Y:S01]  /*10130*/  USHF.R.S32.HI UR14, URZ, 0x1f, UR37 ;  /* 0x0000001f3f0e7899 */ /* 0x000fe20008011425 */
[----:B------:R-:W-:Y:S01]  /*10140*/  IMAD R8, R188, 0x80, R190 ;  /* 0x00000080bc087824 */ /* 0x000fe200078e02be */
[----:B------:R-:W-:Y:S01]  /*10150*/  ULDC.64 UR12, c[0x0][0xb70] ;  /* 0x0002dc00000c7ab9 */ /* 0x000fe20000000a00 */
[----:B------:R-:W-:Y:S01]  /*10160*/  USHF.R.S32.HI UR11, URZ, 0x1f, UR4 ;  /* 0x0000001f3f0b7899 */ /* 0x000fe20008011404 */
[C---:B------:R-:W-:Y:S01]  /*10170*/  IADD3 R13, P2, R20.reuse, 0x2000, RZ ;  /* 0x00002000140d7810 */ /* 0x040fe20007f5e0ff */
[----:B------:R-:W-:Y:S01]  /*10180*/  UIMAD UR7, UR14, UR12, URZ ;  /* 0x0000000c0e0772a4 */ /* 0x000fe2000f8e023f */
[----:B------:R-:W-:Y:S01]  /*10190*/  SHF.R.S32.HI R5, RZ, 0x1f, R8 ;  /* 0x0000001fff057819 */ /* 0x000fe20000011408 */
[----:B------:R-:W-:Y:S01]  /*101a0*/  UMOV UR10, UR4 ;  /* 0x00000004000a7c82 */ /* 0x000fe20008000000 */
[----:B------:R-:W-:Y:S01]  /*101b0*/  USEL UR15, UR38, URZ, !UP0 ;  /* 0x0000003f260f7287 */ /* 0x000fe2000c000000 */
[----:B--2---:R-:W-:Y:S01]  /*101c0*/  IADD3 R7, P6, R20, 0x3000, RZ ;  /* 0x0000300014077810 */ /* 0x004fe20007fde0ff */
[----:B------:R-:W-:Y:S01]  /*101d0*/  UIMAD.WIDE.U32 UR8, UR37, UR12, UR10 ;  /* 0x0000000c250872a5 */ /* 0x000fe2000f8e000a */
[----:B------:R-:W-:Y:S01]  /*101e0*/  LOP3.LUT R28, R29, 0x380, RZ, 0xc0, !PT ;  /* 0x000003801d1c7812 */ /* 0x000fe200078ec0ff */
[----:B------:R-:W-:Y:S01]  /*101f0*/  UIMAD UR10, UR37, UR13, UR7 ;  /* 0x0000000d250a72a4 */ /* 0x000fe2000f8e0207 */
[----:B------:R-:W-:Y:S01]  /*10200*/  LOP3.LUT R12, R13, 0x380, RZ, 0xc0, !PT ;  /* 0x000003800d0c7812 */ /* 0x000fe200078ec0ff */
[----:B------:R-:W-:Y:S01]  /*10210*/  USHF.R.S32.HI UR7, URZ, 0x1f, UR38 ;  /* 0x0000001f3f077899 */ /* 0x000fe20008011426 */
[----:B------:R-:W-:Y:S01]  /*10220*/  LOP3.LUT R4, R7, 0x380, RZ, 0xc0, !PT ;  /* 0x0000038007047812 */ /* 0x000fe200078ec0ff */
[----:B------:R-:W-:Y:S01]  /*10230*/  ULDC.64 UR12, c[0x0][0xb78] ;  /* 0x0002de00000c7ab9 */ /* 0x000fe20000000a00 */
[----:B------:R-:W-:Y:S01]  /*10240*/  UIADD3 UR9, UR9, UR10, URZ ;  /* 0x0000000a09097290 */ /* 0x000fe2000fffe03f */
[----:B------:R-:W-:Y:S01]  /*10250*/  SHF.R.U64 R28, R28, 0x3, RZ ;  /* 0x000000031c1c7819 */ /* 0x000fe200000012ff */
[----:B------:R-:W-:Y:S01]  /*10260*/  USEL UR16, UR7, URZ, !UP0 ;  /* 0x0000003f07107287 */ /* 0x000fe2000c000000 */
[----:B------:R-:W-:Y:S01]  /*10270*/  SHF.R.U64 R12, R12, 0x3, RZ ;  /* 0x000000030c0c7819 */ /* 0x000fe200000012ff */
[----:B------:R-:W-:Y:S01]  /*10280*/  UIMAD.WIDE.U32 UR8, UR15, UR12, UR8 ;  /* 0x0000000c0f0872a5 */ /* 0x000fe2000f8e0008 */
[----:B------:R-:W-:Y:S01]  /*10290*/  SHF.R.U64 R4, R4, 0x3, RZ ;  /* 0x0000000304047819 */ /* 0x000fe200000012ff */
[----:B------:R-:W-:Y:S01]  /*102a0*/  UIMAD UR7, UR16, UR12, URZ ;  /* 0x0000000c100772a4 */ /* 0x000fe2000f8e023f */
[----:B------:R-:W-:Y:S01]  /*102b0*/  LOP3.LUT R28, R28, R29, RZ, 0x3c, !PT ;  /* 0x0000001d1c1c7212 */ /* 0x000fe200078e3cff */
[--C-:B------:R-:W-:Y:S01]  /*102c0*/  IMAD.X R29, RZ, RZ, R21.reuse, P1 ;  /* 0x000000ffff1d7224 */ /* 0x100fe200008e0615 */
[----:B------:R-:W-:Y:S01]  /*102d0*/  LOP3.LUT R12, R12, R13, RZ, 0x3c, !PT ;  /* 0x0000000d0c0c7212 */ /* 0x000fe200078e3cff */
[----:B------:R-:W-:Y:S01]  /*102e0*/  UIMAD UR7, UR15, UR13, UR7 ;  /* 0x0000000d0f0772a4 */ /* 0x000fe2000f8e0207 */
[----:B------:R-:W-:Y:S01]  /*102f0*/  IADD3 R6, P0, R8, UR8, RZ ;  /* 0x0000000808067c10 */ /* 0x000fe2000ff1e0ff */
[----:B------:R-:W-:Y:S01]  /*10300*/  IMAD.X R13, RZ, RZ, R21, P2 ;  /* 0x000000ffff0d7224 */ /* 0x000fe200010e0615 */
[----:B------:R-:W-:-:S02]  /*10310*/  IADD3 R37, P5, R20, 0x4000, RZ ;  /* 0x0000400014257810 */ /* 0x000fc40007fbe0ff */
[----:B------:R-:W-:Y:S01]  /*10320*/  LOP3.LUT R4, R4, R7, RZ, 0x3c, !PT ;  /* 0x0000000704047212 */ /* 0x000fe200078e3cff */
[----:B------:R-:W-:Y:S01]  /*10330*/  IMAD.U32 R10, RZ, RZ, UR7 ;  /* 0x00000007ff0a7e24 */ /* 0x000fe2000f8e00ff */
[C---:B------:R-:W-:Y:S02]  /*10340*/  IADD3 R41, P4, R20.reuse, 0x5000, RZ ;  /* 0x0000500014297810 */ /* 0x040fe40007f9e0ff */
[C---:B------:R-:W-:Y:S02]  /*10350*/  IADD3 R25, P3, R20.reuse, 0x6000, RZ ;  /* 0x0000600014197810 */ /* 0x040fe40007f7e0ff */
[----:B------:R-:W-:Y:S01]  /*10360*/  IADD3.X R5, R5, UR9, R10, P0, !PT ;  /* 0x0000000905057c10 */ /* 0x000fe200087fe40a */
[----:B------:R-:W-:Y:S01]  /*10370*/  ULDC.64 UR8, c[0x0][0xb40] ;  /* 0x0002d00000087ab9 */ /* 0x000fe20000000a00 */
[----:B------:R-:W-:Y:S02]  /*10380*/  IADD3 R7, P2, R20, 0x7000, RZ ;  /* 0x0000700014077810 */ /* 0x000fe40007f5e0ff */
[----:B------:R-:W-:-:S02]  /*10390*/  LEA R46, P0, R6, UR8, 0x2 ;  /* 0x00000008062e7c11 */ /* 0x000fc4000f8010ff */
[----:B------:R-:W-:Y:S02]  /*103a0*/  LOP3.LUT R9, R20, 0x380, RZ, 0xc0, !PT ;  /* 0x0000038014097812 */ /* 0x000fe400078ec0ff */
[----:B------:R-:W-:Y:S01]  /*103b0*/  LEA.HI.X R47, R6, UR9, R5, 0x2, P0 ;  /* 0x00000009062f7c11 */ /* 0x000fe200080f1405 */
[C---:B------:R-:W-:Y:S01]  /*103c0*/  VIADD R6, R8.reuse, 0x8 ;  /* 0x0000000808067836 */ /* 0x040fe20000000000 */
[----:B------:R-:W-:Y:S01]  /*103d0*/  LOP3.LUT P0, RZ, R189, 0x3, RZ, 0xc0, !PT ;  /* 0x00000003bdff7812 */ /* 0x000fe2000780c0ff */
[----:B------:R-:W-:Y:S01]  /*103e0*/  IMAD.X R5, RZ, RZ, R21, P6 ;  /* 0x000000ffff057224 */ /* 0x000fe200030e0615 */
[----:B------:R-:W-:Y:S01]  /*103f0*/  LOP3.LUT R36, R37, 0x380, RZ, 0xc0, !PT ;  /* 0x0000038025247812 */ /* 0x000fe200078ec0ff */
[----:B------:R-:W-:Y:S01]  /*10400*/  ULDC.64 UR8, c[0x0][0xaa0] ;  /* 0x0002a80000087ab9 */ /* 0x000fe20000000a00 */
[-C--:B-----5:R-:W-:Y:S02]  /*10410*/  ISETP.GE.OR P1, PT, R8, R17.reuse, P0 ;  /* 0x000000110800720c */ /* 0x0a0fe40000726670 */
[----:B------:R-:W-:-:S02]  /*10420*/  ISETP.GE.OR P0, PT, R6, R17, P0 ;  /* 0x000000110600720c */ /* 0x000fc40000706670 */
[----:B------:R-:W-:Y:S02]  /*10430*/  LOP3.LUT R40, R41, 0x380, RZ, 0xc0, !PT ;  /* 0x0000038029287812 */ /* 0x000fe400078ec0ff */
[----:B------:R-:W-:Y:S02]  /*10440*/  LOP3.LUT R24, R25, 0x380, RZ, 0xc0, !PT ;  /* 0x0000038019187812 */ /* 0x000fe400078ec0ff */
[----:B------:R-:W-:Y:S02]  /*10450*/  LOP3.LUT R6, R7, 0x380, RZ, 0xc0, !PT ;  /* 0x0000038007067812 */ /* 0x000fe400078ec0ff */
[----:B------:R-:W-:Y:S02]  /*10460*/  SHF.R.U64 R9, R9, 0x3, RZ ;  /* 0x0000000309097819 */ /* 0x000fe400000012ff */
[----:B------:R-:W-:Y:S01]  /*10470*/  SHF.R.U64 R36, R36, 0x3, RZ ;  /* 0x0000000324247819 */ /* 0x000fe200000012ff */
[----:B------:R-:W-:Y:S01]  /*10480*/  @!P1 STG.E desc[UR48][R46.64], R2 ;  /* 0x000000022e009986 */ /* 0x000fe2000c101930 */
[----:B------:R-:W-:-:S02]  /*10490*/  SHF.R.U64 R40, R40, 0x3, RZ ;  /* 0x0000000328287819 */ /* 0x000fc400000012ff */
[----:B------:R-:W-:Y:S01]  /*104a0*/  SHF.R.U64 R24, R24, 0x3, RZ ;  /* 0x0000000318187819 */ /* 0x000fe200000012ff */
[----:B------:R0:W-:Y:S01]  /*104b0*/  @!P0 STG.E desc[UR48][R46.64+0x20], R0 ;  /* 0x000020002e008986 */ /* 0x0001e2000c101930 */
[----:B------:R-:W-:Y:S02]  /*104c0*/  SHF.R.U64 R6, R6, 0x3, RZ ;  /* 0x0000000306067819 */ /* 0x000fe400000012ff */
[----:B------:R-:W-:Y:S01]  /*104d0*/  LOP3.LUT R20, R9, R20, RZ, 0x3c, !PT ;  /* 0x0000001409147212 */ /* 0x000fe200078e3cff */
[--C-:B------:R-:W-:Y:S01]  /*104e0*/  IMAD.X R9, RZ, RZ, R21.reuse, P2 ;  /* 0x000000ffff097224 */ /* 0x100fe200010e0615 */
[----:B------:R-:W-:Y:S01]  /*104f0*/  LOP3.LUT R36, R36, R37, RZ, 0x3c, !PT ;  /* 0x0000002524247212 */ /* 0x000fe200078e3cff */
[--C-:B------:R-:W-:Y:S01]  /*10500*/  IMAD.X R37, RZ, RZ, R21.reuse, P5 ;  /* 0x000000ffff257224 */ /* 0x100fe200028e0615 */
[----:B------:R-:W-:Y:S01]  /*10510*/  LOP3.LUT R40, R40, R41, RZ, 0x3c, !PT ;  /* 0x0000002928287212 */ /* 0x000fe200078e3cff */
[--C-:B------:R-:W-:Y:S01]  /*10520*/  IMAD.X R41, RZ, RZ, R21.reuse, P4 ;  /* 0x000000ffff297224 */ /* 0x100fe200020e0615 */
[----:B------:R-:W-:Y:S01]  /*10530*/  LOP3.LUT R24, R24, R25, RZ, 0x3c, !PT ;  /* 0x0000001918187212 */ /* 0x000fe200078e3cff */
[----:B------:R-:W-:Y:S01]  /*10540*/  IMAD.X R25, RZ, RZ, R21, P3 ;  /* 0x000000ffff197224 */ /* 0x000fe200018e0615 */
[----:B------:R-:W-:Y:S01]  /*10550*/  LOP3.LUT R8, R6, R7, RZ, 0x3c, !PT ;  /* 0x0000000706087212 */ /* 0x000fe200078e3cff */
[----:B------:R-:W-:Y:S01]  /*10560*/  UIMAD UR7, UR11, UR8, URZ ;  /* 0x000000080b0772a4 */ /* 0x000fe2000f8e023f */
[----:B------:R1:W5:Y:S01]  /*10570*/  LD.E.128 R32, desc[UR48][R20.64] ;  /* 0x0000003014207980 */ /* 0x000362000c101d00 */
[--C-:B------:R-:W-:Y:S01]  /*10580*/  SHF.R.S32.HI R45, RZ, 0x1f, R19.reuse ;  /* 0x0000001fff2d7819 */ /* 0x100fe20000011413 */
[----:B------:R-:W-:Y:S01]  /*10590*/  IMAD.MOV.U32 R44, RZ, RZ, R19 ;  /* 0x000000ffff2c7224 */ /* 0x000fe200078e0013 */
[----:B------:R-:W-:Y:S01]  /*105a0*/  UIMAD UR7, UR4, UR9, UR7 ;  /* 0x00000009040772a4 */ /* 0x000fe2000f8e0207 */
[----:B------:R-:W5:Y:S04]  /*105b0*/  LD.E.128 R28, desc[UR48][R28.64] ;  /* 0x000000301c1c7980 */ /* 0x000f68000c101d00 */
[----:B------:R-:W5:Y:S01]  /*105c0*/  LD.E.128 R12, desc[UR48][R12.64] ;  /* 0x000000300c0c7980 */ /* 0x000f62000c101d00 */
[----:B-1----:R-:W-:Y:S01]  /*105d0*/  IMAD.U32 R21, RZ, RZ, UR8 ;  /* 0x00000008ff157e24 */ /* 0x002fe2000f8e00ff */
[----:B------:R-:W-:-:S02]  /*105e0*/  ULDC.64 UR8, c[0x0][0xae0] ;  /* 0x0002b80000087ab9 */ /* 0x000fc40000000a00 */
[----:B------:R-:W5:Y:S01]  /*105f0*/  LD.E.128 R4, desc[UR48][R4.64] ;  /* 0x0000003004047980 */ /* 0x000f62000c101d00 */
[----:B------:R-:W-:-:S03]  /*10600*/  IMAD.WIDE.U32 R20, R21, UR4, R44 ;  /* 0x0000000415147c25 */ /* 0x000fc6000f8e002c */
[----:B------:R-:W5:Y:S04]  /*10610*/  LD.E.128 R36, desc[UR48][R36.64] ;  /* 0x0000003024247980 */ /* 0x000f68000c101d00 */
[----:B------:R-:W5:Y:S04]  /*10620*/  LD.E.128 R40, desc[UR48][R40.64] ;  /* 0x0000003028287980 */ /* 0x000f68000c101d00 */
[----:B------:R-:W5:Y:S04]  /*10630*/  LD.E.128 R24, desc[UR48][R24.64] ;  /* 0x0000003018187980 */ /* 0x000f68000c101d00 */
[----:B------:R-:W5:Y:S01]  /*10640*/  LD.E.128 R8, desc[UR48][R8.64] ;  /* 0x0000003008087980 */ /* 0x000f62000c101d00 */
[----:B------:R-:W-:Y:S01]  /*10650*/  UIMAD UR4, UR14, UR8, URZ ;  /* 0x000000080e0472a4 */ /* 0x000fe2000f8e023f */
[----:B------:R-:W-:Y:S01]  /*10660*/  VIADD R21, R21, UR7 ;  /* 0x0000000715157c36 */ /* 0x000fe20008000000 */
[----:B------:R-:W-:Y:S01]  /*10670*/  BSSY B1, `(.L_x_1142) ;  /* 0x000002f000017945 */ /* 0x000fe20003800000 */
[----:B------:R-:W-:Y:S01]  /*10680*/  @!PT LDS RZ, [RZ] ;  /* 0x00000000fffff984 */ /* 0x000fe20000000800 */
[----:B------:R-:W-:Y:S01]  /*10690*/  @!PT LDS RZ, [RZ] ;  /* 0x00000000fffff984 */ /* 0x000fe20000000800 */
[----:B------:R-:W-:Y:S01]  /*106a0*/  @!PT LDS RZ, [RZ] ;  /* 0x00000000fffff984 */ /* 0x000fe20000000800 */
[----:B------:R-:W-:Y:S01]  /*106b0*/  @!PT LDS RZ, [RZ] ;  /* 0x00000000fffff984 */ /* 0x000fe20000000800 */
[----:B------:R1:W-:Y:S06]  /*106c0*/  MEMBAR.ALL.CTA ;  /* 0x0000000000007992 */ /* 0x0003ec0000008000 */
[----:B-1----:R-:W1:Y:S01]  /*106d0*/  FENCE.VIEW.ASYNC.S ;  /* 0x00000000000073c6 */ /* 0x002e620000000000 */
[----:B------:R-:W-:Y:S01]  /*106e0*/  IMAD.U32 R23, RZ, RZ, UR8 ;  /* 0x00000008ff177e24 */ /* 0x000fe2000f8e00ff */
[----:B------:R-:W-:Y:S01]  /*106f0*/  UIMAD UR4, UR37, UR9, UR4 ;  /* 0x00000009250472a4 */ /* 0x000fe2000f8e0204 */
[----:B------:R-:W-:-:S02]  /*10700*/  IMAD R17, R188, -0x80, R17 ;  /* 0xffffff80bc117824 */ /* 0x000fc400078e0211 */
[----:B------:R-:W-:Y:S01]  /*10710*/  IMAD.WIDE.U32 R20, R23, UR37, R20 ;  /* 0x0000002517147c25 */ /* 0x000fe2000f8e0014 */
[----:B------:R-:W-:Y:S01]  /*10720*/  ULDC.64 UR8, c[0x0][0xae8] ;  /* 0x0002ba0000087ab9 */ /* 0x000fe20000000a00 */
[----:B------:R-:W-:Y:S02]  /*10730*/  SHF.R.S32.HI R23, RZ, 0x1f, R22 ;  /* 0x0000001fff177819 */ /* 0x000fe40000011416 */
[CC--:B------:R-:W-:Y:S01]  /*10740*/  ISETP.GE.AND P2, PT, R22.reuse, R17.reuse, PT ;  /* 0x000000111600720c */ /* 0x0c0fe20003f46270 */
[----:B------:R-:W-:Y:S01]  /*10750*/  VIADD R21, R21, UR4 ;  /* 0x0000000415157c36 */ /* 0x000fe20008000000 */
[----:B------:R-:W-:Y:S01]  /*10760*/  UIMAD UR4, UR16, UR8, URZ ;  /* 0x00000008100472a4 */ /* 0x000fe2000f8e023f */
[----:B------:R-:W-:Y:S02]  /*10770*/  VIADD R3, R3, 0x28820 ;  /* 0x0002882003037836 */ /* 0x000fe40000000000 */
[C---:B0-----:R-:W-:Y:S01]  /*10780*/  VIADD R0, R22.reuse, 0x20 ;  /* 0x0000002016007836 */ /* 0x041fe20000000000 */
[----:B------:R-:W-:Y:S01]  /*10790*/  UIMAD UR4, UR15, UR9, UR4 ;  /* 0x000000090f0472a4 */ /* 0x000fe2000f8e0204 */
[----:B------:R-:W-:Y:S01]  /*107a0*/  IMAD.U32 R45, RZ, RZ, UR8 ;  /* 0x00000008ff2d7e24 */ /* 0x000fe2000f8e00ff */
[----:B------:R-:W-:Y:S01]  /*107b0*/  PRMT R3, RZ, 0x654, R3 ;  /* 0x00000654ff037816 */ /* 0x000fe20000000003 */
[----:B------:R-:W-:Y:S01]  /*107c0*/  VIADD R2, R22, 0x60 ;  /* 0x0000006016027836 */ /* 0x000fe20000000000 */
[----:B------:R-:W-:Y:S01]  /*107d0*/  ISETP.GE.AND P4, PT, R0, R17, PT ;  /* 0x000000110000720c */ /* 0x000fe20003f86270 */
[----:B------:R-:W-:-:S03]  /*107e0*/  IMAD.WIDE.U32 R44, R45, UR15, R20 ;  /* 0x0000000f2d2c7c25 */ /* 0x000fc6000f8e0014 */
[-C--:B------:R-:W-:Y:S01]  /*107f0*/  ISETP.GE.AND P1, PT, R2, R17.reuse, PT ;  /* 0x000000110200720c */ /* 0x080fe20003f26270 */
[----:B------:R-:W-:Y:S01]  /*10800*/  VIADD R0, R22, 0x40 ;  /* 0x0000004016007836 */ /* 0x000fe20000000000 */
[----:B-1----:R0:W-:Y:S01]  /*10810*/  SYNCS.ARRIVE.TRANS64.RED.A1T0 RZ, [R3+URZ], RZ ;  /* 0x000000ff03ff79a7 */ /* 0x0021e2000810043f */
[----:B------:R-:W-:Y:S02]  /*10820*/  VIADD R49, R45, UR4 ;  /* 0x000000042d317c36 */ /* 0x000fe40008000000 */
[----:B------:R-:W-:Y:S01]  /*10830*/  IMAD.WIDE R20, R188, 0x80, R22 ;  /* 0x00000080bc147825 */ /* 0x000fe200078e0216 */
[----:B------:R-:W-:Y:S01]  /*10840*/  ISETP.GE.AND P0, PT, R0, R17, PT ;  /* 0x000000110000720c */ /* 0x000fe20003f06270 */
[----:B------:R-:W-:-:S12]  /*10850*/  @P2 BRA `(.L_x_1143) ;  /* 0x0000000000402947 */ /* 0x000fd80003800000 */
[----:B------:R-:W-:Y:S01]  /*10860*/  ULDC.64 UR8, c[0x0][0xad8] ;  /* 0x0002b60000087ab9 */ /* 0x000fe20000000a00 */
[----:B------:R-:W-:Y:S01]  /*10870*/  VIADD R0, R19, 0x40 ;  /* 0x0000004013007836 */ /* 0x000fe20000000000 */
[----:B------:R-:W-:Y:S01]  /*10880*/  ULDC UR4, c[0x0][0xa8c] ;  /* 0x0002a30000047ab9 */ /* 0x000fe20000000800 */
[----:B------:R-:W-:Y:S01]  /*10890*/  IMAD R17, R21, UR8, RZ ;  /* 0x0000000815117c24 */ /* 0x000fe2000f8e02ff */
[----:B------:R-:W-:Y:S01]  /*108a0*/  ISETP.GE.AND P2, PT, R19, UR4, PT ;  /* 0x0000000413007c0c */ /* 0x000fe2000bf46270 */
[----:B------:R-:W-:Y:S01]  /*108b0*/  IMAD.MOV.U32 R2, RZ, RZ, R44 ;  /* 0x000000ffff027224 */ /* 0x000fe200078e002c */
[----:B------:R-:W-:Y:S01]  /*108c0*/  ISETP.GE.AND P3, PT, R0, UR4, PT ;  /* 0x0000000400007c0c */ /* 0x000fe2000bf66270 */
[----:B0-----:R-:W-:Y:S02]  /*108d0*/  IMAD.MOV.U32 R3, RZ, RZ, R49 ;  /* 0x000000ffff037224 */ /* 0x001fe400078e0031 */
[C---:B------:R-:W-:Y:S02]  /*108e0*/  IMAD R17, R20.reuse, UR9, R17 ;  /* 0x0000000914117c24 */ /* 0x040fe4000f8e0211 */
[----:B------:R-:W-:Y:S01]  /*108f0*/  IMAD.WIDE.U32 R2, R20, UR8, R2 ;  /* 0x0000000814027c25 */ /* 0x000fe2000f8e0002 */
[----:B------:R-:W-:-:S03]  /*10900*/  ULDC.64 UR8, c[0x0][0xa80] ;  /* 0x0002a00000087ab9 */ /* 0x000fc60000000a00 */
[----:B------:R-:W-:Y:S01]  /*10910*/  IMAD.IADD R3, R3, 0x1, R17 ;  /* 0x0000000103037824 */ /* 0x000fe200078e0211 */
[----:B------:R-:W-:-:S04]  /*10920*/  LEA R46, P5, R2, UR8, 0x1 ;  /* 0x00000008022e7c11 */ /* 0x000fc8000f8a08ff */
[----:B------:R-:W-:-:S05]  /*10930*/  LEA.HI.X R47, R2, UR9, R3, 0x1, P5 ;  /* 0x00000009022f7c11 */ /* 0x000fca000a8f0c03 */
[----:B-----5:R1:W-:Y:S04]  /*10940*/  @!P2 STG.E.128 desc[UR48][R46.64], R32 ;  /* 0x000000202e00a986 */ /* 0x0203e8000c101d30 */
[----:B------:R1:W-:Y:S02]  /*10950*/  @!P3 STG.E.128 desc[UR48][R46.64+0x80], R36 ;  /* 0x000080242e00b986 */ /* 0x0003e4000c101d30 */
.L_x_1143:
[----:B------:R-:W-:Y:S05]  /*10960*/  BSYNC B1 ;  /* 0x0000000000017941 */ /* 0x000fea0003800000 */
.L_x_1142:
[----:B------:R-:W-:Y:S04]  /*10970*/  BSSY B1, `(.L_x_1144) ;  /* 0x0000014000017945 */ /* 0x000fe80003800000 */
[----:B------:R-:W-:Y:S05]  /*10980*/  @P4 BRA `(.L_x_1145) ;  /* 0x0000000000484947 */ /* 0x000fea0003800000 */
[----:B------:R-:W-:Y:S01]  /*10990*/  IADD3 R17, P2, R20, 0x20, RZ ;  /* 0x0000002014117810 */ /* 0x000fe20007f5e0ff */
[----:B------:R-:W-:Y:S01]  /*109a0*/  ULDC.64 UR8, c[0x0][0xad8] ;  /* 0x0002b60000087ab9 */ /* 0x000fe20000000a00 */
[----:B------:R-:W-:Y:S01]  /*109b0*/  IMAD.MOV.U32 R2, RZ, RZ, R44 ;  /* 0x000000ffff027224 */ /* 0x000fe200078e002c */
[----:B------:R-:W-:Y:S01]  /*109c0*/  ULDC UR4, c[0x0][0xa8c] ;  /* 0x0002a30000047ab9 */ /* 0x000fe20000000800 */
[----:B0-----:R-:W-:Y:S01]  /*109d0*/  IMAD.MOV.U32 R3, RZ, RZ, R49 ;  /* 0x000000ffff037224 */ /* 0x001fe200078e0031 */
        /* <DEDUP_REMOVED lines=8> */
[----:B-1---5:R-:W-:Y:S01]  /*10a60*/  LEA R32, P2, R2, UR8, 0x1 ;  /* 0x0000000802207c11 */ /* 0x022fe2000f8408ff */
[----:B------:R-:W-:-:S05]  /*10a70*/  IMAD.IADD R3, R3, 0x1, R17 ;  /* 0x0000000103037824 */ /* 0x000fca00078e0211 */
[----:B------:R-:W-:-:S05]  /*10a80*/  LEA.HI.X R33, R2, UR9, R3, 0x1, P2 ;  /* 0x0000000902217c11 */ /* 0x000fca00090f0c03 */
[----:B------:R2:W-:Y:S04]  /*10a90*/  @!P3 STG.E.128 desc[UR48][R32.64], R28 ;  /* 0x0000001c2000b986 */ /* 0x0005e8000c101d30 */
[----:B------:R2:W-:Y:S02]  /*10aa0*/  @!P4 STG.E.128 desc[UR48][R32.64+0x80], R40 ;  /* 0x000080282000c986 */ /* 0x0005e4000c101d30 */
.L_x_1145:
[----:B------:R-:W-:Y:S05]  /*10ab0*/  BSYNC B1 ;  /* 0x0000000000017941 */ /* 0x000fea0003800000 */
.L_x_1144:
        /* <DEDUP_REMOVED lines=15> */
[----:B--2--5:R-:W-:Y:S01]  /*10bb0*/  LEA R28, P0, R2, UR8, 0x1 ;  /* 0x00000008021c7c11 */ /* 0x024fe2000f8008ff */
[----:B------:R-:W-:-:S05]  /*10bc0*/  IMAD.IADD R3, R3, 0x1, R17 ;  /* 0x0000000103037824 */ /* 0x000fca00078e0211 */
[----:B------:R-:W-:-:S05]  /*10bd0*/  LEA.HI.X R29, R2, UR9, R3, 0x1, P0 ;  /* 0x00000009021d7c11 */ /* 0x000fca00080f0c03 */
[----:B------:R3:W-:Y:S04]  /*10be0*/  @!P2 STG.E.128 desc[UR48][R28.64], R12 ;  /* 0x0000000c1c00a986 */ /* 0x0007e8000c101d30 */
[----:B------:R3:W-:Y:S02]  /*10bf0*/  @!P3 STG.E.128 desc[UR48][R28.64+0x80], R24 ;  /* 0x000080181c00b986 */ /* 0x0007e4000c101d30 */
.L_x_1147:
[----:B------:R-:W-:Y:S05]  /*10c00*/  BSYNC B1 ;  /* 0x0000000000017941 */ /* 0x000fea0003800000 */
.L_x_1146:
[----:B------:R-:W-:Y:S05]  /*10c10*/  @P1 BRA `(.L_x_1148) ;  /* 0x0000000800f41947 */ /* 0x000fea0003800000 */
[----:B---3-5:R-:W-:Y:S01]  /*10c20*/  IADD3 R13, P0, R20, 0x60, RZ ;  /* 0x00000060140d7810 */ /* 0x028fe20007f1e0ff */
[----:B------:R-:W-:Y:S01]  /*10c30*/  ULDC.64 UR8, c[0x0][0xad8] ;  /* 0x0002b60000087ab9 */ /* 0x000fe20000000a00 */
[----:B------:R-:W-:Y:S01]  /*10c40*/  IMAD.MOV.U32 R2, RZ, RZ, R44 ;  /* 0x000000ffff027224 */ /* 0x000fe200078e002c */
[----:B------:R-:W-:Y:S01]  /*10c50*/  ULDC UR4, c[0x0][0xa8c] ;  /* 0x0002a30000047ab9 */ /* 0x000fe20000000800 */
[----:B0-----:R-:W-:Y:S01]  /*10c60*/  IMAD.MOV.U32 R3, RZ, RZ, R49 ;  /* 0x000000ffff037224 */ /* 0x001fe200078e0031 */
[----:B------:R-:W-:Y:S01]  /*10c70*/  ISETP.GE.AND P1, PT, R19, UR4, PT ;  /* 0x0000000413007c0c */ /* 0x000fe2000bf26270 */
[----:B------:R-:W-:Y:S02]  /*10c80*/  IMAD.X R20, RZ, RZ, R21, P0 ;  /* 0x000000ffff147224 */ /* 0x000fe400000e0615 */
[----:B------:R-:W-:-:S04]  /*10c90*/  IMAD.WIDE.U32 R2, R13, UR8, R2 ;  /* 0x000000080d027c25 */ /* 0x000fc8000f8e0002 */
[----:B------:R-:W-:Y:S02]  /*10ca0*/  IMAD R20, R20, UR8, RZ ;  /* 0x0000000814147c24 */ /* 0x000fe4000f8e02ff */
[----:B------:R-:W-:Y:S02]  /*10cb0*/  VIADD R0, R19, 0x40 ;  /* 0x0000004013007836 */ /* 0x000fe40000000000 */
        /* <DEDUP_REMOVED lines=8> */
[----:B------:R0:W-:Y:S01]  /*10d40*/  STG.E.128 desc[UR48][R12.64+0x80], R8 ;  /* 0x000080080c007986 */ /* 0x0001e2000c101d30 */
[----:B------:R-:W-:Y:S05]  /*10d50*/  BRA `(.L_x_1148) ;  /* 0x0000000800a47947 */ /* 0x000fea0003800000 */
.L_x_1140:
[----:B------:R-:W-:Y:S01]  /*10d60*/  ULDC.64 UR8, c[0x0][0xbd8] ;  /* 0x0002f60000087ab9 */ /* 0x000fe20000000a00 */
[----:B------:R-:W-:Y:S01]  /*10d70*/  IMAD.MOV.U32 R9, RZ, RZ, RZ ;  /* 0x000000ffff097224 */ /* 0x000fe200078e00ff */
[----:B------:R-:W-:-:S04]  /*10d80*/  UISETP.NE.U32.AND UP0, UPT, UR8, URZ, UPT ;  /* 0x0000003f0800728c */ /* 0x000fc8000bf05070 */
[----:B------:R-:W-:-:S03]  /*10d90*/  UISETP.NE.AND.EX UP0, UPT, UR9, URZ, UPT, UP0 ;  /* 0x0000003f0900728c */ /* 0x000fc6000bf05300 */
[----:B------:R-:W-:Y:S02]  /*10da0*/  ULDC.64 UR8, c[0x0][0xbd8] ;  /* 0x0002f60000087ab9 */ /* 0x000fe40000000a00 */
[----:B------:R-:W-:Y:S01]  /*10db0*/  UIMAD.WIDE UR8, UR38, 0x4, UR8 ;  /* 0x00000004260878a5 */ /* 0x000fe2000f8e0208 */
[----:B------:R-:W0:Y:S01]  /*10dc0*/  LDC R7, c[0x0][0xa88] ;  /* 0x0002a200ff077b82 */ /* 0x000e220000000800 */
[----:B------:R-:W-:-:S04]  /*10dd0*/  PLOP3.LUT P1, PT, PT, PT, UP0, 0x80, 0x0 ;  /* 0x000000000000781c */ /* 0x000fc80003f2f008 */
[----:B------:R-:W-:Y:S02]  /*10de0*/  IMAD.U32 R2, RZ, RZ, UR8 ;  /* 0x00000008ff027e24 */ /* 0x000fe4000f8e00ff */
[----:B------:R-:W-:Y:S01]  /*10df0*/  IMAD.U32 R3, RZ, RZ, UR9 ;  /* 0x00000009ff037e24 */ /* 0x000fe2000f8e00ff */
[----:B------:R-:W-:Y:S02]  /*10e00*/  ULDC.64 UR8, c[0x0][0xbe0] ;  /* 0x0002f80000087ab9 */ /* 0x000fe40000000a00 */
[----:B------:R-:W-:-:S04]  /*10e10*/  UISETP.NE.U32.AND UP1, UPT, UR8, URZ, UPT ;  /* 0x0000003f0800728c */ /* 0x000fc8000bf25070 */
[----:B------:R-:W-:Y:S01]  /*10e20*/  UISETP.NE.AND.EX UP1, UPT, UR9, URZ, UPT, UP1 ;  /* 0x0000003f0900728c */ /* 0x000fe2000bf25310 */
[----:B------:R1:W5:Y:S05]  /*10e30*/  @P1 LDG.E R9, desc[UR48][R2.64] ;  /* 0x0000003002091981 */ /* 0x00036a000c1e1900 */
[----:B------:R-:W-:-:S05]  /*10e40*/  PLOP3.LUT P2, PT, PT, PT, UP1, 0x80, 0x0 ;  /* 0x000000000000781c */ /* 0x000fca0003f4f018 */
[----:B------:R-:W-:Y:S02]  /*10e50*/  @UP1 ULDC.64 UR8, c[0x0][0xbe0] ;  /* 0x0002f80000081ab9 */ /* 0x000fe40000000a00 */
[----:B------:R-:W-:-:S06]  /*10e60*/  @UP1 UIMAD.WIDE UR8, UR38, 0x4, UR8 ;  /* 0x00000004260818a5 */ /* 0x000fcc000f8e0208 */
[----:B------:R-:W-:Y:S02]  /*10e70*/  IMAD.U32 R4, RZ, RZ, UR8 ;  /* 0x00000008ff047e24 */ /* 0x000fe4000f8e00ff */
[----:B------:R-:W-:-:S05]  /*10e80*/  IMAD.U32 R5, RZ, RZ, UR9 ;  /* 0x00000009ff057e24 */ /* 0x000fca000f8e00ff */
[----:B0-----:R1:W5:Y:S01]  /*10e90*/  @P2 LDG.E R7, desc[UR48][R4.64] ;  /* 0x0000003004072981 */ /* 0x001362000c1e1900 */
[----:B------:R-:W-:Y:S01]  /*10ea0*/  USHF.R.S32.HI UR8, URZ, 0x1f, UR37 ;  /* 0x0000001f3f087899 */ /* 0x000fe20008011425 */
[----:B------:R-:W-:Y:S01]  /*10eb0*/  ISETP.GT.AND P0, PT, R193, 0x7f, PT ;  /* 0x0000007fc100780c */ /* 0x000fe20003f04270 */
[----:B------:R-:W-:-:S12]  /*10ec0*/  @P2 BRA `(.L_x_1149) ;  /* 0x0000000000102947 */ /* 0x000fd80003800000 */
[----:B------:R-:W-:Y:S05]  /*10ed0*/  @!P1 BRA `(.L_x_1149) ;  /* 0x00000000000c9947 */ /* 0x000fea0003800000 */
[----:B------:R-:W2:Y:S04]  /*10ee0*/  LDG.E R0, desc[UR48][R2.64] ;  /* 0x0000003002007981 */ /* 0x000ea8000c1e1900 */
[----:B-----5:R-:W2:Y:S02]  /*10ef0*/  LDG.E R7, desc[UR48][R2.64+0x4] ;  /* 0x0000043002077981 */ /* 0x020ea4000c1e1900 */
[----:B--2---:R-:W-:-:S07]  /*10f00*/  IMAD.IADD R7, R7, 0x1, -R0 ;  /* 0x0000000107077824 */ /* 0x004fce00078e0a00 */
.L_x_1149:
[----:B------:R-:W-:Y:S01]  /*10f10*/  USHF.R.S32.HI UR4, URZ, 0x1f, UR38 ;  /* 0x0000001f3f047899 */ /* 0x000fe20008011426 */
[----:B------:R-:W-:Y:S01]  /*10f20*/  BSSY B1, `(.L_x_1150) ;  /* 0x000001e000017945 */ /* 0x000fe20003800000 */
[----:B------:R-:W-:Y:S01]  /*10f30*/  USEL UR10, UR38, URZ, !UP0 ;  /* 0x0000003f260a7287 */ /* 0x000fe2000c000000 */
[----:B------:R-:W-:Y:S01]  /*10f40*/  SHF.R.S32.HI R8, RZ, 0x1f, R19 ;  /* 0x0000001fff087819 */ /* 0x000fe20000011413 */
[----:B------:R-:W-:Y:S01]  /*10f50*/  USEL UR9, UR4, URZ, !UP0 ;  /* 0x0000003f04097287 */ /* 0x000fe2000c000000 */
[----:B-----5:R-:W-:Y:S01]  /*10f60*/  SHF.R.S32.HI R6, RZ, 0x1f, R9 ;  /* 0x0000001fff067819 */ /* 0x020fe20000011409 */
[----:B------:R-:W-:Y:S10]  /*10f70*/  @P0 BRA `(.L_x_1151) ;  /* 0x0000000000600947 */ /* 0x000ff40003800000 */
[----:B------:R-:W0:Y:S02]  /*10f80*/  S2R R0, SR_TID.X ;  /* 0x0000000000007919 */ /* 0x000e240000002100 */
[----:B0-----:R-:W-:-:S04]  /*10f90*/  IMAD R0, R188, 0x80, R0 ;  /* 0x00000080bc007824 */ /* 0x001fc800078e0200 */
[----:B------:R-:W-:-:S05]  /*10fa0*/  VIADD R0, R0, 0xffffff80 ;  /* 0xffffff8000007836 */ /* 0x000fca0000000000 */
[----:B------:R-:W-:-:S13]  /*10fb0*/  ISETP.GE.AND P0, PT, R0, R7, PT ;  /* 0x000000070000720c */ /* 0x000fda0003f06270 */
[----:B------:R-:W-:Y:S05]  /*10fc0*/  @P0 BRA `(.L_x_1151) ;  /* 0x00000000004c0947 */ /* 0x000fea0003800000 */
[C---:B-1----:R-:W-:Y:S01]  /*10fd0*/  IADD3 R2, P0, R0.reuse, R9, RZ ;  /* 0x0000000900027210 */ /* 0x042fe20007f1e0ff */
[----:B------:R-:W-:Y:S02]  /*10fe0*/  ULDC.64 UR12, c[0x0][0xb70] ;  /* 0x0002dc00000c7ab9 */ /* 0x000fe40000000a00 */
[----:B------:R-:W-:Y:S01]  /*10ff0*/  UIMAD UR4, UR8, UR12, URZ ;  /* 0x0000000c080472a4 */ /* 0x000fe2000f8e023f */
[----:B------:R-:W-:Y:S01]  /*11000*/  LEA.HI.X.SX32 R3, R0, R6, 0x1, P0 ;  /* 0x0000000600037211 */ /* 0x000fe200000f0eff */
[----:B------:R-:W-:Y:S02]  /*11010*/  IMAD.U32 R5, RZ, RZ, UR12 ;  /* 0x0000000cff057e24 */ /* 0x000fe4000f8e00ff */
[----:B------:R-:W-:Y:S02]  /*11020*/  UIMAD UR4, UR37, UR13, UR4 ;  /* 0x0000000d250472a4 */ /* 0x000fe4000f8e0204 */
[----:B------:R-:W-:Y:S01]  /*11030*/  IMAD.WIDE.U32 R2, R5, UR37, R2 ;  /* 0x0000002505027c25 */ /* 0x000fe2000f8e0002 */
[----:B------:R-:W-:-:S02]  /*11040*/  ULDC.64 UR12, c[0x0][0xb78] ;  /* 0x0002de00000c7ab9 */ /* 0x000fc40000000a00 */
[----:B------:R-:W-:Y:S01]  /*11050*/  UIMAD UR7, UR9, UR12, URZ ;  /* 0x0000000c090772a4 */ /* 0x000fe2000f8e023f */
[----:B------:R-:W-:Y:S02]  /*11060*/  VIADD R3, R3, UR4 ;  /* 0x0000000403037c36 */ /* 0x000fe40008000000 */
[----:B------:R-:W-:Y:S01]  /*11070*/  IMAD.U32 R5, RZ, RZ, UR12 ;  /* 0x0000000cff057e24 */ /* 0x000fe2000f8e00ff */
[----:B------:R-:W-:-:S03]  /*11080*/  UIMAD UR7, UR10, UR13, UR7 ;  /* 0x0000000d0a0772a4 */ /* 0x000fc6000f8e0207 */
[----:B------:R-:W-:Y:S01]  /*11090*/  IMAD.WIDE.U32 R2, R5, UR10, R2 ;  /* 0x0000000a05027c25 */ /* 0x000fe2000f8e0002 */
[----:B------:R-:W-:-:S03]  /*110a0*/  ULDC.64 UR12, c[0x0][0xb40] ;  /* 0x0002d000000c7ab9 */ /* 0x000fc60000000a00 */
[----:B------:R-:W-:Y:S01]  /*110b0*/  VIADD R3, R3, UR7 ;  /* 0x0000000703037c36 */ /* 0x000fe20008000000 */
[----:B------:R-:W-:-:S04]  /*110c0*/  LEA R4, P0, R2, UR12, 0x2 ;  /* 0x0000000c02047c11 */ /* 0x000fc8000f8010ff */
[----:B------:R-:W-:Y:S01]  /*110d0*/  LEA.HI.X R5, R2, UR13, R3, 0x2, P0 ;  /* 0x0000000d02057c11 */ /* 0x000fe200080f1403 */
[----:B------:R-:W-:-:S05]  /*110e0*/  IMAD.MOV.U32 R3, RZ, RZ, -0x800000 ;  /* 0xff800000ff037424 */ /* 0x000fca00078e00ff */
[----:B------:R0:W-:Y:S03]  /*110f0*/  STG.E desc[UR48][R4.64], R3 ;  /* 0x0000000304007986 */ /* 0x0001e6000c101930 */
.L_x_1151:
[----:B------:R-:W-:Y:S05]  /*11100*/  BSYNC B1 ;  /* 0x0000000000017941 */ /* 0x000fea0003800000 */
.L_x_1150:
[----:B------:R-:W-:Y:S01]  /*11110*/  ULDC.64 UR12, c[0x0][0xaa0] ;  /* 0x0002a800000c7ab9 */ /* 0x000fe20000000a00 */
[----:B-1----:R-:W-:Y:S01]  /*11120*/  IMAD.MOV.U32 R2, RZ, RZ, R19 ;  /* 0x000000ffff027224 */ /* 0x002fe200078e0013 */
[----:B------:R-:W-:Y:S01]  /*11130*/  BSSY B1, `(.L_x_1152) ;  /* 0x000002e000017945 */ /* 0x000fe20003800000 */
[----:B0-----:R-:W-:Y:S02]  /*11140*/  IMAD.MOV.U32 R3, RZ, RZ, R8 ;  /* 0x000000ffff037224 */ /* 0x001fe400078e0008 */
[----:B------:R-:W-:Y:S02]  /*11150*/  IMAD R0, R6, UR12, RZ ;  /* 0x0000000c06007c24 */ /* 0x000fe4000f8e02ff */
[----:B------:R-:W-:-:S04]  /*11160*/  IMAD.WIDE.U32 R2, R9, UR12, R2 ;  /* 0x0000000c09027c25 */ /* 0x000fc8000f8e0002 */
[----:B------:R-:W-:Y:S01]  /*11170*/  IMAD R9, R9, UR13, R0 ;  /* 0x0000000d09097c24 */ /* 0x000fe2000f8e0200 */
[----:B------:R-:W-:Y:S01]  /*11180*/  ULDC.64 UR12, c[0x0][0xae0] ;  /* 0x0002b800000c7ab9 */ /* 0x000fe20000000a00 */
[----:B------:R-:W-:Y:S01]  /*11190*/  IMAD R7, R188, -0x80, R7 ;  /* 0xffffff80bc077824 */ /* 0x000fe200078e0207 */
[----:B------:R-:W-:Y:S01]  /*111a0*/  UIMAD UR4, UR8, UR12, URZ ;  /* 0x0000000c080472a4 */ /* 0x000fe2000f8e023f */
[----:B------:R-:W-:Y:S02]  /*111b0*/  IMAD.IADD R3, R3, 0x1, R9 ;  /* 0x0000000103037824 */ /* 0x000fe400078e0209 */
[----:B------:R-:W-:Y:S01]  /*111c0*/  IMAD.U32 R5, RZ, RZ, UR12 ;  /* 0x0000000cff057e24 */ /* 0x000fe2000f8e00ff */
[----:B------:R-:W-:Y:S01]  /*111d0*/  UIMAD UR4, UR37, UR13, UR4 ;  /* 0x0000000d250472a4 */ /* 0x000fe2000f8e0204 */
[C---:B------:R-:W-:Y:S01]  /*111e0*/  VIADD R0, R22.reuse, 0x20 ;  /* 0x0000002016007836 */ /* 0x040fe20000000000 */
[----:B------:R-:W-:Y:S01]  /*111f0*/  ISETP.GE.AND P2, PT, R22, R7, PT ;  /* 0x000000071600720c */ /* 0x000fe20003f46270 */
[----:B------:R-:W-:Y:S01]  /*11200*/  IMAD.WIDE.U32 R2, R5, UR37, R2 ;  /* 0x0000002505027c25 */ /* 0x000fe2000f8e0002 */
[----:B------:R-:W-:-:S02]  /*11210*/  ULDC.64 UR12, c[0x0][0xae8] ;  /* 0x0002ba00000c7ab9 */ /* 0x000fc40000000a00 */
[-C--:B------:R-:W-:Y:S01]  /*11220*/  ISETP.GE.AND P3, PT, R0, R7.reuse, PT ;  /* 0x000000070000720c */ /* 0x080fe20003f66270 */
[----:B------:R-:W-:Y:S01]  /*11230*/  VIADD R3, R3, UR4 ;  /* 0x0000000403037c36 */ /* 0x000fe20008000000 */
[----:B------:R-:W-:Y:S01]  /*11240*/  UIMAD UR4, UR9, UR12, URZ ;  /* 0x0000000c090472a4 */ /* 0x000fe2000f8e023f */
[C---:B------:R-:W-:Y:S02]  /*11250*/  VIADD R4, R22.reuse, 0x40 ;  /* 0x0000004016047836 */ /* 0x040fe40000000000 */
[----:B------:R-:W-:Y:S01]  /*11260*/  VIADD R0, R22, 0x60 ;  /* 0x0000006016007836 */ /* 0x000fe20000000000 */
[----:B------:R-:W-:Y:S01]  /*11270*/  UIMAD UR4, UR10, UR13, UR4 ;  /* 0x0000000d0a0472a4 */ /* 0x000fe2000f8e0204 */
[----:B------:R-:W-:Y:S01]  /*11280*/  IMAD.U32 R5, RZ, RZ, UR12 ;  /* 0x0000000cff057e24 */ /* 0x000fe2000f8e00ff */
[-C--:B------:R-:W-:Y:S01]  /*11290*/  ISETP.GE.AND P1, PT, R4, R7.reuse, PT ;  /* 0x000000070400720c */ /* 0x080fe20003f26270 */
[----:B------:R-:W-:Y:S01]  /*112a0*/  IMAD.MOV.U32 R6, RZ, RZ, R22 ;  /* 0x000000ffff067224 */ /* 0x000fe200078e0016 */
[----:B------:R-:W-:Y:S01]  /*112b0*/  ISETP.GE.AND P0, PT, R0, R7, PT ;  /* 0x000000070000720c */ /* 0x000fe20003f06270 */
[----:B------:R-:W-:Y:S01]  /*112c0*/  IMAD.WIDE.U32 R4, R5, UR10, R2 ;  /* 0x0000000a05047c25 */ /* 0x000fe2000f8e0002 */
[----:B------:R-:W-:-:S03]  /*112d0*/  SHF.R.S32.HI R7, RZ, 0x1f, R22 ;  /* 0x0000001fff077819 */ /* 0x000fc60000011416 */
[----:B------:R-:W-:Y:S02]  /*112e0*/  VIADD R11, R5, UR4 ;  /* 0x00000004050b7c36 */ /* 0x000fe40008000000 */
[----:B------:R-:W-:Y:S01]  /*112f0*/  IMAD.WIDE R6, R188, 0x80, R6 ;  /* 0x00000080bc067825 */ /* 0x000fe200078e0206 */
[----:B------:R-:W-:Y:S06]  /*11300*/  @P2 BRA `(.L_x_1153) ;  /* 0x0000000000402947 */ /* 0x000fec0003800000 */
[----:B------:R-:W-:Y:S01]  /*11310*/  ULDC.64 UR8, c[0x0][0xad8] ;  /* 0x0002b60000087ab9 */ /* 0x000fe20000000a00 */
[----:B------:R-:W-:Y:S01]  /*11320*/  VIADD R0, R19, 0x40 ;  /* 0x0000004013007836 */ /* 0x000fe20000000000 */
        /* <DEDUP_REMOVED lines=14> */
.L_x_1153:
[----:B------:R-:W-:Y:S05]  /*11410*/  BSYNC B1 ;  /* 0x0000000000017941 */ /* 0x000fea0003800000 */
.L_x_1152:
[----:B------:R-:W-:Y:S04]  /*11420*/  BSSY B1, `(.L_x_1154) ;  /* 0x0000014000017945 */ /* 0x000fe80003800000 */
[----:B------:R-:W-:Y:S05]  /*11430*/  @P3 BRA `(.L_x_1155) ;  /* 0x0000000000483947 */ /* 0x000fea0003800000 */
[----:B0-----:R-:W-:Y:S01]  /*11440*/  IADD3 R9, P2, R6, 0x20, RZ ;  /* 0x0000002006097810 */ /* 0x001fe20007f5e0ff */
        /* <DEDUP_REMOVED lines=17> */
.L_x_1155:
[----:B------:R-:W-:Y:S05]  /*11560*/  BSYNC B1 ;  /* 0x0000000000017941 */ /* 0x000fea0003800000 */
.L_x_1154:
[----:B------:R-:W-:Y:S04]  /*11570*/  BSSY B1, `(.L_x_1156) ;  /* 0x0000014000017945 */ /* 0x000fe80003800000 */
[----:B------:R-:W-:Y:S05]  /*11580*/  @P1 BRA `(.L_x_1157) ;  /* 0x0000000000481947 */ /* 0x000fea0003800000 */
[----:B01----:R-:W-:Y:S01]  /*11590*/  IADD3 R9, P1, R6, 0x40, RZ ;  /* 0x0000004006097810 */ /* 0x003fe20007f3e0ff */
        /* <DEDUP_REMOVED lines=17> */
.L_x_1157:
[----:B------:R-:W-:Y:S05]  /*116b0*/  BSYNC B1 ;  /* 0x0000000000017941 */ /* 0x000fea0003800000 */
.L_x_1156:
        /* <DEDUP_REMOVED lines=19> */
.L_x_1148:
[----:B------:R-:W-:Y:S05]  /*117f0*/  BSYNC B0 ;  /* 0x0000000000007941 */ /* 0x000fea0003800000 */
.L_x_1139:
[----:B------:R-:W-:Y:S02]  /*11800*/  ULDC UR4, c[0x0][0xc14] ;  /* 0x0003050000047ab9 */ /* 0x000fe40000000800 */
[----:B------:R-:W-:-:S06]  /*11810*/  UISETP.GE.AND UP0, UPT, UR5, UR4, UPT ;  /* 0x000000040500728c */ /* 0x000fcc000bf06270 */
[----:B------:R-:W-:-:S13]  /*11820*/  PLOP3.LUT P0, PT, PT, PT, UP0, 0x80, 0x0 ;  /* 0x000000000000781c */ /* 0x000fda0003f0f008 */
[----:B------:R-:W-:Y:S05]  /*11830*/  @!P0 BRA `(.L_x_1158) ;  /* 0xfffffef400548947 */ /* 0x000fea000383ffff */
[----:B------:R-:W-:Y:S05]  /*11840*/  EXIT ;  /* 0x000000000000794d */ /* 0x000fea0003800000 */
.L_x_1057:
[----:B------:R-:W-:-:S08]  /*11850*/  NOP ;  /* 0x0000000000007918 */ /* 0x000fd00000000000 */
[----:B------:R-:W0:-:S00]  /*11860*/  USETMAXREG.DEALLOC.CTAPOOL 0x18 ;  /* 0x00000018000079c8 */ /* 0x000e0000080e0500 */
        /* <DEDUP_REMOVED lines=8> */
[----:B------:R-:W1:Y:S01]  /*118f0*/  S2UR UR6, SR_CTAID.X ;  /* 0x00000000000679c3 */ /* 0x000e620000002500 */
        /* <DEDUP_REMOVED lines=9> */
[----:B------:R-:W-:Y:S01]  /*11990*/  IMAD.MOV.U32 R16, RZ, RZ, RZ ;  /* 0x000000ffff107224 */ /* 0x000fe200078e00ff */
[----:B------:R-:W-:Y:S02]  /*119a0*/  ISETP.GE.U32.AND P0, PT, R7, 0x2, PT ;  /* 0x000000020700780c */ /* 0x000fe40003f06070 */
[----:B------:R-:W-:-:S09]  /*119b0*/  LOP3.LUT R0, R0, 0xfffffffe, RZ, 0xc0, !PT ;  /* 0xfffffffe00007812 */ /* 0x000fd200078ec0ff */
[----:B------:R-:W-:-:S04]  /*119c0*/  @P1 LOP3.LUT R0, R0, 0x1, RZ, 0xfc, !PT ;  /* 0x0000000100001812 */ /* 0x000fc800078efcff */
[----:B------:R-:W-:-:S04]  /*119d0*/  LOP3.LUT R0, R0, 0xffffffef, RZ, 0xc0, !PT ;  /* 0xffffffef00007812 */ /* 0x000fc800078ec0ff */
[----:B------:R-:W-:-:S04]  /*119e0*/  @P0 LOP3.LUT R0, R0, 0x10, RZ, 0xfc, !PT ;  /* 0x0000001000000812 */ /* 0x000fc800078efcff */
[----:B------:R-:W-:Y:S01]  /*119f0*/  LOP3.LUT R0, R0, 0xfffffff7, RZ, 0xc0, !PT ;  /* 0xfffffff700007812 */ /* 0x000fe200078ec0ff */
[----:B--2---:R-:W0:Y:S02]  /*11a00*/  SHFL.UP PT, R4, R8, 0x1, RZ ;  /* 0x0420000008047989 */ /* 0x004e2400000e00ff */
[----:B0-----:R-:W-:-:S05]  /*11a10*/  SEL R5, R4, RZ, P1 ;  /* 0x000000ff04057207 */ /* 0x001fca0000800000 */
[----:B------:R-:W-:-:S05]  /*11a20*/  IMAD.IADD R5, R8, 0x1, R5 ;  /* 0x0000000108057824 */ /* 0x000fca00078e0205 */
[----:B------:R-:W0:Y:S02]  /*11a30*/  SHFL.UP PT, R4, R5, 0x2, RZ ;  /* 0x0440000005047989 */ /* 0x000e2400000e00ff */
[----:B0-----:R-:W-:Y:S02]  /*11a40*/  SEL R4, R4, RZ, P0 ;  /* 0x000000ff04047207 */ /* 0x001fe40000000000 */
[----:B------:R-:W-:-:S03]  /*11a50*/  ISETP.GE.U32.AND P0, PT, R7, 0x4, PT ;  /* 0x000000040700780c */ /* 0x000fc60003f06070 */
[----:B------:R-:W-:-:S05]  /*11a60*/  IMAD.IADD R4, R5, 0x1, R4 ;  /* 0x0000000105047824 */ /* 0x000fca00078e0204 */
[----:B------:R-:W0:Y:S05]  /*11a70*/  SHFL.UP PT, R6, R4, 0x4, RZ ;  /* 0x0480000004067989 */ /* 0x000e2a00000e00ff */
[----:B------:R-:W-:-:S04]  /*11a80*/  @P0 LOP3.LUT R0, R0, 0x8, RZ, 0xfc, !PT ;  /* 0x0000000800000812 */ /* 0x000fc800078efcff */
[----:B------:R-:W-:Y:S02]  /*11a90*/  LOP3.LUT R0, R0, 0xfffffffb, RZ, 0xc0, !PT ;  /* 0xfffffffb00007812 */ /* 0x000fe400078ec0ff */
[----:B0-----:R-:W-:Y:S01]  /*11aa0*/  SEL R3, R6, RZ, P0 ;  /* 0x000000ff06037207 */ /* 0x001fe20000000000 */
[----:B------:R-:W-:Y:S01]  /*11ab0*/  IMAD.MOV.U32 R6, RZ, RZ, RZ ;  /* 0x000000ffff067224 */ /* 0x000fe200078e00ff */
[----:B------:R-:W-:-:S03]  /*11ac0*/  ISETP.GE.U32.AND P0, PT, R7, 0x8, PT ;  /* 0x000000080700780c */ /* 0x000fc60003f06070 */
[----:B------:R-:W-:-:S05]  /*11ad0*/  IMAD.IADD R3, R4, 0x1, R3 ;  /* 0x0000000104037824 */ /* 0x000fca00078e0203 */
[----:B------:R-:W0:Y:S05]  /*11ae0*/  SHFL.UP PT, R2, R3, 0x8, RZ ;  /* 0x0500000003027989 */ /* 0x000e2a00000e00ff */
[----:B------:R-:W-:-:S04]  /*11af0*/  @P0 LOP3.LUT R0, R0, 0x4, RZ, 0xfc, !PT ;  /* 0x0000000400000812 */ /* 0x000fc800078efcff */
[----:B------:R-:W-:Y:S02]  /*11b00*/  LOP3.LUT R0, R0, 0xfffffffd, RZ, 0xc0, !PT ;  /* 0xfffffffd00007812 */ /* 0x000fe400078ec0ff */
[----:B0-----:R-:W-:Y:S02]  /*11b10*/  SEL R2, R2, RZ, P0 ;  /* 0x000000ff02027207 */ /* 0x001fe40000000000 */
[----:B------:R-:W-:-:S03]  /*11b20*/  ISETP.GE.U32.AND P0, PT, R7, 0x10, PT ;  /* 0x000000100700780c */ /* 0x000fc60003f06070 */
[----:B------:R-:W-:-:S05]  /*11b30*/  IMAD.IADD R2, R3, 0x1, R2 ;  /* 0x0000000103027824 */ /* 0x000fca00078e0202 */
[----:B------:R-:W0:Y:S05]  /*11b40*/  SHFL.UP PT, R5, R2, 0x10, RZ ;  /* 0x0600000002057989 */ /* 0x000e2a00000e00ff */
[----:B------:R-:W-:Y:S02]  /*11b50*/  @P0 LOP3.LUT R0, R0, 0x2, RZ, 0xfc, !PT ;  /* 0x0000000200000812 */ /* 0x000fe400078efcff */
[----:B0-----:R-:W-:-:S05]  /*11b60*/  SEL R5, R5, RZ, P0 ;  /* 0x000000ff05057207 */ /* 0x001fca0000000000 */
[----:B------:R-:W-:-:S05]  /*11b70*/  IMAD.IADD R4, R2, 0x1, R5 ;  /* 0x0000000102047824 */ /* 0x000fca00078e0205 */
[----:B------:R-:W0:Y:S02]  /*11b80*/  SHFL.IDX PT, R5, R4, 0x1f, 0x1f ;  /* 0x03e01f0004057f89 */ /* 0x000e2400000e0000 */
[----:B0-----:R-:W-:-:S04]  /*11b90*/  IMAD R5, R5, UR4, RZ ;  /* 0x0000000405057c24 */ /* 0x001fc8000f8e02ff */
[----:B------:R-:W-:Y:S01]  /*11ba0*/  IMAD.MOV.U32 R2, RZ, RZ, R5 ;  /* 0x000000ffff027224 */ /* 0x000fe200078e0005 */
[----:B-1----:R-:W-:-:S13]  /*11bb0*/  ISETP.GT.AND P0, PT, R5, UR6, PT ;  /* 0x0000000605007c0c */ /* 0x002fda000bf04270 */
[----:B------:R-:W-:Y:S05]  /*11bc0*/  @P0 BRA `(.L_x_1159) ;  /* 0x0000000000b80947 */ /* 0x000fea0003800000 */
[----:B------:R-:W-:Y:S01]  /*11bd0*/  IMAD.MOV.U32 R5, RZ, RZ, R2 ;  /* 0x000000ffff057224 */ /* 0x000fe200078e0002 */
[----:B------:R-:W-:Y:S01]  /*11be0*/  ULDC UR5, c[0x0][0xc14] ;  /* 0x0003050000057ab9 */ /* 0x000fe20000000800 */
[----:B------:R-:W-:Y:S01]  /*11bf0*/  IMAD.MOV.U32 R6, RZ, RZ, RZ ;  /* 0x000000ffff067224 */ /* 0x000fe200078e00ff */
[----:B------:R-:W-:Y:S01]  /*11c00*/  ULDC UR7, c[0x0][0xc14] ;  /* 0x0003050000077ab9 */ /* 0x000fe20000000800 */
[----:B------:R-:W-:-:S05]  /*11c10*/  ULDC UR4, c[0x0][0xc10] ;  /* 0x0003040000047ab9 */ /* 0x000fca0000000800 */
.L_x_1163:
[----:B------:R-:W-:Y:S02]  /*11c20*/  VIADD R6, R6, 0x1f ;  /* 0x0000001f06067836 */ /* 0x000fe40000000000 */
[----:B------:R-:W-:-:S03]  /*11c30*/  IMAD.U32 R19, RZ, RZ, UR7 ;  /* 0x00000007ff137e24 */ /* 0x000fc6000f8e00ff */
[----:B------:R-:W-:-:S13]  /*11c40*/  ISETP.GE.AND P0, PT, R6, UR5, PT ;  /* 0x0000000506007c0c */ /* 0x000fda000bf06270 */
[----:B------:R-:W-:Y:S05]  /*11c50*/  @P0 BRA `(.L_x_1160) ;  /* 0x0000000400c40947 */ /* 0x000fea0003800000 */
[----:B------:R-:W0:Y:S01]  /*11c60*/  S2R R2, SR_TID.X ;  /* 0x0000000000027919 */ /* 0x000e220000002100 */
[----:B------:R-:W-:Y:S01]  /*11c70*/  BSSY B0, `(.L_x_1161) ;  /* 0x000000a000007945 */ /* 0x000fe20003800000 */
[----:B------:R-:W-:Y:S01]  /*11c80*/  IMAD.MOV.U32 R8, RZ, RZ, RZ ;  /* 0x000000ffff087224 */ /* 0x000fe200078e00ff */
[----:B0-----:R-:W-:-:S04]  /*11c90*/  LOP3.LUT R9, R2, 0x1f, RZ, 0xc0, !PT ;  /* 0x0000001f02097812 */ /* 0x001fc800078ec0ff */
[C---:B------:R-:W-:Y:S01]  /*11ca0*/  ISETP.NE.AND P1, PT, R9.reuse, 0x1f, PT ;  /* 0x0000001f0900780c */ /* 0x040fe20003f25270 */
[----:B------:R-:W-:-:S05]  /*11cb0*/  IMAD.IADD R7, R9, 0x1, R6 ;  /* 0x0000000109077824 */ /* 0x000fca00078e0206 */
[----:B------:R-:W-:-:S13]  /*11cc0*/  ISETP.GE.OR P0, PT, R7, UR5, !P1 ;  /* 0x0000000507007c0c */ /* 0x000fda000cf06670 */
[----:B------:R-:W-:Y:S05]  /*11cd0*/  @P0 BRA `(.L_x_1162) ;  /* 0x00000000000c0947 */ /* 0x000fea0003800000 */
[----:B------:R-:W0:Y:S02]  /*11ce0*/  LDC.64 R2, c[0x0][0xc58] ;  /* 0x00031600ff027b82 */ /* 0x000e240000000a00 */
[----:B0-----:R-:W-:-:S05]  /*11cf0*/  IMAD.WIDE R2, R7, 0x4, R2 ;  /* 0x0000000407027825 */ /* 0x001fca00078e0202 */
[----:B------:R0:W5:Y:S02]  /*11d00*/  LDG.E R8, desc[UR48][R2.64] ;  /* 0x0000003002087981 */ /* 0x000164000c1e1900 */
.L_x_1162:
[----:B------:R-:W-:Y:S05]  /*11d10*/  BSYNC B0 ;  /* 0x0000000000007941 */ /* 0x000fea0003800000 */
.L_x_1161:
        /* <DEDUP_REMOVED lines=25> */
.L_x_1159:
[----:B------:R-:W-:-:S04]  /*11eb0*/  IMAD.IADD R7, R5, 0x1, -R2 ;  /* 0x0000000105077824 */ /* 0x000fc800078e0a02 */
[----:B------:R-:W-:-:S05]  /*11ec0*/  IMAD R2, R4, UR4, R7 ;  /* 0x0000000404027c24 */ /* 0x000fca000f8e0207 */
[----:B------:R-:W-:Y:S02]  /*11ed0*/  ISETP.GT.AND P0, PT, R2, UR6, PT ;  /* 0x0000000602007c0c */ /* 0x000fe4000bf04270 */
[----:B------:R-:W0:Y:S11]  /*11ee0*/  LDC.64 R2, c[0x0][0xc68] ;  /* 0x00031a00ff027b82 */ /* 0x000e360000000a00 */
[----:B------:R-:W-:-:S04]  /*11ef0*/  VOTE.ANY R9, PT, !P0 ;  /* 0x0000000000097806 */ /* 0x000fc800040e0100 */
[----:B------:R-:W1:Y:S02]  /*11f00*/  POPC R5, R9 ;  /* 0x0000000900057309 */ /* 0x000e640000000000 */
[----:B-1----:R-:W-:-:S04]  /*11f10*/  IMAD.IADD R19, R5, 0x1, R6 ;  /* 0x0000000105137824 */ /* 0x002fc800078e0206 */
[----:B0-----:R-:W-:-:S05]  /*11f20*/  IMAD.WIDE R2, R19, 0x4, R2 ;  /* 0x0000000413027825 */ /* 0x001fca00078e0202 */
[----:B------:R-:W2:Y:S01]  /*11f30*/  LDG.E R10, desc[UR48][R2.64] ;  /* 0x00000030020a7981 */ /* 0x000ea2000c1e1900 */
[----:B------:R-:W-:-:S03]  /*11f40*/  ISETP.NE.AND P0, PT, R9, RZ, PT ;  /* 0x000000ff0900720c */ /* 0x000fc60003f05270 */
[----:B------:R-:W2:Y:S02]  /*11f50*/  SHFL.IDX PT, R17, R8, R5, 0x1f ;  /* 0x00001f0508117589 */ /* 0x000ea400000e0000 */
[----:B--2---:R-:W-:-:S05]  /*11f60*/  IMAD R6, R17, R10, RZ ;  /* 0x0000000a11067224 */ /* 0x004fca00078e02ff */
[----:B------:R-:W-:-:S04]  /*11f70*/  IABS R11, R6 ;  /* 0x00000006000b7213 */ /* 0x000fc80000000000 */
[----:B------:R-:W0:Y:S08]  /*11f80*/  I2F.RP R12, R11 ;  /* 0x0000000b000c7306 */ /* 0x000e300000209400 */
[----:B0-----:R-:W0:Y:S02]  /*11f90*/  MUFU.RCP R12, R12 ;  /* 0x0000000c000c7308 */ /* 0x001e240000001000 */
[----:B0-----:R-:W-:-:S06]  /*11fa0*/  VIADD R13, R12, 0xffffffe ;  /* 0x0ffffffe0c0d7836 */ /* 0x001fcc0000000000 */
[----:B------:R0:W1:Y:S01]  /*11fb0*/  F2I.FTZ.U32.TRUNC.NTZ R3, R13 ;  /* 0x0000000d00037305 */ /* 0x000062000021f000 */
[----:B------:R-:W-:Y:S05]  /*11fc0*/  @!P0 BRA `(.L_x_1164) ;  /* 0x0000000000088947 */ /* 0x000fea0003800000 */
[----:B------:R-:W-:-:S05]  /*11fd0*/  VIADD R5, R5, 0xffffffff ;  /* 0xffffffff05057836 */ /* 0x000fca0000000000 */
[----:B------:R2:W3:Y:S02]  /*11fe0*/  SHFL.IDX PT, R16, R4, R5, 0x1f ;  /* 0x00001f0504107589 */ /* 0x0004e400000e0000 */
.L_x_1164:
[----:B-1----:R-:W-:Y:S01]  /*11ff0*/  IMAD.MOV R2, RZ, RZ, -R3 ;  /* 0x000000ffff027224 */ /* 0x002fe200078e0a03 */
[----:B--2---:R-:W-:Y:S01]  /*12000*/  IABS R4, R6 ;  /* 0x0000000600047213 */ /* 0x004fe20000000000 */
[----:B---3--:R-:W-:Y:S02]  /*12010*/  IMAD R16, R16, UR4, R7 ;  /* 0x0000000410107c24 */ /* 0x008fe4000f8e0207 */
[----:B------:R-:W-:Y:S02]  /*12020*/  IMAD R5, R2, R11, RZ ;  /* 0x0000000b02057224 */ /* 0x000fe400078e02ff */
[----:B------:R-:W-:Y:S02]  /*12030*/  IMAD.MOV.U32 R2, RZ, RZ, RZ ;  /* 0x000000ffff027224 */ /* 0x000fe400078e00ff */
[----:B------:R-:W-:Y:S02]  /*12040*/  IMAD.MOV R4, RZ, RZ, -R4 ;  /* 0x000000ffff047224 */ /* 0x000fe400078e0a04 */
[----:B------:R-:W-:Y:S01]  /*12050*/  IMAD.HI.U32 R2, R3, R5, R2 ;  /* 0x0000000503027227 */ /* 0x000fe200078e0002 */
[----:B------:R-:W-:-:S04]  /*12060*/  IADD3 R5, -R16, UR6, RZ ;  /* 0x0000000610057c10 */ /* 0x000fc8000fffe1ff */
        /* <DEDUP_REMOVED lines=13> */
[----:B------:R-:W-:Y:S02]  /*12140*/  IMAD R4, R10, R2, RZ ;  /* 0x000000020a047224 */ /* 0x000fe400078e02ff */
[----:B------:R-:W-:Y:S02]  /*12150*/  IMAD.MOV R2, RZ, RZ, -R2 ;  /* 0x000000ffff027224 */ /* 0x000fe400078e0a02 */
[----:B------:R-:W-:Y:S02]  /*12160*/  IMAD.MOV R3, RZ, RZ, -R4 ;  /* 0x000000ffff037224 */ /* 0x000fe400078e0a04 */
[----:B------:R-:W-:-:S03]  /*12170*/  IMAD R5, R6, R2, R5 ;  /* 0x0000000206057224 */ /* 0x000fc600078e0205 */
[----:B------:R-:W-:-:S04]  /*12180*/  VIADDMNMX R10, R3, UR4, R10, PT ;  /* 0x00000004030a7c46 */ /* 0x000fc8000b80010a */
[-C--:B------:R-:W-:Y:S02]  /*12190*/  IABS R7, R10.reuse ;  /* 0x0000000a00077213 */ /* 0x080fe40000000000 */
[----:B------:R-:W-:Y:S02]  /*121a0*/  IABS R6, R10 ;  /* 0x0000000a00067213 */ /* 0x000fe40000000000 */
[----:B------:R-:W1:Y:S03]  /*121b0*/  I2F.RP R8, R7 ;  /* 0x0000000700087306 */ /* 0x000e660000209400 */
[----:B------:R-:W-:-:S05]  /*121c0*/  IMAD.MOV R6, RZ, RZ, -R6 ;  /* 0x000000ffff067224 */ /* 0x000fca00078e0a06 */
[----:B-1----:R-:W1:Y:S02]  /*121d0*/  MUFU.RCP R8, R8 ;  /* 0x0000000800087308 */ /* 0x002e640000001000 */
[----:B-1----:R-:W-:-:S06]  /*121e0*/  VIADD R3, R8, 0xffffffe ;  /* 0x0ffffffe08037836 */ /* 0x002fcc0000000000 */
[----:B------:R-:W1:Y:S02]  /*121f0*/  F2I.FTZ.U32.TRUNC.NTZ R3, R3 ;  /* 0x0000000300037305 */ /* 0x000e64000021f000 */
[----:B-1----:R-:W-:-:S04]  /*12200*/  IMAD.MOV R2, RZ, RZ, -R3 ;  /* 0x000000ffff027224 */ /* 0x002fc800078e0a03 */
[----:B------:R-:W-:Y:S02]  /*12210*/  IMAD R9, R2, R7, RZ ;  /* 0x0000000702097224 */ /* 0x000fe400078e02ff */
[----:B------:R-:W-:-:S04]  /*12220*/  IMAD.MOV.U32 R2, RZ, RZ, RZ ;  /* 0x000000ffff027224 */ /* 0x000fc800078e00ff */
[----:B------:R-:W-:Y:S01]  /*12230*/  IMAD.HI.U32 R2, R3, R9, R2 ;  /* 0x0000000903027227 */ /* 0x000fe200078e0002 */
[----:B------:R-:W-:Y:S02]  /*12240*/  IABS R9, R5 ;  /* 0x0000000500097213 */ /* 0x000fe40000000000 */
[C---:B------:R-:W-:Y:S01]  /*12250*/  LOP3.LUT R3, R5.reuse, R10, RZ, 0x3c, !PT ;  /* 0x0000000a05037212 */ /* 0x040fe200078e3cff */
[----:B------:R-:W-:Y:S02]  /*12260*/  IMAD.IADD R5, R5, 0x1, R4 ;  /* 0x0000000105057824 */ /* 0x000fe400078e0204 */
[----:B------:R-:W-:-:S04]  /*12270*/  IMAD.HI.U32 R2, R2, R9, RZ ;  /* 0x0000000902027227 */ /* 0x000fc800078e00ff */
[----:B------:R-:W-:-:S05]  /*12280*/  IMAD R6, R2, R6, R9 ;  /* 0x0000000602067224 */ /* 0x000fca00078e0209 */
        /* <DEDUP_REMOVED lines=8> */
[----:B------:R-:W-:Y:S01]  /*12310*/  @!P0 LOP3.LUT R2, RZ, R10, RZ, 0x33, !PT ;  /* 0x0000000aff028212 */ /* 0x000fe200078e33ff */
[----:B------:R-:W-:-:S04]  /*12320*/  IMAD.MOV R10, RZ, RZ, -R10 ;  /* 0x000000ffff0a7224 */ /* 0x000fc800078e0a0a */
[----:B------:R-:W-:Y:S01]  /*12330*/  IMAD R18, R2, R10, R5 ;  /* 0x0000000a02127224 */ /* 0x000fe200078e0205 */
[----:B------:R-:W-:-:S05]  /*12340*/  LOP3.LUT R2, RZ, R2, RZ, 0x33, !PT ;  /* 0x00000002ff027212 */ /* 0x000fca00078e33ff */
[----:B------:R-:W-:Y:S01]  /*12350*/  IMAD.IADD R17, R17, 0x1, R2 ;  /* 0x0000000111117824 */ /* 0x000fe200078e0202 */
[----:B------:R-:W-:Y:S06]  /*12360*/  BRA `(.L_x_1165) ;  /* 0x00000000000c7947 */ /* 0x000fec0003800000 */
.L_x_1160:
[----:B------:R-:W-:Y:S02]  /*12370*/  IMAD.MOV.U32 R17, RZ, RZ, RZ ;  /* 0x000000ffff117224 */ /* 0x000fe400078e00ff */
[----:B------:R-:W-:Y:S02]  /*12380*/  IMAD.U32 R16, RZ, RZ, UR6 ;  /* 0x00000006ff107e24 */ /* 0x000fe4000f8e00ff */
[----:B------:R-:W-:-:S07]  /*12390*/  IMAD.MOV.U32 R18, RZ, RZ, RZ ;  /* 0x000000ffff127224 */ /* 0x000fce00078e00ff */
.L_x_1165:
[----:B------:R-:W1:Y:S01]  /*123a0*/  S2R R2, SR_TID.X ;  /* 0x0000000000027919 */ /* 0x000e620000002100 */
[----:B------:R-:W-:Y:S01]  /*123b0*/  STL [R1], RZ ;  /* 0x000000ff01007387 */ /* 0x000fe20000100800 */
[----:B-1----:R-:W-:-:S04]  /*123c0*/  LOP3.LUT R2, R2, 0x1f, RZ, 0xc0, !PT ;  /* 0x0000001f02027812 */ /* 0x002fc800078ec0ff */
[----:B------:R-:W-:-:S13]  /*123d0*/  ISETP.NE.AND P0, PT, R2, RZ, PT ;  /* 0x000000ff0200720c */ /* 0x000fda0003f05270 */
[----:B------:R-:W1:Y:S01]  /*123e0*/  @!P0 S2R R3, SR_CgaCtaId ;  /* 0x0000000000038919 */ /* 0x000e620000008800 */
[----:B------:R-:W-:-:S04]  /*123f0*/  @!P0 MOV R0, 0x400 ;  /* 0x0000040000008802 */ /* 0x000fc80000000f00 */
[----:B-1----:R-:W-:-:S05]  /*12400*/  @!P0 LEA R0, R3, R0, 0x18 ;  /* 0x0000000003008211 */ /* 0x002fca00078ec0ff */
[----:B------:R1:W-:Y:S01]  /*12410*/  @!P0 STS.128 [R0+0x288d0], R16 ;  /* 0x0288d01000008388 */ /* 0x0003e20000000c00 */
[----:B------:R-:W-:Y:S06]  /*12420*/  BAR.ARV 0x5, 0x120 ;  /* 0x0144800000007b1d */ /* 0x000fec0000002000 */
[----:B------:R-:W-:Y:S01]  /*12430*/  ISETP.GE.AND P0, PT, R19, UR5, PT ;  /* 0x0000000513007c0c */ /* 0x000fe2000bf06270 */
[----:B-1----:R-:W-:-:S05]  /*12440*/  IMAD.MOV.U32 R0, RZ, RZ, 0x1 ;  /* 0x00000001ff007424 */ /* 0x002fca00078e00ff */
[----:B------:R1:W-:Y:S04]  /*12450*/  STL [R1+0x8], R0 ;  /* 0x0000080001007387 */ /* 0x0003e80000100800 */
[----:B------:R1:W-:Y:S03]  /*12460*/  STL [R1+0x18], RZ ;  /* 0x000018ff01007387 */ /* 0x0003e60000100800 */
[----:B------:R-:W-:Y:S05]  /*12470*/  @P0 BRA `(.L_x_1166) ;  /* 0x0000004000600947 */ /* 0x000fea0003800000 */
[----:B-1----:R-:W-:Y:S01]  /*12480*/  IMAD.MOV.U32 R0, RZ, RZ, 0x1 ;  /* 0x00000001ff007424 */ /* 0x002fe200078e00ff */
[----:B------:R1:W-:Y:S01]  /*12490*/  STL [R1+0x18], RZ ;  /* 0x000018ff01007387 */ /* 0x0003e20000100800 */
[----:B------:R-:W-:Y:S01]  /*124a0*/  ULDC UR37, c[0x0][0xc] ;  /* 0x0000030000257ab9 */ /* 0x000fe20000000800 */
[----:B------:R-:W-:Y:S02]  /*124b0*/  ULDC.64 UR38, c[0x0][0x198] ;  /* 0x0000660000267ab9 */ /* 0x000fe40000000a00 */
[----:B------:R1:W-:Y:S04]  /*124c0*/  STL [R1+0x8], R0 ;  /* 0x0000080001007387 */ /* 0x0003e80000100800 */
[----:B------:R1:W-:Y:S02]  /*124d0*/  STL [R1], RZ ;  /* 0x000000ff01007387 */ /* 0x0003e40000100800 */
.L_x_1240:
[----:B------:R-:W-:Y:S05]  /*124e0*/  YIELD ;  /* 0x0000000000007946 */ /* 0x000fea0003800000 */
[----:B------:R-:W-:Y:S01]  /*124f0*/  ULDC.64 UR4, c[0x0][0xa28] ;  /* 0x00028a0000047ab9 */ /* 0x000fe20000000a00 */
[----:B------:R-:W-:Y:S01]  /*12500*/  IMAD.MOV.U32 R4, RZ, RZ, RZ ;  /* 0x000000ffff047224 */ /* 0x000fe200078e00ff */
[----:B------:R-:W-:Y:S01]  /*12510*/  ISETP.NE.U32.AND P0, PT, RZ, UR4, PT ;  /* 0x00000004ff007c0c */ /* 0x000fe2000bf05070 */
[----:B-1----:R-:W-:Y:S01]  /*12520*/  IMAD.MOV.U32 R0, RZ, RZ, RZ ;  /* 0x000000ffff007224 */ /* 0x002fe200078e00ff */
[----:B------:R-:W-:Y:S02]  /*12530*/  ULDC.64 UR6, c[0x0][0xa08] ;  /* 0x0002820000067ab9 */ /* 0x000fe40000000a00 */
[----:B------:R-:W-:Y:S01]  /*12540*/  ISETP.NE.AND.EX P0, PT, RZ, UR5, PT, P0 ;  /* 0x00000005ff007c0c */ /* 0x000fe2000bf05300 */
[----:B------:R-:W-:-:S12]  /*12550*/  ULDC.64 UR4, c[0x0][0xa00] ;  /* 0x0002800000047ab9 */ /* 0x000fd80000000a00 */
[----:B--2---:R-:W1:Y:S01]  /*12560*/  @P0 LDC.64 R2, c[0x0][0xa28] ;  /* 0x00028a00ff020b82 */ /* 0x004e620000000a00 */
[----:B------:R-:W-:Y:S01]  /*12570*/  ISETP.NE.U32.AND P2, PT, RZ, UR4, PT ;  /* 0x00000004ff007c0c */ /* 0x000fe2000bf45070 */
[----:B-1----:R-:W-:-:S05]  /*12580*/  @P0 IMAD.WIDE R2, R19, 0x4, R2 ;  /* 0x0000000413020825 */ /* 0x002fca00078e0202 */
[----:B------:R1:W5:Y:S01]  /*12590*/  @P0 LDG.E R4, desc[UR48][R2.64] ;  /* 0x0000003002040981 */ /* 0x000362000c1e1900 */
[----:B------:R-:W-:Y:S01]  /*125a0*/  ISETP.NE.AND.EX P2, PT, RZ, UR5, PT, P2 ;  /* 0x00000005ff007c0c */ /* 0x000fe2000bf45320 */
[----:B------:R-:W-:Y:S01]  /*125b0*/  ULDC.64 UR4, c[0x0][0xa18] ;  /* 0x0002860000047ab9 */ /* 0x000fe20000000a00 */
[----:B-1----:R-:W1:Y:S02]  /*125c0*/  LDC.64 R2, c[0x0][0xa00] ;  /* 0x00028000ff027b82 */ /* 0x002e640000000a00 */
[----:B-1----:R-:W-:-:S09]  /*125d0*/  IMAD.WIDE R2, R19, 0x4, R2 ;  /* 0x0000000413027825 */ /* 0x002fd200078e0202 */
[----:B------:R-:W2:Y:S01]  /*125e0*/  @P2 LDG.E R0, desc[UR48][R2.64] ;  /* 0x0000003002002981 */ /* 0x000ea2000c1e1900 */
[----:B------:R-:W-:Y:S01]  /*125f0*/  ISETP.NE.U32.AND P1, PT, RZ, UR4, PT ;  /* 0x00000004ff007c0c */ /* 0x000fe2000bf25070 */
[----:B------:R-:W-:-:S03]  /*12600*/  ULDC UR4, c[0x0][0x288] ;  /* 0x0000a20000047ab9 */ /* 0x000fc60000000800 */
[----:B------:R-:W-:-:S13]  /*12610*/  ISETP.NE.AND.EX P1, PT, RZ, UR5, PT, P1 ;  /* 0x00000005ff007c0c */ /* 0x000fda000bf25310 */
[----:B------:R-:W1:Y:S02]  /*12620*/  @P1 LDC.64 R6, c[0x0][0xa18] ;  /* 0x00028600ff061b82 */ /* 0x000e640000000a00 */
[----:B-1----:R-:W-:Y:S01]  /*12630*/  @P1 IMAD.WIDE R6, R19, 0x4, R6 ;  /* 0x0000000413061825 */ /* 0x002fe200078e0206 */
[----:B--2---:R1:W-:Y:S03]  /*12640*/  STL [R1+0x1c], R0 ;  /* 0x00001c0001007387 */ /* 0x0043e60000100800 */
[----:B-1----:R-:W-:Y:S01]  /*12650*/  IMAD.U32 R0, RZ, RZ, UR4 ;  /* 0x00000004ff007e24 */ /* 0x002fe2000f8e00ff */
[----:B------:R-:W-:-:S05]  /*12660*/  ULDC.64 UR4, c[0x0][0x3f8] ;  /* 0x0000fe0000047ab9 */ /* 0x000fca0000000a00 */
[----:B------:R1:W5:Y:S01]  /*12670*/  @P1 LDG.E R0, desc[UR48][R6.64] ;  /* 0x0000003006001981 */ /* 0x000362000c1e1900 */
[----:B------:R-:W-:Y:S01]  /*12680*/  UISETP.NE.U32.AND UP0, UPT, UR4, URZ, UPT ;  /* 0x0000003f0400728c */ /* 0x000fe2000bf05070 */
[----:B------:R-:W-:Y:S02]  /*12690*/  ISETP.NE.U32.AND P0, PT, RZ, UR6, PT ;  /* 0x00000006ff007c0c */ /* 0x000fe4000bf05070 */
[----:B------:R-:W-:Y:S01]  /*126a0*/  ULDC UR4, c[0x0][0x404] ;  /* 0x0001010000047ab9 */ /* 0x000fe20000000800 */
[----:B------:R-:W-:Y:S01]  /*126b0*/  UISETP.NE.AND.EX UP0, UPT, UR5, URZ, UPT, UP0 ;  /* 0x0000003f0500728c */ /* 0x000fe2000bf05300 */
[----:B------:R-:W-:Y:S02]  /*126c0*/  ISETP.NE.AND.EX P0, PT, RZ, UR7, PT, P0 ;  /* 0x00000007ff007c0c */ /* 0x000fe4000bf05300 */
[----:B------:R-:W-:Y:S01]  /*126d0*/  ULDC UR5, c[0x0][0x2e0] ;  /* 0x0000b80000057ab9 */ /* 0x000fe20000000800 */
[----:B------:R-:W-:-:S04]  /*126e0*/  USEL UR4, UR4, 0x1, UP0 ;  /* 0x0000000104047887 */ /* 0x000fc80008000000 */
[----:B------:R-:W-:-:S06]  /*126f0*/  UIMAD UR4, UR4, UR5, URZ ;  /* 0x00000005040472a4 */ /* 0x000fcc000f8e023f */
[----:B------:R-:W-:Y:S01]  /*12700*/  IMAD.U32 R5, RZ, RZ, UR4 ;  /* 0x00000004ff057e24 */ /* 0x000fe2000f8e00ff */
[----:B-1----:R-:W-:Y:S06]  /*12710*/  @P1 BRA `(.L_x_1167) ;  /* 0x0000000000101947 */ /* 0x002fec0003800000 */
[----:B------:R-:W-:Y:S05]  /*12720*/  @!P2 BRA `(.L_x_1167) ;  /* 0x00000000000ca947 */ /* 0x000fea0003800000 */
[----:B------:R-:W2:Y:S04]  /*12730*/  LDG.E R7, desc[UR48][R2.64] ;  /* 0x0000003002077981 */ /* 0x000ea8000c1e1900 */
[----:B-----5:R-:W2:Y:S02]  /*12740*/  LDG.E R0, desc[UR48][R2.64+0x4] ;  /* 0x0000043002007981 */ /* 0x020ea4000c1e1900 */
[----:B--2---:R-:W-:-:S07]  /*12750*/  IMAD.IADD R0, R0, 0x1, -R7 ;  /* 0x0000000100007824 */ /* 0x004fce00078e0a07 */
.L_x_1167:
[----:B------:R-:W1:Y:S01]  /*12760*/  LDC.64 R2, c[0x0][0xa08] ;  /* 0x00028200ff027b82 */ /* 0x000e620000000a00 */
[----:B------:R-:W-:Y:S01]  /*12770*/  IMAD.MOV.U32 R7, RZ, RZ, RZ ;  /* 0x000000ffff077224 */ /* 0x000fe200078e00ff */
[----:B------:R-:W-:Y:S01]  /*12780*/  ULDC.64 UR4, c[0x0][0xa20] ;  /* 0x0002880000047ab9 */ /* 0x000fe20000000a00 */
[----:B-1----:R-:W-:-:S05]  /*12790*/  IMAD.WIDE R2, R19, 0x4, R2 ;  /* 0x0000000413027825 */ /* 0x002fca00078e0202 */
[----:B------:R-:W2:Y:S01]  /*127a0*/  @P0 LDG.E R7, desc[UR48][R2.64] ;  /* 0x0000003002070981 */ /* 0x000ea2000c1e1900 */
[----:B------:R-:W-:-:S04]  /*127b0*/  ISETP.NE.U32.AND P1, PT, RZ, UR4, PT ;  /* 0x00000004ff007c0c */ /* 0x000fc8000bf25070 */
[----:B------:R-:W-:Y:S01]  /*127c0*/  ISETP.NE.AND.EX P1, PT, RZ, UR5, PT, P1 ;  /* 0x00000005ff007c0c */ /* 0x000fe2000bf25310 */
[----:B--2--5:R-:W-:-:S05]  /*127d0*/  IMAD.IADD R6, R7, 0x1, R4 ;  /* 0x0000000107067824 */ /* 0x024fca00078e0204 */
[----:B------:R1:W-:Y:S07]  /*127e0*/  STL [R1+0x4], R6 ;  /* 0x0000040601007387 */ /* 0x0003ee0000100800 */
[----:B------:R-:W-:Y:S05]  /*127f0*/  @!P1 BRA `(.L_x_1168) ;  /* 0x0000000000109947 */ /* 0x000fea0003800000 */
[----:B------:R-:W2:Y:S02]  /*12800*/  LDC.64 R2, c[0x0][0xa20] ;  /* 0x00028800ff027b82 */ /* 0x000ea40000000a00 */
[----:B--2---:R-:W-:-:S05]  /*12810*/  IMAD.WIDE R2, R19, 0x4, R2 ;  /* 0x0000000413027825 */ /* 0x004fca00078e0202 */
[----:B------:R2:W5:Y:S01]  /*12820*/  LDG.E R5, desc[UR48][R2.64] ;  /* 0x0000003002057981 */ /* 0x000562000c1e1900 */
[----:B------:R-:W-:Y:S05]  /*12830*/  BRA `(.L_x_1169) ;  /* 0x0000000000107947 */ /* 0x000fea0003800000 */
.L_x_1168:
[----:B------:R-:W-:Y:S05]  /*12840*/  @!P0 BRA `(.L_x_1169) ;  /* 0x00000000000c8947 */ /* 0x000fea0003800000 */
[----:B-1----:R-:W2:Y:S04]  /*12850*/  LDG.E R6, desc[UR48][R2.64] ;  /* 0x0000003002067981 */ /* 0x002ea8000c1e1900 */
[----:B------:R-:W2:Y:S02]  /*12860*/  LDG.E R5, desc[UR48][R2.64+0x4] ;  /* 0x0000043002057981 */ /* 0x000ea4000c1e1900 */
[----:B--2---:R-:W-:-:S07]  /*12870*/  IMAD.IADD R5, R5, 0x1, -R6 ;  /* 0x0000000105057824 */ /* 0x004fce00078e0a06 */
.L_x_1169:
[----:B--2---:R-:W2:Y:S01]  /*12880*/  LDC.64 R2, c[0x0][0x9e0] ;  /* 0x00027800ff027b82 */ /* 0x004ea20000000a00 */
[----:B-----5:R-:W-:Y:S01]  /*12890*/  IMAD.IADD R7, R5, 0x1, -R4 ;  /* 0x0000000105077824 */ /* 0x020fe200078e0a04 */
[----:B------:R-:W-:-:S04]  /*128a0*/  LEA R4, R17, 0x80, 0x7 ;  /* 0x0000008011047811 */ /* 0x000fc800078e38ff */
[----:B------:R-:W-:Y:S02]  /*128b0*/  IADD3 R9, R7, R4, -R0 ;  /* 0x0000000407097210 */ /* 0x000fe40007ffe800 */
[----:B--2---:R-:W-:-:S03]  /*128c0*/  ISETP.GE.AND P0, PT, R3, 0x1, PT ;  /* 0x000000010300780c */ /* 0x004fc60003f06270 */
[----:B------:R-:W-:-:S10]  /*128d0*/  IMAD.IADD R2, R9, 0x1, R2 ;  /* 0x0000000109027824 */ /* 0x000fd400078e0202 */
[----:B------:R-:W-:Y:S05]  /*128e0*/  @!P0 BRA `(.L_x_1170) ;  /* 0x0000000000488947 */ /* 0x000fea0003800000 */
[C---:B------:R-:W-:Y:S01]  /*128f0*/  ISETP.GT.AND P1, PT, R9.reuse, RZ, PT ;  /* 0x000000ff0900720c */ /* 0x040fe20003f24270 */
[----:B------:R-:W-:Y:S01]  /*12900*/  BSSY B0, `(.L_x_1171) ;  /* 0x000000e000007945 */ /* 0x000fe20003800000 */
[----:B-1----:R-:W-:-:S11]  /*12910*/  VIADD R6, R9, 0xffffffff ;  /* 0xffffffff09067836 */ /* 0x002fd60000000000 */
        /* <DEDUP_REMOVED lines=8> */
.L_x_1172:
[----:B------:R-:W-:-:S13]  /*129a0*/  ISETP.NE.AND P1, PT, R3, 0x1, PT ;  /* 0x000000010300780c */ /* 0x000fda0003f25270 */
[----:B------:R-:W1:Y:S02]  /*129b0*/  @P1 LDC.64 R4, c[0x0][0x9e8] ;  /* 0x00027a00ff041b82 */ /* 0x000e640000000a00 */
[----:B-1----:R-:W-:-:S05]  /*129c0*/  @P1 IMAD.HI.U32 R4, R6, R4, RZ ;  /* 0x0000000406041227 */ /* 0x002fca00078e00ff */
[----:B------:R-:W-:-:S07]  /*129d0*/  @P1 SHF.R.U32.HI R6, RZ, R5, R4 ;  /* 0x00000005ff061219 */ /* 0x000fce0000011604 */
.L_x_1173:
[----:B------:R-:W-:Y:S05]  /*129e0*/  BSYNC B0 ;  /* 0x0000000000007941 */ /* 0x000fea0003800000 */
.L_x_1171:
[----:B------:R-:W-:-:S05]  /*129f0*/  IMAD R5, R6, R3, R3 ;  /* 0x0000000306057224 */ /* 0x000fca00078e0203 */
[----:B------:R-:W-:-:S07]  /*12a00*/  VIMNMX R2, R2, R5, PT ;  /* 0x0000000502027248 */ /* 0x000fce0003fe0100 */
.L_x_1170:
[----:B------:R-:W-:Y:S01]  /*12a10*/  VIADD R2, R2, 0x7f ;  /* 0x0000007f02027836 */ /* 0x000fe20000000000 */
[----:B------:R-:W-:Y:S01]  /*12a20*/  ULDC UR4, c[0x0][0x9dc] ;  /* 0x0002770000047ab9 */ /* 0x000fe20000000800 */
[----:B------:R-:W-:-:S03]  /*12a30*/  IMAD R0, R17, 0x80, -R0 ;  /* 0x0000008011007824 */ /* 0x000fc600078e0a00 */
[----:B------:R-:W-:-:S04]  /*12a40*/  SHF.R.S32.HI R5, RZ, 0x1f, R2 ;  /* 0x0000001fff057819 */ /* 0x000fc80000011402 */
[----:B------:R-:W-:Y:S01]  /*12a50*/  LEA.HI R4, R5, R2, RZ, 0x7 ;  /* 0x0000000205047211 */ /* 0x000fe200078f38ff */
[C---:B------:R-:W-:Y:S02]  /*12a60*/  VIADD R2, R7.reuse, 0x7f ;  /* 0x0000007f07027836 */ /* 0x040fe40000000000 */
[----:B------:R-:W-:Y:S01]  /*12a70*/  IMAD.IADD R7, R7, 0x1, R0 ;  /* 0x0000000107077824 */ /* 0x000fe200078e0200 */
[----:B------:R-:W-:Y:S02]  /*12a80*/  SHF.R.S32.HI R4, RZ, 0x7, R4 ;  /* 0x00000007ff047819 */ /* 0x000fe40000011404 */
[----:B------:R-:W-:Y:S01]  /*12a90*/  SHF.R.S32.HI R5, RZ, 0x1f, R2 ;  /* 0x0000001fff057819 */ /* 0x000fe20000011402 */
[----:B------:R-:W-:-:S03]  /*12aa0*/  VIADD R0, R7, -UR4 ;  /* 0x8000000407007c36 */ /* 0x000fc60008000000 */
[----:B------:R-:W-:-:S04]  /*12ab0*/  LEA.HI R5, R5, R2, RZ, 0x7 ;  /* 0x0000000205057211 */ /* 0x000fc800078f38ff */
[----:B------:R-:W-:-:S04]  /*12ac0*/  SHF.R.S32.HI R5, RZ, 0x7, R5 ;  /* 0x00000007ff057819 */ /* 0x000fc80000011405 */
[----:B-1----:R-:W-:-:S05]  /*12ad0*/  VIMNMX R6, R5, R4, PT ;  /* 0x0000000405067248 */ /* 0x002fca0003fe0100 */
[----:B------:R1:W-:Y:S01]  /*12ae0*/  STL [R1+0x14], R6 ;  /* 0x0000140601007387 */ /* 0x0003e20000100800 */
[----:B------:R-:W-:Y:S05]  /*12af0*/  @!P0 BRA `(.L_x_1174) ;  /* 0x0000000000448947 */ /* 0x000fea0003800000 */
[----:B------:R-:W-:Y:S01]  /*12b00*/  ISETP.GT.AND P0, PT, R7, -0x1, PT ;  /* 0xffffffff0700780c */ /* 0x000fe20003f04270 */
[----:B------:R-:W-:-:S12]  /*12b10*/  BSSY B0, `(.L_x_1175) ;  /* 0x000000d000007945 */ /* 0x000fd80003800000 */
        /* <DEDUP_REMOVED lines=8> */
.L_x_1176:
[----:B------:R-:W-:-:S13]  /*12ba0*/  ISETP.NE.AND P0, PT, R3, 0x1, PT ;  /* 0x000000010300780c */ /* 0x000fda0003f05270 */
[----:B------:R-:W2:Y:S02]  /*12bb0*/  @P0 LDC.64 R4, c[0x0][0x9e8] ;  /* 0x00027a00ff040b82 */ /* 0x000ea40000000a00 */
[----:B--2---:R-:W-:-:S05]  /*12bc0*/  @P0 IMAD.HI.U32 R4, R7, R4, RZ ;  /* 0x0000000407040227 */ /* 0x004fca00078e00ff */
[----:B------:R-:W-:-:S07]  /*12bd0*/  @P0 SHF.R.U32.HI R7, RZ, R5, R4 ;  /* 0x00000005ff070219 */ /* 0x000fce0000011604 */
.L_x_1177:
[----:B------:R-:W-:Y:S05]  /*12be0*/  BSYNC B0 ;  /* 0x0000000000007941 */ /* 0x000fea0003800000 */
.L_x_1175:
[----:B------:R-:W-:-:S05]  /*12bf0*/  IMAD R3, R7, R3, RZ ;  /* 0x0000000307037224 */ /* 0x000fca00078e02ff */
[----:B------:R-:W-:-:S07]  /*12c00*/  VIMNMX R0, R0, R3, !PT ;  /* 0x0000000300007248 */ /* 0x000fce0007fe0100 */
.L_x_1174:
[----:B------:R-:W-:Y:S01]  /*12c10*/  SHF.R.S32.HI R3, RZ, 0x1f, R0 ;  /* 0x0000001fff037819 */ /* 0x000fe20000011400 */
[----:B------:R-:W-:Y:S03]  /*12c20*/  BSSY B6, `(.L_x_1178) ;  /* 0x00002dc000067945 */ /* 0x000fe60003800000 */
[----:B------:R-:W-:-:S04]  /*12c30*/  LEA.HI R3, R3, R0, RZ, 0x7 ;  /* 0x0000000003037211 */ /* 0x000fc800078f38ff */
[----:B------:R-:W-:-:S04]  /*12c40*/  SHF.R.S32.HI R3, RZ, 0x7, R3 ;  /* 0x00000007ff037819 */ /* 0x000fc80000011403 */
[----:B------:R-:W-:-:S04]  /*12c50*/  VIMNMX R2, RZ, R3, !PT ;  /* 0x00000003ff027248 */ /* 0x000fc80007fe0100 */
[----:B------:R-:W-:Y:S01]  /*12c60*/  ISETP.GT.AND P0, PT, R6, R2, PT ;  /* 0x000000020600720c */ /* 0x000fe20003f04270 */
[----:B------:R2:W-:-:S12]  /*12c70*/  STL [R1+0x10], R2 ;  /* 0x0000100201007387 */ /* 0x0005d80000100800 */
[----:B--2---:R-:W-:Y:S05]  /*12c80*/  @P0 BRA `(.L_x_1179) ;  /* 0x0000000000440947 */ /* 0x004fea0003800000 */
[----:B------:R-:W2:Y:S02]  /*12c90*/  S2R R2, SR_TID.X ;  /* 0x0000000000027919 */ /* 0x000ea40000002100 */
[----:B--2---:R-:W-:-:S04]  /*12ca0*/  LOP3.LUT R2, R2, 0x1f, RZ, 0xc0, !PT ;  /* 0x0000001f02027812 */ /* 0x004fc800078ec0ff */
[----:B------:R-:W-:-:S13]  /*12cb0*/  ISETP.NE.AND P1, PT, R2, RZ, PT ;  /* 0x000000ff0200720c */ /* 0x000fda0003f25270 */
[----:B------:R-:W-:Y:S05]  /*12cc0*/  @P1 BRA `(.L_x_1180) ;  /* 0x0000002c00441947 */ /* 0x000fea0003800000 */
[----:B------:R-:W2:Y:S01]  /*12cd0*/  S2R R7, SR_LANEID ;  /* 0x0000000000077919 */ /* 0x000ea20000000000 */
[----:B------:R-:W-:Y:S01]  /*12ce0*/  VOTEU.ANY UR4, UPT, PT ;  /* 0x0000000000047886 */ /* 0x000fe200038e0100 */
[----:B------:R-:W3:Y:S01]  /*12cf0*/  LDC.64 R2, c[0x0][0xc38] ;  /* 0x00030e00ff027b82 */ /* 0x000ee20000000a00 */
[----:B------:R-:W2:Y:S08]  /*12d00*/  FLO.U32 R0, UR4 ;  /* 0x0000000400007d00 */ /* 0x000eb000080e0000 */
[----:B------:R-:W3:Y:S01]  /*12d10*/  POPC R5, UR4 ;  /* 0x0000000400057d09 */ /* 0x000ee20008000000 */
[----:B--2---:R-:W-:-:S13]  /*12d20*/  ISETP.EQ.U32.AND P0, PT, R0, R7, PT ;  /* 0x000000070000720c */ /* 0x004fda0003f02070 */
[----:B---3--:R-:W2:Y:S01]  /*12d30*/  @P0 ATOMG.E.ADD.STRONG.GPU PT, R3, desc[UR48][R2.64], R5 ;  /* 0x00000005020309a8 */ /* 0x008ea200081ee1f0 */
[----:B------:R-:W3:Y:S02]  /*12d40*/  S2R R4, SR_LTMASK ;  /* 0x0000000000047919 */ /* 0x000ee40000003900 */
[----:B---3--:R-:W-:-:S04]  /*12d50*/  LOP3.LUT R4, R4, UR4, RZ, 0xc0, !PT ;  /* 0x0000000404047c12 */ /* 0x008fc8000f8ec0ff */
[----:B------:R-:W3:Y:S01]  /*12d60*/  POPC R7, R4 ;  /* 0x0000000400077309 */ /* 0x000ee20000000000 */
[----:B--2---:R-:W3:Y:S02]  /*12d70*/  SHFL.IDX PT, R0, R3, R0, 0x1f ;  /* 0x00001f0003007589 */ /* 0x004ee400000e0000 */
[----:B---3--:R-:W-:Y:S01]  /*12d80*/  IADD3 R16, R0, UR37, R7 ;  /* 0x0000002500107c10 */ /* 0x008fe2000fffe007 */
[----:B------:R-:W-:Y:S06]  /*12d90*/  BRA `(.L_x_1180) ;  /* 0x0000002c00107947 */ /* 0x000fec0003800000 */
.L_x_1179:
[----:B------:R-:W2:Y:S01]  /*12da0*/  S2R R3, SR_CgaCtaId ;  /* 0x0000000000037919 */ /* 0x000ea20000008800 */
[----:B------:R-:W-:-:S04]  /*12db0*/  MOV R0, 0x400 ;  /* 0x0000040000007802 */ /* 0x000fc80000000f00 */
[----:B--2---:R-:W-:-:S05]  /*12dc0*/  LEA R2, R3, R0, 0x18 ;  /* 0x0000000003027211 */ /* 0x004fca00078ec0ff */
[----:B------:R2:W-:Y:S01]  /*12dd0*/  STL [R1+0xc], R2 ;  /* 0x00000c0201007387 */ /* 0x0005e20000100800 */
[----:B------:R-:W-:-:S05]  /*12de0*/  VIADD R0, R2, 0x18400 ;  /* 0x0001840002007836 */ /* 0x000fca0000000000 */
[----:B------:R-:W-:-:S13]  /*12df0*/  LOP3.LUT P0, RZ, R0, 0x3ff, RZ, 0xc0, !PT ;  /* 0x000003ff00ff7812 */ /* 0x000fda000780c0ff */
[----:B--2---:R-:W-:Y:S05]  /*12e00*/  @!P0 BRA `(.L_x_1181) ;  /* 0x0000000000408947 */ /* 0x004fea0003800000 */
[----:B------:R-:W-:Y:S01]  /*12e10*/  MOV R2, 0x0 ;  /* 0x0000000000027802 */ /* 0x000fe20000000f00 */
[----:B------:R-:W-:Y:S01]  /*12e20*/  ULDC.64 UR6, c[0x4][0xa0] ;  /* 0x0100280000067ab9 */ /* 0x000fe20000000a00 */
[----:B------:R-:W-:Y:S01]  /*12e30*/  ULDC.64 UR8, c[0x4][0xa8] ;  /* 0x01002a0000087ab9 */ /* 0x000fe20000000a00 */
[----:B------:R-:W-:Y:S01]  /*12e40*/  ULDC.64 UR4, c[0x4][0x8] ;  /* 0x0100020000047ab9 */ /* 0x000fe20000000a00 */
[----:B------:R-:W-:Y:S02]  /*12e50*/  IMAD.U32 R4, RZ, RZ, UR6 ;  /* 0x00000006ff047e24 */ /* 0x000fe4000f8e00ff */
[----:B------:R-:W2:Y:S01]  /*12e60*/  LDC.64 R2, c[0x4][R2] ;  /* 0x0100000002027b82 */ /* 0x000ea20000000a00 */
[----:B------:R-:W-:Y:S02]  /*12e70*/  IMAD.U32 R5, RZ, RZ, UR7 ;  /* 0x00000007ff057e24 */ /* 0x000fe4000f8e00ff */
[----:B-1----:R-:W-:Y:S02]  /*12e80*/  IMAD.U32 R6, RZ, RZ, UR8 ;  /* 0x00000008ff067e24 */ /* 0x002fe4000f8e00ff */
[----:B------:R-:W-:-:S02]  /*12e90*/  IMAD.U32 R7, RZ, RZ, UR9 ;  /* 0x00000009ff077e24 */ /* 0x000fc4000f8e00ff */
[----:B------:R-:W-:Y:S02]  /*12ea0*/  IMAD.U32 R10, RZ, RZ, UR4 ;  /* 0x00000004ff0a7e24 */ /* 0x000fe4000f8e00ff */
[----:B------:R-:W-:Y:S02]  /*12eb0*/  IMAD.U32 R11, RZ, RZ, UR5 ;  /* 0x00000005ff0b7e24 */ /* 0x000fe4000f8e00ff */
[----:B------:R-:W-:Y:S02]  /*12ec0*/  IMAD.MOV.U32 R8, RZ, RZ, 0x70 ;  /* 0x00000070ff087424 */ /* 0x000fe400078e00ff */
[----:B------:R-:W-:Y:S02]  /*12ed0*/  IMAD.MOV.U32 R12, RZ, RZ, 0x1 ;  /* 0x00000001ff0c7424 */ /* 0x000fe400078e00ff */
[----:B0-----:R-:W-:-:S07]  /*12ee0*/  IMAD.MOV.U32 R13, RZ, RZ, RZ ;  /* 0x000000ffff0d7224 */ /* 0x001fce00078e00ff */
[----:B------:R-:W-:-:S07]  /*12ef0*/  LEPC R20, `(.L_x_1181) ;  /* 0x000000001014794e */ /* 0x000fce0000000000 */
[----:B--2---:R-:W-:Y:S05]  /*12f00*/  CALL.ABS.NOINC R2 ;  /* 0x0000000002007343 */ /* 0x004fea0003c00000 */
.L_x_1181:
        /* <DEDUP_REMOVED lines=8> */
[----:B------:R2:W3:Y:S01]  /*12f90*/  LDC.64 R2, c[0x4][R0] ;  /* 0x0100000000027b82 */ /* 0x0004e20000000a00 */
[----:B------:R-:W-:Y:S02]  /*12fa0*/  IMAD.U32 R4, RZ, RZ, UR6 ;  /* 0x00000006ff047e24 */ /* 0x000fe4000f8e00ff */
[----:B------:R-:W-:Y:S02]  /*12fb0*/  IMAD.U32 R5, RZ, RZ, UR7 ;  /* 0x00000007ff057e24 */ /* 0x000fe4000f8e00ff */
[----:B-1----:R-:W-:Y:S02]  /*12fc0*/  IMAD.U32 R6, RZ, RZ, UR8 ;  /* 0x00000008ff067e24 */ /* 0x002fe4000f8e00ff */
[----:B------:R-:W-:-:S02]  /*12fd0*/  IMAD.U32 R7, RZ, RZ, UR9 ;  /* 0x00000009ff077e24 */ /* 0x000fc4000f8e00ff */
[----:B------:R-:W-:Y:S02]  /*12fe0*/  IMAD.U32 R10, RZ, RZ, UR4 ;  /* 0x00000004ff0a7e24 */ /* 0x000fe4000f8e00ff */
[----:B------:R-:W-:Y:S02]  /*12ff0*/  IMAD.U32 R11, RZ, RZ, UR5 ;  /* 0x00000005ff0b7e24 */ /* 0x000fe4000f8e00ff */
[----:B------:R-:W-:Y:S02]  /*13000*/  IMAD.MOV.U32 R8, RZ, RZ, 0x70 ;  /* 0x00000070ff087424 */ /* 0x000fe400078e00ff */
[----:B------:R-:W-:Y:S02]  /*13010*/  IMAD.MOV.U32 R12, RZ, RZ, 0x1 ;  /* 0x00000001ff0c7424 */ /* 0x000fe400078e00ff */
[----:B0-2---:R-:W-:-:S07]  /*13020*/  IMAD.MOV.U32 R13, RZ, RZ, RZ ;  /* 0x000000ffff0d7224 */ /* 0x005fce00078e00ff */
[----:B------:R-:W-:-:S07]  /*13030*/  LEPC R20, `(.L_x_1183) ;  /* 0x000000001014794e */ /* 0x000fce0000000000 */
[----:B---3--:R-:W-:Y:S05]  /*13040*/  CALL.ABS.NOINC R2 ;  /* 0x0000000002007343 */ /* 0x008fea0003c00000 */
.L_x_1183:
        /* <DEDUP_REMOVED lines=16> */
.L_x_1182:
[----:B-1----:R-:W2:Y:S01]  /*13150*/  LDL.LU R6, [R1+0x1c] ;  /* 0x00001c0001067983 */ /* 0x002ea20000300800 */
[----:B------:R-:W1:Y:S01]  /*13160*/  LDC R0, c[0x0][0x428] ;  /* 0x00010a00ff007b82 */ /* 0x000e620000000800 */
[----:B------:R-:W-:Y:S01]  /*13170*/  IMAD.MOV.U32 R4, RZ, RZ, R18 ;  /* 0x000000ffff047224 */ /* 0x000fe200078e0012 */
[----:B------:R-:W-:Y:S01]  /*13180*/  ULDC.64 UR4, c[0x0][0x9f8] ;  /* 0x00027e0000047ab9 */ /* 0x000fe20000000a00 */
[----:B------:R-:W3:Y:S01]  /*13190*/  S2R R7, SR_TID.X ;  /* 0x0000000000077919 */ /* 0x000ee20000002100 */
[----:B-1----:R-:W-:Y:S02]  /*131a0*/  ISETP.NE.AND P0, PT, R0, 0x1, PT ;  /* 0x000000010000780c */ /* 0x002fe40003f05270 */
[----:B---3--:R-:W-:-:S11]  /*131b0*/  LOP3.LUT R7, R7, 0x1f, RZ, 0xc0, !PT ;  /* 0x0000001f07077812 */ /* 0x008fd600078ec0ff */
[----:B------:R-:W1:Y:S08]  /*131c0*/  @P0 LDC R3, c[0x0][0x42c] ;  /* 0x00010b00ff030b82 */ /* 0x000e700000000800 */
[----:B------:R-:W3:Y:S01]  /*131d0*/  @P0 LDC R5, c[0x0][0x430] ;  /* 0x00010c00ff050b82 */ /* 0x000ee20000000800 */
[----:B-1----:R-:W-:-:S05]  /*131e0*/  @P0 IMAD.HI.U32 R0, R18, R3, RZ ;  /* 0x0000000312000227 */ /* 0x002fca00078e00ff */
[----:B---3--:R-:W-:Y:S01]  /*131f0*/  @P0 SHF.R.U32.HI R4, RZ, R5, R0 ;  /* 0x00000005ff040219 */ /* 0x008fe20000011600 */
[----:B------:R-:W-:Y:S01]  /*13200*/  IMAD.MOV.U32 R0, RZ, RZ, R19 ;  /* 0x000000ffff007224 */ /* 0x000fe200078e0013 */
[----:B------:R-:W-:-:S04]  /*13210*/  ISETP.NE.U32.AND P0, PT, RZ, UR4, PT ;  /* 0x00000004ff007c0c */ /* 0x000fc8000bf05070 */
[----:B------:R-:W-:Y:S01]  /*13220*/  ISETP.NE.AND.EX P0, PT, RZ, UR5, PT, P0 ;  /* 0x00000005ff007c0c */ /* 0x000fe2000bf05300 */
[----:B------:R-:W-:-:S12]  /*13230*/  ULDC.64 UR4, c[0x0][0xa00] ;  /* 0x0002800000047ab9 */ /* 0x000fd80000000a00 */
[----:B------:R-:W1:Y:S01]  /*13240*/  @P0 LDC.64 R2, c[0x0][0x9f8] ;  /* 0x00027e00ff020b82 */ /* 0x000e620000000a00 */
[----:B------:R-:W-:-:S04]  /*13250*/  ISETP.NE.AND P6, PT, R7, RZ, PT ;  /* 0x000000ff0700720c */ /* 0x000fc80003fc5270 */
[----:B------:R-:W-:-:S09]  /*13260*/  PLOP3.LUT P1, PT, P6, PT, PT, 0x8, 0x0 ;  /* 0x000000000000781c */ /* 0x000fd2000372e170 */
[----:B------:R-:W-:Y:S01]  /*13270*/  VOTEU.ALL UP1, P6 ;  /* 0x00000000003f7886 */ /* 0x000fe20003020000 */
[----:B-1----:R-:W-:-:S05]  /*13280*/  @P0 IMAD.WIDE R2, R19, 0x4, R2 ;  /* 0x0000000413020825 */ /* 0x002fca00078e0202 */
[----:B------:R1:W5:Y:S01]  /*13290*/  @P0 LDG.E R0, desc[UR48][R2.64] ;  /* 0x0000003002000981 */ /* 0x000362000c1e1900 */
[----:B------:R-:W-:Y:S01]  /*132a0*/  ISETP.NE.U32.AND P0, PT, RZ, UR4, PT ;  /* 0x00000004ff007c0c */ /* 0x000fe2000bf05070 */
[----:B------:R-:W-:-:S03]  /*132b0*/  @!UP1 UIADD3 UR8, UP0, UR38, 0x270, URZ ;  /* 0x0000027026089890 */ /* 0x000fc6000ff1e03f */
[----:B------:R-:W-:Y:S01]  /*132c0*/  ISETP.NE.AND.EX P0, PT, RZ, UR5, PT, P0 ;  /* 0x00000005ff007c0c */ /* 0x000fe2000bf05300 */
[----:B------:R-:W-:-:S03]  /*132d0*/  @!UP1 UIADD3.X UR9, URZ, UR39, URZ, UP0, !UPT ;  /* 0x000000273f099290 */ /* 0x000fc600087fe43f */
[----:B------:R-:W-:Y:S01]  /*132e0*/  SEL R7, R19, RZ, !P0 ;  /* 0x000000ff13077207 */ /* 0x000fe20004000000 */
[----:B------:R-:W-:Y:S01]  /*132f0*/  VOTEU.ALL UP0, P6 ;  /* 0x00000000003f7886 */ /* 0x000fe20003000000 */
[----:B-12---:R-:W-:-:S07]  /*13300*/  IMAD R8, R17, 0x80, R6 ;  /* 0x0000008011087824 */ /* 0x006fce00078e0206 */
.L_x_1184:
        /* <DEDUP_REMOVED lines=9> */
[----:B-1----:R-:W-:Y:S05]  /*133a0*/  @P1 BRA.U.ANY `(.L_x_1184) ;  /* 0xfffffffd00d81947 */ /* 0x002fea000393ffff */
[----:B------:R-:W1:Y:S01]  /*133b0*/  S2R R2, SR_TID.X ;  /* 0x0000000000027919 */ /* 0x000e620000002100 */
[----:B------:R-:W-:Y:S01]  /*133c0*/  UMOV UR4, 0x40 ;  /* 0x0000004000047882 */ /* 0x000fe20000000000 */
[----:B-1----:R-:W-:-:S04]  /*133d0*/  LOP3.LUT R2, R2, 0x1f, RZ, 0xc0, !PT ;  /* 0x0000001f02027812 */ /* 0x002fc800078ec0ff */
[----:B------:R-:W-:-:S04]  /*133e0*/  ISETP.NE.AND P2, PT, R2, RZ, PT ;  /* 0x000000ff0200720c */ /* 0x000fc80003f45270 */
[----:B------:R-:W-:-:S09]  /*133f0*/  PLOP3.LUT P1, PT, P2, PT, PT, 0x8, 0x0 ;  /* 0x000000000000781c */ /* 0x000fd2000172e170 */
[----:B------:R-:W-:-:S05]  /*13400*/  VOTEU.ALL UP0, P2 ;  /* 0x00000000003f7886 */ /* 0x000fca0001000000 */
.L_x_1185:
        /* <DEDUP_REMOVED lines=8> */
[----:B-1----:R-:W-:Y:S05]  /*13490*/  @P1 BRA.U.ANY `(.L_x_1185) ;  /* 0xfffffffd00dc1947 */ /* 0x002fea000393ffff */
[----:B------:R-:W2:Y:S01]  /*134a0*/  LDL R5, [R1+0x14] ;  /* 0x0000140001057983 */ /* 0x000ea20000100800 */
[----:B------:R-:W1:Y:S01]  /*134b0*/  LDC.64 R2, c[0x0][0x3f8] ;  /* 0x0000fe00ff027b82 */ /* 0x000e620000000a00 */
[----:B------:R-:W-:Y:S02]  /*134c0*/  ULDC.64 UR4, c[0x0][0xa08] ;  /* 0x0002820000047ab9 */ /* 0x000fe40000000a00 */
[----:B-1----:R-:W-:Y:S01]  /*134d0*/  LOP3.LUT P0, RZ, R2, UR4, RZ, 0xfc, !PT ;  /* 0x0000000402ff7c12 */ /* 0x002fe2000f80fcff */
[----:B------:R-:W-:-:S03]  /*134e0*/  UMOV UR4, 0xffffffff ;  /* 0xffffffff00047882 */ /* 0x000fc60000000000 */
[----:B------:R-:W-:-:S04]  /*134f0*/  LOP3.LUT P0, RZ, R3, UR5, RZ, 0xfc, P0 ;  /* 0x0000000503ff7c12 */ /* 0x000fc8000800fcff */
[----:B-----5:R-:W-:Y:S01]  /*13500*/  SEL R6, R0, RZ, !P0 ;  /* 0x000000ff00067207 */ /* 0x020fe20004000000 */
[----:B--2---:R-:W-:Y:S01]  /*13510*/  VIADD R5, R5, 0xffffffff ;  /* 0xffffffff05057836 */ /* 0x004fe20000000000 */
[----:B------:R-:W-:Y:S07]  /*13520*/  BRA.DIV UR4, `(.L_x_1186) ;  /* 0x0000003604fc7947 */ /* 0x000fee000b800000 */
.L_x_1256:
[----:B------:R-:W-:Y:S01]  /*13530*/  UMOV UR4, 0xffffffff ;  /* 0xffffffff00047882 */ /* 0x000fe20000000000 */
[----:B------:R-:W-:Y:S02]  /*13540*/  SHF.R.S32.HI R17, RZ, 0x1f, R0 ;  /* 0x0000001fff117819 */ /* 0x000fe40000011400 */
[----:B------:R-:W-:Y:S05]  /*13550*/  BRA.DIV UR4, `(.L_x_1187) ;  /* 0x0000003a04247947 */ /* 0x000fea000b800000 */
[----:B------:R-:W-:-:S13]  /*13560*/  ELECT P6, URZ, PT ;  /* 0x00000000003f782f */ /* 0x000fda00038c0000 */
.L_x_1259:
[----:B------:R-:W-:Y:S05]  /*13570*/  @!P6 BRA `(.L_x_1188) ;  /* 0x000000040010e947 */ /* 0x000fea0003800000 */
[----:B------:R-:W-:-:S04]  /*13580*/  ISETP.NE.U32.AND P0, PT, R2, RZ, PT ;  /* 0x000000ff0200720c */ /* 0x000fc80003f05070 */
[----:B------:R-:W-:-:S13]  /*13590*/  ISETP.NE.AND.EX P0, PT, R3, RZ, PT, P0 ;  /* 0x000000ff0300720c */ /* 0x000fda0003f05300 */
[----:B------:R-:W-:Y:S05]  /*135a0*/  @!P0 BRA `(.L_x_1189) ;  /* 0x0000000000488947 */ /* 0x000fea0003800000 */
[----:B------:R-:W1:Y:S01]  /*135b0*/  LDC R12, c[0x0][0x41c] ;  /* 0x00010700ff0c7b82 */ /* 0x000e620000000800 */
[----:B------:R-:W-:Y:S01]  /*135c0*/  IMAD.MOV.U32 R6, RZ, RZ, R5 ;  /* 0x000000ffff067224 */ /* 0x000fe200078e0005 */
        /* <DEDUP_REMOVED lines=14> */
[----:B0-----:R-:W-:-:S05]  /*136b0*/  LEA.HI.X R13, R10, R3, R6, 0x2, P0 ;  /* 0x000000030a0d7211 */ /* 0x001fca00000f1406 */
[----:B------:R1:W5:Y:S02]  /*136c0*/  LDG.E R6, desc[UR48][R12.64] ;  /* 0x000000300c067981 */ /* 0x000364000c1e1900 */
.L_x_1189:
[----:B------:R-:W2:Y:S01]  /*136d0*/  LDL R9, [R1] ;  /* 0x0000000001097983 */ /* 0x000ea20000100800 */
[----:B------:R-:W-:-:S03]  /*136e0*/  MOV R11, 0x400 ;  /* 0x00000400000b7802 */ /* 0x000fc60000000f00 */
[----:B------:R-:W3:Y:S01]  /*136f0*/  LDL R10, [R1+0x8] ;  /* 0x00000800010a7983 */ /* 0x000ee20000100800 */
[----:B-1----:R-:W1:Y:S02]  /*13700*/  S2R R12, SR_CgaCtaId ;  /* 0x00000000000c7919 */ /* 0x002e640000008800 */
[----:B-1----:R-:W-:-:S05]  /*13710*/  LEA R11, R12, R11, 0x18 ;  /* 0x0000000b0c0b7211 */ /* 0x002fca00078ec0ff */
[----:B--2---:R-:W-:Y:S01]  /*13720*/  IMAD R9, R9, 0x8, R11 ;  /* 0x0000000809097824 */ /* 0x004fe200078e020b */
[----:B---3--:R-:W-:-:S04]  /*13730*/  SHF.L.U32 R10, R10, 0x1f, RZ ;  /* 0x0000001f0a0a7819 */ /* 0x008fc800000006ff */
[----:B------:R-:W1:Y:S02]  /*13740*/  SYNCS.PHASECHK.TRANS64.TRYWAIT P0, [R9+URZ+0x28840], R10 ;  /* 0x0288400a090075a7 */ /* 0x000e64000800017f */
[----:B-1----:R-:W-:Y:S05]  /*13750*/  @!P0 BRA `(.L_x_1190) ;  /* 0x0000003400c48947 */ /* 0x002fea0003800000 */
.L_x_1260:
        /* <DEDUP_REMOVED lines=11> */
.L_x_1191:
[----:B------:R-:W2:Y:S01]  /*13810*/  LDL R11, [R1] ;  /* 0x00000000010b7983 */ /* 0x000ea20000100800 */
[----:B------:R-:W-:-:S03]  /*13820*/  MOV R12, 0x400 ;  /* 0x00000400000c7802 */ /* 0x000fc60000000f00 */
[----:B-1----:R-:W3:Y:S01]  /*13830*/  LDL R10, [R1+0x4] ;  /* 0x00000400010a7983 */ /* 0x002ee20000100800 */
[----:B0-----:R-:W0:Y:S01]  /*13840*/  S2R R13, SR_CgaCtaId ;  /* 0x00000000000d7919 */ /* 0x001e220000008800 */
[----:B------:R-:W-:Y:S02]  /*13850*/  R2UR UR9, R9 ;  /* 0x00000000090972ca */ /* 0x000fe400000e0000 */
[----:B------:R-:W-:Y:S01]  /*13860*/  R2UR UR11, R5 ;  /* 0x00000000050b72ca */ /* 0x000fe200000e0000 */
[----:B------:R-:W-:Y:S01]  /*13870*/  UIADD3 UR4, UP0, UR38, 0x370, URZ ;  /* 0x0000037026047890 */ /* 0x000fe2000ff1e03f */
[----:B------:R-:W-:Y:S02]  /*13880*/  R2UR UR12, R4 ;  /* 0x00000000040c72ca */ /* 0x000fe400000e0000 */
[----:B-----5:R-:W-:Y:S02]  /*13890*/  R2UR UR13, R6 ;  /* 0x00000000060d72ca */ /* 0x020fe400000e0000 */
[----:B0-----:R-:W-:-:S05]  /*138a0*/  LEA R12, R13, R12, 0x18 ;  /* 0x0000000c0d0c7211 */ /* 0x001fca00078ec0ff */
[----:B------:R-:W-:Y:S01]  /*138b0*/  UIADD3 UR9, UR9, 0x28830, URZ ;  /* 0x0002883009097890 */ /* 0x000fe2000fffe03f */
[----:B------:R-:W-:Y:S01]  /*138c0*/  UMOV UR10, URZ ;  /* 0x0000003f000a7c82 */ /* 0x000fe20008000000 */
[----:B------:R-:W-:Y:S01]  /*138d0*/  UMOV UR7, 0x14f00000 ;  /* 0x14f0000000077882 */ /* 0x000fe20000000000 */
[----:B------:R-:W-:Y:S01]  /*138e0*/  UMOV UR15, 0x40 ;  /* 0x00000040000f7882 */ /* 0x000fe20000000000 */
[----:B--2---:R-:W-:Y:S01]  /*138f0*/  IMAD R9, R11, 0x8000, R12 ;  /* 0x000080000b097824 */ /* 0x004fe200078e020c */
[----:B---3--:R-:W-:-:S04]  /*13900*/  R2UR UR5, R10 ;  /* 0x000000000a0572ca */ /* 0x008fc800000e0000 */
[----:B------:R-:W-:-:S09]  /*13910*/  R2UR UR6, R9 ;  /* 0x00000000090672ca */ /* 0x000fd200000e0000 */
[----:B------:R-:W-:-:S04]  /*13920*/  ULEA UR11, UR11, UR5, 0x7 ;  /* 0x000000050b0b7291 */ /* 0x000fc8000f8e383f */
[----:B------:R-:W-:Y:S02]  /*13930*/  UIADD3 UR8, UR6, 0x18400, URZ ;  /* 0x0001840006087890 */ /* 0x000fe4000fffe03f */
[----:B------:R-:W-:Y:S02]  /*13940*/  UIADD3.X UR5, URZ, UR39, URZ, UP0, !UPT ;  /* 0x000000273f057290 */ /* 0x000fe400087fe43f */
[----:B------:R-:W-:-:S03]  /*13950*/  UIADD3 UR14, UR6, 0x1c400, URZ ;  /* 0x0001c400060e7890 */ /* 0x000fc6000fffe03f */
[----:B------:R-:W-:-:S04]  /*13960*/  UMOV UR6, 0x0 ;  /* 0x0000000000067882 */ /* 0x000fc80000000000 */
[----:B------:R0:W-:Y:S02]  /*13970*/  UTMALDG.4D [UR8], [UR4], desc[UR6] ;  /* 0x00000608040075b4 */ /* 0x0001e40008019000 */
[----:B0-----:R-:W-:Y:S01]  /*13980*/  UMOV UR8, UR14 ;  /* 0x0000000e00087c82 */ /* 0x001fe20008000000 */
[----:B------:R-:W-:Y:S02]  /*13990*/  UMOV UR10, UR15 ;  /* 0x0000000f000a7c82 */ /* 0x000fe40008000000 */
[----:B------:R1:W-:Y:S02]  /*139a0*/  UTMALDG.4D [UR8], [UR4], desc[UR6] ;  /* 0x00000608040075b4 */ /* 0x0003e40008019000 */
[----:B-1----:R-:W-:Y:S01]  /*139b0*/  NOP ;  /* 0x0000000000007918 */ /* 0x002fe20000000000 */
.L_x_1188:
[----:B------:R-:W2:Y:S01]  /*139c0*/  LDL.LU R12, [R1+0x18] ;  /* 0x00001800010c7983 */ /* 0x000ea20000300800 */
[----:B------:R-:W-:Y:S01]  /*139d0*/  MOV R10, 0x400 ;  /* 0x00000400000a7802 */ /* 0x000fe20000000f00 */
[----:B------:R-:W-:Y:S05]  /*139e0*/  WARPSYNC.ALL ;  /* 0x0000000000007948 */ /* 0x000fea0003800000 */
[----:B------:R-:W1:Y:S01]  /*139f0*/  S2R R11, SR_CgaCtaId ;  /* 0x00000000000b7919 */ /* 0x000e620000008800 */
[----:B------:R-:W-:-:S13]  /*13a00*/  ELECT P0, URZ, PT ;  /* 0x00000000003f782f */ /* 0x000fda0003800000 */
[C---:B------:R-:W-:Y:S01]  /*13a10*/  @P0 R2UR UR13, R7.reuse ;  /* 0x00000000070d02ca */ /* 0x040fe200000e0000 */
[----:B------:R-:W-:Y:S01]  /*13a20*/  UIADD3 UR4, UP0, UR38, 0x270, URZ ;  /* 0x0000027026047890 */ /* 0x000fe2000ff1e03f */
[----:B------:R-:W-:Y:S01]  /*13a30*/  @P0 R2UR UR21, R7 ;  /* 0x00000000071502ca */ /* 0x000fe200000e0000 */
[----:B------:R-:W-:Y:S01]  /*13a40*/  UMOV UR6, 0x0 ;  /* 0x0000000000067882 */ /* 0x000fe20000000000 */
[----:B------:R-:W-:Y:S01]  /*13a50*/  @P0 R2UR UR12, R18 ;  /* 0x00000000120c02ca */ /* 0x000fe200000e0000 */
[----:B------:R-:W-:Y:S01]  /*13a60*/  UIADD3.X UR5, URZ, UR39, URZ, UP0, !UPT ;  /* 0x000000273f057290 */ /* 0x000fe200087fe43f */
[----:B------:R-:W-:Y:S01]  /*13a70*/  @P0 R2UR UR11, R8 ;  /* 0x00000000080b02ca */ /* 0x000fe200000e0000 */
        /* <DEDUP_REMOVED lines=9> */
[----:B-1----:R-:W-:Y:S01]  /*13b10*/  LEA R10, R11, R10, 0x18 ;  /* 0x0000000a0b0a7211 */ /* 0x002fe200078ec0ff */
        /* <DEDUP_REMOVED lines=15> */
[----:B------:R-:W2:Y:S02]  /*13c10*/  SYNCS.PHASECHK.TRANS64.TRYWAIT P0, [R10+URZ+0x28820], R7 ;  /* 0x028820070a0075a7 */ /* 0x000ea4000800017f */
[----:B-12---:R-:W-:Y:S05]  /*13c20*/  @!P0 BRA `(.L_x_1193) ;  /* 0x0000003000a48947 */ /* 0x006fea0003800000 */
.L_x_1261:
[----:B------:R-:W-:Y:S05]  /*13c30*/  BSYNC B0 ;  /* 0x0000000000007941 */ /* 0x000fea0003800000 */
.L_x_1192:
[----:B------:R-:W2:Y:S04]  /*13c40*/  LDL R9, [R1+0x14] ;  /* 0x0000140001097983 */ /* 0x000ea80000100800 */
[----:B-1----:R-:W3:Y:S01]  /*13c50*/  LDL R8, [R1+0x10] ;  /* 0x0000100001087983 */ /* 0x002ee20000100800 */
[----:B------:R-:W-:Y:S01]  /*13c60*/  BSSY B0, `(.L_x_1194) ;  /* 0x000018a000007945 */ /* 0x000fe20003800000 */
[----:B--2---:R-:W-:-:S05]  /*13c70*/  VIADD R7, R9, 0xfffffffe ;  /* 0xfffffffe09077836 */ /* 0x004fca0000000000 */
[----:B---3--:R-:W-:-:S13]  /*13c80*/  ISETP.GE.AND P0, PT, R7, R8, PT ;  /* 0x000000080700720c */ /* 0x008fda0003f06270 */
[----:B------:R-:W-:Y:S05]  /*13c90*/  @!P0 BRA `(.L_x_1195) ;  /* 0x0000001800188947 */ /* 0x000fea0003800000 */
[----:B0-----:R-:W-:Y:S01]  /*13ca0*/  LOP3.LUT R13, RZ, R8, RZ, 0x33, !PT ;  /* 0x00000008ff0d7212 */ /* 0x001fe200078e33ff */
[----:B------:R-:W-:Y:S01]  /*13cb0*/  IMAD.MOV R8, RZ, RZ, -R9 ;  /* 0x000000ffff087224 */ /* 0x000fe200078e0a09 */
[----:B------:R-:W-:Y:S04]  /*13cc0*/  BSSY B1, `(.L_x_1196) ;  /* 0x0000088000017945 */ /* 0x000fe80003800000 */
[----:B------:R-:W-:-:S05]  /*13cd0*/  VIADDMNMX R13, R8, 0x1, R13, !PT ;  /* 0x00000001080d7846 */ /* 0x000fca000780010d */
[----:B------:R-:W-:-:S05]  /*13ce0*/  IMAD.IADD R8, R9, 0x1, R13 ;  /* 0x0000000109087824 */ /* 0x000fca00078e020d */
        /* <DEDUP_REMOVED lines=33> */
.L_x_1200:
[----:B0-----:R-:W0:Y:S01]  /*13f00*/  S2R R3, SR_CgaCtaId ;  /* 0x0000000000037919 */ /* 0x001e220000008800 */
[----:B------:R-:W-:-:S04]  /*13f10*/  MOV R2, 0x400 ;  /* 0x0000040000027802 */ /* 0x000fc80000000f00 */
[----:B0-----:R-:W-:Y:S02]  /*13f20*/  LEA R2, R3, R2, 0x18 ;  /* 0x0000000203027211 */ /* 0x001fe400078ec0ff */
[----:B------:R-:W-:-:S03]  /*13f30*/  SHF.L.U32 R3, R14, 0x1f, RZ ;  /* 0x0000001f0e037819 */ /* 0x000fc600000006ff */
[----:B------:R-:W-:-:S04]  /*13f40*/  IMAD R2, R12, 0x8, R2 ;  /* 0x000000080c027824 */ /* 0x000fc800078e0202 */
[----:B------:R-:W0:Y:S02]  /*13f50*/  SYNCS.PHASECHK.TRANS64.TRYWAIT P0, [R2+URZ+0x28840], R3 ;  /* 0x02884003020075a7 */ /* 0x000e24000800017f */
[----:B0-----:R-:W-:Y:S05]  /*13f60*/  @!P0 BRA `(.L_x_1201) ;  /* 0x0000002c00f48947 */ /* 0x001fea0003800000 */
.L_x_1262:
        /* <DEDUP_REMOVED lines=11> */
.L_x_1202:
[----:B------:R-:W2:Y:S04]  /*14020*/  LDL R15, [R1+0x4] ;  /* 0x00000400010f7983 */ /* 0x000ea80000100800 */
[----:B------:R-:W3:Y:S01]  /*14030*/  LDL.LU R10, [R1+0x8] ;  /* 0x00000800010a7983 */ /* 0x000ee20000300800 */
[----:B0-----:R-:W-:-:S03]  /*14040*/  MOV R3, 0x400 ;  /* 0x0000040000037802 */ /* 0x001fc60000000f00 */
[----:B------:R-:W4:Y:S01]  /*14050*/  LDL R9, [R1] ;  /* 0x0000000001097983 */ /* 0x000f220000100800 */
[----:B------:R-:W0:Y:S01]  /*14060*/  S2R R11, SR_CgaCtaId ;  /* 0x00000000000b7919 */ /* 0x000e220000008800 */
[----:B------:R-:W-:Y:S02]  /*14070*/  R2UR UR14, R2 ;  /* 0x00000000020e72ca */ /* 0x000fe400000e0000 */
[----:B------:R-:W-:Y:S01]  /*14080*/  R2UR UR11, R7 ;  /* 0x00000000070b72ca */ /* 0x000fe200000e0000 */
[----:B------:R-:W-:Y:S01]  /*14090*/  UIADD3 UR4, UP0, UR38, 0x370, URZ ;  /* 0x0000037026047890 */ /* 0x000fe2000ff1e03f */
[----:B------:R-:W-:Y:S02]  /*140a0*/  R2UR UR12, R4 ;  /* 0x00000000040c72ca */ /* 0x000fe400000e0000 */
        /* <DEDUP_REMOVED lines=12> */
[----:B------:R-:W-:Y:S02]  /*14170*/  ULEA UR11, UR11, UR9, 0x7 ;  /* 0x000000090b0b7291 */ /* 0x000fe4000f8e383f */
        /* <DEDUP_REMOVED lines=11> */
.L_x_1263:
[----:B------:R-:W-:Y:S05]  /*14230*/  @P1 BRA `(.L_x_1204) ;  /* 0x0000000000301947 */ /* 0x000fea0003800000 */
[----:B------:R-:W1:Y:S01]  /*14240*/  S2R R9, SR_TID.X ;  /* 0x0000000000097919 */ /* 0x000e620000002100 */
[----:B------:R-:W-:Y:S01]  /*14250*/  MOV R10, 0x400 ;  /* 0x00000400000a7802 */ /* 0x000fe20000000f00 */
[----:B------:R-:W2:Y:S01]  /*14260*/  S2R R11, SR_CgaCtaId ;  /* 0x00000000000b7919 */ /* 0x000ea20000008800 */
[----:B-1----:R-:W-:Y:S02]  /*14270*/  LOP3.LUT R15, R9, 0x1f, RZ, 0xc0, !PT ;  /* 0x0000001f090f7812 */ /* 0x002fe400078ec0ff */
[----:B------:R-:W3:Y:S02]  /*14280*/  LDL R9, [R1] ;  /* 0x0000000001097983 */ /* 0x000ee40000100800 */
[----:B------:R-:W-:Y:S02]  /*14290*/  ISETP.NE.AND P0, PT, R15, RZ, PT ;  /* 0x000000ff0f00720c */ /* 0x000fe40003f05270 */
[----:B--2---:R-:W-:Y:S01]  /*142a0*/  LEA R10, R11, R10, 0x18 ;  /* 0x0000000a0b0a7211 */ /* 0x004fe200078ec0ff */
[----:B0-----:R-:W-:-:S04]  /*142b0*/  IMAD.MOV.U32 R3, RZ, RZ, 0x8000 ;  /* 0x00008000ff037424 */ /* 0x001fc800078e00ff */
[----:B---3--:R-:W-:-:S04]  /*142c0*/  IMAD R2, R9, 0x8, R10 ;  /* 0x0000000809027824 */ /* 0x008fc800078e020a */
[----:B------:R1:W-:Y:S02]  /*142d0*/  SYNCS.ARRIVE.TRANS64 RZ, [R2+URZ+0x28850], R3 ;  /* 0x0288500302ff79a7 */ /* 0x0003e4000800003f */
[----:B------:R-:W-:Y:S05]  /*142e0*/  @!P0 BRA `(.L_x_1204) ;  /* 0x0000000000048947 */ /* 0x000fea0003800000 */
[----:B------:R-:W-:Y:S01]  /*142f0*/  BPT.TRAP 0x1 ;  /* 0x000000040000795c */ /* 0x000fe20000300000 */
.L_x_1204:
[----:B01----:R-:W2:Y:S01]  /*14300*/  LDL.LU R2, [R1] ;  /* 0x0000000001027983 */ /* 0x003ea20000300800 */
[----:B------:R-:W-:-:S03]  /*14310*/  MOV R10, 0x400 ;  /* 0x00000400000a7802 */ /* 0x000fc60000000f00 */
[----:B------:R-:W3:Y:S01]  /*14320*/  LDL R3, [R1+0x4] ;  /* 0x0000040001037983 */ /* 0x000ee20000100800 */
[----:B------:R-:W0:Y:S01]  /*14330*/  S2R R11, SR_CgaCtaId ;  /* 0x00000000000b7919 */ /* 0x000e220000008800 */
[----:B------:R-:W-:Y:S01]  /*14340*/  R2UR UR11, R5 ;  /* 0x00000000050b72ca */ /* 0x000fe200000e0000 */
[----:B------:R-:W-:Y:S01]  /*14350*/  UIADD3 UR4, UP0, UR38, 0x470, URZ ;  /* 0x0000047026047890 */ /* 0x000fe2000ff1e03f */
[----:B------:R-:W-:Y:S02]  /*14360*/  R2UR UR13, R6 ;  /* 0x00000000060d72ca */ /* 0x000fe400000e0000 */
[----:B------:R-:W-:Y:S02]  /*14370*/  R2UR UR12, R4 ;  /* 0x00000000040c72ca */ /* 0x000fe400000e0000 */
[----:B0-----:R-:W-:Y:S01]  /*14380*/  LEA R10, R11, R10, 0x18 ;  /* 0x0000000a0b0a7211 */ /* 0x001fe200078ec0ff */
[----:B------:R-:W-:Y:S01]  /*14390*/  UMOV UR10, URZ ;  /* 0x0000003f000a7c82 */ /* 0x000fe20008000000 */
[----:B------:R-:W-:Y:S01]  /*143a0*/  UMOV UR6, 0x0 ;  /* 0x0000000000067882 */ /* 0x000fe20000000000 */
[----:B------:R-:W-:Y:S01]  /*143b0*/  UMOV UR7, 0x14f00000 ;  /* 0x14f0000000077882 */ /* 0x000fe20000000000 */
[----:B------:R-:W-:Y:S01]  /*143c0*/  UMOV UR15, 0x40 ;  /* 0x00000040000f7882 */ /* 0x000fe20000000000 */
[----:B------:R-:W-:-:S02]  /*143d0*/  IMAD.MOV.U32 R6, RZ, RZ, R8 ;  /* 0x000000ffff067224 */ /* 0x000fc400078e0008 */
[----:B------:R-:W-:Y:S02]  /*143e0*/  IMAD.MOV.U32 R5, RZ, RZ, R7 ;  /* 0x000000ffff057224 */ /* 0x000fe400078e0007 */
[----:B--2---:R-:W-:-:S04]  /*143f0*/  IMAD.MOV.U32 R9, RZ, RZ, R2 ;  /* 0x000000ffff097224 */ /* 0x004fc800078e0002 */
[----:B------:R-:W-:-:S05]  /*14400*/  IMAD R2, R9, 0x8, R10 ;  /* 0x0000000809027824 */ /* 0x000fca00078e020a */
[----:B------:R-:W-:Y:S01]  /*14410*/  R2UR UR9, R2 ;  /* 0x00000000020972ca */ /* 0x000fe200000e0000 */
[----:B------:R-:W-:Y:S01]  /*14420*/  IMAD R2, R9, 0x8000, R10 ;  /* 0x0000800009027824 */ /* 0x000fe200078e020a */
[----:B---3--:R-:W-:-:S04]  /*14430*/  R2UR UR5, R3 ;  /* 0x00000000030572ca */ /* 0x008fc800000e0000 */
[----:B------:R-:W-:-:S07]  /*14440*/  R2UR UR14, R2 ;  /* 0x00000000020e72ca */ /* 0x000fce00000e0000 */
[----:B------:R-:W-:Y:S02]  /*14450*/  UIADD3 UR9, UR9, 0x28850, URZ ;  /* 0x0002885009097890 */ /* 0x000fe4000fffe03f */
[----:B------:R-:W-:Y:S02]  /*14460*/  ULEA UR11, UR11, UR5, 0x7 ;  /* 0x000000050b0b7291 */ /* 0x000fe4000f8e383f */
[----:B------:R-:W-:Y:S02]  /*14470*/  UIADD3.X UR5, URZ, UR39, URZ, UP0, !UPT ;  /* 0x000000273f057290 */ /* 0x000fe400087fe43f */
[----:B------:R-:W-:Y:S02]  /*14480*/  UIADD3 UR8, UR14, 0x400, URZ ;  /* 0x000004000e087890 */ /* 0x000fe4000fffe03f */
[----:B------:R-:W-:-:S07]  /*14490*/  UIADD3 UR14, UR14, 0x4400, URZ ;  /* 0x000044000e0e7890 */ /* 0x000fce000fffe03f */
[----:B------:R0:W-:Y:S02]  /*144a0*/  UTMALDG.4D [UR8], [UR4], desc[UR6] ;  /* 0x00000608040075b4 */ /* 0x0001e40008019000 */
[----:B0-----:R-:W-:Y:S01]  /*144b0*/  UMOV UR8, UR14 ;  /* 0x0000000e00087c82 */ /* 0x001fe20008000000 */
[----:B------:R-:W-:Y:S02]  /*144c0*/  UMOV UR10, UR15 ;  /* 0x0000000f000a7c82 */ /* 0x000fe40008000000 */
[----:B------:R0:W-:Y:S02]  /*144d0*/  UTMALDG.4D [UR8], [UR4], desc[UR6] ;  /* 0x00000608040075b4 */ /* 0x0001e40008019000 */
[----:B0-----:R-:W-:Y:S01]  /*144e0*/  NOP ;  /* 0x0000000000007918 */ /* 0x001fe20000000000 */
.L_x_1199:
[----:B------:R-:W-:Y:S05]  /*144f0*/  BSYNC B2 ;  /* 0x0000000000027941 */ /* 0x000fea0003800000 */
.L_x_1198:
[----:B------:R-:W2:Y:S04]  /*14500*/  LDL R2, [R1+0x14] ;  /* 0x0000140001027983 */ /* 0x000ea80000100800 */
[----:B------:R0:W-:Y:S04]  /*14510*/  STL [R1], R12 ;  /* 0x0000000c01007387 */ /* 0x0001e80000100800 */
[----:B------:R0:W-:Y:S02]  /*14520*/  STL [R1+0x8], R14 ;  /* 0x0000080e01007387 */ /* 0x0001e40000100800 */
[----:B0-2---:R-:W-:-:S07]  /*14530*/  VIADD R7, R2, 0xfffffffd ;  /* 0xfffffffd02077836 */ /* 0x005fce0000000000 */
.L_x_1197:
[----:B------:R-:W-:Y:S05]  /*14540*/  BSYNC B1 ;  /* 0x0000000000017941 */ /* 0x000fea0003800000 */
.L_x_1196:
[----:B------:R-:W2:Y:S01]  /*14550*/  LDL.LU R2, [R1+0x14] ;  /* 0x0000140001027983 */ /* 0x000ea20000300800 */
[----:B------:R-:W-:Y:S01]  /*14560*/  VIADD R13, R13, 0xfffffffe ;  /* 0xfffffffe0d0d7836 */ /* 0x000fe20000000000 */
[----:B--2---:R-:W-:-:S04]  /*14570*/  LOP3.LUT R2, RZ, R2, RZ, 0x33, !PT ;  /* 0x00000002ff027212 */ /* 0x004fc800078e33ff */
[----:B------:R-:W-:-:S13]  /*14580*/  ISETP.NE.AND P0, PT, R13, R2, PT ;  /* 0x000000020d00720c */ /* 0x000fda0003f05270 */
[----:B------:R-:W-:Y:S05]  /*14590*/  @!P0 BRA `(.L_x_1195) ;  /* 0x0000000c00d88947 */ /* 0x000fea0003800000 */
[----:B------:R-:W-:-:S07]  /*145a0*/  IMAD.MOV.U32 R10, RZ, RZ, R6 ;  /* 0x000000ffff0a7224 */ /* 0x000fce00078e0006 */
.L_x_1219:
        /* <DEDUP_REMOVED lines=32> */
.L_x_1207:
[----:B------:R-:W1:Y:S01]  /*147b0*/  S2R R3, SR_CgaCtaId ;  /* 0x0000000000037919 */ /* 0x000e620000008800 */
[----:B------:R-:W-:-:S04]  /*147c0*/  MOV R2, 0x400 ;  /* 0x0000040000027802 */ /* 0x000fc80000000f00 */
[----:B-1----:R-:W-:Y:S02]  /*147d0*/  LEA R2, R3, R2, 0x18 ;  /* 0x0000000203027211 */ /* 0x002fe400078ec0ff */
[----:B------:R-:W-:-:S03]  /*147e0*/  SHF.L.U32 R3, R9, 0x1f, RZ ;  /* 0x0000001f09037819 */ /* 0x000fc600000006ff */
[----:B------:R-:W-:-:S04]  /*147f0*/  IMAD R2, R8, 0x8, R2 ;  /* 0x0000000808027824 */ /* 0x000fc800078e0202 */
[----:B------:R-:W1:Y:S02]  /*14800*/  SYNCS.PHASECHK.TRANS64.TRYWAIT P0, [R2+URZ+0x28840], R3 ;  /* 0x02884003020075a7 */ /* 0x000e64000800017f */
[----:B-1----:R-:W-:Y:S05]  /*14810*/  @!P0 BRA `(.L_x_1208) ;  /* 0x0000002400f08947 */ /* 0x002fea0003800000 */
.L_x_1264:
        /* <DEDUP_REMOVED lines=11> */
.L_x_1209:
[----:B------:R-:W2:Y:S04]  /*148d0*/  LDL R15, [R1+0x4] ;  /* 0x00000400010f7983 */ /* 0x000ea80000100800 */
[----:B-1----:R-:W3:Y:S01]  /*148e0*/  LDL.LU R3, [R1+0x8] ;  /* 0x0000080001037983 */ /* 0x002ee20000300800 */
[----:B------:R-:W-:-:S03]  /*148f0*/  MOV R13, 0x400 ;  /* 0x00000400000d7802 */ /* 0x000fc60000000f00 */
        /* <DEDUP_REMOVED lines=30> */
.L_x_1265:
        /* <DEDUP_REMOVED lines=8> */
.L_x_1211:
[----:B0-----:R-:W2:Y:S01]  /*14b60*/  LDL.LU R3, [R1] ;  /* 0x0000000001037983 */ /* 0x001ea20000300800 */
[----:B------:R-:W-:-:S03]  /*14b70*/  MOV R13, 0x400 ;  /* 0x00000400000d7802 */ /* 0x000fc60000000f00 */
[----:B------:R-:W3:Y:S01]  /*14b80*/  LDL R11, [R1+0x4] ;  /* 0x00000400010b7983 */ /* 0x000ee20000100800 */
[----:B------:R-:W0:Y:S01]  /*14b90*/  S2R R14, SR_CgaCtaId ;  /* 0x00000000000e7919 */ /* 0x000e220000008800 */
[----:B------:R-:W-:Y:S02]  /*14ba0*/  R2UR UR11, R5 ;  /* 0x00000000050b72ca */ /* 0x000fe400000e0000 */
[----:B------:R-:W-:Y:S01]  /*14bb0*/  R2UR UR9, R2 ;  /* 0x00000000020972ca */ /* 0x000fe200000e0000 */
[----:B------:R-:W-:Y:S01]  /*14bc0*/  UIADD3 UR4, UP0, UR38, 0x470, URZ ;  /* 0x0000047026047890 */ /* 0x000fe2000ff1e03f */
[----:B------:R-:W-:Y:S02]  /*14bd0*/  R2UR UR13, R6 ;  /* 0x00000000060d72ca */ /* 0x000fe400000e0000 */
[----:B------:R-:W-:Y:S02]  /*14be0*/  R2UR UR12, R4 ;  /* 0x00000000040c72ca */ /* 0x000fe400000e0000 */
[----:B0-----:R-:W-:-:S07]  /*14bf0*/  LEA R13, R14, R13, 0x18 ;  /* 0x0000000d0e0d7211 */ /* 0x001fce00078ec0ff */
[----:B------:R-:W-:Y:S01]  /*14c00*/  UIADD3 UR9, UR9, 0x50, URZ ;  /* 0x0000005009097890 */ /* 0x000fe2000fffe03f */
[----:B------:R-:W-:Y:S01]  /*14c10*/  UMOV UR10, URZ ;  /* 0x0000003f000a7c82 */ /* 0x000fe20008000000 */
[----:B------:R-:W-:Y:S01]  /*14c20*/  UMOV UR7, 0x14f00000 ;  /* 0x14f0000000077882 */ /* 0x000fe20000000000 */
[----:B------:R-:W-:Y:S01]  /*14c30*/  UMOV UR15, 0x40 ;  /* 0x00000040000f7882 */ /* 0x000fe20000000000 */
[----:B------:R-:W-:Y:S02]  /*14c40*/  IMAD.MOV.U32 R5, RZ, RZ, R12 ;  /* 0x000000ffff057224 */ /* 0x000fe400078e000c */
[----:B------:R-:W-:Y:S02]  /*14c50*/  IMAD.MOV.U32 R6, RZ, RZ, R10 ;  /* 0x000000ffff067224 */ /* 0x000fe400078e000a */
        /* <DEDUP_REMOVED lines=13> */
.L_x_1206:
[----:B------:R-:W-:Y:S05]  /*14d30*/  BSYNC B1 ;  /* 0x0000000000017941 */ /* 0x000fea0003800000 */
.L_x_1205:
[----:B------:R-:W-:Y:S01]  /*14d40*/  VIADD R2, R8, 0x1 ;  /* 0x0000000108027836 */ /* 0x000fe20000000000 */
[----:B------:R-:W-:Y:S01]  /*14d50*/  BSSY B1, `(.L_x_1212) ;  /* 0x0000076000017945 */ /* 0x000fe20003800000 */
[----:B------:R-:W-:-:S03]  /*14d60*/  VIADD R13, R7, 0xffffffff ;  /* 0xffffffff070d7836 */ /* 0x000fc60000000000 */
        /* <DEDUP_REMOVED lines=8> */
[----:B------:R-:W-:Y:S01]  /*14df0*/  IMAD.MOV.U32 R12, RZ, RZ, R13 ;  /* 0x000000ffff0c7224 */ /* 0x000fe200078e000d */
[----:B------:R-:W-:-:S04]  /*14e00*/  ISETP.NE.U32.AND P0, PT, RZ, UR4, PT ;  /* 0x00000004ff007c0c */ /* 0x000fc8000bf05070 */
[----:B------:R-:W-:-:S13]  /*14e10*/  ISETP.NE.AND.EX P0, PT, RZ, UR5, PT, P0 ;  /* 0x00000005ff007c0c */ /* 0x000fda000bf05300 */
[----:B------:R-:W-:Y:S05]  /*14e20*/  @!P0 BRA `(.L_x_1214) ;  /* 0x0000000000448947 */ /* 0x000fea0003800000 */
[----:B------:R-:W1:Y:S01]  /*14e30*/  LDC R11, c[0x0][0x41c] ;  /* 0x00010700ff0b7b82 */ /* 0x000e620000000800 */
        /* <DEDUP_REMOVED lines=16> */
.L_x_1214:
[----:B------:R-:W2:Y:S01]  /*14f40*/  S2R R3, SR_CgaCtaId ;  /* 0x0000000000037919 */ /* 0x000ea20000008800 */
[----:B------:R-:W-:-:S04]  /*14f50*/  MOV R2, 0x400 ;  /* 0x0000040000027802 */ /* 0x000fc80000000f00 */
[----:B--2---:R-:W-:Y:S02]  /*14f60*/  LEA R2, R3, R2, 0x18 ;  /* 0x0000000203027211 */ /* 0x004fe400078ec0ff */
[----:B------:R-:W-:-:S03]  /*14f70*/  SHF.L.U32 R3, R14, 0x1f, RZ ;  /* 0x0000001f0e037819 */ /* 0x000fc600000006ff */
[----:B------:R-:W-:-:S04]  /*14f80*/  IMAD R2, R15, 0x8, R2 ;  /* 0x000000080f027824 */ /* 0x000fc800078e0202 */
[----:B------:R-:W2:Y:S02]  /*14f90*/  SYNCS.PHASECHK.TRANS64.TRYWAIT P0, [R2+URZ+0x28840], R3 ;  /* 0x02884003020075a7 */ /* 0x000ea4000800017f */
[----:B--2---:R-:W-:Y:S05]  /*14fa0*/  @!P0 BRA `(.L_x_1215) ;  /* 0x0000002000348947 */ /* 0x004fea0003800000 */
.L_x_1266:
        /* <DEDUP_REMOVED lines=11> */
.L_x_1216:
        /* <DEDUP_REMOVED lines=21> */
[----:B------:R-:W-:Y:S02]  /*151b0*/  ULEA UR11, UR11, UR5, 0x7 ;  /* 0x000000050b0b7291 */ /* 0x000fe4000f8e383f */
        /* <DEDUP_REMOVED lines=11> */
.L_x_1267:
        /* <DEDUP_REMOVED lines=8> */
.L_x_1218:
[----:B-1----:R-:W2:Y:S01]  /*152f0*/  LDL R3, [R1+0x4] ;  /* 0x0000040001037983 */ /* 0x002ea20000100800 */
[----:B0-----:R-:W-:Y:S01]  /*15300*/  MOV R9, 0x400 ;  /* 0x0000040000097802 */ /* 0x001fe20000000f00 */
[----:B------:R-:W0:Y:S01]  /*15310*/  S2R R11, SR_CgaCtaId ;  /* 0x00000000000b7919 */ /* 0x000e220000008800 */
[----:B------:R-:W-:Y:S02]  /*15320*/  R2UR UR11, R5 ;  /* 0x00000000050b72ca */ /* 0x000fe400000e0000 */
        /* <DEDUP_REMOVED lines=14> */
[----:B------:R-:W-:Y:S02]  /*15410*/  IMAD.MOV.U32 R5, RZ, RZ, R12 ;  /* 0x000000ffff057224 */ /* 0x000fe400078e000c */
[----:B------:R-:W-:Y:S01]  /*15420*/  IMAD.MOV.U32 R6, RZ, RZ, R10 ;  /* 0x000000ffff067224 */ /* 0x000fe200078e000a */
[----:B--2---:R-:W-:-:S13]  /*15430*/  R2UR UR5, R3 ;  /* 0x00000000030572ca */ /* 0x004fda00000e0000 */
[----:B------:R-:W-:Y:S02]  /*15440*/  ULEA UR11, UR11, UR5, 0x7 ;  /* 0x000000050b0b7291 */ /* 0x000fe4000f8e383f */
[----:B------:R-:W-:-:S09]  /*15450*/  UIADD3.X UR5, URZ, UR39, URZ, UP0, !UPT ;  /* 0x000000273f057290 */ /* 0x000fd200087fe43f */
[----:B------:R0:W-:Y:S02]  /*15460*/  UTMALDG.4D [UR8], [UR4], desc[UR6] ;  /* 0x00000608040075b4 */ /* 0x0001e40008019000 */
[----:B0-----:R-:W-:Y:S01]  /*15470*/  UMOV UR8, UR14 ;  /* 0x0000000e00087c82 */ /* 0x001fe20008000000 */
[----:B------:R-:W-:Y:S02]  /*15480*/  UMOV UR10, UR15 ;  /* 0x0000000f000a7c82 */ /* 0x000fe40008000000 */
[----:B------:R1:W-:Y:S02]  /*15490*/  UTMALDG.4D [UR8], [UR4], desc[UR6] ;  /* 0x00000608040075b4 */ /* 0x0003e40008019000 */
[----:B-1----:R-:W-:Y:S01]  /*154a0*/  NOP ;  /* 0x0000000000007918 */ /* 0x002fe20000000000 */
.L_x_1213:
[----:B------:R-:W-:Y:S05]  /*154b0*/  BSYNC B1 ;  /* 0x0000000000017941 */ /* 0x000fea0003800000 */
.L_x_1212:
[----:B------:R-:W2:Y:S01]  /*154c0*/  LDL R2, [R1+0x10] ;  /* 0x0000100001027983 */ /* 0x000ea20000100800 */
[----:B------:R-:W-:Y:S01]  /*154d0*/  VIADD R7, R7, 0xfffffffe ;  /* 0xfffffffe07077836 */ /* 0x000fe20000000000 */
[----:B--2---:R-:W-:-:S13]  /*154e0*/  ISETP.GT.AND P0, PT, R13, R2, PT ;  /* 0x000000020d00720c */ /* 0x004fda0003f04270 */
[----:B------:R-:W-:Y:S05]  /*154f0*/  @P0 BRA `(.L_x_1219) ;  /* 0xfffffff0002c0947 */ /* 0x000fea000383ffff */
.L_x_1195:
[----:B------:R-:W-:Y:S05]  /*15500*/  BSYNC B0 ;  /* 0x0000000000007941 */ /* 0x000fea0003800000 */
.L_x_1194:
        /* <DEDUP_REMOVED lines=8> */
[----:B------:R-:W1:Y:S08]  /*15590*/  FLO.U32 R0, UR4 ;  /* 0x0000000400007d00 */ /* 0x000e7000080e0000 */
        /* <DEDUP_REMOVED lines=8> */
.L_x_1221:
[----:B------:R-:W-:Y:S05]  /*15620*/  BSYNC B0 ;  /* 0x0000000000007941 */ /* 0x000fea0003800000 */
.L_x_1220:
        /* <DEDUP_REMOVED lines=11> */
.L_x_1268:
        /* <DEDUP_REMOVED lines=11> */
.L_x_1225:
[----:B------:R-:W2:Y:S01]  /*15790*/  LDL.LU R8, [R1+0x4] ;  /* 0x0000040001087983 */ /* 0x000ea20000300800 */
[----:B------:R-:W-:-:S03]  /*157a0*/  MOV R2, 0x400 ;  /* 0x0000040000027802 */ /* 0x000fc60000000f00 */
[----:B-1----:R-:W3:Y:S01]  /*157b0*/  LDL R0, [R1] ;  /* 0x0000000001007983 */ /* 0x002ee20000100800 */
[----:B------:R-:W1:Y:S01]  /*157c0*/  S2R R7, SR_CgaCtaId ;  /* 0x0000000000077919 */ /* 0x000e620000008800 */
[----:B------:R-:W-:Y:S02]  /*157d0*/  R2UR UR11, R5 ;  /* 0x00000000050b72ca */ /* 0x000fe400000e0000 */
[----:B------:R-:W-:Y:S01]  /*157e0*/  R2UR UR9, R3 ;  /* 0x00000000030972ca */ /* 0x000fe200000e0000 */
[----:B------:R-:W-:Y:S01]  /*157f0*/  UIADD3 UR4, UP0, UR38, 0x470, URZ ;  /* 0x0000047026047890 */ /* 0x000fe2000ff1e03f */
[----:B------:R-:W-:Y:S02]  /*15800*/  R2UR UR12, R4 ;  /* 0x00000000040c72ca */ /* 0x000fe400000e0000 */
[----:B------:R-:W-:Y:S02]  /*15810*/  R2UR UR13, R6 ;  /* 0x00000000060d72ca */ /* 0x000fe400000e0000 */
[----:B-1----:R-:W-:-:S07]  /*15820*/  LEA R2, R7, R2, 0x18 ;  /* 0x0000000207027211 */ /* 0x002fce00078ec0ff */
[----:B------:R-:W-:Y:S01]  /*15830*/  UIADD3 UR9, UR9, 0x28850, URZ ;  /* 0x0002885009097890 */ /* 0x000fe2000fffe03f */
[----:B------:R-:W-:Y:S01]  /*15840*/  UMOV UR10, URZ ;  /* 0x0000003f000a7c82 */ /* 0x000fe20008000000 */
[----:B------:R-:W-:Y:S01]  /*15850*/  UMOV UR7, 0x14f00000 ;  /* 0x14f0000000077882 */ /* 0x000fe20000000000 */
[----:B------:R-:W-:Y:S01]  /*15860*/  UMOV UR15, 0x40 ;  /* 0x00000040000f7882 */ /* 0x000fe20000000000 */
[----:B--2---:R-:W-:Y:S01]  /*15870*/  R2UR UR5, R8 ;  /* 0x00000000080572ca */ /* 0x004fe200000e0000 */
[----:B---3--:R-:W-:-:S05]  /*15880*/  IMAD R0, R0, 0x8000, R2 ;  /* 0x0000800000007824 */ /* 0x008fca00078e0202 */
[----:B------:R-:W-:-:S07]  /*15890*/  R2UR UR6, R0 ;  /* 0x00000000000672ca */ /* 0x000fce00000e0000 */
[----:B------:R-:W-:Y:S02]  /*158a0*/  ULEA UR11, UR11, UR5, 0x7 ;  /* 0x000000050b0b7291 */ /* 0x000fe4000f8e383f */
[----:B------:R-:W-:-:S04]  /*158b0*/  UIADD3.X UR5, URZ, UR39, URZ, UP0, !UPT ;  /* 0x000000273f057290 */ /* 0x000fc800087fe43f */
[----:B------:R-:W-:Y:S02]  /*158c0*/  UIADD3 UR8, UR6, 0x400, URZ ;  /* 0x0000040006087890 */ /* 0x000fe4000fffe03f */
[----:B------:R-:W-:-:S03]  /*158d0*/  UIADD3 UR14, UR6, 0x4400, URZ ;  /* 0x00004400060e7890 */ /* 0x000fc6000fffe03f */
[----:B------:R-:W-:-:S04]  /*158e0*/  UMOV UR6, 0x0 ;  /* 0x0000000000067882 */ /* 0x000fc80000000000 */
[----:B------:R1:W-:Y:S02]  /*158f0*/  UTMALDG.4D [UR8], [UR4], desc[UR6] ;  /* 0x00000608040075b4 */ /* 0x0003e40008019000 */
[----:B-1----:R-:W-:Y:S01]  /*15900*/  UMOV UR8, UR14 ;  /* 0x0000000e00087c82 */ /* 0x002fe20008000000 */
[----:B------:R-:W-:Y:S02]  /*15910*/  UMOV UR10, UR15 ;  /* 0x0000000f000a7c82 */ /* 0x000fe40008000000 */
[----:B------:R1:W-:Y:S02]  /*15920*/  UTMALDG.4D [UR8], [UR4], desc[UR6] ;  /* 0x00000608040075b4 */ /* 0x0003e40008019000 */
[----:B-1----:R-:W-:Y:S01]  /*15930*/  NOP ;  /* 0x0000000000007918 */ /* 0x002fe20000000000 */
.L_x_1223:
[----:B------:R-:W-:Y:S05]  /*15940*/  BSYNC B0 ;  /* 0x0000000000007941 */ /* 0x000fea0003800000 */
.L_x_1222:
        /* <DEDUP_REMOVED lines=9> */
.L_x_1180:
[----:B------:R-:W-:Y:S05]  /*159e0*/  BSYNC B6 ;  /* 0x0000000000067941 */ /* 0x000fea0003800000 */
.L_x_1178:
[----:B------:R-:W-:-:S03]  /*159f0*/  UMOV UR4, 0xffffffff ;  /* 0xffffffff00047882 */ /* 0x000fc60000000000 */
[----:B------:R-:W-:Y:S05]  /*15a00*/  BRA.DIV UR4, `(.L_x_1226) ;  /* 0x0000001604d87947 */ /* 0x000fea000b800000 */
[----:B------:R2:W3:Y:S04]  /*15a10*/  SHFL.IDX PT, R4, R16, RZ, 0x1f ;  /* 0x00001fff10047589 */ /* 0x0004e800000e0000 */
[----:B------:R2:W4:Y:S02]  /*15a20*/  SHFL.IDX PT, R7, R16, 0x1, 0x1f ;  /* 0x00201f0010077f89 */ /* 0x00052400000e0000 */
.L_x_1272:
[----:B-1----:R-:W1:Y:S01]  /*15a30*/  S2R R0, SR_TID.X ;  /* 0x0000000000007919 */ /* 0x002e620000002100 */
[----:B------:R-:W-:Y:S01]  /*15a40*/  ULDC UR4, c[0x0][0xc14] ;  /* 0x0003050000047ab9 */ /* 0x000fe20000000800 */
[----:B------:R-:W-:Y:S01]  /*15a50*/  BSSY B0, `(.L_x_1227) ;  /* 0x000000b000007945 */ /* 0x000fe20003800000 */
[----:B------:R-:W-:Y:S01]  /*15a60*/  IMAD.MOV.U32 R17, RZ, RZ, RZ ;  /* 0x000000ffff117224 */ /* 0x000fe200078e00ff */
[----:B-1----:R-:W-:Y:S01]  /*15a70*/  LOP3.LUT R6, R0, 0x1f, RZ, 0xc0, !PT ;  /* 0x0000001f00067812 */ /* 0x002fe200078ec0ff */
[----:B------:R-:W-:-:S03]  /*15a80*/  IMAD.U32 R0, RZ, RZ, UR4 ;  /* 0x00000004ff007e24 */ /* 0x000fc6000f8e00ff */
[C---:B------:R-:W-:Y:S01]  /*15a90*/  ISETP.NE.AND P0, PT, R6.reuse, 0x1f, PT ;  /* 0x0000001f0600780c */ /* 0x040fe20003f05270 */
[----:B------:R-:W-:-:S05]  /*15aa0*/  IMAD.IADD R5, R6, 0x1, R19 ;  /* 0x0000000106057824 */ /* 0x000fca00078e0213 */
[----:B------:R-:W-:-:S13]  /*15ab0*/  ISETP.GE.OR P0, PT, R5, R0, !P0 ;  /* 0x000000000500720c */ /* 0x000fda0004706670 */
[----:B------:R-:W-:Y:S05]  /*15ac0*/  @P0 BRA `(.L_x_1228) ;  /* 0x00000000000c0947 */ /* 0x000fea0003800000 */
[----:B------:R-:W1:Y:S02]  /*15ad0*/  LDC.64 R2, c[0x0][0xc58] ;  /* 0x00031600ff027b82 */ /* 0x000e640000000a00 */
[----:B-1----:R-:W-:-:S05]  /*15ae0*/  IMAD.WIDE R2, R5, 0x4, R2 ;  /* 0x0000000405027825 */ /* 0x002fca00078e0202 */
[----:B------:R1:W5:Y:S02]  /*15af0*/  LDG.E R17, desc[UR48][R2.64] ;  /* 0x0000003002117981 */ /* 0x000364000c1e1900 */
.L_x_1228:
[----:B------:R-:W-:Y:S05]  /*15b00*/  BSYNC B0 ;  /* 0x0000000000007941 */ /* 0x000fea0003800000 */
.L_x_1227:
[----:B------:R-:W-:-:S03]  /*15b10*/  UMOV UR4, 0xffffffff ;  /* 0xffffffff00047882 */ /* 0x000fc60000000000 */
[----:B------:R-:W-:Y:S05]  /*15b20*/  BRA.DIV UR4, `(.L_x_1229) ;  /* 0x0000001604dc7947 */ /* 0x000fea000b800000 */
[----:B0----5:R-:W0:Y:S01]  /*15b30*/  SHFL.UP PT, R14, R17, 0x1, RZ ;  /* 0x04200000110e7989 */ /* 0x021e2200000e00ff */
[C---:B------:R-:W-:Y:S02]  /*15b40*/  ISETP.NE.AND P0, PT, R6.reuse, RZ, PT ;  /* 0x000000ff0600720c */ /* 0x040fe40003f05270 */
[----:B------:R-:W-:Y:S02]  /*15b50*/  ISETP.GE.U32.AND P1, PT, R6, 0x2, PT ;  /* 0x000000020600780c */ /* 0x000fe40003f26070 */
[----:B0-----:R-:W-:Y:S02]  /*15b60*/  SEL R14, R14, RZ, P0 ;  /* 0x000000ff0e0e7207 */ /* 0x001fe40000000000 */
[----:B------:R-:W-:-:S03]  /*15b70*/  ISETP.GE.U32.AND P0, PT, R6, 0x4, PT ;  /* 0x000000040600780c */ /* 0x000fc60003f06070 */
[----:B------:R-:W-:-:S05]  /*15b80*/  IMAD.IADD R13, R17, 0x1, R14 ;  /* 0x00000001110d7824 */ /* 0x000fca00078e020e */
[----:B------:R-:W1:Y:S02]  /*15b90*/  SHFL.UP PT, R14, R13, 0x2, RZ ;  /* 0x044000000d0e7989 */ /* 0x000e6400000e00ff */
        /* <DEDUP_REMOVED lines=14> */
.L_x_1280:
[----:B------:R-:W-:Y:S02]  /*15c80*/  ULDC UR4, c[0x0][0xc10] ;  /* 0x0003040000047ab9 */ /* 0x000fe40000000800 */
[----:B------:R-:W-:-:S04]  /*15c90*/  IMAD.U32 R5, RZ, RZ, UR4 ;  /* 0x00000004ff057e24 */ /* 0x000fc8000f8e00ff */
[----:B-1----:R-:W-:-:S04]  /*15ca0*/  IMAD R14, R14, R5, RZ ;  /* 0x000000050e0e7224 */ /* 0x002fc800078e02ff */
[----:B----4-:R-:W-:-:S05]  /*15cb0*/  IMAD.IADD R7, R7, 0x1, R14 ;  /* 0x0000000107077824 */ /* 0x010fca00078e020e */
[----:B---3--:R-:W-:-:S13]  /*15cc0*/  ISETP.GT.AND P0, PT, R7, R4, PT ;  /* 0x000000040700720c */ /* 0x008fda0003f04270 */
[----:B------:R-:W-:Y:S05]  /*15cd0*/  @P0 BRA `(.L_x_1230) ;  /* 0x0000000000b40947 */ /* 0x000fea0003800000 */
[----:B------:R-:W1:Y:S02]  /*15ce0*/  LDC R0, c[0x0][0xc14] ;  /* 0x00030500ff007b82 */ /* 0x000e640000000800 */
.L_x_1235:
[----:B------:R-:W-:-:S05]  /*15cf0*/  VIADD R19, R19, 0x1f ;  /* 0x0000001f13137836 */ /* 0x000fca0000000000 */
        /* <DEDUP_REMOVED lines=10> */
[----:B------:R-:W0:Y:S02]  /*15da0*/  LDC.64 R2, c[0x0][0xc58] ;  /* 0x00031600ff027b82 */ /* 0x000e240000000a00 */
[----:B0-----:R-:W-:-:S05]  /*15db0*/  IMAD.WIDE R2, R5, 0x4, R2 ;  /* 0x0000000405027825 */ /* 0x001fca00078e0202 */
[----:B------:R0:W5:Y:S02]  /*15dc0*/  LDG.E R17, desc[UR48][R2.64] ;  /* 0x0000003002117981 */ /* 0x000164000c1e1900 */
.L_x_1233:
[----:B------:R-:W-:Y:S05]  /*15dd0*/  BSYNC B0 ;  /* 0x0000000000007941 */ /* 0x000fea0003800000 */
.L_x_1232:
        /* <DEDUP_REMOVED lines=23> */
.L_x_1288:
[----:B------:R-:W-:Y:S02]  /*15f50*/  ULDC UR4, c[0x0][0xc10] ;  /* 0x0003040000047ab9 */ /* 0x000fe40000000800 */
[----:B------:R-:W-:-:S04]  /*15f60*/  IMAD.U32 R5, RZ, RZ, UR4 ;  /* 0x00000004ff057e24 */ /* 0x000fc8000f8e00ff */
[----:B-1----:R-:W-:-:S04]  /*15f70*/  IMAD R14, R14, R5, RZ ;  /* 0x000000050e0e7224 */ /* 0x002fc800078e02ff */
[----:B------:R-:W-:-:S05]  /*15f80*/  IMAD.IADD R7, R14, 0x1, R7 ;  /* 0x000000010e077824 */ /* 0x000fca00078e0207 */
[----:B------:R-:W-:-:S13]  /*15f90*/  ISETP.GT.AND P0, PT, R7, R4, PT ;  /* 0x000000040700720c */ /* 0x000fda0003f04270 */
[----:B------:R-:W-:Y:S05]  /*15fa0*/  @!P0 BRA `(.L_x_1235) ;  /* 0xfffffffc00508947 */ /* 0x000fea000383ffff */
.L_x_1230:
[----:B--2---:R-:W-:Y:S01]  /*15fb0*/  IMAD.IADD R16, R7, 0x1, -R14 ;  /* 0x0000000107107824 */ /* 0x004fe200078e0a0e */
[----:B------:R-:W-:-:S03]  /*15fc0*/  UMOV UR4, 0xffffffff ;  /* 0xffffffff00047882 */ /* 0x000fc60000000000 */
[----:B------:R-:W-:-:S05]  /*15fd0*/  IMAD R3, R2, R5, R16 ;  /* 0x0000000502037224 */ /* 0x000fca00078e0210 */
[----:B------:R-:W-:Y:S01]  /*15fe0*/  ISETP.GT.AND P6, PT, R3, R4, PT ;  /* 0x000000040300720c */ /* 0x000fe20003fc4270 */
[----:B------:R-:W-:-:S12]  /*15ff0*/  BRA.DIV UR4, `(.L_x_1236) ;  /* 0x0000001a04487947 */ /* 0x000fd8000b800000 */
[----:B------:R-:W-:-:S04]  /*16000*/  VOTE.ANY R3, PT, !P6 ;  /* 0x0000000000037806 */ /* 0x000fc800070e0100 */
[----:B------:R-:W1:Y:S02]  /*16010*/  POPC R6, R3 ;  /* 0x0000000300067309 */ /* 0x000e640000000000 */
[----:B-1----:R1:W2:Y:S02]  /*16020*/  SHFL.IDX PT, R17, R17, R6, 0x1f ;  /* 0x00001f0611117589 */ /* 0x0022a400000e0000 */
.L_x_1292:
[----:B------:R-:W-:Y:S01]  /*16030*/  ISETP.NE.AND P0, PT, R3, RZ, PT ;  /* 0x000000ff0300720c */ /* 0x000fe20003f05270 */
[----:B------:R-:W-:-:S12]  /*16040*/  IMAD.MOV.U32 R7, RZ, RZ, RZ ;  /* 0x000000ffff077224 */ /* 0x000fd800078e00ff */
[----:B------:R-:W-:Y:S05]  /*16050*/  @!P0 BRA `(.L_x_1237) ;  /* 0x0000000000108947 */ /* 0x000fea0003800000 */
[----:B------:R-:W-:Y:S01]  /*16060*/  UMOV UR4, 0xffffffff ;  /* 0xffffffff00047882 */ /* 0x000fe20000000000 */
[----:B------:R-:W-:Y:S02]  /*16070*/  VIADD R12, R6, 0xffffffff ;  /* 0xffffffff060c7836 */ /* 0x000fe40000000000 */
[----:B------:R-:W-:Y:S05]  /*16080*/  BRA.DIV UR4, `(.L_x_1238) ;  /* 0x0000001a046c7947 */ /* 0x000fea000b800000 */
[----:B------:R3:W4:Y:S02]  /*16090*/  SHFL.IDX PT, R7, R2, R12, 0x1f ;  /* 0x00001f0c02077589 */ /* 0x00072400000e0000 */
.L_x_1237:
[----:B0--3--:R-:W0:Y:S01]  /*160a0*/  LDC.64 R2, c[0x0][0xc68] ;  /* 0x00031a00ff027b82 */ /* 0x009e220000000a00 */
[----:B------:R-:W-:-:S04]  /*160b0*/  IMAD.IADD R19, R6, 0x1, R19 ;  /* 0x0000000106137824 */ /* 0x000fc800078e0213 */
[----:B0-----:R-:W-:-:S05]  /*160c0*/  IMAD.WIDE R2, R19, 0x4, R2 ;  /* 0x0000000413027825 */ /* 0x001fca00078e0202 */
[----:B------:R0:W1:Y:S01]  /*160d0*/  LDG.E R8, desc[UR48][R2.64] ;  /* 0x0000003002087981 */ /* 0x000062000c1e1900 */
[----:B----4-:R-:W-:-:S04]  /*160e0*/  IMAD R16, R7, R5, R16 ;  /* 0x0000000507107224 */ /* 0x010fc800078e0210 */
[----:B------:R-:W-:Y:S02]  /*160f0*/  IMAD.IADD R7, R4, 0x1, -R16 ;  /* 0x0000000104077824 */ /* 0x000fe400078e0a10 */
[----:B0-----:R-:W-:Y:S02]  /*16100*/  IMAD.MOV.U32 R2, RZ, RZ, RZ ;  /* 0x000000ffff027224 */ /* 0x001fe400078e00ff */
[----:B-12---:R-:W-:-:S05]  /*16110*/  IMAD R6, R17, R8, RZ ;  /* 0x0000000811067224 */ /* 0x006fca00078e02ff */
[-C--:B------:R-:W-:Y:S02]  /*16120*/  IABS R9, R6.reuse ;  /* 0x0000000600097213 */ /* 0x080fe40000000000 */
[----:B------:R-:W-:Y:S02]  /*16130*/  IABS R4, R6 ;  /* 0x0000000600047213 */ /* 0x000fe40000000000 */
[----:B------:R-:W0:Y:S03]  /*16140*/  I2F.RP R10, R9 ;  /* 0x00000009000a7306 */ /* 0x000e260000209400 */
[----:B------:R-:W-:-:S05]  /*16150*/  IMAD.MOV R4, RZ, RZ, -R4 ;  /* 0x000000ffff047224 */ /* 0x000fca00078e0a04 */
[----:B0-----:R-:W0:Y:S02]  /*16160*/  MUFU.RCP R10, R10 ;  /* 0x0000000a000a7308 */ /* 0x001e240000001000 */
[----:B0-----:R-:W-:-:S06]  /*16170*/  VIADD R11, R10, 0xffffffe ;  /* 0x0ffffffe0a0b7836 */ /* 0x001fcc0000000000 */
[----:B------:R-:W0:Y:S02]  /*16180*/  F2I.FTZ.U32.TRUNC.NTZ R3, R11 ;  /* 0x0000000b00037305 */ /* 0x000e24000021f000 */
[----:B0-----:R-:W-:-:S04]  /*16190*/  IMAD.MOV R12, RZ, RZ, -R3 ;  /* 0x000000ffff0c7224 */ /* 0x001fc800078e0a03 */
[----:B------:R-:W-:-:S04]  /*161a0*/  IMAD R13, R12, R9, RZ ;  /* 0x000000090c0d7224 */ /* 0x000fc800078e02ff */
[----:B------:R-:W-:Y:S01]  /*161b0*/  IMAD.HI.U32 R2, R3, R13, R2 ;  /* 0x0000000d03027227 */ /* 0x000fe200078e0002 */
        /* <DEDUP_REMOVED lines=9> */
[----:B------:R-:W-:-:S03]  /*16250*/  ISETP.GE.AND P0, PT, R3, RZ, PT ;  /* 0x000000ff0300720c */ /* 0x000fc60003f06270 */
[----:B------:R-:W-:-:S10]  /*16260*/  IMAD.MOV.U32 R9, RZ, RZ, R2 ;  /* 0x000000ffff097224 */ /* 0x000fd400078e0002 */
[----:B------:R-:W-:Y:S01]  /*16270*/  @!P0 IMAD.MOV R9, RZ, RZ, -R9 ;  /* 0x000000ffff098224 */ /* 0x000fe200078e0a09 */
[----:B------:R-:W-:-:S13]  /*16280*/  ISETP.NE.AND P0, PT, R6, RZ, PT ;  /* 0x000000ff0600720c */ /* 0x000fda0003f05270 */
[----:B------:R-:W-:-:S05]  /*16290*/  @!P0 LOP3.LUT R9, RZ, R6, RZ, 0x33, !PT ;  /* 0x00000006ff098212 */ /* 0x000fca00078e33ff */
[----:B------:R-:W-:Y:S02]  /*162a0*/  IMAD R4, R8, R9, RZ ;  /* 0x0000000908047224 */ /* 0x000fe400078e02ff */
[----:B------:R-:W-:Y:S02]  /*162b0*/  IMAD.MOV R9, RZ, RZ, -R9 ;  /* 0x000000ffff097224 */ /* 0x000fe400078e0a09 */
[----:B------:R-:W-:Y:S02]  /*162c0*/  IMAD.MOV R2, RZ, RZ, -R4 ;  /* 0x000000ffff027224 */ /* 0x000fe400078e0a04 */
[----:B------:R-:W-:-:S03]  /*162d0*/  IMAD R7, R6, R9, R7 ;  /* 0x0000000906077224 */ /* 0x000fc600078e0207 */
[----:B------:R-:W-:Y:S01]  /*162e0*/  VIADDMNMX R8, R2, R5, R8, PT ;  /* 0x0000000502087246 */ /* 0x000fe20003800108 */
[----:B------:R-:W-:-:S03]  /*162f0*/  IMAD.IADD R4, R7, 0x1, R4 ;  /* 0x0000000107047824 */ /* 0x000fc600078e0204 */
[----:B------:R-:W-:-:S04]  /*16300*/  IABS R5, R8 ;  /* 0x0000000800057213 */ /* 0x000fc80000000000 */
[----:B------:R-:W0:Y:S08]  /*16310*/  I2F.RP R10, R5 ;  /* 0x00000005000a7306 */ /* 0x000e300000209400 */
[----:B0-----:R-:W0:Y:S02]  /*16320*/  MUFU.RCP R10, R10 ;  /* 0x0000000a000a7308 */ /* 0x001e240000001000 */
[----:B0-----:R-:W-:-:S06]  /*16330*/  VIADD R2, R10, 0xffffffe ;  /* 0x0ffffffe0a027836 */ /* 0x001fcc0000000000 */
[----:B------:R0:W1:Y:S02]  /*16340*/  F2I.FTZ.U32.TRUNC.NTZ R3, R2 ;  /* 0x0000000200037305 */ /* 0x000064000021f000 */
[----:B0-----:R-:W-:Y:S02]  /*16350*/  IMAD.MOV.U32 R2, RZ, RZ, RZ ;  /* 0x000000ffff027224 */ /* 0x001fe400078e00ff */
[----:B-1----:R-:W-:-:S04]  /*16360*/  IMAD.MOV R6, RZ, RZ, -R3 ;  /* 0x000000ffff067224 */ /* 0x002fc800078e0a03 */
[----:B------:R-:W-:Y:S01]  /*16370*/  IMAD R9, R6, R5, RZ ;  /* 0x0000000506097224 */ /* 0x000fe200078e02ff */
[----:B------:R-:W-:-:S03]  /*16380*/  IABS R6, R7 ;  /* 0x0000000700067213 */ /* 0x000fc60000000000 */
[----:B------:R-:W-:Y:S01]  /*16390*/  IMAD.HI.U32 R3, R3, R9, R2 ;  /* 0x0000000903037227 */ /* 0x000fe200078e0002 */
[----:B------:R-:W-:-:S05]  /*163a0*/  IABS R9, R8 ;  /* 0x0000000800097213 */ /* 0x000fca0000000000 */
        /* <DEDUP_REMOVED lines=12> */
[----:B------:R-:W-:Y:S01]  /*16470*/  @!P0 LOP3.LUT R3, RZ, R8, RZ, 0x33, !PT ;  /* 0x00000008ff038212 */ /* 0x000fe200078e33ff */
[----:B------:R-:W-:-:S03]  /*16480*/  IMAD.MOV R8, RZ, RZ, -R8 ;  /* 0x000000ffff087224 */ /* 0x000fc600078e0a08 */
[----:B------:R-:W-:Y:S01]  /*16490*/  LOP3.LUT R2, RZ, R3, RZ, 0x33, !PT ;  /* 0x00000003ff027212 */ /* 0x000fe200078e33ff */
[----:B------:R-:W-:-:S04]  /*164a0*/  IMAD R18, R3, R8, R4 ;  /* 0x0000000803127224 */ /* 0x000fc800078e0204 */
[----:B------:R-:W-:Y:S01]  /*164b0*/  IMAD.IADD R17, R17, 0x1, R2 ;  /* 0x0000000111117824 */ /* 0x000fe200078e0202 */
[----:B------:R-:W-:Y:S06]  /*164c0*/  BRA `(.L_x_1239) ;  /* 0x00000000001c7947 */ /* 0x000fec0003800000 */
.L_x_1231:
[----:B------:R-:W-:Y:S01]  /*164d0*/  UMOV UR4, URZ ;  /* 0x0000003f00047c82 */ /* 0x000fe20008000000 */
[----:B------:R-:W-:Y:S01]  /*164e0*/  UMOV UR5, URZ ;  /* 0x0000003f00057c82 */ /* 0x000fe20008000000 */
[----:B------:R-:W-:Y:S01]  /*164f0*/  ULDC UR6, c[0x0][0xc14] ;  /* 0x0003050000067ab9 */ /* 0x000fe20000000800 */
[----:B--2---:R-:W-:Y:S02]  /*16500*/  IMAD.MOV.U32 R16, RZ, RZ, R4 ;  /* 0x000000ffff107224 */ /* 0x004fe400078e0004 */
[----:B------:R-:W-:Y:S02]  /*16510*/  IMAD.U32 R17, RZ, RZ, UR4 ;  /* 0x00000004ff117e24 */ /* 0x000fe4000f8e00ff */
[----:B------:R-:W-:Y:S02]  /*16520*/  IMAD.U32 R18, RZ, RZ, UR5 ;  /* 0x00000005ff127e24 */ /* 0x000fe4000f8e00ff */
[----:B------:R-:W-:-:S07]  /*16530*/  IMAD.U32 R19, RZ, RZ, UR6 ;  /* 0x00000006ff137e24 */ /* 0x000fce000f8e00ff */
.L_x_1239:
        /* <DEDUP_REMOVED lines=12> */
.L_x_1166:
[----:B-1----:R-:W3:Y:S01]  /*16600*/  LDL.LU R0, [R1+0x18] ;  /* 0x0000180001007983 */ /* 0x002ee20000300800 */
[----:B------:R-:W-:Y:S01]  /*16610*/  BSSY B0, `(.L_x_1241) ;  /* 0x000000b000007945 */ /* 0x000fe20003800000 */
[----:B------:R-:W1:Y:S01]  /*16620*/  S2R R5, SR_CgaCtaId ;  /* 0x0000000000057919 */ /* 0x000e620000008800 */
[----:B---3--:R-:W-:-:S05]  /*16630*/  VIADD R0, R0, 0x1 ;  /* 0x0000000100007836 */ /* 0x008fca0000000000 */
[----:B--2---:R-:W-:-:S04]  /*16640*/  LEA.HI R2, R0, R0, RZ, 0x1 ;  /* 0x0000000000027211 */ /* 0x004fc800078f08ff */
[----:B------:R-:W-:-:S05]  /*16650*/  LOP3.LUT R3, R2, 0xfffffffe, RZ, 0xc0, !PT ;  /* 0xfffffffe02037812 */ /* 0x000fca00078ec0ff */
[----:B------:R-:W-:Y:S01]  /*16660*/  IMAD.IADD R3, R0, 0x1, -R3 ;  /* 0x0000000100037824 */ /* 0x000fe200078e0a03 */
[----:B------:R-:W-:-:S04]  /*16670*/  MOV R0, 0x400 ;  /* 0x0000040000007802 */ /* 0x000fc80000000f00 */
[----:B-1----:R-:W-:Y:S02]  /*16680*/  LEA R0, R5, R0, 0x18 ;  /* 0x0000000005007211 */ /* 0x002fe400078ec0ff */
[----:B------:R-:W-:-:S04]  /*16690*/  SHF.L.U32 R3, R3, 0x1f, RZ ;  /* 0x0000001f03037819 */ /* 0x000fc800000006ff */
[----:B------:R-:W1:Y:S02]  /*166a0*/  SYNCS.PHASECHK.TRANS64.TRYWAIT P0, [R0+URZ+0x28820], R3 ;  /* 0x02882003000075a7 */ /* 0x000e64000800017f */
[----:B-1----:R-:W-:Y:S05]  /*166b0*/  @!P0 BRA `(.L_x_1242) ;  /* 0x0000001400088947 */ /* 0x002fea0003800000 */
.L_x_1295:
[----:B------:R-:W-:Y:S05]  /*166c0*/  BSYNC B0 ;  /* 0x0000000000007941 */ /* 0x000fea0003800000 */
.L_x_1241:
[----:B------:R-:W-:-:S03]  /*166d0*/  UMOV UR4, 0xffffffff ;  /* 0xffffffff00047882 */ /* 0x000fc60000000000 */
[----:B------:R-:W-:Y:S05]  /*166e0*/  BRA.DIV UR4, `(.L_x_1243) ;  /* 0x0000001604107947 */ /* 0x000fea000b800000 */
[----:B------:R-:W2:Y:S02]  /*166f0*/  S2R R2, SR_TID.X ;  /* 0x0000000000027919 */ /* 0x000ea40000002100 */
[----:B--2---:R-:W-:-:S04]  /*16700*/  SHF.R.U32.HI R2, RZ, 0x5, R2 ;  /* 0x00000005ff027819 */ /* 0x004fc80000011602 */
[----:B------:R-:W-:-:S05]  /*16710*/  LOP3.LUT R2, R2, 0x3, RZ, 0xc0, !PT ;  /* 0x0000000302027812 */ /* 0x000fca00078ec0ff */
[----:B------:R2:W3:Y:S02]  /*16720*/  SHFL.IDX PT, R14, R2, RZ, 0x1f ;  /* 0x00001fff020e7589 */ /* 0x0004e400000e0000 */
.L_x_1298:
[----:B---3--:R-:W-:Y:S01]  /*16730*/  ISETP.NE.AND P0, PT, R14, RZ, PT ;  /* 0x000000ff0e00720c */ /* 0x008fe20003f05270 */
[----:B------:R-:W-:-:S12]  /*16740*/  BSSY B0, `(.L_x_1244) ;  /* 0x0000027000007945 */ /* 0x000fd80003800000 */
[----:B------:R-:W-:Y:S05]  /*16750*/  @P0 BRA `(.L_x_1245) ;  /* 0x0000000000940947 */ /* 0x000fea0003800000 */
[----:B------:R-:W-:-:S03]  /*16760*/  UMOV UR4, 0xffffffff ;  /* 0xffffffff00047882 */ /* 0x000fc60000000000 */
[----:B------:R-:W-:Y:S05]  /*16770*/  BRA.DIV UR4, `(.L_x_1246) ;  /* 0x0000001604207947 */ /* 0x000fea000b800000 */
[----:B------:R-:W-:-:S13]  /*16780*/  ELECT P6, URZ, PT ;  /* 0x00000000003f782f */ /* 0x000fda00038c0000 */
.L_x_1301:
[----:B------:R-:W-:Y:S05]  /*16790*/  @!P6 BRA `(.L_x_1245) ;  /* 0x000000000084e947 */ /* 0x000fea0003800000 */
[----:B------:R-:W-:-:S06]  /*167a0*/  ULOP3.LUT UR4, UR36, 0x2, URZ, 0xfc, !UPT ;  /* 0x0000000224047892 */ /* 0x000fcc000f8efc3f */
[----:B--2---:R-:W-:-:S05]  /*167b0*/  IMAD.U32 R2, RZ, RZ, UR4 ;  /* 0x00000004ff027e24 */ /* 0x004fca000f8e00ff */
[----:B------:R-:W-:-:S13]  /*167c0*/  ISETP.NE.AND P2, PT, R2, 0x3, PT ;  /* 0x000000030200780c */ /* 0x000fda0003f45270 */
[----:B------:R-:W-:Y:S05]  /*167d0*/  @!P2 BRA `(.L_x_1247) ;  /* 0x000000000004a947 */ /* 0x000fea0003800000 */
[----:B------:R-:W-:Y:S01]  /*167e0*/  BPT.TRAP 0x1 ;  /* 0x000000040000795c */ /* 0x000fe20000300000 */
.L_x_1247:
[----:B-1----:R-:W2:Y:S04]  /*167f0*/  LDL R3, [R1] ;  /* 0x0000000001037983 */ /* 0x002ea80000100800 */
[----:B------:R-:W3:Y:S01]  /*16800*/  LDL.LU R7, [R1+0x8] ;  /* 0x0000080001077983 */ /* 0x000ee20000300800 */
[----:B------:R-:W-:-:S04]  /*16810*/  VIADD R2, R0, 0x28840 ;  /* 0x0002884000027836 */ /* 0x000fc80000000000 */
[C---:B--2---:R-:W-:Y:S02]  /*16820*/  IMAD R6, R3.reuse, 0x8, R2 ;  /* 0x0000000803067824 */ /* 0x044fe400078e0202 */
[----:B------:R-:W-:Y:S01]  /*16830*/  VIADD R3, R3, 0x1 ;  /* 0x0000000103037836 */ /* 0x000fe20000000000 */
[----:B---3--:R-:W-:-:S04]  /*16840*/  SHF.L.U32 R5, R7, 0x1f, RZ ;  /* 0x0000001f07057819 */ /* 0x008fc800000006ff */
[C---:B------:R-:W-:Y:S01]  /*16850*/  ISETP.NE.AND P1, PT, R3.reuse, 0x2, PT ;  /* 0x000000020300780c */ /* 0x040fe20003f25270 */
[----:B------:R-:W1:Y:S03]  /*16860*/  SYNCS.PHASECHK.TRANS64.TRYWAIT P0, [R6+URZ], R5 ;  /* 0x00000005060075a7 */ /* 0x000e66000800017f */
[----:B------:R-:W-:Y:S02]  /*16870*/  SEL R4, RZ, 0x1, P1 ;  /* 0x00000001ff047807 */ /* 0x000fe40000800000 */
[----:B------:R-:W-:Y:S02]  /*16880*/  SEL R3, R3, RZ, P1 ;  /* 0x000000ff03037207 */ /* 0x000fe40000800000 */
[----:B------:R-:W-:-:S03]  /*16890*/  LOP3.LUT R4, R7, R4, RZ, 0x3c, !PT ;  /* 0x0000000407047212 */ /* 0x000fc600078e3cff */
[----:B------:R-:W-:Y:S01]  /*168a0*/  IMAD R7, R3, 0x8, R2 ;  /* 0x0000000803077824 */ /* 0x000fe200078e0202 */
[----:B------:R-:W-:Y:S01]  /*168b0*/  SHF.L.U32 R2, R4, 0x1f, RZ ;  /* 0x0000001f04027819 */ /* 0x000fe200000006ff */
[----:B-1----:R-:W-:Y:S06]  /*168c0*/  @!P0 BRA `(.L_x_1248) ;  /* 0x0000001000ec8947 */ /* 0x002fec0003800000 */
.L_x_1302:
[----:B------:R-:W2:Y:S02]  /*168d0*/  SYNCS.PHASECHK.TRANS64.TRYWAIT P0, [R7+URZ], R2 ;  /* 0x00000002070075a7 */ /* 0x000ea4000800017f */
[----:B--2---:R-:W-:Y:S05]  /*168e0*/  @!P0 BRA `(.L_x_1249) ;  /* 0x0000001000f88947 */ /* 0x004fea0003800000 */
.L_x_1303:
[----:B------:R-:W-:Y:S05]  /*168f0*/  @!P2 BRA `(.L_x_1250) ;  /* 0x000000000004a947 */ /* 0x000fea0003800000 */
[----:B------:R-:W-:Y:S01]  /*16900*/  BPT.TRAP 0x1 ;  /* 0x000000040000795c */ /* 0x000fe20000300000 */
.L_x_1250:
[----:B------:R-:W3:Y:S01]  /*16910*/  LDL.LU R4, [R1] ;  /* 0x0000000001047983 */ /* 0x000ee20000300800 */
[----:B------:R-:W-:-:S04]  /*16920*/  VIADD R0, R0, 0x28860 ;  /* 0x0002886000007836 */ /* 0x000fc80000000000 */
[----:B---3--:R-:W-:-:S04]  /*16930*/  IMAD R4, R4, 0x8, R0 ;  /* 0x0000000804047824 */ /* 0x008fc800078e0200 */
[----:B------:R-:W3:Y:S02]  /*16940*/  SYNCS.PHASECHK.TRANS64.TRYWAIT P0, [R4+URZ], R5 ;  /* 0x00000005040075a7 */ /* 0x000ee4000800017f */
[----:B---3--:R-:W-:Y:S05]  /*16950*/  @!P0 BRA `(.L_x_1251) ;  /* 0x0000001000f08947 */ /* 0x008fea0003800000 */
.L_x_1304:
[----:B------:R-:W-:-:S07]  /*16960*/  IMAD R3, R3, 0x8, R0 ;  /* 0x0000000803037824 */ /* 0x000fce00078e0200 */
.L_x_1252:
[----:B----4-:R4:W0:Y:S02]  /*16970*/  SYNCS.PHASECHK.TRANS64.TRYWAIT P0, [R3+URZ], R2 ;  /* 0x00000002030075a7 */ /* 0x010824000800017f */
[----:B0-----:R-:W-:Y:S05]  /*16980*/  @!P0 NANOSLEEP.SYNCS 0x989680 ;  /* 0x009896800000895d */ /* 0x001fea0003900000 */
[----:B------:R-:W0:Y:S02]  /*16990*/  @!P0 SYNCS.PHASECHK.TRANS64 P0, [R3+URZ], R2 ;  /* 0x00000002030085a7 */ /* 0x000e24000800007f */
[----:B0-----:R-:W-:Y:S05]  /*169a0*/  @!P0 BRA `(.L_x_1252) ;  /* 0xfffffffc00f08947 */ /* 0x001fea000383ffff */
.L_x_1245:
[----:B------:R-:W-:Y:S05]  /*169b0*/  BSYNC B0 ;  /* 0x0000000000007941 */ /* 0x000fea0003800000 */
.L_x_1244:
[----:B------:R-:W-:Y:S05]  /*169c0*/  EXIT ;  /* 0x000000000000794d */ /* 0x000fea0003800000 */
.L_x_1070:
[----:B0-----:R-:W-:-:S04]  /*169d0*/  IMAD.U32 R3, RZ, RZ, UR41 ;  /* 0x00000029ff037e24 */ /* 0x001fc8000f8e00ff */
[----:B------:R0:W1:Y:S03]  /*169e0*/  SYNCS.PHASECHK.TRANS64.TRYWAIT P1, [R3+URZ+0x28800], R0 ;  /* 0x02880000030075a7 */ /* 0x000066000802017f */
[----:B-1----:R-:W-:Y:S05]  /*169f0*/  @!P1 NANOSLEEP.SYNCS 0x989680 ;  /* 0x009896800000995d */ /* 0x002fea0003900000 */
[----:B------:R-:W1:Y:S02]  /*16a00*/  @!P1 SYNCS.PHASECHK.TRANS64 P1, [R3+URZ+0x28800], R0 ;  /* 0x02880000030095a7 */ /* 0x000e64000802007f */
[----:B-1----:R-:W-:Y:S05]  /*16a10*/  @!P1 BRA `(.L_x_1070) ;  /* 0xfffffffc00ec9947 */ /* 0x002fea000383ffff */
[----:B------:R-:W-:Y:S05]  /*16a20*/  BRA `(.L_x_1253) ;  /* 0xfffffeb000007947 */ /* 0x000fea000383ffff */
.L_x_1074:
[----:B-1----:R1:W2:Y:S02]  /*16a30*/  SYNCS.PHASECHK.TRANS64.TRYWAIT P2, [R7+URZ+0x28830], R0 ;  /* 0x02883000070075a7 */ /* 0x0022a4000804017f */
[----:B--2---:R-:W-:Y:S05]  /*16a40*/  @!P2 NANOSLEEP.SYNCS 0x989680 ;  /* 0x009896800000a95d */ /* 0x004fea0003900000 */
[----:B------:R-:W2:Y:S02]  /*16a50*/  @!P2 SYNCS.PHASECHK.TRANS64 P2, [R7+URZ+0x28830], R0 ;  /* 0x028830000700a5a7 */ /* 0x000ea4000804007f */
[----:B--2---:R-:W-:Y:S05]  /*16a60*/  @!P2 BRA `(.L_x_1074) ;  /* 0xfffffffc00f0a947 */ /* 0x004fea000383ffff */
[----:B------:R-:W-:Y:S05]  /*16a70*/  BRA `(.L_x_1073) ;  /* 0xfffffeb000247947 */ /* 0x000fea000383ffff */
.L_x_1090:
[----:B-1----:R-:W-:-:S04]  /*16a80*/  IMAD.U32 R8, RZ, RZ, UR6 ;  /* 0x00000006ff087e24 */ /* 0x002fc8000f8e00ff */
[----:B------:R1:W2:Y:S03]  /*16a90*/  SYNCS.PHASECHK.TRANS64.TRYWAIT P2, [R8+URZ+0x28830], R7 ;  /* 0x02883007080075a7 */ /* 0x0002a6000804017f */
[----:B--2---:R-:W-:Y:S05]  /*16aa0*/  @!P2 NANOSLEEP.SYNCS 0x989680 ;  /* 0x009896800000a95d */ /* 0x004fea0003900000 */
[----:B------:R-:W2:Y:S02]  /*16ab0*/  @!P2 SYNCS.PHASECHK.TRANS64 P2, [R8+URZ+0x28830], R7 ;  /* 0x028830070800a5a7 */ /* 0x000ea4000804007f */
[----:B--2---:R-:W-:Y:S05]  /*16ac0*/  @!P2 BRA `(.L_x_1090) ;  /* 0xfffffffc00eca947 */ /* 0x004fea000383ffff */
[----:B------:R-:W-:Y:S05]  /*16ad0*/  BRA `(.L_x_1087) ;  /* 0xfffffee800987947 */ /* 0x000fea000383ffff */
.L_x_1094:
[----:B-1----:R-:W-:-:S04]  /*16ae0*/  IMAD.U32 R8, RZ, RZ, UR6 ;  /* 0x00000006ff087e24 */ /* 0x002fc8000f8e00ff */
[----:B------:R1:W2:Y:S03]  /*16af0*/  SYNCS.PHASECHK.TRANS64.TRYWAIT P2, [R8+URZ+0x28850], R7 ;  /* 0x02885007080075a7 */ /* 0x0002a6000804017f */
[----:B--2---:R-:W-:Y:S05]  /*16b00*/  @!P2 NANOSLEEP.SYNCS 0x989680 ;  /* 0x009896800000a95d */ /* 0x004fea0003900000 */
[----:B------:R-:W2:Y:S02]  /*16b10*/  @!P2 SYNCS.PHASECHK.TRANS64 P2, [R8+URZ+0x28850], R7 ;  /* 0x028850070800a5a7 */ /* 0x000ea4000804007f */
[----:B--2---:R-:W-:Y:S05]  /*16b20*/  @!P2 BRA `(.L_x_1094) ;  /* 0xfffffffc00eca947 */ /* 0x004fea000383ffff */
[----:B------:R-:W-:Y:S05]  /*16b30*/  BRA `(.L_x_1091) ;  /* 0xfffffeec00607947 */ /* 0x000fea000383ffff */
.L_x_1111:
[----:B-1----:R-:W-:-:S04]  /*16b40*/  IMAD.U32 R6, RZ, RZ, UR6 ;  /* 0x00000006ff067e24 */ /* 0x002fc8000f8e00ff */
[----:B------:R1:W2:Y:S03]  /*16b50*/  SYNCS.PHASECHK.TRANS64.TRYWAIT P2, [R6+URZ+0x28830], R5 ;  /* 0x02883005060075a7 */ /* 0x0002a6000804017f */
[----:B--2---:R-:W-:Y:S05]  /*16b60*/  @!P2 NANOSLEEP.SYNCS 0x989680 ;  /* 0x009896800000a95d */ /* 0x004fea0003900000 */
[----:B------:R-:W2:Y:S02]  /*16b70*/  @!P2 SYNCS.PHASECHK.TRANS64 P2, [R6+URZ+0x28830], R5 ;  /* 0x028830050600a5a7 */ /* 0x000ea4000804007f */
[----:B--2---:R-:W-:Y:S05]  /*16b80*/  @!P2 BRA `(.L_x_1111) ;  /* 0xfffffffc00eca947 */ /* 0x004fea000383ffff */
[----:B------:R-:W-:Y:S05]  /*16b90*/  BRA `(.L_x_1108) ;  /* 0xffffff2400107947 */ /* 0x000fea000383ffff */
.L_x_1115:
[----:B-1----:R-:W-:-:S04]  /*16ba0*/  IMAD.U32 R6, RZ, RZ, UR6 ;  /* 0x00000006ff067e24 */ /* 0x002fc8000f8e00ff */
[----:B------:R1:W2:Y:S03]  /*16bb0*/  SYNCS.PHASECHK.TRANS64.TRYWAIT P2, [R6+URZ+0x28850], R5 ;  /* 0x02885005060075a7 */ /* 0x0002a6000804017f */
[----:B--2---:R-:W-:Y:S05]  /*16bc0*/  @!P2 NANOSLEEP.SYNCS 0x989680 ;  /* 0x009896800000a95d */ /* 0x004fea0003900000 */
[----:B------:R-:W2:Y:S02]  /*16bd0*/  @!P2 SYNCS.PHASECHK.TRANS64 P2, [R6+URZ+0x28850], R5 ;  /* 0x028850050600a5a7 */ /* 0x000ea4000804007f */
[----:B--2---:R-:W-:Y:S05]  /*16be0*/  @!P2 BRA `(.L_x_1115) ;  /* 0xfffffffc00eca947 */ /* 0x004fea000383ffff */
[----:B------:R-:W-:Y:S05]  /*16bf0*/  BRA `(.L_x_1112) ;  /* 0xffffff2400d87947 */ /* 0x000fea000383ffff */
.L_x_1121:
[----:B-1----:R-:W-:-:S04]  /*16c00*/  IMAD.U32 R6, RZ, RZ, UR6 ;  /* 0x00000006ff067e24 */ /* 0x002fc8000f8e00ff */
[----:B------:R1:W2:Y:S03]  /*16c10*/  SYNCS.PHASECHK.TRANS64.TRYWAIT P2, [R6+URZ+0x28830], R5 ;  /* 0x02883005060075a7 */ /* 0x0002a6000804017f */
[----:B--2---:R-:W-:Y:S05]  /*16c20*/  @!P2 NANOSLEEP.SYNCS 0x989680 ;  /* 0x009896800000a95d */ /* 0x004fea0003900000 */
[----:B------:R-:W2:Y:S02]  /*16c30*/  @!P2 SYNCS.PHASECHK.TRANS64 P2, [R6+URZ+0x28830], R5 ;  /* 0x028830050600a5a7 */ /* 0x000ea4000804007f */
[----:B--2---:R-:W-:Y:S05]  /*16c40*/  @!P2 BRA `(.L_x_1121) ;  /* 0xfffffffc00eca947 */ /* 0x004fea000383ffff */
[----:B------:R-:W-:Y:S05]  /*16c50*/  BRA `(.L_x_1118) ;  /* 0xffffff4c00087947 */ /* 0x000fea000383ffff */
.L_x_1125:
[----:B-1----:R-:W-:-:S04]  /*16c60*/  IMAD.U32 R6, RZ, RZ, UR6 ;  /* 0x00000006ff067e24 */ /* 0x002fc8000f8e00ff */
[----:B------:R1:W2:Y:S03]  /*16c70*/  SYNCS.PHASECHK.TRANS64.TRYWAIT P2, [R6+URZ+0x28850], R5 ;  /* 0x02885005060075a7 */ /* 0x0002a6000804017f */
[----:B--2---:R-:W-:Y:S05]  /*16c80*/  @!P2 NANOSLEEP.SYNCS 0x989680 ;  /* 0x009896800000a95d */ /* 0x004fea0003900000 */
[----:B------:R-:W2:Y:S02]  /*16c90*/  @!P2 SYNCS.PHASECHK.TRANS64 P2, [R6+URZ+0x28850], R5 ;  /* 0x028850050600a5a7 */ /* 0x000ea4000804007f */
[----:B--2---:R-:W-:Y:S05]  /*16ca0*/  @!P2 BRA `(.L_x_1125) ;  /* 0xfffffffc00eca947 */ /* 0x004fea000383ffff */
[----:B------:R-:W-:Y:S05]  /*16cb0*/  BRA `(.L_x_1122) ;  /* 0xffffff4c00d07947 */ /* 0x000fea000383ffff */
.L_x_1138:
[----:B-1----:R-:W-:-:S04]  /*16cc0*/  IMAD.U32 R9, RZ, RZ, UR5 ;  /* 0x00000005ff097e24 */ /* 0x002fc8000f8e00ff */
[----:B------:R1:W2:Y:S03]  /*16cd0*/  SYNCS.PHASECHK.TRANS64.TRYWAIT P0, [R9+URZ+0x28850], R0 ;  /* 0x02885000090075a7 */ /* 0x0002a6000800017f */
[----:B--2---:R-:W-:Y:S05]  /*16ce0*/  @!P0 NANOSLEEP.SYNCS 0x989680 ;  /* 0x009896800000895d */ /* 0x004fea0003900000 */
[----:B------:R-:W2:Y:S02]  /*16cf0*/  @!P0 SYNCS.PHASECHK.TRANS64 P0, [R9+URZ+0x28850], R0 ;  /* 0x02885000090085a7 */ /* 0x000ea4000800007f */
[----:B--2---:R-:W-:Y:S05]  /*16d00*/  @!P0 BRA `(.L_x_1138) ;  /* 0xfffffffc00ec8947 */ /* 0x004fea000383ffff */
[----:B------:R-:W-:Y:S05]  /*16d10*/  BRA `(.L_x_1137) ;  /* 0xffffff8000b47947 */ /* 0x000fea000383ffff */
.L_x_1186:
[----:B------:R-:W1:Y:S01]  /*16d20*/  S2R R9, SR_TID.X ;  /* 0x0000000000097919 */ /* 0x000e620000002100 */
[----:B------:R-:W-:Y:S01]  /*16d30*/  BSSY B0, `(.L_x_1254) ;  /* 0x000000a000007945 */ /* 0x000fe20003800000 */
[----:B------:R-:W-:Y:S02]  /*16d40*/  IMAD.MOV.U32 R12, RZ, RZ, RZ ;  /* 0x000000ffff0c7224 */ /* 0x000fe400078e00ff */
[----:B------:R-:W-:Y:S02]  /*16d50*/  IMAD.MOV.U32 R11, RZ, RZ, 0x1f ;  /* 0x0000001fff0b7424 */ /* 0x000fe400078e00ff */
[----:B------:R-:W-:Y:S01]  /*16d60*/  IMAD.MOV.U32 R15, RZ, RZ, -0x1 ;  /* 0xffffffffff0f7424 */ /* 0x000fe200078e00ff */
[----:B-1----:R-:W-:-:S04]  /*16d70*/  SHF.R.U32.HI R9, RZ, 0x5, R9 ;  /* 0x00000005ff097819 */ /* 0x002fc80000011609 */
[----:B------:R-:W-:-:S05]  /*16d80*/  LOP3.LUT R9, R9, 0x3, RZ, 0xc0, !PT ;  /* 0x0000000309097812 */ /* 0x000fca00078ec0ff */
[----:B0-----:R-:W-:-:S07]  /*16d90*/  IMAD.MOV.U32 R13, RZ, RZ, R9 ;  /* 0x000000ffff0d7224 */ /* 0x001fce00078e0009 */
[----:B------:R-:W-:Y:S05]  /*16da0*/  WARPSYNC.COLLECTIVE R15, `(.L_x_1255) ;  /* 0x000000000f087348 */ /* 0x000fea0003c00000 */
[----:B------:R0:W1:Y:S02]  /*16db0*/  SHFL.IDX P6, R14, R13, R12, R11 ;  /* 0x0000000c0d0e7389 */ /* 0x00006400000c000b */
[----:B01----:R-:W-:Y:S01]  /*16dc0*/  ENDCOLLECTIVE ;  /* 0x000000000000791b */ /* 0x003fe20003800000 */
.L_x_1255:
[----:B------:R-:W-:Y:S05]  /*16dd0*/  BSYNC B0 ;  /* 0x0000000000007941 */ /* 0x000fea0003800000 */
.L_x_1254:
[----:B------:R-:W-:Y:S05]  /*16de0*/  BRA `(.L_x_1256) ;  /* 0xffffffc400d07947 */ /* 0x000fea000383ffff */
.L_x_1187:
[----:B------:R-:W-:Y:S01]  /*16df0*/  BSSY B0, `(.L_x_1257) ;  /* 0x0000006000007945 */ /* 0x000fe20003800000 */
[----:B------:R-:W-:-:S07]  /*16e00*/  IMAD.MOV.U32 R15, RZ, RZ, -0x1 ;  /* 0xffffffffff0f7424 */ /* 0x000fce00078e00ff */
[----:B0-----:R-:W-:Y:S05]  /*16e10*/  WARPSYNC.COLLECTIVE R15, `(.L_x_1258) ;  /* 0x000000000f0c7348 */ /* 0x001fea0003c00000 */
[----:B------:R-:W-:Y:S02]  /*16e20*/  ELECT P6, UR62, PT ;  /* 0x00000000003e782f */ /* 0x000fe400038c0000 */
[----:B------:R-:W-:Y:S01]  /*16e30*/  MOV R14, UR62 ;  /* 0x0000003e000e7c02 */ /* 0x000fe20008000f00 */
[----:B0-----:R-:W-:Y:S10]  /*16e40*/  ENDCOLLECTIVE ;  /* 0x000000000000791b */ /* 0x001ff40003800000 */
.L_x_1258:
[----:B------:R-:W-:Y:S05]  /*16e50*/  BSYNC B0 ;  /* 0x0000000000007941 */ /* 0x000fea0003800000 */
.L_x_1257:
[----:B------:R-:W-:Y:S05]  /*16e60*/  BRA `(.L_x_1259) ;  /* 0xffffffc400c07947 */ /* 0x000fea000383ffff */
.L_x_1190:
[----:B-1----:R1:W2:Y:S02]  /*16e70*/  SYNCS.PHASECHK.TRANS64.TRYWAIT P0, [R9+URZ+0x28840], R10 ;  /* 0x0288400a090075a7 */ /* 0x0022a4000800017f */
[----:B--2---:R-:W-:Y:S05]  /*16e80*/  @!P0 NANOSLEEP.SYNCS 0x989680 ;  /* 0x009896800000895d */ /* 0x004fea0003900000 */
[----:B------:R-:W2:Y:S02]  /*16e90*/  @!P0 SYNCS.PHASECHK.TRANS64 P0, [R9+URZ+0x28840], R10 ;  /* 0x0288400a090085a7 */ /* 0x000ea4000800007f */
[----:B--2---:R-:W-:Y:S05]  /*16ea0*/  @!P0 BRA `(.L_x_1190) ;  /* 0xfffffffc00f08947 */ /* 0x004fea000383ffff */
[----:B------:R-:W-:Y:S05]  /*16eb0*/  BRA `(.L_x_1260) ;  /* 0xffffffc800287947 */ /* 0x000fea000383ffff */
.L_x_1193:
        /* <DEDUP_REMOVED lines=8> */
.L_x_1201:
[----:B0-----:R0:W1:Y:S02]  /*16f40*/  SYNCS.PHASECHK.TRANS64.TRYWAIT P0, [R2+URZ+0x28840], R3 ;  /* 0x02884003020075a7 */ /* 0x001064000800017f */
[----:B-1----:R-:W-:Y:S05]  /*16f50*/  @!P0 NANOSLEEP.SYNCS 0x989680 ;  /* 0x009896800000895d */ /* 0x002fea0003900000 */
[----:B------:R-:W1:Y:S02]  /*16f60*/  @!P0 SYNCS.PHASECHK.TRANS64 P0, [R2+URZ+0x28840], R3 ;  /* 0x02884003020085a7 */ /* 0x000e64000800007f */
[----:B-1----:R-:W-:Y:S05]  /*16f70*/  @!P0 BRA `(.L_x_1201) ;  /* 0xfffffffc00f08947 */ /* 0x002fea000383ffff */
[----:B------:R-:W-:Y:S05]  /*16f80*/  BRA `(.L_x_1262) ;  /* 0xffffffcc00f87947 */ /* 0x000fea000383ffff */
.L_x_1203:
[----:B0-----:R0:W1:Y:S02]  /*16f90*/  SYNCS.PHASECHK.TRANS64.TRYWAIT P0, [R3+URZ+0x60], R2 ;  /* 0x00006002030075a7 */ /* 0x001064000800017f */
[----:B-1----:R-:W-:Y:S05]  /*16fa0*/  @!P0 NANOSLEEP.SYNCS 0x989680 ;  /* 0x009896800000895d */ /* 0x002fea0003900000 */
[----:B------:R-:W1:Y:S02]  /*16fb0*/  @!P0 SYNCS.PHASECHK.TRANS64 P0, [R3+URZ+0x60], R2 ;  /* 0x00006002030085a7 */ /* 0x000e64000800007f */
[----:B-1----:R-:W-:Y:S05]  /*16fc0*/  @!P0 BRA `(.L_x_1203) ;  /* 0xfffffffc00f08947 */ /* 0x002fea000383ffff */
[----:B------:R-:W-:Y:S05]  /*16fd0*/  BRA `(.L_x_1263) ;  /* 0xffffffd000947947 */ /* 0x000fea000383ffff */
.L_x_1208:
[----:B-1----:R1:W2:Y:S02]  /*16fe0*/  SYNCS.PHASECHK.TRANS64.TRYWAIT P0, [R2+URZ+0x28840], R3 ;  /* 0x02884003020075a7 */ /* 0x0022a4000800017f */
[----:B--2---:R-:W-:Y:S05]  /*16ff0*/  @!P0 NANOSLEEP.SYNCS 0x989680 ;  /* 0x009896800000895d */ /* 0x004fea0003900000 */
[----:B------:R-:W2:Y:S02]  /*17000*/  @!P0 SYNCS.PHASECHK.TRANS64 P0, [R2+URZ+0x28840], R3 ;  /* 0x02884003020085a7 */ /* 0x000ea4000800007f */
[----:B--2---:R-:W-:Y:S05]  /*17010*/  @!P0 BRA `(.L_x_1208) ;  /* 0xfffffffc00f08947 */ /* 0x004fea000383ffff */
[----:B------:R-:W-:Y:S05]  /*17020*/  BRA `(.L_x_1264) ;  /* 0xffffffd400fc7947 */ /* 0x000fea000383ffff */
.L_x_1210:
[----:B0-----:R0:W1:Y:S02]  /*17030*/  SYNCS.PHASECHK.TRANS64.TRYWAIT P1, [R2+URZ+0x60], R3 ;  /* 0x00006003020075a7 */ /* 0x001064000802017f */
[----:B-1----:R-:W-:Y:S05]  /*17040*/  @!P1 NANOSLEEP.SYNCS 0x989680 ;  /* 0x009896800000995d */ /* 0x002fea0003900000 */
[----:B------:R-:W1:Y:S02]  /*17050*/  @!P1 SYNCS.PHASECHK.TRANS64 P1, [R2+URZ+0x60], R3 ;  /* 0x00006003020095a7 */ /* 0x000e64000802007f */
[----:B-1----:R-:W-:Y:S05]  /*17060*/  @!P1 BRA `(.L_x_1210) ;  /* 0xfffffffc00f09947 */ /* 0x002fea000383ffff */
[----:B------:R-:W-:Y:S05]  /*17070*/  BRA `(.L_x_1265) ;  /* 0xffffffd800987947 */ /* 0x000fea000383ffff */
.L_x_1215:
[----:B--2---:R2:W3:Y:S02]  /*17080*/  SYNCS.PHASECHK.TRANS64.TRYWAIT P0, [R2+URZ+0x28840], R3 ;  /* 0x02884003020075a7 */ /* 0x0044e4000800017f */
[----:B---3--:R-:W-:Y:S05]  /*17090*/  @!P0 NANOSLEEP.SYNCS 0x989680 ;  /* 0x009896800000895d */ /* 0x008fea0003900000 */
[----:B------:R-:W3:Y:S02]  /*170a0*/  @!P0 SYNCS.PHASECHK.TRANS64 P0, [R2+URZ+0x28840], R3 ;  /* 0x02884003020085a7 */ /* 0x000ee4000800007f */
[----:B---3--:R-:W-:Y:S05]  /*170b0*/  @!P0 BRA `(.L_x_1215) ;  /* 0xfffffffc00f08947 */ /* 0x008fea000383ffff */
[----:B------:R-:W-:Y:S05]  /*170c0*/  BRA `(.L_x_1266) ;  /* 0xffffffdc00b87947 */ /* 0x000fea000383ffff */
.L_x_1217:
[----:B0-----:R0:W1:Y:S02]  /*170d0*/  SYNCS.PHASECHK.TRANS64.TRYWAIT P1, [R2+URZ+0x60], R9 ;  /* 0x00006009020075a7 */ /* 0x001064000802017f */
[----:B-1----:R-:W-:Y:S05]  /*170e0*/  @!P1 NANOSLEEP.SYNCS 0x989680 ;  /* 0x009896800000995d */ /* 0x002fea0003900000 */
[----:B------:R-:W1:Y:S02]  /*170f0*/  @!P1 SYNCS.PHASECHK.TRANS64 P1, [R2+URZ+0x60], R9 ;  /* 0x00006009020095a7 */ /* 0x000e64000802007f */
[----:B-1----:R-:W-:Y:S05]  /*17100*/  @!P1 BRA `(.L_x_1217) ;  /* 0xfffffffc00f09947 */ /* 0x002fea000383ffff */
[----:B------:R-:W-:Y:S05]  /*17110*/  BRA `(.L_x_1267) ;  /* 0xffffffe000547947 */ /* 0x000fea000383ffff */
.L_x_1224:
[----:B-1----:R1:W2:Y:S02]  /*17120*/  SYNCS.PHASECHK.TRANS64.TRYWAIT P0, [R3+URZ+0x28860], R0 ;  /* 0x02886000030075a7 */ /* 0x0022a4000800017f */
[----:B--2---:R-:W-:Y:S05]  /*17130*/  @!P0 NANOSLEEP.SYNCS 0x989680 ;  /* 0x009896800000895d */ /* 0x004fea0003900000 */
[----:B------:R-:W2:Y:S02]  /*17140*/  @!P0 SYNCS.PHASECHK.TRANS64 P0, [R3+URZ+0x28860], R0 ;  /* 0x02886000030085a7 */ /* 0x000ea4000800007f */
[----:B--2---:R-:W-:Y:S05]  /*17150*/  @!P0 BRA `(.L_x_1224) ;  /* 0xfffffffc00f08947 */ /* 0x004fea000383ffff */
[----:B------:R-:W-:Y:S05]  /*17160*/  BRA `(.L_x_1268) ;  /* 0xffffffe4005c7947 */ /* 0x000fea000383ffff */
.L_x_1226:
        /* <DEDUP_REMOVED lines=8> */
.L_x_1270:
[----:B------:R-:W-:Y:S05]  /*171f0*/  BSYNC B0 ;  /* 0x0000000000007941 */ /* 0x000fea0003800000 */
.L_x_1269:
        /* <DEDUP_REMOVED lines=8> */
.L_x_1271:
[----:B------:R-:W-:Y:S01]  /*17280*/  IMAD.MOV.U32 R7, RZ, RZ, R14 ;  /* 0x000000ffff077224 */ /* 0x000fe200078e000e */
[----:B------:R-:W-:Y:S06]  /*17290*/  BRA `(.L_x_1272) ;  /* 0xffffffe400e47947 */ /* 0x000fec000383ffff */
.L_x_1229:
[----:B------:R-:W-:Y:S01]  /*172a0*/  BSSY B0, `(.L_x_1273) ;  /* 0x0000008000007945 */ /* 0x000fe20003800000 */
[----:B0----5:R-:W-:Y:S02]  /*172b0*/  IMAD.MOV.U32 R13, RZ, RZ, R17 ;  /* 0x000000ffff0d7224 */ /* 0x021fe400078e0011 */
[----:B------:R-:W-:Y:S02]  /*172c0*/  IMAD.MOV.U32 R12, RZ, RZ, 0x1 ;  /* 0x00000001ff0c7424 */ /* 0x000fe400078e00ff */
[----:B------:R-:W-:Y:S02]  /*172d0*/  IMAD.MOV.U32 R11, RZ, RZ, RZ ;  /* 0x000000ffff0b7224 */ /* 0x000fe400078e00ff */
[----:B------:R-:W-:-:S07]  /*172e0*/  IMAD.MOV.U32 R15, RZ, RZ, -0x1 ;  /* 0xffffffffff0f7424 */ /* 0x000fce00078e00ff */
[----:B-1234-:R-:W-:Y:S05]  /*172f0*/  WARPSYNC.COLLECTIVE R15, `(.L_x_1274) ;  /* 0x000000000f087348 */ /* 0x01efea0003c00000 */
[----:B------:R0:W0:Y:S02]  /*17300*/  SHFL.UP P6, R14, R13, R12, R11 ;  /* 0x0400000c0d0e7389 */ /* 0x00002400000c000b */
[----:B01234-:R-:W-:Y:S01]  /*17310*/  ENDCOLLECTIVE ;  /* 0x000000000000791b */ /* 0x01ffe20003800000 */
.L_x_1274:
[----:B------:R-:W-:Y:S05]  /*17320*/  BSYNC B0 ;  /* 0x0000000000007941 */ /* 0x000fea0003800000 */
.L_x_1273:
        /* <DEDUP_REMOVED lines=10> */
.L_x_1275:
        /* <DEDUP_REMOVED lines=8> */
.L_x_1276:
        /* <DEDUP_REMOVED lines=8> */
.L_x_1277:
        /* <DEDUP_REMOVED lines=8> */
.L_x_1278:
        /* <DEDUP_REMOVED lines=8> */
.L_x_1279:
[----:B------:R-:W-:Y:S05]  /*175d0*/  BRA `(.L_x_1280) ;  /* 0xffffffe400a87947 */ /* 0x000fea000383ffff */
.L_x_1234:
[----:B------:R-:W-:Y:S01]  /*175e0*/  BSSY B0, `(.L_x_1281) ;  /* 0x0000008000007945 */ /* 0x000fe20003800000 */
[----:B-----5:R-:W-:Y:S02]  /*175f0*/  IMAD.MOV.U32 R13, RZ, RZ, R17 ;  /* 0x000000ffff0d7224 */ /* 0x020fe400078e0011 */
[----:B------:R-:W-:Y:S02]  /*17600*/  IMAD.MOV.U32 R12, RZ, RZ, 0x1 ;  /* 0x00000001ff0c7424 */ /* 0x000fe400078e00ff */
[----:B------:R-:W-:Y:S02]  /*17610*/  IMAD.MOV.U32 R11, RZ, RZ, RZ ;  /* 0x000000ffff0b7224 */ /* 0x000fe400078e00ff */
[----:B------:R-:W-:-:S07]  /*17620*/  IMAD.MOV.U32 R15, RZ, RZ, -0x1 ;  /* 0xffffffffff0f7424 */ /* 0x000fce00078e00ff */
[----:B0-2---:R-:W-:Y:S05]  /*17630*/  WARPSYNC.COLLECTIVE R15, `(.L_x_1282) ;  /* 0x000000000f087348 */ /* 0x005fea0003c00000 */
[----:B------:R1:W3:Y:S02]  /*17640*/  SHFL.UP P6, R14, R13, R12, R11 ;  /* 0x0400000c0d0e7389 */ /* 0x0002e400000c000b */
[----:B0123--:R-:W-:Y:S01]  /*17650*/  ENDCOLLECTIVE ;  /* 0x000000000000791b */ /* 0x00ffe20003800000 */
.L_x_1282:
[----:B------:R-:W-:Y:S05]  /*17660*/  BSYNC B0 ;  /* 0x0000000000007941 */ /* 0x000fea0003800000 */
.L_x_1281:
        /* <DEDUP_REMOVED lines=10> */
.L_x_1283:
        /* <DEDUP_REMOVED lines=8> */
.L_x_1284:
        /* <DEDUP_REMOVED lines=8> */
.L_x_1285:
        /* <DEDUP_REMOVED lines=8> */
.L_x_1286:
        /* <DEDUP_REMOVED lines=8> */
.L_x_1287:
[----:B------:R-:W-:Y:S05]  /*17910*/  BRA `(.L_x_1288) ;  /* 0xffffffe4008c7947 */ /* 0x000fea000383ffff */
.L_x_1236:
[----:B------:R-:W-:Y:S01]  /*17920*/  BSSY B0, `(.L_x_1289) ;  /* 0x0000006000007945 */ /* 0x000fe20003800000 */
[----:B------:R-:W-:Y:S01]  /*17930*/  PLOP3.LUT P6, PT, P6, PT, PT, 0x8, 0x0 ;  /* 0x000000000000781c */ /* 0x000fe200037ce170 */
[----:B------:R-:W-:-:S12]  /*17940*/  IMAD.MOV.U32 R15, RZ, RZ, -0x1 ;  /* 0xffffffffff0f7424 */ /* 0x000fd800078e00ff */
[----:B0-----:R-:W-:Y:S05]  /*17950*/  WARPSYNC.COLLECTIVE R15, `(.L_x_1290) ;  /* 0x000000000f087348 */ /* 0x001fea0003c00000 */
[----:B------:R-:W-:Y:S01]  /*17960*/  VOTE.ANY R14, PT, P6 ;  /* 0x00000000000e7806 */ /* 0x000fe200030e0100 */
[----:B0-----:R-:W-:Y:S06]  /*17970*/  ENDCOLLECTIVE ;  /* 0x000000000000791b */ /* 0x001fec0003800000 */
.L_x_1290:
[----:B------:R-:W-:Y:S05]  /*17980*/  BSYNC B0 ;  /* 0x0000000000007941 */ /* 0x000fea0003800000 */
.L_x_1289:
        /* <DEDUP_REMOVED lines=9> */
.L_x_1291:
[----:B------:R-:W-:Y:S01]  /*17a20*/  IMAD.MOV.U32 R17, RZ, RZ, R14 ;  /* 0x000000ffff117224 */ /* 0x000fe200078e000e */
[----:B------:R-:W-:Y:S06]  /*17a30*/  BRA `(.L_x_1292) ;  /* 0xffffffe4007c7947 */ /* 0x000fec000383ffff */
.L_x_1238:
[----:B------:R-:W-:Y:S01]  /*17a40*/  BSSY B0, `(.L_x_1293) ;  /* 0x0000007000007945 */ /* 0x000fe20003800000 */
[----:B------:R-:W-:Y:S02]  /*17a50*/  IMAD.MOV.U32 R13, RZ, RZ, R2 ;  /* 0x000000ffff0d7224 */ /* 0x000fe400078e0002 */
[----:B------:R-:W-:Y:S02]  /*17a60*/  IMAD.MOV.U32 R11, RZ, RZ, 0x1f ;  /* 0x0000001fff0b7424 */ /* 0x000fe400078e00ff */
[----:B------:R-:W-:-:S07]  /*17a70*/  IMAD.MOV.U32 R15, RZ, RZ, -0x1 ;  /* 0xffffffffff0f7424 */ /* 0x000fce00078e00ff */
[----:B012---:R-:W-:Y:S05]  /*17a80*/  WARPSYNC.COLLECTIVE R15, `(.L_x_1294) ;  /* 0x000000000f087348 */ /* 0x007fea0003c00000 */
[----:B------:R3:W4:Y:S02]  /*17a90*/  SHFL.IDX P6, R14, R13, R12, R11 ;  /* 0x0000000c0d0e7389 */ /* 0x00072400000c000b */
[----:B01234-:R-:W-:Y:S01]  /*17aa0*/  ENDCOLLECTIVE ;  /* 0x000000000000791b */ /* 0x01ffe20003800000 */
.L_x_1294:
[----:B------:R-:W-:Y:S05]  /*17ab0*/  BSYNC B0 ;  /* 0x0000000000007941 */ /* 0x000fea0003800000 */
.L_x_1293:
[----:B------:R-:W-:Y:S01]  /*17ac0*/  IMAD.MOV.U32 R7, RZ, RZ, R14 ;  /* 0x000000ffff077224 */ /* 0x000fe200078e000e */
[----:B------:R-:W-:Y:S06]  /*17ad0*/  BRA `(.L_x_1237) ;  /* 0xffffffe400707947 */ /* 0x000fec000383ffff */
.L_x_1242:
[----:B-1----:R1:W2:Y:S02]  /*17ae0*/  SYNCS.PHASECHK.TRANS64.TRYWAIT P0, [R0+URZ+0x28820], R3 ;  /* 0x02882003000075a7 */ /* 0x0022a4000800017f */
[----:B--2---:R-:W-:Y:S05]  /*17af0*/  @!P0 NANOSLEEP.SYNCS 0x989680 ;  /* 0x009896800000895d */ /* 0x004fea0003900000 */
[----:B------:R-:W2:Y:S02]  /*17b00*/  @!P0 SYNCS.PHASECHK.TRANS64 P0, [R0+URZ+0x28820], R3 ;  /* 0x02882003000085a7 */ /* 0x000ea4000800007f */
[----:B--2---:R-:W-:Y:S05]  /*17b10*/  @!P0 BRA `(.L_x_1242) ;  /* 0xfffffffc00f08947 */ /* 0x004fea000383ffff */
[----:B------:R-:W-:Y:S05]  /*17b20*/  BRA `(.L_x_1295) ;  /* 0xffffffe800e47947 */ /* 0x000fea000383ffff */
.L_x_1243:
[----:B------:R-:W2:Y:S01]  /*17b30*/  S2R R2, SR_TID.X ;  /* 0x0000000000027919 */ /* 0x000ea20000002100 */
[----:B------:R-:W-:Y:S01]  /*17b40*/  BSSY B0, `(.L_x_1296) ;  /* 0x000000a000007945 */ /* 0x000fe20003800000 */
[----:B------:R-:W-:Y:S02]  /*17b50*/  IMAD.MOV.U32 R12, RZ, RZ, RZ ;  /* 0x000000ffff0c7224 */ /* 0x000fe400078e00ff */
[----:B------:R-:W-:Y:S02]  /*17b60*/  IMAD.MOV.U32 R11, RZ, RZ, 0x1f ;  /* 0x0000001fff0b7424 */ /* 0x000fe400078e00ff */
[----:B------:R-:W-:Y:S01]  /*17b70*/  IMAD.MOV.U32 R15, RZ, RZ, -0x1 ;  /* 0xffffffffff0f7424 */ /* 0x000fe200078e00ff */
[----:B--2---:R-:W-:-:S04]  /*17b80*/  SHF.R.U32.HI R2, RZ, 0x5, R2 ;  /* 0x00000005ff027819 */ /* 0x004fc80000011602 */
[----:B------:R-:W-:-:S05]  /*17b90*/  LOP3.LUT R2, R2, 0x3, RZ, 0xc0, !PT ;  /* 0x0000000302027812 */ /* 0x000fca00078ec0ff */
[----:B0-----:R-:W-:-:S07]  /*17ba0*/  IMAD.MOV.U32 R13, RZ, RZ, R2 ;  /* 0x000000ffff0d7224 */ /* 0x001fce00078e0002 */
[----:B-1----:R-:W-:Y:S05]  /*17bb0*/  WARPSYNC.COLLECTIVE R15, `(.L_x_1297) ;  /* 0x000000000f087348 */ /* 0x002fea0003c00000 */
[----:B------:R0:W2:Y:S02]  /*17bc0*/  SHFL.IDX P6, R14, R13, R12, R11 ;  /* 0x0000000c0d0e7389 */ /* 0x0000a400000c000b */
[----:B012---:R-:W-:Y:S01]  /*17bd0*/  ENDCOLLECTIVE ;  /* 0x000000000000791b */ /* 0x007fe20003800000 */
.L_x_1297:
[----:B------:R-:W-:Y:S05]  /*17be0*/  BSYNC B0 ;  /* 0x0000000000007941 */ /* 0x000fea0003800000 */
.L_x_1296:
[----:B------:R-:W-:Y:S05]  /*17bf0*/  BRA `(.L_x_1298) ;  /* 0xffffffe800cc7947 */ /* 0x000fea000383ffff */
.L_x_1246:
[----:B------:R-:W-:Y:S01]  /*17c00*/  BSSY B1, `(.L_x_1299) ;  /* 0x0000006000017945 */ /* 0x000fe20003800000 */
[----:B------:R-:W-:-:S07]  /*17c10*/  IMAD.MOV.U32 R15, RZ, RZ, -0x1 ;  /* 0xffffffffff0f7424 */ /* 0x000fce00078e00ff */
[----:B012---:R-:W-:Y:S05]  /*17c20*/  WARPSYNC.COLLECTIVE R15, `(.L_x_1300) ;  /* 0x000000000f0c7348 */ /* 0x007fea0003c00000 */
[----:B------:R-:W-:Y:S02]  /*17c30*/  ELECT P6, UR62, PT ;  /* 0x00000000003e782f */ /* 0x000fe400038c0000 */
[----:B------:R-:W-:Y:S01]  /*17c40*/  MOV R14, UR62 ;  /* 0x0000003e000e7c02 */ /* 0x000fe20008000f00 */
[----:B012---:R-:W-:Y:S10]  /*17c50*/  ENDCOLLECTIVE ;  /* 0x000000000000791b */ /* 0x007ff40003800000 */
.L_x_1300:
[----:B------:R-:W-:Y:S05]  /*17c60*/  BSYNC B1 ;  /* 0x0000000000017941 */ /* 0x000fea0003800000 */
.L_x_1299:
[----:B------:R-:W-:Y:S05]  /*17c70*/  BRA `(.L_x_1301) ;  /* 0xffffffe800c47947 */ /* 0x000fea000383ffff */
.L_x_1248:
[----:B-1----:R1:W2:Y:S02]  /*17c80*/  SYNCS.PHASECHK.TRANS64.TRYWAIT P0, [R6+URZ], R5 ;  /* 0x00000005060075a7 */ /* 0x0022a4000800017f */
[----:B--2---:R-:W-:Y:S05]  /*17c90*/  @!P0 NANOSLEEP.SYNCS 0x989680 ;  /* 0x009896800000895d */ /* 0x004fea0003900000 */
[----:B------:R-:W2:Y:S02]  /*17ca0*/  @!P0 SYNCS.PHASECHK.TRANS64 P0, [R6+URZ], R5 ;  /* 0x00000005060085a7 */ /* 0x000ea4000800007f */
[----:B--2---:R-:W-:Y:S05]  /*17cb0*/  @!P0 BRA `(.L_x_1248) ;  /* 0xfffffffc00f08947 */ /* 0x004fea000383ffff */
[----:B------:R-:W-:Y:S05]  /*17cc0*/  BRA `(.L_x_1302) ;  /* 0xffffffec00007947 */ /* 0x000fea000383ffff */
.L_x_1249:
[----:B--2---:R2:W3:Y:S02]  /*17cd0*/  SYNCS.PHASECHK.TRANS64.TRYWAIT P0, [R7+URZ], R2 ;  /* 0x00000002070075a7 */ /* 0x0044e4000800017f */
[----:B---3--:R-:W-:Y:S05]  /*17ce0*/  @!P0 NANOSLEEP.SYNCS 0x989680 ;  /* 0x009896800000895d */ /* 0x008fea0003900000 */
[----:B------:R-:W3:Y:S02]  /*17cf0*/  @!P0 SYNCS.PHASECHK.TRANS64 P0, [R7+URZ], R2 ;  /* 0x00000002070085a7 */ /* 0x000ee4000800007f */
[----:B---3--:R-:W-:Y:S05]  /*17d00*/  @!P0 BRA `(.L_x_1249) ;  /* 0xfffffffc00f08947 */ /* 0x008fea000383ffff */
[----:B------:R-:W-:Y:S05]  /*17d10*/  BRA `(.L_x_1303) ;  /* 0xffffffe800f47947 */ /* 0x000fea000383ffff */
.L_x_1251:
[----:B---3--:R3:W4:Y:S02]  /*17d20*/  SYNCS.PHASECHK.TRANS64.TRYWAIT P0, [R4+URZ], R5 ;  /* 0x00000005040075a7 */ /* 0x008724000800017f */
[----:B----4-:R-:W-:Y:S05]  /*17d30*/  @!P0 NANOSLEEP.SYNCS 0x989680 ;  /* 0x009896800000895d */ /* 0x010fea0003900000 */
[----:B------:R-:W4:Y:S02]  /*17d40*/  @!P0 SYNCS.PHASECHK.TRANS64 P0, [R4+URZ], R5 ;  /* 0x00000005040085a7 */ /* 0x000f24000800007f */
[----:B----4-:R-:W-:Y:S05]  /*17d50*/  @!P0 BRA `(.L_x_1251) ;  /* 0xfffffffc00f08947 */ /* 0x010fea000383ffff */
[----:B------:R-:W-:Y:S05]  /*17d60*/  BRA `(.L_x_1304) ;  /* 0xffffffe800fc7947 */ /* 0x000fea000383ffff */
.L_x_1305:
        /* <DEDUP_REMOVED lines=9> */
.L_x_2731:


//--------------------- .text._ZN7cutlass13device_kernelIN5flash11enable_sm90INS1_16FlashAttnFwdSm90INS1_25CollectiveMainloopFwdSm90ILi2EN4cute5tupleIJNS5_1CILi1EEES8_S8_EEENS6_IJNS7_ILi128EEESA_SA_EEELi128ENS_10bfloat16_tEfNS_4arch4Sm90ELb0ELb1ELb1ELb1ELb0ELb1ELb0ELb1ELb1ELb0ELb0ELb0EEENS1_21CollectiveEpilogueFwdISB_S9_SC_SE_Li256ELb1ELb0ELb0ELb0EEENS1_36VarlenDynamicPersistentTileSchedulerILi128ELi128ELi256ELi32ELb0ELb0ELb1ELb1ELb0ELb1EEEEEEEEEvNT_6ParamsE --------------------------
	.section	.text._ZN7cutlass13device_kernelIN5flash11enable_sm90INS1_16FlashAttnFwdSm90INS1_25CollectiveMainloopFwdSm90ILi2EN4cute5tupleIJNS5_1CILi1EEES8_S8_EEENS6_IJNS7_ILi128EEESA_SA_EEELi128ENS_10bfloat16_tEfNS_4arch4Sm90ELb0ELb1ELb1ELb1ELb0ELb1ELb0ELb1ELb1ELb0ELb0ELb0EEENS1_21CollectiveEpilogueFwdISB_S9_SC_SE_Li256ELb1ELb0ELb0ELb0EEENS1_36VarlenDynamicPersistentTileSchedulerILi128ELi128ELi256ELi32ELb0ELb0ELb1ELb1ELb0ELb1EEEEEEEEEvNT_6ParamsE,"ax",@progbits
	.align	128
.text._ZN7cutlass13device_kernelIN5flash11enable_sm90INS1_16FlashAttnFwdSm90INS1_25CollectiveMainloopFwdSm90ILi2EN4cute5tupleIJNS5_1CILi1EEES8_S8_EEENS6_IJNS7_ILi128EEESA_SA_EEELi128ENS_10bfloat16_tEfNS_4arch4Sm90ELb0ELb1ELb1ELb1ELb0ELb1ELb0ELb1ELb1ELb0ELb0ELb0EEENS1_21CollectiveEpilogueFwdISB_S9_SC_SE_Li256ELb1ELb0ELb0ELb0EEENS1_36VarlenDynamicPersistentTileSchedulerILi128ELi128ELi256ELi32ELb0ELb0ELb1ELb1ELb0ELb1EEEEEEEEEvNT_6ParamsE:
        .type           _ZN7cutlass13device_kernelIN5flash11enable_sm90INS1_16FlashAttnFwdSm90INS1_25CollectiveMainloopFwdSm90ILi2EN4cute5tupleIJNS5_1CILi1EEES8_S8_EEENS6_IJNS7_ILi128EEESA_SA_EEELi128ENS_10bfloat16_tEfNS_4arch4Sm90ELb0ELb1ELb1ELb1ELb0ELb1ELb0ELb1ELb1ELb0ELb0ELb0EEENS1_21CollectiveEpilogueFwdISB_S9_SC_SE_Li256ELb1ELb0ELb0ELb0EEENS1_36VarlenDynamicPersistentTileSchedulerILi128ELi128ELi256ELi32ELb0ELb0ELb1ELb1ELb0ELb1EEEEEEEEEvNT_6ParamsE,@function
        .size           _ZN7cutlass13device_kernelIN5flash11enable_sm90INS1_16FlashAttnFwdSm90INS1_25CollectiveMainloopFwdSm90ILi2EN4cute5tupleIJNS5_1CILi1EEES8_S8_EEENS6_IJNS7_ILi128EEESA_SA_EEELi128ENS_10bfloat16_tEfNS_4arch4Sm90ELb0ELb1ELb1ELb1ELb0ELb1ELb0ELb1ELb1ELb0ELb0ELb0EEENS1_21CollectiveEpilogueFwdISB_S9_SC_SE_Li256ELb1ELb0ELb0ELb0EEENS1_36VarlenDynamicPersistentTileSchedulerILi128ELi128ELi256ELi32ELb0ELb0ELb1ELb1ELb0ELb1EEEEEEEEEvNT_6ParamsE,(.L_x_2732 - _ZN7cutlass13device_kernelIN5flash11enable_sm90INS1_16FlashAttnFwdSm90INS1_25CollectiveMainloopFwdSm90ILi2EN4cute5tupleIJNS5_1CILi1EEES8_S8_EEENS6_IJNS7_ILi128EEESA_SA_EEELi128ENS_10bfloat16_tEfNS_4arch4Sm90ELb0ELb1ELb1ELb1ELb0ELb1ELb0ELb1ELb1ELb0ELb0ELb0EEENS1_21CollectiveEpilogueFwdISB_S9_SC_SE_Li256ELb1ELb0ELb0ELb0EEENS1_36VarlenDynamicPersistentTileSchedulerILi128ELi128ELi256ELi32ELb0ELb0ELb1ELb1ELb0ELb1EEEEEEEEEvNT_6ParamsE)
        .other          _ZN7cutlass13device_kernelIN5flash11enable_sm90INS1_16FlashAttnFwdSm90INS1_25CollectiveMainloopFwdSm90ILi2EN4cute5tupleIJNS5_1CILi1EEES8_S8_EEENS6_IJNS7_ILi128EEESA_SA_EEELi128ENS_10bfloat16_tEfNS_4arch4Sm90ELb0ELb1ELb1ELb1ELb0ELb1ELb0ELb1ELb1ELb0ELb0ELb0EEENS1_21CollectiveEpilogueFwdISB_S9_SC_SE_Li256ELb1ELb0ELb0ELb0EEENS1_36VarlenDynamicPersistentTileSchedulerILi128ELi128ELi256ELi32ELb0ELb0ELb1ELb1ELb0ELb1EEEEEEEEEvNT_6ParamsE,@"STO_CUDA_ENTRY STV_DEFAULT"
_ZN7cutlass13device_kernelIN5flash11enable_sm90INS1_16FlashAttnFwdSm90INS1_25CollectiveMainloopFwdSm90ILi2EN4cute5tupleIJNS5_1CILi1EEES8_S8_EEENS6_IJNS7_ILi128EEESA_SA_EEELi128ENS_10bfloat16_tEfNS_4arch4Sm90ELb0ELb1ELb1ELb1ELb0ELb1ELb0ELb1ELb1ELb0ELb0ELb0EEENS1_21CollectiveEpilogueFwdISB_S9_SC_SE_Li256ELb1ELb0ELb0ELb0EEENS1_36VarlenDynamicPersistentTileSchedulerILi128ELi128ELi256ELi32ELb0ELb0ELb1ELb1ELb0ELb1EEEEEEEEEvNT_6ParamsE:
        /* <DEDUP_REMOVED lines=27> */
.L_x_1307:
[----:B------:R-:W-:Y:S05]  /*01b0*/  BSYNC B0 ;  /* 0x0000000000007941 */ /* 0x000fea0003800000 */
.L_x_1306:
        /* <DEDUP_REMOVED lines=41> */
.L_x_1308:
        /* <DEDUP_REMOVED lines=22> */
.L_x_1309:
        /* <DEDUP_REMOVED lines=18> */
.L_x_1310:
        /* <DEDUP_REMOVED lines=22> */
.L_x_1311:
        /* <DEDUP_REMOVED lines=22> */
.L_x_1312:
[----:B------:R-:W-:Y:S01]  /*0990*/  PLOP3.LUT P0, PT, PT, PT, UP0, 0x80, 0x0 ;  /* 0x000000000000781c */ /* 0x000fe20003f0f008 */
[----:B------:R-:W-:Y:S01]  /*09a0*/  UMOV UR36, 0x1 ;  /* 0x0000000100247882 */ /* 0x000fe20000000000 */
[----:B------:R-:W-:Y:S01]  /*09b0*/  NOP ;  /* 0x0000000000007918 */ /* 0x000fe20000000000 */
[----:B------:R-:W-:Y:S01]  /*09c0*/  USEL UR36, UR36, 0x2, !UP0 ;  /* 0x0000000224247887 */ /* 0x000fe2000c000000 */
[----:B------:R-:W-:Y:S01]  /*09d0*/  BSSY B7, `(.L_x_1313) ;  /* 0x0002480000077945 */ /* 0x000fe20003800000 */
[----:B------:R-:W-:Y:S01]  /*09e0*/  ULDC.64 UR56, c[0x0][0x208] ;  /* 0x0000820000387ab9 */ /* 0x000fe20000000a00 */
[----:B012-4-:R-:W-:Y:S07]  /*09f0*/  BAR.SYNC.DEFER_BLOCKING 0x0 ;  /* 0x0000000000007b1d */ /* 0x017fee0000010000 */
[----:B------:R-:W-:Y:S05]  /*0a00*/  @!P0 BRA `(.L_x_1314) ;  /* 0x000001e400408947 */ /* 0x000fea0003800000 */
.L_x_1315:
[----:B------:R-:W-:-:S08]  /*0a10*/  NOP ;  /* 0x0000000000007918 */ /* 0x000fd00000000000 */
[----:B------:R-:W0:Y:S02]  /*0a20*/  USETMAXREG.TRY_ALLOC.CTAPOOL UP0, 0xf0 ;  /* 0x000000f0000079c8 */ /* 0x000e240008000600 */
[----:B0-----:R-:W-:-:S13]  /*0a30*/  PLOP3.LUT P0, PT, PT, PT, UP0, 0x80, 0x0 ;  /* 0x000000000000781c */ /* 0x001fda0003f0f008 */
[----:B------:R-:W-:Y:S05]  /*0a40*/  @!P0 BRA `(.L_x_1315) ;  /* 0xfffffffc00f08947 */ /* 0x000fea000383ffff */
[----:B------:R-:W-:Y:S01]  /*0a50*/  SHF.R.U32.HI R0, RZ, 0x7, R3 ;  /* 0x00000007ff007819 */ /* 0x000fe20000011603 */
[----:B------:R-:W0:Y:S08]  /*0a60*/  S2UR UR5, SR_CgaCtaId ;  /* 0x00000000000579c3 */ /* 0x000e300000008800 */
[----:B------:R-:W-:Y:S06]  /*0a70*/  BAR.ARV 0x8, 0x120 ;  /* 0x0204800000007b1d */ /* 0x000fec0000002000 */
[----:B------:R-:W-:Y:S01]  /*0a80*/  ISETP.NE.AND P0, PT, R0, 0x1, PT ;  /* 0x000000010000780c */ /* 0x000fe20003f05270 */
[----:B------:R-:W-:-:S12]  /*0a90*/  UMOV UR4, 0x400 ;  /* 0x0000040000047882 */ /* 0x000fd80000000000 */
[----:B------:R-:W-:Y:S06]  /*0aa0*/  @!P0 BAR.ARV 0x9, 0x100 ;  /* 0x0244000000008b1d */ /* 0x000fec0000002000 */
[----:B0-----:R-:W-:Y:S02]  /*0ab0*/  ULEA UR4, UR5, UR4, 0x18 ;  /* 0x0000000405047291 */ /* 0x001fe4000f8ec03f */
[----:B------:R-:W-:Y:S04]  /*0ac0*/  BAR.SYNC.DEFER_BLOCKING 0x5, 0x120 ;  /* 0x0144800000007b1d */ /* 0x000fe80000010000 */
[----:B------:R-:W-:-:S02]  /*0ad0*/  IMAD.U32 R2, RZ, RZ, UR4 ;  /* 0x00000004ff027e24 */ /* 0x000fc4000f8e00ff */
[----:B------:R-:W-:-:S03]  /*0ae0*/  ULDC UR4, c[0x0][0xc14] ;  /* 0x0003050000047ab9 */ /* 0x000fc60000000800 */
[----:B------:R-:W0:Y:S01]  /*0af0*/  LDS.128 R196, [R2+0x288d0] ;  /* 0x0288d00002c47984 */ /* 0x000e220000000c00 */
[----:B------:R-:W-:Y:S06]  /*0b00*/  BAR.ARV 0x4, 0x120 ;  /* 0x0104800000007b1d */ /* 0x000fec0000002000 */
[----:B0-----:R-:W-:-:S13]  /*0b10*/  ISETP.GE.AND P0, PT, R199, UR4, PT ;  /* 0x00000004c7007c0c */ /* 0x001fda000bf06270 */
[----:B------:R-:W-:Y:S05]  /*0b20*/  @P0 BRA `(.L_x_1316) ;  /* 0x0000024400a80947 */ /* 0x000fea0003800000 */
[----:B------:R-:W-:Y:S01]  /*0b30*/  VIADD R229, R3, 0xffffff80 ;  /* 0xffffff8003e57836 */ /* 0x000fe20000000000 */
[----:B------:R-:W-:Y:S01]  /*0b40*/  R2UR UR38, R2 ;  /* 0x00000000022672ca */ /* 0x000fe200000e0000 */
[----:B------:R-:W-:Y:S01]  /*0b50*/  IMAD.MOV.U32 R221, RZ, RZ, RZ ;  /* 0x000000ffffdd7224 */ /* 0x000fe200078e00ff */
[----:B------:R-:W-:Y:S01]  /*0b60*/  CS2R R184, SRZ ;  /* 0x0000000000b87805 */ /* 0x000fe2000001ff00 */
[----:B------:R-:W-:Y:S01]  /*0b70*/  IMAD.MOV.U32 R194, RZ, RZ, RZ ;  /* 0x000000ffffc27224 */ /* 0x000fe200078e00ff */
[----:B------:R-:W-:Y:S01]  /*0b80*/  SHF.R.S32.HI R0, RZ, 0x1f, R229 ;  /* 0x0000001fff007819 */ /* 0x000fe200000114e5 */
[----:B------:R-:W-:Y:S01]  /*0b90*/  IMAD.MOV.U32 R186, RZ, RZ, RZ ;  /* 0x000000ffffba7224 */ /* 0x000fe200078e00ff */
[----:B------:R-:W-:Y:S02]  /*0ba0*/  ULOP3.LUT UR39, UR36, 0x1, URZ, 0xfc, !UPT ;  /* 0x0000000124277892 */ /* 0x000fe4000f8efc3f */
[CC--:B------:R-:W-:Y:S02]  /*0bb0*/  LEA.HI R4, R0.reuse, R229.reuse, RZ, 0x7 ;  /* 0x000000e500047211 */ /* 0x0c0fe400078f38ff */
[----:B------:R-:W-:-:S02]  /*0bc0*/  LEA.HI R5, R0, R229, RZ, 0x5 ;  /* 0x000000e500057211 */ /* 0x000fc400078f28ff */
[C---:B------:R-:W-:Y:S01]  /*0bd0*/  LOP3.LUT R6, R4.reuse, 0xffffff80, RZ, 0xc0, !PT ;  /* 0xffffff8004067812 */ /* 0x040fe200078ec0ff */
[----:B------:R-:W-:Y:S01]  /*0be0*/  UIADD3 UR38, UR38, 0x10400, URZ ;  /* 0x0001040026267890 */ /* 0x000fe2000fffe03f */
[----:B------:R-:W-:Y:S01]  /*0bf0*/  SHF.R.S32.HI R227, RZ, 0x7, R4 ;  /* 0x00000007ffe37819 */ /* 0x000fe20000011404 */
[----:B------:R-:W-:Y:S02]  /*0c00*/  IMAD.SHL.U32 R5, R5, 0x20, RZ ;  /* 0x0000002005057824 */ /* 0x000fe400078e00ff */
[----:B------:R-:W-:Y:S01]  /*0c10*/  IMAD.IADD R223, R229, 0x1, -R6 ;  /* 0x00000001e5df7824 */ /* 0x000fe200078e0a06 */
[----:B------:R-:W-:Y:S02]  /*0c20*/  LEA.HI R4, R4, R227, RZ, 0x1 ;  /* 0x000000e304047211 */ /* 0x000fe400078f08ff */
[----:B------:R-:W-:Y:S02]  /*0c30*/  LOP3.LUT R5, R5, 0xfffffc00, RZ, 0xc0, !PT ;  /* 0xfffffc0005057812 */ /* 0x000fe400078ec0ff */
[----:B------:R-:W-:-:S02]  /*0c40*/  SHF.R.S32.HI R10, RZ, 0x1f, R223 ;  /* 0x0000001fff0a7819 */ /* 0x000fc400000114df */
[----:B------:R-:W-:Y:S02]  /*0c50*/  LOP3.LUT R4, R4, 0x3fffffe, RZ, 0xc0, !PT ;  /* 0x03fffffe04047812 */ /* 0x000fe400078ec0ff */
[CC--:B------:R-:W-:Y:S02]  /*0c60*/  LEA.HI R7, R10.reuse, R223.reuse, RZ, 0x2 ;  /* 0x000000df0a077211 */ /* 0x0c0fe400078f10ff */
[----:B------:R-:W-:Y:S01]  /*0c70*/  LEA.HI R10, R10, R223, RZ, 0x5 ;  /* 0x000000df0a0a7211 */ /* 0x000fe200078f28ff */
[----:B------:R-:W-:Y:S01]  /*0c80*/  IMAD.IADD R4, R227, 0x1, -R4 ;  /* 0x00000001e3047824 */ /* 0x000fe200078e0a04 */
[--C-:B------:R-:W-:Y:S02]  /*0c90*/  SHF.R.S32.HI R6, RZ, 0x2, R7.reuse ;  /* 0x00000002ff067819 */ /* 0x100fe40000011407 */
[----:B------:R-:W-:Y:S02]  /*0ca0*/  SHF.R.S32.HI R3, RZ, 0x1f, R7 ;  /* 0x0000001fff037819 */ /* 0x000fe40000011407 */
[----:B------:R-:W-:-:S02]  /*0cb0*/  SHF.R.S32.HI R10, RZ, 0x5, R10 ;  /* 0x00000005ff0a7819 */ /* 0x000fc4000001140a */
[----:B------:R-:W-:Y:S02]  /*0cc0*/  LEA.HI R8, R3, R6, RZ, 0x3 ;  /* 0x0000000603087211 */ /* 0x000fe400078f18ff */
[----:B------:R-:W-:Y:S02]  /*0cd0*/  LEA.HI R3, R0, R229, RZ, 0x4 ;  /* 0x000000e500037211 */ /* 0x000fe400078f20ff */
[----:B------:R-:W-:Y:S02]  /*0ce0*/  LOP3.LUT R9, R8, 0xfffffff8, RZ, 0xc0, !PT ;  /* 0xfffffff808097812 */ /* 0x000fe400078ec0ff */
[----:B------:R-:W-:-:S03]  /*0cf0*/  SHF.R.S32.HI R8, RZ, 0x4, R3 ;  /* 0x00000004ff087819 */ /* 0x000fc60000011403 */
[----:B------:R-:W-:Y:S01]  /*0d00*/  IMAD.IADD R9, R6, 0x1, -R9 ;  /* 0x0000000106097824 */ /* 0x000fe200078e0a09 */
[C---:B------:R-:W-:Y:S02]  /*0d10*/  LOP3.LUT R6, R3.reuse, 0x3fffff0, RZ, 0xc0, !PT ;  /* 0x03fffff003067812 */ /* 0x040fe400078ec0ff */
[----:B------:R-:W-:Y:S01]  /*0d20*/  LEA.HI R3, R3, R8, RZ, 0x1 ;  /* 0x0000000803037211 */ /* 0x000fe200078f08ff */
[----:B------:R-:W-:Y:S02]  /*0d30*/  IMAD R9, R10, 0x10, R9 ;  /* 0x000000100a097824 */ /* 0x000fe400078e0209 */
[----:B------:R-:W-:Y:S01]  /*0d40*/  IMAD.IADD R6, R229, 0x1, -R6 ;  /* 0x00000001e5067824 */ /* 0x000fe200078e0a06 */
[----:B------:R-:W-:Y:S01]  /*0d50*/  LOP3.LUT R3, R3, 0x1ffffffe, RZ, 0xc0, !PT ;  /* 0x1ffffffe03037812 */ /* 0x000fe200078ec0ff */
[----:B------:R-:W-:Y:S02]  /*0d60*/  IMAD R204, R4, 0x40, R9 ;  /* 0x0000004004cc7824 */ /* 0x000fe400078e0209 */
[----:B------:R-:W-:-:S02]  /*0d70*/  IMAD R6, R6, 0x40, R5 ;  /* 0x0000004006067824 */ /* 0x000fc400078e0205 */
[----:B------:R-:W-:-:S04]  /*0d80*/  IMAD.IADD R3, R8, 0x1, -R3 ;  /* 0x0000000108037824 */ /* 0x000fc800078e0a03 */
[----:B------:R-:W-:Y:S01]  /*0d90*/  IMAD R228, R3, 0x8, R6 ;  /* 0x0000000803e47824 */ /* 0x000fe200078e0206 */
[CC--:B------:R-:W-:Y:S02]  /*0da0*/  LEA.HI R3, R0.reuse, R229.reuse, RZ, 0x6 ;  /* 0x000000e500037211 */ /* 0x0c0fe400078f30ff */
[----:B------:R-:W-:-:S03]  /*0db0*/  LEA.HI R0, R0, R229, RZ, 0x3 ;  /* 0x000000e500007211 */ /* 0x000fc600078f18ff */
[----:B------:R-:W-:Y:S01]  /*0dc0*/  IMAD.SHL.U32 R3, R3, 0x8, RZ ;  /* 0x0000000803037824 */ /* 0x000fe200078e00ff */
[----:B------:R-:W-:Y:S02]  /*0dd0*/  SHF.R.S32.HI R18, RZ, 0x3, R0 ;  /* 0x00000003ff127819 */ /* 0x000fe40000011400 */
[----:B------:R-:W-:Y:S02]  /*0de0*/  LOP3.LUT R4, R0, 0xfffffff8, RZ, 0xc0, !PT ;  /* 0xfffffff800047812 */ /* 0x000fe400078ec0ff */
[----:B------:R-:W-:Y:S01]  /*0df0*/  LOP3.LUT R212, R3, 0xfffffe00, RZ, 0xc0, !PT ;  /* 0xfffffe0003d47812 */ /* 0x000fe200078ec0ff */
[C---:B------:R-:W-:Y:S01]  /*0e00*/  VIADD R189, R18.reuse, 0x20 ;  /* 0x0000002012bd7836 */ /* 0x040fe20000000000 */
[----:B------:R-:W-:Y:S01]  /*0e10*/  SHF.R.S32.HI R19, RZ, 0x1f, R18 ;  /* 0x0000001fff137819 */ /* 0x000fe20000011412 */
[C---:B------:R-:W-:Y:S02]  /*0e20*/  VIADD R188, R18.reuse, 0x40 ;  /* 0x0000004012bc7836 */ /* 0x040fe40000000000 */
[C---:B------:R-:W-:Y:S01]  /*0e30*/  VIADD R190, R18.reuse, 0x60 ;  /* 0x0000006012be7836 */ /* 0x040fe20000000000 */
[----:B------:R-:W-:Y:S01]  /*0e40*/  SHF.R.S32.HI R0, RZ, 0x1f, R189 ;  /* 0x0000001fff007819 */ /* 0x000fe200000114bd */
[----:B------:R-:W-:Y:S01]  /*0e50*/  IMAD.IADD R219, R229, 0x1, -R4 ;  /* 0x00000001e5db7824 */ /* 0x000fe200078e0a04 */
[----:B------:R-:W-:Y:S01]  /*0e60*/  SHF.R.S32.HI R5, RZ, 0x1f, R188 ;  /* 0x0000001fff057819 */ /* 0x000fe200000114bc */
[----:B------:R-:W-:Y:S01]  /*0e70*/  IMAD.SHL.U32 R203, R18, 0x40, RZ ;  /* 0x0000004012cb7824 */ /* 0x000fe200078e00ff */
[----:B------:R-:W-:Y:S01]  /*0e80*/  SHF.R.S32.HI R9, RZ, 0x1f, R190 ;  /* 0x0000001fff097819 */ /* 0x000fe200000114be */
[----:B------:R-:W-:Y:S01]  /*0e90*/  IMAD.SHL.U32 R202, R189, 0x40, RZ ;  /* 0x00000040bdca7824 */ /* 0x000fe200078e00ff */
[----:B------:R-:W-:Y:S01]  /*0ea0*/  LEA.HI R0, R0, R189, RZ, 0x3 ;  /* 0x000000bd00007211 */ /* 0x000fe200078f18ff */
[----:B------:R-:W-:Y:S01]  /*0eb0*/  IMAD.SHL.U32 R201, R188, 0x40, RZ ;  /* 0x00000040bcc97824 */ /* 0x000fe200078e00ff */
[----:B------:R-:W-:Y:S01]  /*0ec0*/  LEA.HI R5, R5, R188, RZ, 0x3 ;  /* 0x000000bc05057211 */ /* 0x000fe200078f18ff */
[----:B------:R-:W-:Y:S01]  /*0ed0*/  IMAD.SHL.U32 R200, R190, 0x40, RZ ;  /* 0x00000040bec87824 */ /* 0x000fe200078e00ff */
[----:B------:R-:W-:Y:S01]  /*0ee0*/  LEA.HI R9, R9, R190, RZ, 0x3 ;  /* 0x000000be09097211 */ /* 0x000fe200078f18ff */
[----:B------:R-:W-:Y:S01]  /*0ef0*/  IMAD.SHL.U32 R16, R219, 0x8, RZ ;  /* 0x00000008db107824 */ /* 0x000fe200078e00ff */
[----:B------:R-:W-:Y:S01]  /*0f00*/  LOP3.LUT R3, R203, 0x1c0, RZ, 0xc0, !PT ;  /* 0x000001c0cb037812 */ /* 0x000fe200078ec0ff */
[----:B------:R-:W-:Y:S01]  /*0f10*/  IMAD.SHL.U32 R0, R0, 0x40, RZ ;  /* 0x0000004000007824 */ /* 0x000fe200078e00ff */
[----:B------:R-:W-:Y:S01]  /*0f20*/  LOP3.LUT R202, R202, 0x1c0, RZ, 0xc0, !PT ;  /* 0x000001c0caca7812 */ /* 0x000fe200078ec0ff */
[----:B------:R-:W-:Y:S01]  /*0f30*/  IMAD.SHL.U32 R5, R5, 0x40, RZ ;  /* 0x0000004005057824 */ /* 0x000fe200078e00ff */
[----:B------:R-:W-:Y:S01]  /*0f40*/  LOP3.LUT R201, R201, 0x1c0, RZ, 0xc0, !PT ;  /* 0x000001c0c9c97812 */ /* 0x000fe200078ec0ff */
[----:B------:R-:W-:Y:S01]  /*0f50*/  IMAD.SHL.U32 R9, R9, 0x40, RZ ;  /* 0x0000004009097824 */ /* 0x000fe200078e00ff */
[----:B------:R-:W-:Y:S01]  /*0f60*/  LOP3.LUT R200, R200, 0x1c0, RZ, 0xc0, !PT ;  /* 0x000001c0c8c87812 */ /* 0x000fe200078ec0ff */
[----:B------:R-:W-:Y:S01]  /*0f70*/  IMAD.SHL.U32 R22, R219, 0x4, RZ ;  /* 0x00000004db167824 */ /* 0x000fe200078e00ff */
[----:B------:R-:W-:Y:S01]  /*0f80*/  SHF.R.U32.HI R211, RZ, 0x3, R3 ;  /* 0x00000003ffd37819 */ /* 0x000fe20000011603 */
[----:B------:R-:W-:Y:S01]  /*0f90*/  VIADD R195, R16, 0x40 ;  /* 0x0000004010c37836 */ /* 0x000fe20000000000 */
[----:B------:R-:W-:Y:S01]  /*0fa0*/  LOP3.LUT R214, R3, 0x38, R16, 0xf8, !PT ;  /* 0x0000003803d67812 */ /* 0x000fe200078ef810 */
[----:B------:R-:W-:Y:S01]  /*0fb0*/  VIADD R187, R22, 0x20 ;  /* 0x0000002016bb7836 */ /* 0x000fe20000000000 */
[----:B------:R-:W-:-:S02]  /*0fc0*/  LOP3.LUT R4, R7, 0x7ffffffc, RZ, 0xc0, !PT ;  /* 0x7ffffffc07047812 */ /* 0x000fc400078ec0ff */
[----:B------:R-:W-:Y:S02]  /*0fd0*/  SHF.R.U32.HI R209, RZ, 0x3, R202 ;  /* 0x00000003ffd17819 */ /* 0x000fe400000116ca */
[----:B------:R-:W-:Y:S01]  /*0fe0*/  LOP3.LUT R3, R202, 0x38, R16, 0xf8, !PT ;  /* 0x00000038ca037812 */ /* 0x000fe200078ef810 */
[----:B------:R-:W-:Y:S01]  /*0ff0*/  IMAD.IADD R191, R223, 0x1, -R4 ;  /* 0x00000001dfbf7824 */ /* 0x000fe200078e0a04 */
[----:B------:R-:W-:Y:S02]  /*1000*/  SHF.R.U32.HI R207, RZ, 0x3, R201 ;  /* 0x00000003ffcf7819 */ /* 0x000fe400000116c9 */
[----:B------:R-:W-:Y:S02]  /*1010*/  LOP3.LUT R6, R201, 0x38, R16, 0xf8, !PT ;  /* 0x00000038c9067812 */ /* 0x000fe400078ef810 */
[----:B------:R-:W-:Y:S02]  /*1020*/  SHF.R.U32.HI R205, RZ, 0x3, R200 ;  /* 0x00000003ffcd7819 */ /* 0x000fe400000116c8 */
[----:B------:R-:W-:-:S02]  /*1030*/  LOP3.LUT R7, R200, 0x38, R16, 0xf8, !PT ;  /* 0x00000038c8077812 */ /* 0x000fc400078ef810 */
[----:B------:R-:W-:Y:S02]  /*1040*/  LOP3.LUT R210, R0, 0xfffffe00, RZ, 0xc0, !PT ;  /* 0xfffffe0000d27812 */ /* 0x000fe400078ec0ff */
[----:B------:R-:W-:Y:S02]  /*1050*/  LOP3.LUT R208, R5, 0xfffffe00, RZ, 0xc0, !PT ;  /* 0xfffffe0005d07812 */ /* 0x000fe400078ec0ff */
[----:B------:R-:W-:Y:S02]  /*1060*/  LOP3.LUT R206, R9, 0xfffffe00, RZ, 0xc0, !PT ;  /* 0xfffffe0009ce7812 */ /* 0x000fe400078ec0ff */
[----:B------:R-:W-:Y:S02]  /*1070*/  LOP3.LUT R214, R212, R214, R211, 0xf6, !PT ;  /* 0x000000d6d4d67212 */ /* 0x000fe400078ef6d3 */
[----:B------:R-:W-:Y:S02]  /*1080*/  LOP3.LUT R3, R210, R3, R209, 0xf6, !PT ;  /* 0x00000003d2037212 */ /* 0x000fe400078ef6d1 */
[----:B------:R-:W-:-:S02]  /*1090*/  LOP3.LUT R6, R208, R6, R207, 0xf6, !PT ;  /* 0x00000006d0067212 */ /* 0x000fc400078ef6cf */
[----:B------:R-:W-:Y:S02]  /*10a0*/  LOP3.LUT R7, R206, R7, R205, 0xf6, !PT ;  /* 0x00000007ce077212 */ /* 0x000fe400078ef6cd */
[----:B------:R-:W-:Y:S02]  /*10b0*/  SHF.R.S32.HI R217, RZ, 0x1f, R189 ;  /* 0x0000001fffd97819 */ /* 0x000fe400000114bd */
[----:B------:R-:W-:Y:S02]  /*10c0*/  SHF.R.S32.HI R216, RZ, 0x1f, R188 ;  /* 0x0000001fffd87819 */ /* 0x000fe400000114bc */
[----:B------:R-:W-:Y:S02]  /*10d0*/  SHF.R.S32.HI R215, RZ, 0x1f, R190 ;  /* 0x0000001fffd77819 */ /* 0x000fe400000114be */
[----:B------:R-:W-:Y:S02]  /*10e0*/  SHF.R.S32.HI R17, RZ, 0x1f, R16 ;  /* 0x0000001fff117819 */ /* 0x000fe40000011410 */
[----:B------:R-:W-:-:S02]  /*10f0*/  LEA R213, R214, UR38, 0x1 ;  /* 0x00000026d6d57c11 */ /* 0x000fc4000f8e08ff */
[----:B------:R-:W-:Y:S02]  /*1100*/  LEA R226, R3, UR38, 0x1 ;  /* 0x0000002603e27c11 */ /* 0x000fe4000f8e08ff */
[----:B------:R-:W-:Y:S02]  /*1110*/  LEA R225, R6, UR38, 0x1 ;  /* 0x0000002606e17c11 */ /* 0x000fe4000f8e08ff */
[----:B------:R-:W-:-:S07]  /*1120*/  LEA R224, R7, UR38, 0x1 ;  /* 0x0000002607e07c11 */ /* 0x000fce000f8e08ff */
.L_x_1596:
[----:B------:R-:W-:Y:S05]  /*1130*/  YIELD ;  /* 0x0000000000007946 */ /* 0x000fea0003800000 */
[----:B------:R-:W-:Y:S01]  /*1140*/  ULDC.64 UR4, c[0x0][0xa28] ;  /* 0x00028a0000047ab9 */ /* 0x000fe20000000a00 */
[----:B0-2345:R-:W0:Y:S01]  /*1150*/  LDC.64 R6, c[0x0][0xa08] ;  /* 0x00028200ff067b82 */ /* 0x03de220000000a00 */
[----:B------:R-:W-:Y:S01]  /*1160*/  ISETP.NE.U32.AND P1, PT, RZ, UR4, PT ;  /* 0x00000004ff007c0c */ /* 0x000fe2000bf25070 */
[----:B------:R-:W-:Y:S02]  /*1170*/  IMAD.MOV.U32 R0, RZ, RZ, RZ ;  /* 0x000000ffff007224 */ /* 0x000fe400078e00ff */
[----:B------:R-:W-:Y:S01]  /*1180*/  IMAD.MOV.U32 R28, RZ, RZ, RZ ;  /* 0x000000ffff1c7224 */ /* 0x000fe200078e00ff */
[----:B------:R-:W-:Y:S01]  /*1190*/  ISETP.NE.AND.EX P1, PT, RZ, UR5, PT, P1 ;  /* 0x00000005ff007c0c */ /* 0x000fe2000bf25310 */
[----:B------:R-:W-:-:S02]  /*11a0*/  ULDC.64 UR4, c[0x0][0xa18] ;  /* 0x0002860000047ab9 */ /* 0x000fc40000000a00 */
[----:B------:R-:W-:-:S04]  /*11b0*/  ISETP.NE.U32.AND P2, PT, RZ, UR4, PT ;  /* 0x00000004ff007c0c */ /* 0x000fc8000bf45070 */
[----:B------:R-:W-:Y:S01]  /*11c0*/  ISETP.NE.AND.EX P2, PT, RZ, UR5, PT, P2 ;  /* 0x00000005ff007c0c */ /* 0x000fe2000bf45320 */
[----:B------:R-:W-:Y:S02]  /*11d0*/  ULDC.64 UR4, c[0x0][0xa08] ;  /* 0x0002820000047ab9 */ /* 0x000fe40000000a00 */
[----:B------:R-:W-:-:S03]  /*11e0*/  ISETP.NE.U32.AND P0, PT, RZ, UR4, PT ;  /* 0x00000004ff007c0c */ /* 0x000fc6000bf05070 */
[----:B------:R-:W1:Y:S01]  /*11f0*/  @P1 LDC.64 R4, c[0x0][0xa28] ;  /* 0x00028a00ff041b82 */ /* 0x000e620000000a00 */
[----:B------:R-:W-:Y:S01]  /*1200*/  ISETP.NE.AND.EX P0, PT, RZ, UR5, PT, P0 ;  /* 0x00000005ff007c0c */ /* 0x000fe2000bf05300 */
[----:B0-----:R-:W-:-:S06]  /*1210*/  IMAD.WIDE R10, R199, 0x4, R6 ;  /* 0x00000004c70a7825 */ /* 0x001fcc00078e0206 */
[----:B------:R-:W0:Y:S01]  /*1220*/  @P2 LDC.64 R8, c[0x0][0xa18] ;  /* 0x00028600ff082b82 */ /* 0x000e220000000a00 */
[----:B------:R-:W-:Y:S02]  /*1230*/  ULDC UR4, c[0x0][0x288] ;  /* 0x0000a20000047ab9 */ /* 0x000fe40000000800 */
[----:B------:R-:W-:Y:S01]  /*1240*/  IMAD.U32 R193, RZ, RZ, UR4 ;  /* 0x00000004ffc17e24 */ /* 0x000fe2000f8e00ff */
[----:B------:R-:W-:Y:S02]  /*1250*/  ULDC.64 UR4, c[0x0][0x3f8] ;  /* 0x0000fe0000047ab9 */ /* 0x000fe40000000a00 */
[----:B------:R2:W5:Y:S01]  /*1260*/  @P0 LDG.E R28, desc[UR56][R10.64] ;  /* 0x000000380a1c0981 */ /* 0x000562000c1e1900 */
[----:B-1----:R-:W-:-:S05]  /*1270*/  @P1 IMAD.WIDE R4, R199, 0x4, R4 ;  /* 0x00000004c7041825 */ /* 0x002fca00078e0204 */
[----:B------:R2:W5:Y:S01]  /*1280*/  @P1 LDG.E R0, desc[UR56][R4.64] ;  /* 0x0000003804001981 */ /* 0x000562000c1e1900 */
[----:B0-----:R-:W-:-:S05]  /*1290*/  @P2 IMAD.WIDE R6, R199, 0x4, R8 ;  /* 0x00000004c7062825 */ /* 0x001fca00078e0208 */
[----:B------:R2:W5:Y:S01]  /*12a0*/  @P2 LDG.E R193, desc[UR56][R6.64] ;  /* 0x0000003806c12981 */ /* 0x000562000c1e1900 */
[----:B------:R-:W-:-:S03]  /*12b0*/  UISETP.NE.U32.AND UP0, UPT, UR4, URZ, UPT ;  /* 0x0000003f0400728c */ /* 0x000fc6000bf05070 */
[----:B------:R-:W-:Y:S01]  /*12c0*/  ULDC UR4, c[0x0][0x404] ;  /* 0x0001010000047ab9 */ /* 0x000fe20000000800 */
[----:B------:R-:W-:-:S03]  /*12d0*/  UISETP.NE.AND.EX UP0, UPT, UR5, URZ, UPT, UP0 ;  /* 0x0000003f0500728c */ /* 0x000fc6000bf05300 */
[----:B------:R-:W-:Y:S01]  /*12e0*/  ULDC UR5, c[0x0][0x2e0] ;  /* 0x0000b80000057ab9 */ /* 0x000fe20000000800 */
[----:B------:R-:W-:-:S04]  /*12f0*/  USEL UR4, UR4, 0x1, UP0 ;  /* 0x0000000104047887 */ /* 0x000fc80008000000 */
[----:B------:R-:W-:-:S03]  /*1300*/  UIMAD UR4, UR4, UR5, URZ ;  /* 0x00000005040472a4 */ /* 0x000fc6000f8e023f */
[----:B------:R-:W-:Y:S02]  /*1310*/  ULDC UR5, c[0x0][0x338] ;  /* 0x0000ce0000057ab9 */ /* 0x000fe40000000800 */
[----:B------:R-:W-:Y:S02]  /*1320*/  IMAD.U32 R24, RZ, RZ, UR5 ;  /* 0x00000005ff187e24 */ /* 0x000fe4000f8e00ff */
[----:B------:R-:W-:Y:S01]  /*1330*/  IMAD.U32 R27, RZ, RZ, UR4 ;  /* 0x00000004ff1b7e24 */ /* 0x000fe2000f8e00ff */
[----:B--2---:R-:W-:Y:S06]  /*1340*/  @P2 BRA `(.L_x_1317) ;  /* 0x0000000000242947 */ /* 0x004fec0003800000 */
[----:B------:R-:W-:Y:S02]  /*1350*/  ULDC.64 UR4, c[0x0][0xa00] ;  /* 0x0002800000047ab9 */ /* 0x000fe40000000a00 */
[----:B------:R-:W-:-:S04]  /*1360*/  ISETP.NE.U32.AND P1, PT, RZ, UR4, PT ;  /* 0x00000004ff007c0c */ /* 0x000fc8000bf25070 */
[----:B------:R-:W-:-:S13]  /*1370*/  ISETP.NE.AND.EX P1, PT, RZ, UR5, PT, P1 ;  /* 0x00000005ff007c0c */ /* 0x000fda000bf25310 */
[----:B------:R-:W-:Y:S05]  /*1380*/  @!P1 BRA `(.L_x_1317) ;  /* 0x0000000000149947 */ /* 0x000fea0003800000 */
[----:B------:R-:W0:Y:S02]  /*1390*/  LDC.64 R4, c[0x0][0xa00] ;  /* 0x00028000ff047b82 */ /* 0x000e240000000a00 */
[----:B0-----:R-:W-:-:S05]  /*13a0*/  IMAD.WIDE R4, R199, 0x4, R4 ;  /* 0x00000004c7047825 */ /* 0x001fca00078e0204 */
[----:B-----5:R-:W2:Y:S04]  /*13b0*/  LDG.E R193, desc[UR56][R4.64] ;  /* 0x0000003804c17981 */ /* 0x020ea8000c1e1900 */
[----:B------:R-:W2:Y:S02]  /*13c0*/  LDG.E R6, desc[UR56][R4.64+0x4] ;  /* 0x0000043804067981 */ /* 0x000ea4000c1e1900 */
[----:B--2---:R-:W-:-:S07]  /*13d0*/  IMAD.IADD R193, R6, 0x1, -R193 ;  /* 0x0000000106c17824 */ /* 0x004fce00078e0ac1 */
.L_x_1317:
[----:B------:R-:W-:Y:S01]  /*13e0*/  ULDC.64 UR4, c[0x0][0xa20] ;  /* 0x0002880000047ab9 */ /* 0x000fe20000000a00 */
[----:B------:R-:W-:Y:S01]  /*13f0*/  IMAD.MOV.U32 R222, RZ, RZ, R197 ;  /* 0x000000ffffde7224 */ /* 0x000fe200078e00c5 */
[----:B------:R-:W-:Y:S01]  /*1400*/  ISETP.NE.U32.AND P1, PT, RZ, UR4, PT ;  /* 0x00000004ff007c0c */ /* 0x000fe2000bf25070 */
[----:B------:R-:W-:Y:S02]  /*1410*/  IMAD.MOV.U32 R218, RZ, RZ, R198 ;  /* 0x000000ffffda7224 */ /* 0x000fe400078e00c6 */
[----:B------:R-:W-:Y:S01]  /*1420*/  IMAD.MOV.U32 R220, RZ, RZ, R199 ;  /* 0x000000ffffdc7224 */ /* 0x000fe200078e00c7 */
[----:B------:R-:W-:-:S13]  /*1430*/  ISETP.NE.AND.EX P1, PT, RZ, UR5, PT, P1 ;  /* 0x00000005ff007c0c */ /* 0x000fda000bf25310 */
[----:B------:R-:W-:Y:S05]  /*1440*/  @!P1 BRA `(.L_x_1318) ;  /* 0x0000000000109947 */ /* 0x000fea0003800000 */
[----:B------:R-:W0:Y:S02]  /*1450*/  LDC.64 R4, c[0x0][0xa20] ;  /* 0x00028800ff047b82 */ /* 0x000e240000000a00 */
[----:B0-----:R-:W-:-:S05]  /*1460*/  IMAD.WIDE R4, R199, 0x4, R4 ;  /* 0x00000004c7047825 */ /* 0x001fca00078e0204 */
[----:B------:R0:W5:Y:S01]  /*1470*/  LDG.E R27, desc[UR56][R4.64] ;  /* 0x00000038041b7981 */ /* 0x000162000c1e1900 */
[----:B------:R-:W-:Y:S05]  /*1480*/  BRA `(.L_x_1319) ;  /* 0x0000000000107947 */ /* 0x000fea0003800000 */
.L_x_1318:
[----:B------:R-:W-:Y:S05]  /*1490*/  @!P0 BRA `(.L_x_1319) ;  /* 0x00000000000c8947 */ /* 0x000fea0003800000 */
[----:B------:R-:W2:Y:S04]  /*14a0*/  LDG.E R4, desc[UR56][R10.64] ;  /* 0x000000380a047981 */ /* 0x000ea8000c1e1900 */
[----:B------:R-:W2:Y:S02]  /*14b0*/  LDG.E R27, desc[UR56][R10.64+0x4] ;  /* 0x000004380a1b7981 */ /* 0x000ea4000c1e1900 */
[----:B--2---:R-:W-:-:S07]  /*14c0*/  IMAD.IADD R27, R27, 0x1, -R4 ;  /* 0x000000011b1b7824 */ /* 0x004fce00078e0a04 */
.L_x_1319:
[----:B------:R-:W-:Y:S01]  /*14d0*/  ULDC.64 UR4, c[0x0][0xa10] ;  /* 0x0002840000047ab9 */ /* 0x000fe20000000a00 */
[----:B------:R-:W1:Y:S01]  /*14e0*/  LDC.64 R10, c[0x0][0x9e0] ;  /* 0x00027800ff0a7b82 */ /* 0x000e620000000a00 */
[----:B------:R-:W-:-:S04]  /*14f0*/  ISETP.NE.U32.AND P0, PT, RZ, UR4, PT ;  /* 0x00000004ff007c0c */ /* 0x000fc8000bf05070 */
[----:B------:R-:W-:Y:S01]  /*1500*/  ISETP.NE.AND.EX P0, PT, RZ, UR5, PT, P0 ;  /* 0x00000005ff007c0c */ /* 0x000fe2000bf05300 */
[----:B------:R-:W-:Y:S02]  /*1510*/  ULDC.64 UR4, c[0x0][0xa30] ;  /* 0x00028c0000047ab9 */ /* 0x000fe40000000a00 */
[----:B------:R-:W-:-:S04]  /*1520*/  ISETP.NE.U32.AND P1, PT, RZ, UR4, PT ;  /* 0x00000004ff007c0c */ /* 0x000fc8000bf25070 */
[----:B------:R-:W-:-:S06]  /*1530*/  ISETP.NE.AND.EX P1, PT, RZ, UR5, PT, P1 ;  /* 0x00000005ff007c0c */ /* 0x000fcc000bf25310 */
[----:B0-----:R-:W0:Y:S08]  /*1540*/  @P0 LDC.64 R4, c[0x0][0xa10] ;  /* 0x00028400ff040b82 */ /* 0x001e300000000a00 */
[----:B------:R-:W2:Y:S01]  /*1550*/  @P1 LDC.64 R6, c[0x0][0xa30] ;  /* 0x00028c00ff061b82 */ /* 0x000ea20000000a00 */
[----:B0-----:R-:W-:-:S05]  /*1560*/  @P0 IMAD.WIDE R4, R199, 0x4, R4 ;  /* 0x00000004c7040825 */ /* 0x001fca00078e0204 */
[----:B------:R-:W3:Y:S04]  /*1570*/  @P0 LDG.E R3, desc[UR56][R4.64] ;  /* 0x0000003804030981 */ /* 0x000ee8000c1e1900 */
[----:B------:R-:W3:Y:S01]  /*1580*/  @P0 LDG.E R8, desc[UR56][R4.64+0x4] ;  /* 0x0000043804080981 */ /* 0x000ee2000c1e1900 */
[----:B-----5:R-:W-:Y:S02]  /*1590*/  IMAD.MOV.U32 R117, RZ, RZ, R27 ;  /* 0x000000ffff757224 */ /* 0x020fe400078e001b */
[----:B--2---:R-:W-:-:S04]  /*15a0*/  @P1 IMAD.WIDE R6, R199, 0x4, R6 ;  /* 0x00000004c7061825 */ /* 0x004fc800078e0206 */
[----:B------:R-:W-:Y:S01]  /*15b0*/  IMAD.IADD R9, R27, 0x1, -R0 ;  /* 0x000000011b097824 */ /* 0x000fe200078e0a00 */
[----:B------:R0:W5:Y:S01]  /*15c0*/  @P1 LDG.E R117, desc[UR56][R6.64] ;  /* 0x0000003806751981 */ /* 0x000162000c1e1900 */
[----:B-1----:R-:W-:Y:S02]  /*15d0*/  ISETP.GE.AND P1, PT, R11, 0x1, PT ;  /* 0x000000010b00780c */ /* 0x002fe40003f26270 */
[----:B------:R-:W-:Y:S01]  /*15e0*/  LEA R119, R197, 0x80, 0x7 ;  /* 0x00000080c5777811 */ /* 0x000fe200078e38ff */
[----:B---3--:R-:W-:-:S04]  /*15f0*/  @P0 IMAD.IADD R24, R8, 0x1, -R3 ;  /* 0x0000000108180824 */ /* 0x008fc800078e0a03 */
[----:B------:R-:W-:-:S04]  /*1600*/  IMAD.IADD R192, R9, 0x1, R24 ;  /* 0x0000000109c07824 */ /* 0x000fc800078e0218 */
[C---:B------:R-:W-:Y:S01]  /*1610*/  VIADD R0, R192.reuse, 0x7f ;  /* 0x0000007fc0007836 */ /* 0x040fe20000000000 */
[----:B------:R-:W-:-:S04]  /*1620*/  IADD3 R119, R192, R119, -R193 ;  /* 0x00000077c0777210 */ /* 0x000fc80007ffe8c1 */
[----:B------:R-:W-:-:S04]  /*1630*/  SHF.R.S32.HI R3, RZ, 0x1f, R0 ;  /* 0x0000001fff037819 */ /* 0x000fc80000011400 */
[----:B------:R-:W-:Y:S01]  /*1640*/  LEA.HI R3, R3, R0, RZ, 0x7 ;  /* 0x0000000003037211 */ /* 0x000fe200078f38ff */
[----:B------:R-:W-:-:S03]  /*1650*/  IMAD.IADD R0, R119, 0x1, R10 ;  /* 0x0000000177007824 */ /* 0x000fc600078e020a */
[----:B------:R-:W-:Y:S01]  /*1660*/  SHF.R.S32.HI R129, RZ, 0x7, R3 ;  /* 0x00000007ff817819 */ /* 0x000fe20000011403 */
[----:B0-----:R-:W-:Y:S06]  /*1670*/  @!P1 BRA `(.L_x_1320) ;  /* 0x0000000000489947 */ /* 0x001fec0003800000 */
[C---:B------:R-:W-:Y:S01]  /*1680*/  ISETP.GT.AND P0, PT, R119.reuse, RZ, PT ;  /* 0x000000ff7700720c */ /* 0x040fe20003f04270 */
[----:B------:R-:W-:Y:S01]  /*1690*/  BSSY B0, `(.L_x_1321) ;  /* 0x000000e000007945 */ /* 0x000fe20003800000 */
[----:B------:R-:W-:-:S11]  /*16a0*/  VIADD R3, R119, 0xffffffff ;  /* 0xffffffff77037836 */ /* 0x000fd60000000000 */
        /* <DEDUP_REMOVED lines=8> */
.L_x_1322:
[----:B------:R-:W-:-:S13]  /*1730*/  ISETP.NE.AND P0, PT, R11, 0x1, PT ;  /* 0x000000010b00780c */ /* 0x000fda0003f05270 */
[----:B------:R-:W0:Y:S02]  /*1740*/  @P0 LDC.64 R4, c[0x0][0x9e8] ;  /* 0x00027a00ff040b82 */ /* 0x000e240000000a00 */
[----:B0-----:R-:W-:-:S05]  /*1750*/  @P0 IMAD.HI.U32 R4, R3, R4, RZ ;  /* 0x0000000403040227 */ /* 0x001fca00078e00ff */
[----:B------:R-:W-:-:S07]  /*1760*/  @P0 SHF.R.U32.HI R3, RZ, R5, R4 ;  /* 0x00000005ff030219 */ /* 0x000fce0000011604 */
.L_x_1323:
[----:B------:R-:W-:Y:S05]  /*1770*/  BSYNC B0 ;  /* 0x0000000000007941 */ /* 0x000fea0003800000 */
.L_x_1321:
[----:B------:R-:W-:-:S05]  /*1780*/  IMAD R3, R3, R11, R11 ;  /* 0x0000000b03037224 */ /* 0x000fca00078e020b */
[----:B------:R-:W-:-:S07]  /*1790*/  VIMNMX R0, R0, R3, PT ;  /* 0x0000000300007248 */ /* 0x000fce0003fe0100 */
.L_x_1320:
[----:B------:R-:W-:Y:S01]  /*17a0*/  IMAD R3, R197, 0x80, -R193 ;  /* 0x00000080c5037824 */ /* 0x000fe200078e0ac1 */
[----:B------:R-:W-:-:S03]  /*17b0*/  ULDC UR4, c[0x0][0x9dc] ;  /* 0x0002770000047ab9 */ /* 0x000fc60000000800 */
[----:B------:R-:W-:-:S04]  /*17c0*/  IMAD.IADD R118, R192, 0x1, R3 ;  /* 0x00000001c0767824 */ /* 0x000fc800078e0203 */
[----:B------:R-:W-:Y:S01]  /*17d0*/  VIADD R3, R118, -UR4 ;  /* 0x8000000476037c36 */ /* 0x000fe20008000000 */
[----:B------:R-:W-:Y:S06]  /*17e0*/  @!P1 BRA `(.L_x_1324) ;  /* 0x0000000000489947 */ /* 0x000fec0003800000 */
[----:B------:R-:W-:Y:S01]  /*17f0*/  ISETP.GT.AND P0, PT, R118, -0x1, PT ;  /* 0xffffffff7600780c */ /* 0x000fe20003f04270 */
[----:B------:R-:W-:-:S12]  /*1800*/  BSSY B0, `(.L_x_1325) ;  /* 0x000000e000007945 */ /* 0x000fd80003800000 */
        /* <DEDUP_REMOVED lines=8> */
.L_x_1326:
[----:B------:R-:W-:Y:S01]  /*1890*/  ISETP.NE.AND P0, PT, R11, 0x1, PT ;  /* 0x000000010b00780c */ /* 0x000fe20003f05270 */
[----:B------:R-:W-:-:S12]  /*18a0*/  IMAD.MOV.U32 R4, RZ, RZ, R118 ;  /* 0x000000ffff047224 */ /* 0x000fd800078e0076 */
[----:B------:R-:W0:Y:S02]  /*18b0*/  @P0 LDC.64 R6, c[0x0][0x9e8] ;  /* 0x00027a00ff060b82 */ /* 0x000e240000000a00 */
[----:B0-----:R-:W-:-:S05]  /*18c0*/  @P0 IMAD.HI.U32 R6, R118, R6, RZ ;  /* 0x0000000676060227 */ /* 0x001fca00078e00ff */
[----:B------:R-:W-:-:S07]  /*18d0*/  @P0 SHF.R.U32.HI R4, RZ, R7, R6 ;  /* 0x00000007ff040219 */ /* 0x000fce0000011606 */
.L_x_1327:
[----:B------:R-:W-:Y:S05]  /*18e0*/  BSYNC B0 ;  /* 0x0000000000007941 */ /* 0x000fea0003800000 */
.L_x_1325:
[----:B------:R-:W-:-:S05]  /*18f0*/  IMAD R4, R4, R11, RZ ;  /* 0x0000000b04047224 */ /* 0x000fca00078e02ff */
[----:B------:R-:W-:-:S07]  /*1900*/  VIMNMX R3, R3, R4, !PT ;  /* 0x0000000403037248 */ /* 0x000fce0007fe0100 */
.L_x_1324:
[----:B------:R-:W-:Y:S01]  /*1910*/  VIADD R0, R0, 0x7f ;  /* 0x0000007f00007836 */ /* 0x000fe20000000000 */
[----:B------:R-:W-:-:S04]  /*1920*/  SHF.R.S32.HI R4, RZ, 0x1f, R3 ;  /* 0x0000001fff047819 */ /* 0x000fc80000011403 */
[----:B------:R-:W-:Y:S02]  /*1930*/  SHF.R.S32.HI R5, RZ, 0x1f, R0 ;  /* 0x0000001fff057819 */ /* 0x000fe40000011400 */
[----:B------:R-:W-:Y:S02]  /*1940*/  LEA.HI R4, R4, R3, RZ, 0x7 ;  /* 0x0000000304047211 */ /* 0x000fe400078f38ff */
[----:B------:R-:W-:Y:S02]  /*1950*/  LEA.HI R5, R5, R0, RZ, 0x7 ;  /* 0x0000000005057211 */ /* 0x000fe400078f38ff */
[----:B------:R-:W-:Y:S02]  /*1960*/  SHF.R.S32.HI R4, RZ, 0x7, R4 ;  /* 0x00000007ff047819 */ /* 0x000fe40000011404 */
[----:B------:R-:W-:Y:S02]  /*1970*/  SHF.R.S32.HI R0, RZ, 0x7, R5 ;  /* 0x00000007ff007819 */ /* 0x000fe40000011405 */
[----:B------:R-:W-:-:S02]  /*1980*/  VIMNMX R4, RZ, R4, !PT ;  /* 0x00000004ff047248 */ /* 0x000fc40007fe0100 */
[----:B------:R-:W-:-:S03]  /*1990*/  VIMNMX R0, R129, R0, PT ;  /* 0x0000000081007248 */ /* 0x000fc60003fe0100 */
[--C-:B------:R-:W-:Y:S02]  /*19a0*/  IMAD R4, R4, 0x80, -R9.reuse ;  /* 0x0000008004047824 */ /* 0x100fe400078e0a09 */
[----:B------:R-:W-:-:S03]  /*19b0*/  IMAD R3, R0, 0x80, -R9 ;  /* 0x0000008000037824 */ /* 0x000fc600078e0a09 */
[----:B------:R-:W-:Y:S02]  /*19c0*/  VIMNMX R4, RZ, R4, !PT ;  /* 0x00000004ff047248 */ /* 0x000fe40007fe0100 */
[----:B------:R-:W-:Y:S02]  /*19d0*/  VIMNMX R3, R3, R24, PT ;  /* 0x0000001803037248 */ /* 0x000fe40003fe0100 */
[----:B------:R-:W-:Y:S02]  /*19e0*/  SHF.R.U32.HI R25, RZ, 0x7, R4 ;  /* 0x00000007ff197819 */ /* 0x000fe40000011604 */
[----:B------:R-:W-:-:S03]  /*19f0*/  ISETP.GT.AND P0, PT, R3, R4, PT ;  /* 0x000000040300720c */ /* 0x000fc60003f04270 */
[----:B------:R-:W-:-:S10]  /*1a00*/  IMAD.MOV.U32 R26, RZ, RZ, R25 ;  /* 0x000000ffff1a7224 */ /* 0x000fd400078e0019 */
[----:B------:R-:W-:-:S05]  /*1a10*/  @P0 VIADD R0, R3, 0x7f ;  /* 0x0000007f03000836 */ /* 0x000fca0000000000 */
[----:B------:R-:W-:-:S04]  /*1a20*/  @P0 SHF.R.S32.HI R3, RZ, 0x1f, R0 ;  /* 0x0000001fff030819 */ /* 0x000fc80000011400 */
[----:B------:R-:W-:-:S04]  /*1a30*/  @P0 LEA.HI R3, R3, R0, RZ, 0x7 ;  /* 0x0000000003030211 */ /* 0x000fc800078f38ff */
[----:B------:R-:W-:Y:S02]  /*1a40*/  @P0 SHF.R.S32.HI R26, RZ, 0x7, R3 ;  /* 0x00000007ff1a0819 */ /* 0x000fe40000011403 */
[----:B------:R-:W-:Y:S02]  /*1a50*/  PLOP3.LUT P0, PT, PT, PT, PT, 0x80, 0x0 ;  /* 0x000000000000781c */ /* 0x000fe40003f0f070 */
[----:B------:R-:W-:-:S13]  /*1a60*/  ISETP.GT.AND P1, PT, R26, R25, PT ;  /* 0x000000191a00720c */ /* 0x000fda0003f24270 */
[----:B------:R-:W-:Y:S05]  /*1a70*/  @!P1 BRA `(.L_x_1328) ;  /* 0x0000007000989947 */ /* 0x000fea0003800000 */
        /* <DEDUP_REMOVED lines=20> */
.L_x_1330:
[----:B------:R-:W-:Y:S05]  /*1bc0*/  BSYNC B6 ;  /* 0x0000000000067941 */ /* 0x000fea0003800000 */
.L_x_1329:
        /* <DEDUP_REMOVED lines=20> */
.L_x_1332:
[----:B------:R-:W-:Y:S05]  /*1d10*/  BSYNC B6 ;  /* 0x0000000000067941 */ /* 0x000fea0003800000 */
.L_x_1331:
[----:B------:R-:W-:Y:S01]  /*1d20*/  ULDC.64 UR4, c[0x0][0x9f8] ;  /* 0x00027e0000047ab9 */ /* 0x000fe20000000a00 */
[----:B------:R-:W0:Y:S01]  /*1d30*/  LDC R0, c[0x0][0x428] ;  /* 0x00010a00ff007b82 */ /* 0x000e220000000800 */
[----:B------:R-:W-:-:S07]  /*1d40*/  ISETP.NE.U32.AND P0, PT, RZ, UR4, PT ;  /* 0x00000004ff007c0c */ /* 0x000fce000bf05070 */
[----:B------:R-:W1:Y:S01]  /*1d50*/  LDC.64 R38, c[0x0][0x2f0] ;  /* 0x0000bc00ff267b82 */ /* 0x000e620000000a00 */
[----:B------:R-:W-:Y:S01]  /*1d60*/  ISETP.NE.AND.EX P0, PT, RZ, UR5, PT, P0 ;  /* 0x00000005ff007c0c */ /* 0x000fe2000bf05300 */
[----:B------:R-:W2:Y:S01]  /*1d70*/  S2R R30, SR_TID.X ;  /* 0x00000000001e7919 */ /* 0x000ea20000002100 */
[----:B------:R-:W-:Y:S01]  /*1d80*/  IMAD.IADD R43, R28, 0x1, R27 ;  /* 0x000000011c2b7824 */ /* 0x000fe200078e021b */
[----:B------:R-:W-:Y:S01]  /*1d90*/  ULDC.64 UR6, c[0x0][0xa08] ;  /* 0x0002820000067ab9 */ /* 0x000fe20000000a00 */
[----:B------:R-:W-:-:S03]  /*1da0*/  ULDC.64 UR4, c[0x0][0x2f8] ;  /* 0x0000be0000047ab9 */ /* 0x000fc60000000a00 */
[----:B------:R-:W3:Y:S08]  /*1db0*/  LDC.64 R32, c[0x0][0x3d8] ;  /* 0x0000f600ff207b82 */ /* 0x000ef00000000a00 */
[----:B------:R-:W4:Y:S08]  /*1dc0*/  @P0 LDC.64 R4, c[0x0][0x9f8] ;  /* 0x00027e00ff040b82 */ /* 0x000f300000000a00 */
[----:B------:R-:W1:Y:S01]  /*1dd0*/  LDC R27, c[0x0][0x3d4] ;  /* 0x0000f500ff1b7b82 */ /* 0x000e620000000800 */
[----:B----4-:R-:W-:-:S05]  /*1de0*/  @P0 IMAD.WIDE R4, R199, 0x4, R4 ;  /* 0x00000004c7040825 */ /* 0x010fca00078e0204 */
[----:B------:R4:W4:Y:S01]  /*1df0*/  @P0 LDG.E R199, desc[UR56][R4.64] ;  /* 0x0000003804c70981 */ /* 0x000922000c1e1900 */
[----:B0-----:R-:W-:Y:S01]  /*1e00*/  ISETP.NE.AND P0, PT, R0, 0x1, PT ;  /* 0x000000010000780c */ /* 0x001fe20003f05270 */
[----:B---3--:R-:W-:Y:S01]  /*1e10*/  IMAD.WIDE.U32 R10, R18, R32, R16 ;  /* 0x00000020120a7225 */ /* 0x008fe200078e0010 */
[----:B------:R-:W-:Y:S02]  /*1e20*/  SHF.R.S32.HI R35, RZ, 0x1f, R43 ;  /* 0x0000001fff237819 */ /* 0x000fe4000001142b */
[----:B--2---:R-:W-:Y:S01]  /*1e30*/  SHF.R.U32.HI R30, RZ, 0x7, R30 ;  /* 0x00000007ff1e7819 */ /* 0x004fe2000001161e */
[----:B-1----:R-:W-:Y:S01]  /*1e40*/  IMAD.SHL.U32 R90, R38, 0x20, RZ ;  /* 0x00000020265a7824 */ /* 0x002fe200078e00ff */
[----:B------:R-:W-:Y:S01]  /*1e50*/  ISETP.GE.AND P1, PT, R16, R27, PT ;  /* 0x0000001b1000720c */ /* 0x000fe20003f26270 */
[-C--:B------:R-:W-:Y:S01]  /*1e60*/  IMAD R6, R35, R38.reuse, RZ ;  /* 0x0000002623067224 */ /* 0x080fe200078e02ff */
[----:B------:R-:W-:Y:S01]  /*1e70*/  ISETP.NE.AND P6, PT, R30, 0x1, PT ;  /* 0x000000011e00780c */ /* 0x000fe20003fc5270 */
[----:B----4-:R-:W-:Y:S01]  /*1e80*/  IMAD.WIDE.U32 R4, R43, R38, RZ ;  /* 0x000000262b047225 */ /* 0x010fe200078e00ff */
[----:B------:R-:W-:-:S02]  /*1e90*/  SHF.R.S32.HI R23, RZ, 0x1f, R22 ;  /* 0x0000001fff177819 */ /* 0x000fc40000011416 */
[----:B------:R-:W-:Y:S01]  /*1ea0*/  SHF.L.U64.HI R91, R38, 0x5, R39 ;  /* 0x00000005265b7819 */ /* 0x000fe20000010227 */
[----:B------:R-:W0:Y:S01]  /*1eb0*/  @P0 LDC R3, c[0x0][0x42c] ;  /* 0x00010b00ff030b82 */ /* 0x000e220000000800 */
[-C--:B------:R-:W-:Y:S01]  /*1ec0*/  IMAD.WIDE.U32 R40, R18, R38.reuse, R16 ;  /* 0x0000002612287225 */ /* 0x080fe200078e0010 */
[C-C-:B------:R-:W-:Y:S02]  /*1ed0*/  SHF.L.U64.HI R15, R32.reuse, 0x5, R33.reuse ;  /* 0x00000005200f7819 */ /* 0x140fe40000010221 */
[----:B------:R-:W-:Y:S01]  /*1ee0*/  SHF.L.U64.HI R110, R32, 0x7, R33 ;  /* 0x00000007206e7819 */ /* 0x000fe20000010221 */
[----:B------:R-:W-:Y:S01]  /*1ef0*/  IMAD.WIDE.U32 R88, R18, R38, R90 ;  /* 0x0000002612587225 */ /* 0x000fe200078e005a */
[----:B------:R-:W-:Y:S02]  /*1f00*/  SHF.L.U64.HI R105, R38, 0x6, R39 ;  /* 0x0000000626697819 */ /* 0x000fe40000010227 */
[----:B------:R-:W1:Y:S01]  /*1f10*/  @P0 LDC R7, c[0x0][0x430] ;  /* 0x00010c00ff070b82 */ /* 0x000e620000000800 */
[----:B------:R-:W-:-:S02]  /*1f20*/  VIADD R125, R30, 0x8 ;  /* 0x000000081e7d7836 */ /* 0x000fc40000000000 */
[----:B------:R-:W-:Y:S02]  /*1f30*/  IMAD.SHL.U32 R116, R27, 0x2, RZ ;  /* 0x000000021b747824 */ /* 0x000fe400078e00ff */
[----:B------:R-:W-:Y:S02]  /*1f40*/  IMAD.SHL.U32 R128, R38, 0x80, RZ ;  /* 0x0000008026807824 */ /* 0x000fe400078e00ff */
[----:B0-----:R-:W-:-:S04]  /*1f50*/  @P0 IMAD.HI.U32 R0, R198, R3, RZ ;  /* 0x00000003c6000227 */ /* 0x001fc800078e00ff */
[----:B------:R-:W-:Y:S01]  /*1f60*/  IMAD R3, R43, R39, R6 ;  /* 0x000000272b037224 */ /* 0x000fe200078e0206 */
[----:B-1----:R-:W-:-:S03]  /*1f70*/  @P0 SHF.R.U32.HI R198, RZ, R7, R0 ;  /* 0x00000007ffc60219 */ /* 0x002fc60000011600 */
[----:B------:R-:W-:Y:S01]  /*1f80*/  IMAD.IADD R5, R5, 0x1, R3 ;  /* 0x0000000105057824 */ /* 0x000fe200078e0203 */
[----:B------:R-:W-:Y:S01]  /*1f90*/  ISETP.NE.U32.AND P0, PT, RZ, UR6, PT ;  /* 0x00000006ff007c0c */ /* 0x000fe2000bf05070 */
[----:B------:R-:W0:Y:S01]  /*1fa0*/  LDC.64 R6, c[0x0][0x3e8] ;  /* 0x0000fa00ff067b82 */ /* 0x000e220000000a00 */
[----:B------:R-:W-:Y:S01]  /*1fb0*/  SHF.R.S32.HI R8, RZ, 0x1f, R198 ;  /* 0x0000001fff087819 */ /* 0x000fe200000114c6 */
[----:B------:R-:W-:Y:S01]  /*1fc0*/  IMAD.WIDE.U32 R4, R198, UR4, R4 ;  /* 0x00000004c6047c25 */ /* 0x000fe2000f8e0004 */
[----:B------:R-:W-:-:S03]  /*1fd0*/  ISETP.NE.AND.EX P0, PT, RZ, UR7, PT, P0 ;  /* 0x00000007ff007c0c */ /* 0x000fc6000bf05300 */
[----:B------:R-:W-:-:S04]  /*1fe0*/  IMAD R3, R8, UR4, RZ ;  /* 0x0000000408037c24 */ /* 0x000fc8000f8e02ff */
[----:B------:R-:W-:Y:S01]  /*1ff0*/  IMAD R3, R198, UR5, R3 ;  /* 0x00000005c6037c24 */ /* 0x000fe2000f8e0203 */
[----:B------:R-:W-:-:S03]  /*2000*/  ULDC.64 UR4, c[0x0][0x300] ;  /* 0x0000c00000047ab9 */ /* 0x000fc60000000a00 */
[----:B------:R-:W-:Y:S02]  /*2010*/  IMAD.IADD R5, R5, 0x1, R3 ;  /* 0x0000000105057824 */ /* 0x000fe400078e0203 */
[----:B0-----:R-:W-:Y:S01]  /*2020*/  IMAD R12, R19, R6, RZ ;  /* 0x00000006130c7224 */ /* 0x001fe200078e02ff */
[----:B------:R-:W-:-:S03]  /*2030*/  SHF.L.U64.HI R109, R6, 0x7, R7 ;  /* 0x00000007066d7819 */ /* 0x000fc60000010207 */
[----:B------:R-:W-:Y:S01]  /*2040*/  IMAD R85, R18, R7, R12 ;  /* 0x0000000712557224 */ /* 0x000fe200078e020c */
[----:B------:R-:W-:Y:S02]  /*2050*/  SHF.R.S32.HI R0, RZ, 0x1f, R199 ;  /* 0x0000001fff007819 */ /* 0x000fe400000114c7 */
[----:B------:R-:W-:Y:S02]  /*2060*/  SEL R97, R199, RZ, !P0 ;  /* 0x000000ffc7617207 */ /* 0x000fe40004000000 */
[----:B------:R-:W-:Y:S02]  /*2070*/  SEL R9, R0, RZ, !P0 ;  /* 0x000000ff00097207 */ /* 0x000fe40004000000 */
[----:B------:R-:W-:Y:S01]  /*2080*/  IADD3 R42, P0, R18, R43, RZ ;  /* 0x0000002b122a7210 */ /* 0x000fe20007f1e0ff */
[----:B------:R-:W-:-:S04]  /*2090*/  IMAD.WIDE.U32 R98, R97, UR4, R4 ;  /* 0x0000000461627c25 */ /* 0x000fc8000f8e0004 */
[----:B------:R-:W-:Y:S02]  /*20a0*/  IMAD R0, R9, UR4, RZ ;  /* 0x0000000409007c24 */ /* 0x000fe4000f8e02ff */
[----:B------:R-:W-:Y:S02]  /*20b0*/  IMAD.X R43, R19, 0x1, R35, P0 ;  /* 0x00000001132b7824 */ /* 0x000fe400000e0623 */
[----:B------:R-:W-:Y:S01]  /*20c0*/  IMAD R31, R97, UR5, R0 ;  /* 0x00000005611f7c24 */ /* 0x000fe2000f8e0200 */
[----:B------:R-:W-:Y:S05]  /*20d0*/  @!P6 WARPSYNC.ALL ;  /* 0x000000000000e948 */ /* 0x000fea0003800000 */
[----:B------:R-:W-:Y:S01]  /*20e0*/  ULDC.64 UR4, c[0x0][0x320] ;  /* 0x0000c80000047ab9 */ /* 0x000fe20000000a00 */
[----:B------:R-:W-:-:S02]  /*20f0*/  IMAD R0, R19, R32, RZ ;  /* 0x0000002013007224 */ /* 0x000fc400078e02ff */
[----:B------:R-:W-:Y:S02]  /*2100*/  IMAD R3, R8, UR4, RZ ;  /* 0x0000000408037c24 */ /* 0x000fe4000f8e02ff */
[----:B------:R-:W-:-:S04]  /*2110*/  IMAD.WIDE.U32 R4, R198, UR4, R16 ;  /* 0x00000004c6047c25 */ /* 0x000fc8000f8e0010 */
[----:B------:R-:W-:Y:S01]  /*2120*/  IMAD R3, R198, UR5, R3 ;  /* 0x00000005c6037c24 */ /* 0x000fe2000f8e0203 */
[----:B------:R-:W-:Y:S01]  /*2130*/  ULDC.64 UR4, c[0x0][0x328] ;  /* 0x0000ca0000047ab9 */ /* 0x000fe20000000a00 */
[C---:B------:R-:W-:Y:S01]  /*2140*/  IMAD R13, R18.reuse, R33, R0 ;  /* 0x00000021120d7224 */ /* 0x040fe200078e0200 */
[----:B------:R-:W-:Y:S01]  /*2150*/  P2R R0, PR, RZ, 0x2 ;  /* 0x00000002ff007803 */ /* 0x000fe20000000000 */
[----:B------:R-:W-:Y:S02]  /*2160*/  IMAD.IADD R5, R5, 0x1, R3 ;  /* 0x0000000105057824 */ /* 0x000fe400078e0203 */
[----:B------:R-:W-:Y:S02]  /*2170*/  IMAD R3, R9, UR4, RZ ;  /* 0x0000000409037c24 */ /* 0x000fe4000f8e02ff */
[----:B------:R-:W-:-:S04]  /*2180*/  IMAD.WIDE.U32 R8, R18, R6, R22 ;  /* 0x0000000612087225 */ /* 0x000fc800078e0016 */
[----:B------:R-:W-:Y:S01]  /*2190*/  IMAD R47, R97, UR5, R3 ;  /* 0x00000005612f7c24 */ /* 0x000fe2000f8e0203 */
[----:B------:R-:W-:Y:S01]  /*21a0*/  SEL R3, R27, RZ, P1 ;  /* 0x000000ff1b037207 */ /* 0x000fe20000800000 */
[----:B------:R-:W-:Y:S01]  /*21b0*/  IMAD.WIDE.U32 R96, R97, UR4, R4 ;  /* 0x0000000461607c25 */ /* 0x000fe2000f8e0004 */
[----:B------:R-:W-:Y:S02]  /*21c0*/  ULDC UR4, c[0x0][0x2e4] ;  /* 0x0000b90000047ab9 */ /* 0x000fe40000000800 */
[C---:B------:R-:W-:Y:S01]  /*21d0*/  ISETP.GE.AND P2, PT, R16.reuse, UR4, PT ;  /* 0x0000000410007c0c */ /* 0x040fe2000bf46270 */
[----:B------:R-:W-:Y:S02]  /*21e0*/  IMAD.IADD R3, R16, 0x1, R3 ;  /* 0x0000000110037824 */ /* 0x000fe400078e0203 */
[----:B------:R-:W-:Y:S02]  /*21f0*/  IMAD.MOV.U32 R86, RZ, RZ, R8 ;  /* 0x000000ffff567224 */ /* 0x000fe400078e0008 */
[----:B------:R-:W-:Y:S01]  /*2200*/  IMAD.WIDE.U32 R4, R18, R32, R22 ;  /* 0x0000002012047225 */ /* 0x000fe200078e0016 */
[----:B------:R-:W-:-:S03]  /*2210*/  SHF.R.S32.HI R14, RZ, 0x1f, R3 ;  /* 0x0000001fff0e7819 */ /* 0x000fc60000011403 */
[----:B------:R-:W-:Y:S01]  /*2220*/  IMAD.IADD R5, R5, 0x1, R13 ;  /* 0x0000000105057824 */ /* 0x000fe200078e020d */
[CC--:B------:R-:W-:Y:S01]  /*2230*/  LEA.HI R8, R14.reuse, R3.reuse, RZ, 0x6 ;  /* 0x000000030e087211 */ /* 0x0c0fe200078f30ff */
[----:B------:R-:W-:Y:S01]  /*2240*/  IMAD.IADD R11, R13, 0x1, R11 ;  /* 0x000000010d0b7824 */ /* 0x000fe200078e020b */
[----:B------:R-:W-:Y:S01]  /*2250*/  LEA.HI R37, R14, R3, RZ, 0x3 ;  /* 0x000000030e257211 */ /* 0x000fe200078f18ff */
[----:B------:R-:W-:-:S03]  /*2260*/  IMAD.WIDE.U32 R12, R18, R6, R16 ;  /* 0x00000006120c7225 */ /* 0x000fc600078e0010 */
[--C-:B------:R-:W-:Y:S01]  /*2270*/  LOP3.LUT R14, R201, 0x38, R37.reuse, 0xf8, !PT ;  /* 0x00000038c90e7812 */ /* 0x100fe200078ef825 */
[----:B------:R-:W-:Y:S01]  /*2280*/  IMAD.SHL.U32 R3, R8, 0x80, RZ ;  /* 0x0000008008037824 */ /* 0x000fe200078e00ff */
[----:B------:R-:W-:Y:S01]  /*2290*/  LOP3.LUT R8, R37, 0x38, RZ, 0xc0, !PT ;  /* 0x0000003825087812 */ /* 0x000fe200078ec0ff */
[----:B------:R-:W-:Y:S01]  /*22a0*/  IMAD.MOV.U32 R84, RZ, RZ, R12 ;  /* 0x000000ffff547224 */ /* 0x000fe200078e000c */
[----:B------:R-:W-:Y:S01]  /*22b0*/  LOP3.LUT R12, R202, 0x38, R37, 0xf8, !PT ;  /* 0x00000038ca0c7812 */ /* 0x000fe200078ef825 */
[----:B------:R-:W-:Y:S01]  /*22c0*/  IMAD.IADD R87, R9, 0x1, R85 ;  /* 0x0000000109577824 */ /* 0x000fe200078e0255 */
[----:B------:R-:W-:Y:S01]  /*22d0*/  LOP3.LUT R20, R200, 0x38, R37, 0xf8, !PT ;  /* 0x00000038c8147812 */ /* 0x000fe200078ef825 */
[-C--:B-----5:R-:W-:Y:S01]  /*22e0*/  IMAD.WIDE.U32 R94, R117, R32.reuse, R4 ;  /* 0x00000020755e7225 */ /* 0x0a0fe200078e0004 */
[----:B------:R-:W-:Y:S02]  /*22f0*/  LOP3.LUT R8, R8, 0x1c0, R203, 0xf8, !PT ;  /* 0x000001c008087812 */ /* 0x000fe400078ef8cb */
[----:B------:R-:W-:Y:S01]  /*2300*/  LOP3.LUT R3, R3, 0xffffe000, RZ, 0xc0, !PT ;  /* 0xffffe00003037812 */ /* 0x000fe200078ec0ff */
[----:B------:R-:W-:Y:S01]  /*2310*/  IMAD.IADD R30, R99, 0x1, R31 ;  /* 0x00000001631e7824 */ /* 0x000fe200078e021f */
[----:B------:R-:W-:Y:S01]  /*2320*/  LOP3.LUT R12, R12, R209, RZ, 0x3c, !PT ;  /* 0x000000d10c0c7212 */ /* 0x000fe200078e3cff */
[----:B------:R-:W-:Y:S01]  /*2330*/  IMAD.IADD R85, R85, 0x1, R13 ;  /* 0x0000000155557824 */ /* 0x000fe200078e020d */
[----:B------:R-:W-:Y:S01]  /*2340*/  LOP3.LUT R14, R14, R207, RZ, 0x3c, !PT ;  /* 0x000000cf0e0e7212 */ /* 0x000fe200078e3cff */
[----:B------:R-:W-:Y:S01]  /*2350*/  IMAD.WIDE.U32 R92, R117, R32, R10 ;  /* 0x00000020755c7225 */ /* 0x000fe200078e000a */
[----:B------:R-:W-:-:S02]  /*2360*/  LOP3.LUT R20, R20, R205, RZ, 0x3c, !PT ;  /* 0x000000cd14147212 */ /* 0x000fc400078e3cff */
[----:B------:R-:W-:Y:S01]  /*2370*/  LOP3.LUT R8, R8, R211, RZ, 0x3c, !PT ;  /* 0x000000d308087212 */ /* 0x000fe200078e3cff */
[C---:B------:R-:W-:Y:S01]  /*2380*/  IMAD.SHL.U32 R13, R32.reuse, 0x20, RZ ;  /* 0x00000020200d7824 */ /* 0x040fe200078e00ff */
[----:B------:R-:W-:Y:S01]  /*2390*/  SHF.R.S32.HI R9, RZ, 0x1f, R117 ;  /* 0x0000001fff097819 */ /* 0x000fe20000011475 */
[----:B------:R-:W-:Y:S01]  /*23a0*/  IMAD.SHL.U32 R11, R32, 0x80, RZ ;  /* 0x00000080200b7824 */ /* 0x000fe200078e00ff */
[-C--:B------:R-:W-:Y:S01]  /*23b0*/  IADD3 R114, R12, R3.reuse, R210 ;  /* 0x000000030c727210 */ /* 0x080fe20007ffe0d2 */
[----:B------:R-:W-:Y:S01]  /*23c0*/  IMAD.SHL.U32 R12, R32, 0x40, RZ ;  /* 0x00000040200c7824 */ /* 0x000fe200078e00ff */
[-C--:B------:R-:W-:Y:S01]  /*23d0*/  IADD3 R113, R14, R3.reuse, R208 ;  /* 0x000000030e717210 */ /* 0x080fe20007ffe0d0 */
[C---:B------:R-:W-:Y:S01]  /*23e0*/  IMAD R4, R9.reuse, R6, RZ ;  /* 0x0000000609047224 */ /* 0x040fe200078e02ff */
[-C--:B------:R-:W-:Y:S01]  /*23f0*/  IADD3 R111, R20, R3.reuse, R206 ;  /* 0x00000003146f7210 */ /* 0x080fe20007ffe0ce */
[----:B------:R-:W-:Y:S01]  /*2400*/  IMAD R28, R9, R32, RZ ;  /* 0x00000020091c7224 */ /* 0x000fe200078e02ff */
[----:B------:R-:W-:Y:S01]  /*2410*/  IADD3 R115, R8, R3, R212 ;  /* 0x0000000308737210 */ /* 0x000fe20007ffe0d4 */
[----:B------:R-:W-:Y:S01]  /*2420*/  IMAD R3, R19, R38, RZ ;  /* 0x0000002613037224 */ /* 0x000fe200078e02ff */
[----:B------:R-:W-:Y:S01]  /*2430*/  IADD3 R31, P0, R98, R40, RZ ;  /* 0x00000028621f7210 */ /* 0x000fe20007f1e0ff */
[C---:B------:R-:W-:Y:S01]  /*2440*/  IMAD R45, R117.reuse, R7, R4 ;  /* 0x00000007752d7224 */ /* 0x040fe200078e0204 */
[----:B------:R-:W-:Y:S01]  /*2450*/  IADD3 R4, P1, R90, R88, RZ ;  /* 0x000000585a047210 */ /* 0x000fe20007f3e0ff */
[----:B------:R-:W-:Y:S01]  /*2460*/  IMAD R21, R18, R39, R3 ;  /* 0x0000002712157224 */ /* 0x000fe200078e0203 */
[----:B------:R-:W-:Y:S01]  /*2470*/  SHF.L.U64.HI R14, R32, 0x6, R33 ;  /* 0x00000006200e7819 */ /* 0x000fe20000010221 */
[----:B------:R-:W-:Y:S01]  /*2480*/  IMAD R29, R117, R33, R28 ;  /* 0x00000021751d7224 */ /* 0x000fe200078e021c */
[----:B------:R-:W-:Y:S01]  /*2490*/  IADD3 R33, P3, R98, 0x40, RZ ;  /* 0x0000004062217810 */ /* 0x000fe20007f7e0ff */
[----:B------:R-:W-:Y:S01]  /*24a0*/  IMAD.IADD R5, R21, 0x1, R89 ;  /* 0x0000000115057824 */ /* 0x000fe200078e0259 */
[----:B------:R-:W-:Y:S01]  /*24b0*/  LOP3.LUT R32, R37, 0xfffffff8, RZ, 0xc0, !PT ;  /* 0xfffffff825207812 */ /* 0x000fe200078ec0ff */
[----:B------:R-:W-:Y:S01]  /*24c0*/  IMAD.IADD R21, R41, 0x1, R21 ;  /* 0x0000000129157824 */ /* 0x000fe200078e0215 */
[----:B------:R-:W-:Y:S01]  /*24d0*/  SHF.L.U64.HI R10, R6, 0x5, R7 ;  /* 0x00000005060a7819 */ /* 0x000fe20000010207 */
[----:B------:R-:W-:Y:S01]  /*24e0*/  IMAD.X R20, R5, 0x1, R91, P1 ;  /* 0x0000000105147824 */ /* 0x000fe200008e065b */
[----:B------:R-:W-:Y:S01]  /*24f0*/  IADD3 R107, P1, R4, R90, RZ ;  /* 0x0000005a046b7210 */ /* 0x000fe20007f3e0ff */
[----:B------:R-:W-:Y:S01]  /*2500*/  IMAD.X R34, R21, 0x1, R30, P0 ;  /* 0x0000000115227824 */ /* 0x000fe200000e061e */
[----:B------:R-:W-:Y:S01]  /*2510*/  IADD3 R35, P0, R31, 0x40, RZ ;  /* 0x000000401f237810 */ /* 0x000fe20007f1e0ff */
[----:B------:R-:W-:Y:S01]  /*2520*/  IMAD.WIDE.U32 R86, R117, R6, R86 ;  /* 0x0000000675567225 */ /* 0x000fe200078e0056 */
[----:B------:R-:W-:-:S02]  /*2530*/  SHF.L.U64.HI R9, R6, 0x6, R7 ;  /* 0x0000000606097819 */ /* 0x000fc40000010207 */
[----:B------:R-:W-:Y:S01]  /*2540*/  SHF.L.U64.HI R3, R38, 0x7, R39 ;  /* 0x0000000726037819 */ /* 0x000fe20000010227 */
[----:B------:R-:W-:Y:S01]  /*2550*/  IMAD.WIDE.U32 R84, R117, R6, R84 ;  /* 0x0000000675547225 */ /* 0x000fe200078e0054 */
[----:B------:R-:W-:Y:S02]  /*2560*/  SHF.R.S32.HI R37, RZ, 0x3, R37 ;  /* 0x00000003ff257819 */ /* 0x000fe40000011425 */
[----:B------:R-:W-:Y:S01]  /*2570*/  SHF.R.S32.HI R39, RZ, 0x1f, R32 ;  /* 0x0000001fff277819 */ /* 0x000fe20000011420 */
[C---:B------:R-:W-:Y:S02]  /*2580*/  IMAD.SHL.U32 R8, R6.reuse, 0x20, RZ ;  /* 0x0000002006087824 */ /* 0x040fe400078e00ff */
[----:B------:R-:W-:Y:S02]  /*2590*/  IMAD.SHL.U32 R7, R6, 0x40, RZ ;  /* 0x0000004006077824 */ /* 0x000fe400078e00ff */
[----:B------:R-:W-:Y:S01]  /*25a0*/  IMAD.X R106, R20, 0x1, R91, P1 ;  /* 0x00000001146a7824 */ /* 0x000fe200008e065b */
[----:B------:R-:W-:Y:S01]  /*25b0*/  ISETP.GE.AND P1, PT, R195, UR4, PT ;  /* 0x00000004c3007c0c */ /* 0x000fe2000bf26270 */
[----:B------:R-:W-:-:S02]  /*25c0*/  IMAD.IADD R27, R95, 0x1, R29 ;  /* 0x000000015f1b7824 */ /* 0x000fc400078e021d */
[----:B------:R-:W-:Y:S02]  /*25d0*/  IMAD.IADD R28, R29, 0x1, R93 ;  /* 0x000000011d1c7824 */ /* 0x000fe400078e025d */
[----:B------:R-:W-:Y:S02]  /*25e0*/  IMAD.SHL.U32 R6, R6, 0x80, RZ ;  /* 0x0000008006067824 */ /* 0x000fe400078e00ff */
[----:B------:R-:W-:Y:S02]  /*25f0*/  IMAD.IADD R29, R87, 0x1, R45 ;  /* 0x00000001571d7824 */ /* 0x000fe400078e022d */
[----:B------:R-:W-:Y:S02]  /*2600*/  IMAD.IADD R36, R45, 0x1, R85 ;  /* 0x000000012d247824 */ /* 0x000fe400078e0255 */
[----:B------:R-:W-:Y:S02]  /*2610*/  IMAD.X R100, RZ, RZ, R30, P3 ;  /* 0x000000ffff647224 */ /* 0x000fe400018e061e */
[----:B------:R-:W-:-:S02]  /*2620*/  IMAD.X R101, RZ, RZ, R34, P0 ;  /* 0x000000ffff657224 */ /* 0x000fc400000e0622 */
[----:B------:R-:W-:Y:S01]  /*2630*/  IMAD.IADD R102, R97, 0x1, R47 ;  /* 0x0000000161667824 */ /* 0x000fe200078e022f */
[----:B------:R-:W-:Y:S06]  /*2640*/  @!P6 BAR.SYNC.DEFER_BLOCKING 0x9, 0x100 ;  /* 0x024400000000eb1d */ /* 0x000fec0000010000 */
.L_x_1418:
[----:B0-----:R-:W0:Y:S01]  /*2650*/  LDC R123, c[0x0][0x3d4] ;  /* 0x0000f500ff7b7b82 */ /* 0x001e220000000800 */
[----:B------:R-:W-:Y:S01]  /*2660*/  VIADD R26, R26, 0xffffffff ;  /* 0xffffffff1a1a7836 */ /* 0x000fe20000000000 */
[----:B------:R-:W-:Y:S05]  /*2670*/  YIELD ;  /* 0x0000000000007946 */ /* 0x000fea0003800000 */
[----:B------:R-:W-:Y:S01]  /*2680*/  IMAD R45, R185, 0x4000, R214 ;  /* 0x00004000b92d7824 */ /* 0x000fe200078e02d6 */
[----:B------:R-:W-:Y:S01]  /*2690*/  ISETP.GT.AND P3, PT, R26, R25, PT ;  /* 0x000000191a00720c */ /* 0x000fe20003f64270 */
[----:B------:R-:W-:Y:S02]  /*26a0*/  BSSY B0, `(.L_x_1333) ;  /* 0x00005e5000007945 */ /* 0x000fe40003800000 */
[----:B------:R-:W-:Y:S01]  /*26b0*/  IMAD R108, R45, 0x2, R2 ;  /* 0x000000022d6c7824 */ /* 0x000fe200078e0202 */
[----:B------:R-:W-:-:S02]  /*26c0*/  P2R R104, PR, RZ, 0x8 ;  /* 0x00000008ff687803 */ /* 0x000fc40000000000 */
[----:B0-----:R-:W-:-:S13]  /*26d0*/  ISETP.GE.AND P0, PT, R123, 0x1, PT ;  /* 0x000000017b00780c */ /* 0x001fda0003f06270 */
[----:B------:R-:W-:Y:S05]  /*26e0*/  @!P0 BRA `(.L_x_1334) ;  /* 0x0000005800008947 */ /* 0x000fea0003800000 */
[----:B------:R-:W-:Y:S01]  /*26f0*/  ULDC.U8 UR4, c[0x0][0x3f0] ;  /* 0x0000fc0000047ab9 */ /* 0x000fe20000000000 */
[----:B------:R-:W-:Y:S01]  /*2700*/  SHF.R.S32.HI R45, RZ, 0x1f, R26 ;  /* 0x0000001fff2d7819 */ /* 0x000fe2000001141a */
[-C--:B------:R-:W-:Y:S01]  /*2710*/  IMAD R44, R3, R26.reuse, RZ ;  /* 0x0000001a032c7224 */ /* 0x080fe200078e02ff */
[----:B------:R-:W-:Y:S01]  /*2720*/  ISETP.NE.AND P0, PT, RZ, UR4, PT ;  /* 0x00000004ff007c0c */ /* 0x000fe2000bf05270 */
[-C--:B------:R-:W-:Y:S02]  /*2730*/  IMAD R46, R110, R26.reuse, RZ ;  /* 0x0000001a6e2e7224 */ /* 0x080fe400078e02ff */
[----:B------:R-:W-:Y:S02]  /*2740*/  IMAD R48, R109, R26, RZ ;  /* 0x0000001a6d307224 */ /* 0x000fe400078e02ff */
[----:B------:R-:W-:Y:S02]  /*2750*/  IMAD R112, R26, -0x80, R24 ;  /* 0xffffff801a707824 */ /* 0x000fe400078e0218 */
[----:B------:R-:W-:-:S02]  /*2760*/  IMAD R47, R45, R128, R44 ;  /* 0x000000802d2f7224 */ /* 0x000fc400078e022c */
[C---:B------:R-:W-:Y:S01]  /*2770*/  IMAD R49, R45.reuse, R11, R46 ;  /* 0x0000000b2d317224 */ /* 0x040fe200078e022e */
[----:B------:R-:W-:Y:S01]  /*2780*/  VIMNMX R112, R112, 0x80, PT ;  /* 0x0000008070707848 */ /* 0x000fe20003fe0100 */
[----:B------:R-:W-:Y:S02]  /*2790*/  IMAD R103, R45, R6, R48 ;  /* 0x000000062d677224 */ /* 0x000fe400078e0230 */
        /* <DEDUP_REMOVED lines=35> */
.L_x_1337:
[----:B------:R-:W-:Y:S05]  /*29d0*/  BSYNC B1 ;  /* 0x0000000000017941 */ /* 0x000fea0003800000 */
.L_x_1336:
        /* <DEDUP_REMOVED lines=26> */
[----:B------:R-:W-:Y:S02]  /*2b80*/  IADD3.X R46, R27, R124, R15, P0, P5 ;  /* 0x0000007c1b2e7210 */ /* 0x000fe400007ea40f */
        /* <DEDUP_REMOVED lines=15> */
.L_x_1339:
[----:B------:R-:W-:Y:S05]  /*2c80*/  BSYNC B1 ;  /* 0x0000000000017941 */ /* 0x000fea0003800000 */
.L_x_1338:
        /* <DEDUP_REMOVED lines=48> */
.L_x_1341:
[----:B------:R-:W-:Y:S05]  /*2f90*/  BSYNC B1 ;  /* 0x0000000000017941 */ /* 0x000fea0003800000 */
.L_x_1340:
        /* <DEDUP_REMOVED lines=31> */
.L_x_1343:
[----:B------:R-:W-:Y:S05]  /*3190*/  BSYNC B1 ;  /* 0x0000000000017941 */ /* 0x000fea0003800000 */
.L_x_1342:
[----:B01---5:R-:W-:Y:S01]  /*31a0*/  IMAD.MOV.U32 R44, RZ, RZ, R56 ;  /* 0x000000ffff2c7224 */ /* 0x023fe200078e0038 */
[----:B------:R-:W-:Y:S01]  /*31b0*/  UISETP.NE.AND UP0, UPT, UR39, 0x3, UPT ;  /* 0x000000032700788c */ /* 0x000fe2000bf05270 */
        /* <DEDUP_REMOVED lines=34> */
.L_x_1344:
[----:B------:R-:W-:Y:S01]  /*33e0*/  IMAD R103, R185, 0x8, R2 ;  /* 0x00000008b9677824 */ /* 0x000fe200078e0202 */
[----:B------:R-:W-:Y:S01]  /*33f0*/  SHF.L.U32 R124, R194, 0x1f, RZ ;  /* 0x0000001fc27c7819 */ /* 0x000fe200000006ff */
[----:B------:R-:W-:Y:S03]  /*3400*/  BSSY B1, `(.L_x_1345) ;  /* 0x0000003000017945 */ /* 0x000fe60003800000 */
[----:B------:R-:W0:Y:S02]  /*3410*/  SYNCS.PHASECHK.TRANS64.TRYWAIT P6, [R103+URZ+0x28890], R124 ;  /* 0x0288907c670075a7 */ /* 0x000e2400080c017f */
[----:B0-----:R-:W-:Y:S05]  /*3420*/  @!P6 BRA `(.L_x_1346) ;  /* 0x0000021c0070e947 */ /* 0x001fea0003800000 */
.L_x_1716:
[----:B------:R-:W-:Y:S05]  /*3430*/  BSYNC B1 ;  /* 0x0000000000017941 */ /* 0x000fea0003800000 */
.L_x_1345:
        /* <DEDUP_REMOVED lines=15> */
[----:B------:R-:W-:Y:S01]  /*3530*/  SHF.R.U32.HI R163, RZ, 0x10, R81 ;  /* 0x00000010ffa37819 */ /* 0x000fe20000011651 */
[----:B------:R-:W-:Y:S01]  /*3540*/  IMAD.U32 R81, R47, 0x10000, RZ ;  /* 0x000100002f517824 */ /* 0x000fe200078e00ff */
        /* <DEDUP_REMOVED lines=13> */
[----:B------:R-:W-:Y:S01]  /*3620*/  FMUL.FTZ R167, R47, R162 ;  /* 0x000000a22fa77220 */ /* 0x000fe20000410000 */
[----:B------:R-:W-:-:S02]  /*3630*/  IMAD.U32 R46, R45, 0x10000, RZ ;  /* 0x000100002d2e7824 */ /* 0x000fc400078e00ff */
[----:B------:R-:W-:Y:S01]  /*3640*/  FMUL.FTZ R47, R47, R83 ;  /* 0x000000532f2f7220 */ /* 0x000fe20000410000 */
[C---:B------:R-:W-:Y:S01]  /*3650*/  IMAD.U32 R45, R44.reuse, 0x10000, RZ ;  /* 0x000100002c2d7824 */ /* 0x040fe200078e00ff */
[----:B------:R-:W-:Y:S01]  /*3660*/  LOP3.LUT R44, R44, 0xffff0000, RZ, 0xc0, !PT ;  /* 0xffff00002c2c7812 */ /* 0x000fe200078ec0ff */
[----:B------:R-:W-:Y:S01]  /*3670*/  FMUL.FTZ R169, R80, R165 ;  /* 0x000000a550a97220 */ /* 0x000fe20000410000 */
[----:B------:R-:W-:Y:S01]  /*3680*/  FFMA.FTZ R162, R46, R162, R47 ;  /* 0x000000a22ea27223 */ /* 0x000fe2000001002f */
[----:B------:R-:W-:Y:S01]  /*3690*/  LOP3.LUT R163, R163, 0xffff0000, RZ, 0xc0, !PT ;  /* 0xffff0000a3a37812 */ /* 0x000fe200078ec0ff */
[----:B------:R-:W-:Y:S01]  /*36a0*/  FMUL.FTZ R47, R80, R157 ;  /* 0x0000009d502f7220 */ /* 0x000fe20000410000 */
[----:B------:R-:W-:Y:S01]  /*36b0*/  LOP3.LUT R160, R160, 0xffff0000, RZ, 0xc0, !PT ;  /* 0xffff0000a0a07812 */ /* 0x000fe200078ec0ff */
[----:B------:R-:W-:Y:S02]  /*36c0*/  IMAD.U32 R161, R161, 0x10000, RZ ;  /* 0x00010000a1a17824 */ /* 0x000fe400078e00ff */
[----:B------:R-:W-:Y:S01]  /*36d0*/  FFMA.FTZ R167, R46, R83, -R167 ;  /* 0x000000532ea77223 */ /* 0x000fe200000108a7 */
[----:B------:R-:W-:Y:S01]  /*36e0*/  FFMA.FTZ R169, R76, R157, -R169 ;  /* 0x0000009d4ca97223 */ /* 0x000fe200000108a9 */
[----:B------:R-:W-:Y:S01]  /*36f0*/  FMUL.FTZ R46, R44, R159 ;  /* 0x0000009f2c2e7220 */ /* 0x000fe20000410000 */
[----:B------:R-:W-:Y:S01]  /*3700*/  FFMA.FTZ R76, R76, R165, R47 ;  /* 0x000000a54c4c7223 */ /* 0x000fe2000001002f */
[----:B------:R-:W-:Y:S01]  /*3710*/  FMUL.FTZ R80, R82, R163 ;  /* 0x000000a352507220 */ /* 0x000fe20000410000 */
[-C--:B------:R-:W-:Y:S01]  /*3720*/  FMUL.FTZ R44, R44, R161.reuse ;  /* 0x000000a12c2c7220 */ /* 0x080fe20000410000 */
[-C--:B------:R-:W-:Y:S01]  /*3730*/  FMUL.FTZ R82, R82, R160.reuse ;  /* 0x000000a052527220 */ /* 0x080fe20000410000 */
[----:B------:R-:W-:Y:S01]  /*3740*/  FFMA.FTZ R46, R45, R161, -R46 ;  /* 0x000000a12d2e7223 */ /* 0x000fe2000001082e */
[----:B------:R-:W-:Y:S01]  /*3750*/  FFMA.FTZ R80, R81, R160, -R80 ;  /* 0x000000a051507223 */ /* 0x000fe20000010850 */
        /* <DEDUP_REMOVED lines=8> */
.L_x_1352:
[----:B------:R-:W-:Y:S05]  /*37e0*/  BSYNC B3 ;  /* 0x0000000000037941 */ /* 0x000fea0003800000 */
.L_x_1351:
[----:B------:R-:W-:Y:S02]  /*37f0*/  ULDC.64 UR4, c[0x0][0x2d8] ;  /* 0x0000b60000047ab9 */ /* 0x000fe40000000a00 */
[----:B------:R-:W-:-:S04]  /*3800*/  LEA R76, P3, R77, UR4, 0x1 ;  /* 0x000000044d4c7c11 */ /* 0x000fc8000f8608ff */
[----:B------:R-:W-:-:S05]  /*3810*/  LEA.HI.X R77, R77, UR5, R158, 0x1, P3 ;  /* 0x000000054d4d7c11 */ /* 0x000fca00098f0c9e */
[----:B--2---:R1:W-:Y:S04]  /*3820*/  STG.E.128 desc[UR56][R76.64], R44 ;  /* 0x0000002c4c007986 */ /* 0x0043e8000c101d38 */
.L_x_1350:
[----:B------:R-:W-:Y:S05]  /*3830*/  BSYNC B2 ;  /* 0x0000000000027941 */ /* 0x000fea0003800000 */
.L_x_1349:
[----:B------:R-:W-:Y:S05]  /*3840*/  @P1 BRA `(.L_x_1348) ;  /* 0x0000000000e41947 */ /* 0x000fea0003800000 */
[----:B-1----:R1:W2:Y:S01]  /*3850*/  LDS.128 R44, [R108+0x1c400] ;  /* 0x01c400006c2c7984 */ /* 0x0022a20000000c00 */
        /* <DEDUP_REMOVED lines=51> */
.L_x_1354:
[----:B------:R-:W-:Y:S05]  /*3b90*/  BSYNC B2 ;  /* 0x0000000000027941 */ /* 0x000fea0003800000 */
.L_x_1353:
[----:B------:R-:W-:Y:S02]  /*3ba0*/  ULDC.64 UR4, c[0x0][0x2d8] ;  /* 0x0000b60000047ab9 */ /* 0x000fe40000000a00 */
[----:B------:R-:W-:-:S04]  /*3bb0*/  LEA R72, P3, R156, UR4, 0x1 ;  /* 0x000000049c487c11 */ /* 0x000fc8000f8608ff */
[----:B------:R-:W-:-:S05]  /*3bc0*/  LEA.HI.X R73, R156, UR5, R155, 0x1, P3 ;  /* 0x000000059c497c11 */ /* 0x000fca00098f0c9b */
[----:B--2---:R2:W-:Y:S04]  /*3bd0*/  STG.E.128 desc[UR56][R72.64], R44 ;  /* 0x0000002c48007986 */ /* 0x0045e8000c101d38 */
.L_x_1348:
[----:B------:R-:W-:Y:S05]  /*3be0*/  BSYNC B1 ;  /* 0x0000000000017941 */ /* 0x000fea0003800000 */
.L_x_1347:
[----:B------:R-:W-:Y:S04]  /*3bf0*/  BSSY B1, `(.L_x_1355) ;  /* 0x000007a000017945 */ /* 0x000fe80003800000 */
[----:B------:R-:W-:Y:S05]  /*3c00*/  @P4 BRA `(.L_x_1356) ;  /* 0x0000000400e04947 */ /* 0x000fea0003800000 */
[----:B------:R-:W-:Y:S01]  /*3c10*/  IADD3 R80, P3, P4, R88, R120, R16 ;  /* 0x0000007858507210 */ /* 0x000fe20007c7e010 */
        /* <DEDUP_REMOVED lines=55> */
.L_x_1360:
[----:B------:R-:W-:Y:S05]  /*3f90*/  BSYNC B3 ;  /* 0x0000000000037941 */ /* 0x000fea0003800000 */
.L_x_1359:
[----:B------:R-:W-:Y:S02]  /*3fa0*/  ULDC.64 UR4, c[0x0][0x2d8] ;  /* 0x0000b60000047ab9 */ /* 0x000fe40000000a00 */
[----:B------:R-:W-:-:S04]  /*3fb0*/  LEA R68, P3, R76, UR4, 0x1 ;  /* 0x000000044c447c11 */ /* 0x000fc8000f8608ff */
[----:B------:R-:W-:-:S05]  /*3fc0*/  LEA.HI.X R69, R76, UR5, R83, 0x1, P3 ;  /* 0x000000054c457c11 */ /* 0x000fca00098f0c53 */
[----:B--2---:R3:W-:Y:S04]  /*3fd0*/  STG.E.128 desc[UR56][R68.64], R44 ;  /* 0x0000002c44007986 */ /* 0x0047e8000c101d38 */
.L_x_1358:
[----:B------:R-:W-:Y:S05]  /*3fe0*/  BSYNC B2 ;  /* 0x0000000000027941 */ /* 0x000fea0003800000 */
.L_x_1357:
[----:B------:R-:W-:Y:S05]  /*3ff0*/  @P1 BRA `(.L_x_1356) ;  /* 0x0000000000e41947 */ /* 0x000fea0003800000 */
        /* <DEDUP_REMOVED lines=52> */
.L_x_1362:
[----:B------:R-:W-:Y:S05]  /*4340*/  BSYNC B2 ;  /* 0x0000000000027941 */ /* 0x000fea0003800000 */
.L_x_1361:
[----:B------:R-:W-:Y:S02]  /*4350*/  ULDC.64 UR4, c[0x0][0x2d8] ;  /* 0x0000b60000047ab9 */ /* 0x000fe40000000a00 */
[----:B------:R-:W-:-:S04]  /*4360*/  LEA R64, P3, R72, UR4, 0x1 ;  /* 0x0000000448407c11 */ /* 0x000fc8000f8608ff */
[----:B------:R-:W-:-:S05]  /*4370*/  LEA.HI.X R65, R72, UR5, R77, 0x1, P3 ;  /* 0x0000000548417c11 */ /* 0x000fca00098f0c4d */
[----:B--2---:R4:W-:Y:S04]  /*4380*/  STG.E.128 desc[UR56][R64.64], R44 ;  /* 0x0000002c40007986 */ /* 0x0049e8000c101d38 */
.L_x_1356:
[----:B------:R-:W-:Y:S05]  /*4390*/  BSYNC B1 ;  /* 0x0000000000017941 */ /* 0x000fea0003800000 */
.L_x_1355:
[----:B------:R-:W-:Y:S01]  /*43a0*/  ISETP.NE.AND P3, PT, R148, RZ, PT ;  /* 0x000000ff9400720c */ /* 0x000fe20003f65270 */
[----:B------:R-:W-:-:S12]  /*43b0*/  BSSY B1, `(.L_x_1363) ;  /* 0x000007a000017945 */ /* 0x000fd80003800000 */
[----:B------:R-:W-:Y:S05]  /*43c0*/  @P3 BRA `(.L_x_1364) ;  /* 0x0000000400e03947 */ /* 0x000fea0003800000 */
[----:B------:R-:W-:Y:S01]  /*43d0*/  IADD3 R70, P3, P4, R4, R120, R16 ;  /* 0x0000007804467210 */ /* 0x000fe20007c7e010 */
[----:B------:R-:W-:Y:S03]  /*43e0*/  BSSY B2, `(.L_x_1365) ;  /* 0x000003c000027945 */ /* 0x000fe60003800000 */
[----:B------:R-:W-:Y:S01]  /*43f0*/  IADD3.X R75, R20, R122, R17, P3, P4 ;  /* 0x0000007a144b7210 */ /* 0x000fe20001fe8411 */
[----:B------:R-:W-:Y:S08]  /*4400*/  @P2 BRA `(.L_x_1366) ;  /* 0x0000000000e42947 */ /* 0x000ff00003800000 */
        /* <DEDUP_REMOVED lines=52> */
.L_x_1368:
[----:B------:R-:W-:Y:S05]  /*4750*/  BSYNC B3 ;  /* 0x0000000000037941 */ /* 0x000fea0003800000 */
.L_x_1367:
[----:B------:R-:W-:Y:S02]  /*4760*/  ULDC.64 UR4, c[0x0][0x2d8] ;  /* 0x0000b60000047ab9 */ /* 0x000fe40000000a00 */
[----:B------:R-:W-:-:S04]  /*4770*/  LEA R60, P3, R68, UR4, 0x1 ;  /* 0x00000004443c7c11 */ /* 0x000fc8000f8608ff */
[----:B------:R-:W-:-:S05]  /*4780*/  LEA.HI.X R61, R68, UR5, R73, 0x1, P3 ;  /* 0x00000005443d7c11 */ /* 0x000fca00098f0c49 */
[----:B--2---:R1:W-:Y:S04]  /*4790*/  STG.E.128 desc[UR56][R60.64], R44 ;  /* 0x0000002c3c007986 */ /* 0x0043e8000c101d38 */
.L_x_1366:
[----:B------:R-:W-:Y:S05]  /*47a0*/  BSYNC B2 ;  /* 0x0000000000027941 */ /* 0x000fea0003800000 */
.L_x_1365:
        /* <DEDUP_REMOVED lines=53> */
.L_x_1370:
[----:B------:R-:W-:Y:S05]  /*4b00*/  BSYNC B2 ;  /* 0x0000000000027941 */ /* 0x000fea0003800000 */
.L_x_1369:
[----:B------:R-:W-:Y:S02]  /*4b10*/  ULDC.64 UR4, c[0x0][0x2d8] ;  /* 0x0000b60000047ab9 */ /* 0x000fe40000000a00 */
[----:B------:R-:W-:-:S04]  /*4b20*/  LEA R56, P3, R64, UR4, 0x1 ;  /* 0x0000000440387c11 */ /* 0x000fc8000f8608ff */
[----:B------:R-:W-:-:S05]  /*4b30*/  LEA.HI.X R57, R64, UR5, R69, 0x1, P3 ;  /* 0x0000000540397c11 */ /* 0x000fca00098f0c45 */
[----:B--2---:R1:W-:Y:S04]  /*4b40*/  STG.E.128 desc[UR56][R56.64], R44 ;  /* 0x0000002c38007986 */ /* 0x0043e8000c101d38 */
.L_x_1364:
[----:B------:R-:W-:Y:S05]  /*4b50*/  BSYNC B1 ;  /* 0x0000000000017941 */ /* 0x000fea0003800000 */
.L_x_1363:
[----:B------:R-:W-:Y:S05]  /*4b60*/  @P5 BRA `(.L_x_1371) ;  /* 0x0000003800605947 */ /* 0x000fea0003800000 */
[----:B------:R-:W-:Y:S01]  /*4b70*/  IADD3 R120, P3, P4, R107, R120, R16 ;  /* 0x000000786b787210 */ /* 0x000fe20007c7e010 */
[----:B------:R-:W-:Y:S03]  /*4b80*/  BSSY B1, `(.L_x_1372) ;  /* 0x000003c000017945 */ /* 0x000fe60003800000 */
[----:B-1----:R-:W-:Y:S01]  /*4b90*/  IADD3.X R57, R106, R122, R17, P3, P4 ;  /* 0x0000007a6a397210 */ /* 0x002fe20001fe8411 */
[----:B------:R-:W-:Y:S08]  /*4ba0*/  @P2 BRA `(.L_x_1373) ;  /* 0x0000000000e42947 */ /* 0x000ff00003800000 */
[----:B--234-:R1:W2:Y:S01]  /*4bb0*/  LDS.128 R44, [R108+0x1b400] ;  /* 0x01b400006c2c7984 */ /* 0x01c2a20000000c00 */
[----:B------:R-:W-:Y:S01]  /*4bc0*/  ISETP.GE.AND P4, PT, R22, R123, PT ;  /* 0x0000007b1600720c */ /* 0x000fe20003f86270 */
[----:B------:R-:W-:Y:S01]  /*4bd0*/  BSSY B2, `(.L_x_1374) ;  /* 0x0000031000027945 */ /* 0x000fe20003800000 */
[----:B------:R-:W-:-:S11]  /*4be0*/  IADD3 R63, P3, R120, R98, RZ ;  /* 0x00000062783f7210 */ /* 0x000fd60007f7e0ff */
[----:B-1----:R-:W-:Y:S05]  /*4bf0*/  @P4 BRA `(.L_x_1375) ;  /* 0x0000000000b84947 */ /* 0x002fea0003800000 */
[----:B------:R-:W-:Y:S01]  /*4c00*/  SHF.R.U64 R61, R52, 0x10, R53 ;  /* 0x00000010343d7819 */ /* 0x000fe20000001235 */
[----:B--2---:R-:W-:Y:S01]  /*4c10*/  IMAD.U32 R52, R46, 0x10000, RZ ;  /* 0x000100002e347824 */ /* 0x004fe200078e00ff */
[--C-:B------:R-:W-:Y:S01]  /*4c20*/  SHF.R.U64 R59, R54, 0x10, R55.reuse ;  /* 0x00000010363b7819 */ /* 0x100fe20000001237 */
[----:B------:R-:W-:Y:S01]  /*4c30*/  IMAD.U32 R54, R47, 0x10000, RZ ;  /* 0x000100002f367824 */ /* 0x000fe200078e00ff */
[----:B------:R-:W-:Y:S02]  /*4c40*/  SHF.R.U32.HI R56, RZ, 0x10, R55 ;  /* 0x00000010ff387819 */ /* 0x000fe40000011637 */
[----:B------:R-:W-:Y:S02]  /*4c50*/  SHF.R.U32.HI R58, RZ, 0x10, R53 ;  /* 0x00000010ff3a7819 */ /* 0x000fe40000011635 */
[----:B------:R-:W-:Y:S02]  /*4c60*/  PRMT R138, R138, 0x5410, R61 ;  /* 0x000054108a8a7816 */ /* 0x000fe4000000003d */
[----:B------:R-:W-:-:S02]  /*4c70*/  PRMT R140, R140, 0x5410, R59 ;  /* 0x000054108c8c7816 */ /* 0x000fc4000000003b */
[----:B------:R-:W-:Y:S02]  /*4c80*/  PRMT R141, R141, 0x5410, R56 ;  /* 0x000054108d8d7816 */ /* 0x000fe40000000038 */
[----:B------:R-:W-:Y:S02]  /*4c90*/  PRMT R139, R139, 0x5410, R58 ;  /* 0x000054108b8b7816 */ /* 0x000fe4000000003a */
[----:B------:R-:W-:Y:S01]  /*4ca0*/  LOP3.LUT R55, R47, 0xffff0000, RZ, 0xc0, !PT ;  /* 0xffff00002f377812 */ /* 0x000fe200078ec0ff */
[----:B------:R-:W-:Y:S01]  /*4cb0*/  IMAD.U32 R60, R141, 0x10000, RZ ;  /* 0x000100008d3c7824 */ /* 0x000fe200078e00ff */
[----:B------:R-:W-:Y:S01]  /*4cc0*/  LOP3.LUT R47, R45, 0xffff0000, RZ, 0xc0, !PT ;  /* 0xffff00002d2f7812 */ /* 0x000fe200078ec0ff */
[----:B------:R-:W-:Y:S01]  /*4cd0*/  IMAD.U32 R58, R139, 0x10000, RZ ;  /* 0x000100008b3a7824 */ /* 0x000fe200078e00ff */
[C---:B------:R-:W-:Y:S01]  /*4ce0*/  LOP3.LUT R59, R140.reuse, 0xffff0000, RZ, 0xc0, !PT ;  /* 0xffff00008c3b7812 */ /* 0x040fe200078ec0ff */
[----:B------:R-:W-:Y:S01]  /*4cf0*/  IMAD.U32 R140, R140, 0x10000, RZ ;  /* 0x000100008c8c7824 */ /* 0x000fe200078e00ff */
[C---:B------:R-:W-:Y:S01]  /*4d00*/  LOP3.LUT R56, R138.reuse, 0xffff0000, RZ, 0xc0, !PT ;  /* 0xffff00008a387812 */ /* 0x040fe200078ec0ff */
[----:B------:R-:W-:Y:S01]  /*4d10*/  IMAD.U32 R138, R138, 0x10000, RZ ;  /* 0x000100008a8a7824 */ /* 0x000fe200078e00ff */
[----:B------:R-:W-:Y:S01]  /*4d20*/  LOP3.LUT R53, R46, 0xffff0000, RZ, 0xc0, !PT ;  /* 0xffff00002e357812 */ /* 0x000fe200078ec0ff */
[----:B------:R-:W-:Y:S01]  /*4d30*/  FMUL.FTZ R61, R47, R59 ;  /* 0x0000003b2f3d7220 */ /* 0x000fe20000410000 */
[----:B------:R-:W-:-:S02]  /*4d40*/  IMAD.U32 R46, R45, 0x10000, RZ ;  /* 0x000100002d2e7824 */ /* 0x000fc400078e00ff */
[----:B------:R-:W-:Y:S01]  /*4d50*/  FMUL.FTZ R62, R47, R56 ;  /* 0x000000382f3e7220 */ /* 0x000fe20000410000 */
[----:B------:R-:W-:Y:S01]  /*4d60*/  LOP3.LUT R141, R141, 0xffff0000, RZ, 0xc0, !PT ;  /* 0xffff00008d8d7812 */ /* 0x000fe200078ec0ff */
[C---:B------:R-:W-:Y:S01]  /*4d70*/  FMUL.FTZ R47, R53.reuse, R60 ;  /* 0x0000003c352f7220 */ /* 0x040fe20000410000 */
[-C--:B------:R-:W-:Y:S01]  /*4d80*/  FMUL.FTZ R53, R53, R58.reuse ;  /* 0x0000003a35357220 */ /* 0x080fe20000410000 */
[----:B------:R-:W-:Y:S01]  /*4d90*/  LOP3.LUT R139, R139, 0xffff0000, RZ, 0xc0, !PT ;  /* 0xffff00008b8b7812 */ /* 0x000fe200078ec0ff */
[C---:B------:R-:W-:Y:S01]  /*4da0*/  IMAD.U32 R45, R44.reuse, 0x10000, RZ ;  /* 0x000100002c2d7824 */ /* 0x040fe200078e00ff */
[----:B------:R-:W-:Y:S01]  /*4db0*/  LOP3.LUT R44, R44, 0xffff0000, RZ, 0xc0, !PT ;  /* 0xffff00002c2c7812 */ /* 0x000fe200078ec0ff */
[----:B------:R-:W-:Y:S01]  /*4dc0*/  FFMA.FTZ R62, R46, R59, R62 ;  /* 0x0000003b2e3e7223 */ /* 0x000fe2000001003e */
[C---:B------:R-:W-:Y:S01]  /*4dd0*/  FFMA.FTZ R58, R52.reuse, R58, -R47 ;  /* 0x0000003a343a7223 */ /* 0x040fe2000001082f */
[----:B------:R-:W-:Y:S01]  /*4de0*/  FFMA.FTZ R53, R52, R60, R53 ;  /* 0x0000003c34357223 */ /* 0x000fe20000010035 */
[C---:B------:R-:W-:Y:S01]  /*4df0*/  FMUL.FTZ R59, R55.reuse, R141 ;  /* 0x0000008d373b7220 */ /* 0x040fe20000410000 */
[-C--:B------:R-:W-:Y:S01]  /*4e00*/  FMUL.FTZ R52, R55, R139.reuse ;  /* 0x0000008b37347220 */ /* 0x080fe20000410000 */
[----:B------:R-:W-:Y:S01]  /*4e10*/  FFMA.FTZ R61, R46, R56, -R61 ;  /* 0x000000382e3d7223 */ /* 0x000fe2000001083d */
        /* <DEDUP_REMOVED lines=12> */
.L_x_1375:
[----:B------:R-:W-:Y:S05]  /*4ee0*/  BSYNC B2 ;  /* 0x0000000000027941 */ /* 0x000fea0003800000 */
.L_x_1374:
[----:B------:R-:W-:Y:S01]  /*4ef0*/  ULDC.64 UR4, c[0x0][0x2d8] ;  /* 0x0000b60000047ab9 */ /* 0x000fe20000000a00 */
[----:B------:R-:W-:Y:S01]  /*4f00*/  IMAD.X R54, R57, 0x1, R30, P3 ;  /* 0x0000000139367824 */ /* 0x000fe200018e061e */
[----:B------:R-:W-:-:S04]  /*4f10*/  LEA R52, P3, R63, UR4, 0x1 ;  /* 0x000000043f347c11 */ /* 0x000fc8000f8608ff */
[----:B------:R-:W-:-:S05]  /*4f20*/  LEA.HI.X R53, R63, UR5, R54, 0x1, P3 ;  /* 0x000000053f357c11 */ /* 0x000fca00098f0c36 */
[----:B--2---:R1:W-:Y:S04]  /*4f30*/  STG.E.128 desc[UR56][R52.64], R44 ;  /* 0x0000002c34007986 */ /* 0x0043e8000c101d38 */
.L_x_1373:
[----:B------:R-:W-:Y:S05]  /*4f40*/  BSYNC B1 ;  /* 0x0000000000017941 */ /* 0x000fea0003800000 */
.L_x_1372:
        /* <DEDUP_REMOVED lines=52> */
.L_x_1377:
[----:B------:R-:W-:Y:S05]  /*5290*/  BSYNC B1 ;  /* 0x0000000000017941 */ /* 0x000fea0003800000 */
.L_x_1376:
[----:B------:R-:W-:Y:S01]  /*52a0*/  ULDC.64 UR4, c[0x0][0x2d8] ;  /* 0x0000b60000047ab9 */ /* 0x000fe20000000a00 */
[----:B------:R-:W-:Y:S01]  /*52b0*/  IMAD.X R57, R57, 0x1, R100, P3 ;  /* 0x0000000139397824 */ /* 0x000fe200018e0664 */
[----:B------:R-:W-:-:S04]  /*52c0*/  LEA R48, P3, R56, UR4, 0x1 ;  /* 0x0000000438307c11 */ /* 0x000fc8000f8608ff */
[----:B------:R-:W-:-:S05]  /*52d0*/  LEA.HI.X R49, R56, UR5, R57, 0x1, P3 ;  /* 0x0000000538317c11 */ /* 0x000fca00098f0c39 */
[----:B--2---:R1:W-:Y:S01]  /*52e0*/  STG.E.128 desc[UR56][R48.64], R44 ;  /* 0x0000002c30007986 */ /* 0x0043e2000c101d38 */
[----:B------:R-:W-:Y:S05]  /*52f0*/  BRA `(.L_x_1371) ;  /* 0x00000030007c7947 */ /* 0x000fea0003800000 */
.L_x_1335:
[----:B------:R-:W-:Y:S02]  /*5300*/  ISETP.GE.AND P3, PT, R189, R112, PT ;  /* 0x00000070bd00720c */ /* 0x000fe40003f66270 */
[----:B------:R-:W-:Y:S02]  /*5310*/  CS2R R50, SRZ ;  /* 0x0000000000327805 */ /* 0x000fe4000001ff00 */
        /* <DEDUP_REMOVED lines=17> */
[----:B------:R-:W4:Y:S01]  /*5430*/  @!P4 LDC.64 R52, c[0x0][0x3c8] ;  /* 0x0000f200ff34cb82 */ /* 0x000f220000000a00 */
[----:B------:R-:W-:-:S05]  /*5440*/  @!P4 IADD3 R48, P5, R92, R78, RZ ;  /* 0x0000004e5c30c210 */ /* 0x000fca0007fbe0ff */
[----:B------:R-:W-:Y:S02]  /*5450*/  @!P4 IMAD.X R49, R124, 0x1, R28, P5 ;  /* 0x000000017c31c824 */ /* 0x000fe400028e061c */
[----:B------:R-:W0:Y:S01]  /*5460*/  @!P4 LDC.64 R54, c[0x0][0x3e0] ;  /* 0x0000f800ff36cb82 */ /* 0x000e220000000a00 */
[----:B----4-:R-:W-:-:S04]  /*5470*/  @!P4 LEA R52, P5, R48, R52, 0x1 ;  /* 0x000000343034c211 */ /* 0x010fc800078a08ff */
[----:B------:R-:W-:Y:S02]  /*5480*/  @!P4 LEA.HI.X R53, R48, R53, R49, 0x1, P5 ;  /* 0x000000353035c211 */ /* 0x000fe400028f0c31 */
[----:B------:R-:W-:-:S05]  /*5490*/  @!P4 IADD3 R48, P5, R84, R76, RZ ;  /* 0x0000004c5430c210 */ /* 0x000fca0007fbe0ff */
[----:B------:R-:W-:Y:S01]  /*54a0*/  @!P4 IMAD.X R49, R103, 0x1, R36, P5 ;  /* 0x000000016731c824 */ /* 0x000fe200028e0624 */
[----:B0-----:R-:W-:-:S04]  /*54b0*/  @!P4 LEA R54, P5, R48, R54, 0x1 ;  /* 0x000000363036c211 */ /* 0x001fc800078a08ff */
[----:B------:R-:W-:Y:S02]  /*54c0*/  @!P4 LEA.HI.X R55, R48, R55, R49, 0x1, P5 ;  /* 0x000000373037c211 */ /* 0x000fe400028f0c31 */
[----:B------:R-:W-:Y:S02]  /*54d0*/  CS2R R48, SRZ ;  /* 0x0000000000307805 */ /* 0x000fe4000001ff00 */
[----:B------:R-:W-:-:S04]  /*54e0*/  @!P3 LEA R60, P5, R46, R60, 0x1 ;  /* 0x0000003c2e3cb211 */ /* 0x000fc800078a08ff */
[----:B------:R-:W-:Y:S02]  /*54f0*/  @!P3 LEA.HI.X R61, R46, R61, R47, 0x1, P5 ;  /* 0x0000003d2e3db211 */ /* 0x000fe400028f0c2f */
[----:B------:R-:W-:Y:S02]  /*5500*/  CS2R R46, SRZ ;  /* 0x00000000002e7805 */ /* 0x000fe4000001ff00 */
[C---:B-1----:R-:W-:Y:S01]  /*5510*/  @!P3 LEA R62, P5, R44.reuse, R62, 0x1 ;  /* 0x0000003e2c3eb211 */ /* 0x042fe200078a08ff */
[----:B------:R0:W5:Y:S03]  /*5520*/  @!P4 LDG.E.128 R48, desc[UR56][R54.64] ;  /* 0x000000383630c981 */ /* 0x000166000c1e1d00 */
[----:B------:R-:W-:Y:S02]  /*5530*/  @!P3 LEA.HI.X R63, R44, R63, R45, 0x1, P5 ;  /* 0x0000003f2c3fb211 */ /* 0x000fe400028f0c2d */
[----:B------:R-:W-:-:S02]  /*5540*/  CS2R R44, SRZ ;  /* 0x00000000002c7805 */ /* 0x000fc4000001ff00 */
[----:B------:R-:W-:Y:S02]  /*5550*/  CS2R R58, SRZ ;  /* 0x00000000003a7805 */ /* 0x000fe4000001ff00 */
[----:B------:R-:W-:Y:S02]  /*5560*/  CS2R R56, SRZ ;  /* 0x0000000000387805 */ /* 0x000fe4000001ff00 */
[----:B------:R1:W5:Y:S01]  /*5570*/  @!P4 LDG.E.128 R44, desc[UR56][R52.64] ;  /* 0x00000038342cc981 */ /* 0x000362000c1e1d00 */
[----:B0-----:R-:W-:-:S03]  /*5580*/  CS2R R54, SRZ ;  /* 0x0000000000367805 */ /* 0x001fc6000001ff00 */
[----:B------:R0:W5:Y:S01]  /*5590*/  @!P3 LDG.E.128 R56, desc[UR56][R62.64] ;  /* 0x000000383e38b981 */ /* 0x000162000c1e1d00 */
[----:B-1----:R-:W-:-:S06]  /*55a0*/  CS2R R52, SRZ ;  /* 0x0000000000347805 */ /* 0x002fcc000001ff00 */
[----:B------:R1:W5:Y:S01]  /*55b0*/  @!P3 LDG.E.128 R52, desc[UR56][R60.64] ;  /* 0x000000383c34b981 */ /* 0x000362000c1e1d00 */
[----:B--2---:R-:W-:-:S04]  /*55c0*/  @!P0 LEA R68, P3, R66, R68, 0x1 ;  /* 0x0000004442448211 */ /* 0x004fc800078608ff */
[----:B------:R-:W-:Y:S02]  /*55d0*/  @!P0 LEA.HI.X R69, R66, R69, R67, 0x1, P3 ;  /* 0x0000004542458211 */ /* 0x000fe400018f0c43 */
[C---:B---3--:R-:W-:Y:S02]  /*55e0*/  @!P0 LEA R70, P3, R64.reuse, R70, 0x1 ;  /* 0x0000004640468211 */ /* 0x048fe400078608ff */
[----:B0-----:R-:W-:Y:S02]  /*55f0*/  CS2R R62, SRZ ;  /* 0x00000000003e7805 */ /* 0x001fe4000001ff00 */
[----:B------:R-:W-:Y:S02]  /*5600*/  CS2R R66, SRZ ;  /* 0x0000000000427805 */ /* 0x000fe4000001ff00 */
[----:B-1----:R-:W-:Y:S02]  /*5610*/  CS2R R60, SRZ ;  /* 0x00000000003c7805 */ /* 0x002fe4000001ff00 */
[----:B------:R-:W-:-:S02]  /*5620*/  @!P0 LEA.HI.X R71, R64, R71, R65, 0x1, P3 ;  /* 0x0000004740478211 */ /* 0x000fc400018f0c41 */
[----:B------:R-:W-:Y:S02]  /*5630*/  CS2R R64, SRZ ;  /* 0x0000000000407805 */ /* 0x000fe4000001ff00 */
[----:B------:R0:W5:Y:S04]  /*5640*/  @!P0 LDG.E.128 R60, desc[UR56][R68.64] ;  /* 0x00000038443c8981 */ /* 0x000168000c1e1d00 */
[----:B------:R1:W5:Y:S01]  /*5650*/  @!P0 LDG.E.128 R64, desc[UR56][R70.64] ;  /* 0x0000003846408981 */ /* 0x000362000c1e1d00 */
[----:B------:R-:W-:-:S04]  /*5660*/  ISETP.GE.AND P0, PT, R190, R112, PT ;  /* 0x00000070be00720c */ /* 0x000fc80003f06270 */
[CC--:B------:R-:W-:Y:S01]  /*5670*/  ISETP.GE.OR P0, PT, R16.reuse, R123.reuse, P0 ;  /* 0x0000007b1000720c */ /* 0x0c0fe20000706670 */
[----:B------:R-:W-:Y:S01]  /*5680*/  BSSY B1, `(.L_x_1378) ;  /* 0x000001c000017945 */ /* 0x000fe20003800000 */
[----:B------:R-:W-:Y:S02]  /*5690*/  ISETP.GE.AND P3, PT, R16, R123, PT ;  /* 0x0000007b1000720c */ /* 0x000fe40003f66270 */
[----:B0-----:R-:W-:Y:S02]  /*56a0*/  CS2R R68, SRZ ;  /* 0x0000000000447805 */ /* 0x001fe4000001ff00 */
[----:B------:R-:W-:Y:S02]  /*56b0*/  CS2R R74, SRZ ;  /* 0x00000000004a7805 */ /* 0x000fe4000001ff00 */
[----:B-1----:R-:W-:Y:S02]  /*56c0*/  CS2R R70, SRZ ;  /* 0x0000000000467805 */ /* 0x002fe4000001ff00 */
[----:B------:R-:W-:-:S03]  /*56d0*/  CS2R R72, SRZ ;  /* 0x0000000000487805 */ /* 0x000fc6000001ff00 */
[----:B------:R-:W-:Y:S05]  /*56e0*/  @P0 BRA `(.L_x_1379) ;  /* 0x0000000000540947 */ /* 0x000fea0003800000 */
[----:B------:R-:W0:Y:S01]  /*56f0*/  LDC.64 R68, c[0x0][0x3d8] ;  /* 0x0000f600ff447b82 */ /* 0x000e220000000a00 */
[----:B------:R-:W-:Y:S01]  /*5700*/  IMAD.MOV.U32 R72, RZ, RZ, R78 ;  /* 0x000000ffff487224 */ /* 0x000fe200078e004e */
[----:B------:R-:W-:Y:S01]  /*5710*/  ULDC.64 UR4, c[0x0][0x3c8] ;  /* 0x0000f20000047ab9 */ /* 0x000fe20000000a00 */
[----:B------:R-:W-:Y:S01]  /*5720*/  IMAD.MOV.U32 R73, RZ, RZ, R124 ;  /* 0x000000ffff497224 */ /* 0x000fe200078e007c */
[----:B------:R-:W-:Y:S01]  /*5730*/  ULDC.64 UR6, c[0x0][0x3e0] ;  /* 0x0000f80000067ab9 */ /* 0x000fe20000000a00 */
[----:B------:R-:W-:-:S03]  /*5740*/  IMAD.MOV.U32 R77, RZ, RZ, R103 ;  /* 0x000000ffff4d7224 */ /* 0x000fc600078e0067 */
        /* <DEDUP_REMOVED lines=15> */
.L_x_1379:
[----:B------:R-:W-:Y:S05]  /*5840*/  BSYNC B1 ;  /* 0x0000000000017941 */ /* 0x000fea0003800000 */
.L_x_1378:
[----:B-----5:R-:W-:Y:S01]  /*5850*/  IMAD.MOV.U32 R76, RZ, RZ, R70 ;  /* 0x000000ffff4c7224 */ /* 0x020fe200078e0046 */
        /* <DEDUP_REMOVED lines=67> */
.L_x_1380:
[----:B------:R-:W-:Y:S01]  /*5c90*/  IMAD R103, R185, 0x8, R2 ;  /* 0x00000008b9677824 */ /* 0x000fe200078e0202 */
[----:B------:R-:W-:Y:S01]  /*5ca0*/  SHF.L.U32 R124, R194, 0x1f, RZ ;  /* 0x0000001fc27c7819 */ /* 0x000fe200000006ff */
[----:B------:R-:W0:Y:S01]  /*5cb0*/  LDC R131, c[0x0][0x2e4] ;  /* 0x0000b900ff837b82 */ /* 0x000e220000000800 */
[----:B------:R-:W-:Y:S01]  /*5cc0*/  IMAD.MOV.U32 R121, RZ, RZ, R122 ;  /* 0x000000ffff797224 */ /* 0x000fe200078e007a */
[----:B------:R-:W-:Y:S01]  /*5cd0*/  BSSY B1, `(.L_x_1381) ;  /* 0x0000005000017945 */ /* 0x000fe20003800000 */
[----:B------:R-:W1:Y:S05]  /*5ce0*/  SYNCS.PHASECHK.TRANS64.TRYWAIT P4, [R103+URZ+0x28890], R124 ;  /* 0x0288907c670075a7 */ /* 0x000e6a000808017f */
[----:B------:R-:W2:Y:S01]  /*5cf0*/  LDC.64 R122, c[0x0][0x2f0] ;  /* 0x0000bc00ff7a7b82 */ /* 0x000ea20000000a00 */
[----:B0-----:R-:W-:Y:S01]  /*5d00*/  IMAD.IADD R139, R131, 0x1, -R116 ;  /* 0x00000001838b7824 */ /* 0x001fe200078e0a74 */
[----:B-1----:R-:W-:Y:S06]  /*5d10*/  @!P4 BRA `(.L_x_1382) ;  /* 0x000001f40048c947 */ /* 0x002fec0003800000 */
.L_x_1717:
[----:B------:R-:W-:Y:S05]  /*5d20*/  BSYNC B1 ;  /* 0x0000000000017941 */ /* 0x000fea0003800000 */
.L_x_1381:
[----:B------:R-:W-:Y:S01]  /*5d30*/  ISETP.GE.OR P4, PT, R18, R112, P2 ;  /* 0x000000701200720c */ /* 0x000fe20001786670 */
[----:B------:R-:W-:-:S12]  /*5d40*/  BSSY B1, `(.L_x_1383) ;  /* 0x0000087000017945 */ /* 0x000fd80003800000 */
[----:B------:R-:W-:Y:S05]  /*5d50*/  @P4 BRA `(.L_x_1384) ;  /* 0x0000000800144947 */ /* 0x000fea0003800000 */
[-C--:B--2---:R-:W-:Y:S01]  /*5d60*/  IMAD R76, R19, R122.reuse, RZ ;  /* 0x0000007a134c7224 */ /* 0x084fe200078e02ff */
[----:B------:R-:W-:Y:S01]  /*5d70*/  ISETP.NE.AND P6, PT, R0, RZ, PT ;  /* 0x000000ff0000720c */ /* 0x000fe20003fc5270 */
[C---:B------:R-:W-:Y:S01]  /*5d80*/  IMAD.WIDE.U32 R126, R18.reuse, R122, R120 ;  /* 0x0000007a127e7225 */ /* 0x040fe200078e0078 */
[----:B------:R-:W-:Y:S03]  /*5d90*/  BSSY B2, `(.L_x_1385) ;  /* 0x0000076000027945 */ /* 0x000fe60003800000 */
[----:B------:R-:W-:Y:S01]  /*5da0*/  IMAD R159, R18, R123, R76 ;  /* 0x0000007b129f7224 */ /* 0x000fe200078e024c */
[----:B------:R-:W-:Y:S02]  /*5db0*/  SEL R76, R116, R139, !P6 ;  /* 0x0000008b744c7207 */ /* 0x000fe40007000000 */
[----:B------:R-:W-:Y:S01]  /*5dc0*/  IADD3 R156, P4, P5, R98, R126, R32 ;  /* 0x0000007e629c7210 */ /* 0x000fe20007d9e020 */
        /* <DEDUP_REMOVED lines=8> */
[----:B------:R-:W-:-:S03]  /*5e50*/  LOP3.LUT R76, R161, 0x38, RZ, 0xc0, !PT ;  /* 0x00000038a14c7812 */ /* 0x000fc600078ec0ff */
[----:B------:R-:W-:Y:S01]  /*5e60*/  IMAD.SHL.U32 R77, R77, 0x400, RZ ;  /* 0x000004004d4d7824 */ /* 0x000fe200078e00ff */
[----:B------:R-:W-:-:S04]  /*5e70*/  LOP3.LUT R76, R76, 0x1c0, R203, 0xf8, !PT ;  /* 0x000001c04c4c7812 */ /* 0x000fc800078ef8cb */
[----:B------:R-:W-:Y:S02]  /*5e80*/  LOP3.LUT R77, R77, 0x7fffe000, RZ, 0xc0, !PT ;  /* 0x7fffe0004d4d7812 */ /* 0x000fe400078ec0ff */
[----:B------:R-:W-:-:S04]  /*5e90*/  LOP3.LUT R76, R76, R211, RZ, 0x3c, !PT ;  /* 0x000000d34c4c7212 */ /* 0x000fc800078e3cff */
[----:B------:R-:W-:Y:S01]  /*5ea0*/  IADD3 R76, R76, R77, R212 ;  /* 0x0000004d4c4c7210 */ /* 0x000fe20007ffe0d4 */
[----:B------:R-:W-:-:S04]  /*5eb0*/  IMAD R77, R185, 0x4000, R115 ;  /* 0x00004000b94d7824 */ /* 0x000fc800078e0273 */
[----:B------:R-:W-:Y:S02]  /*5ec0*/  IMAD R79, R185, 0x4000, R76 ;  /* 0x00004000b94f7824 */ /* 0x000fe400078e024c */
[--C-:B------:R-:W-:Y:S02]  /*5ed0*/  IMAD R77, R77, 0x2, R2.reuse ;  /* 0x000000024d4d7824 */ /* 0x100fe400078e0202 */
[----:B------:R-:W-:-:S04]  /*5ee0*/  IMAD R80, R79, 0x2, R2 ;  /* 0x000000024f507824 */ /* 0x000fc800078e0202 */
[----:B------:R-:W1:Y:S04]  /*5ef0*/  LDS.128 R76, [R77+0x18400] ;  /* 0x018400004d4c7984 */ /* 0x000e680000000c00 */
[----:B------:R-:W2:Y:S01]  /*5f00*/  LDS.128 R80, [R80+0x18400] ;  /* 0x0184000050507984 */ /* 0x000ea20000000c00 */
[----:B------:R-:W-:Y:S05]  /*5f10*/  @P3 BRA `(.L_x_1386) ;  /* 0x0000000400743947 */ /* 0x000fea0003800000 */
[----:B------:R-:W-:Y:S01]  /*5f20*/  SHF.R.U32.HI R173, RZ, 0x10, R49 ;  /* 0x00000010ffad7819 */ /* 0x000fe20000011631 */
[----:B--2---:R-:W-:Y:S01]  /*5f30*/  IMAD.U32 R168, R83, 0x10000, RZ ;  /* 0x0001000053a87824 */ /* 0x004fe200078e00ff */
[----:B------:R-:W-:Y:S01]  /*5f40*/  SHF.R.U32.HI R177, RZ, 0x10, R45 ;  /* 0x00000010ffb17819 */ /* 0x000fe2000001162d */
[----:B------:R-:W-:Y:S01]  /*5f50*/  IMAD.U32 R172, R81, 0x10000, RZ ;  /* 0x0001000051ac7824 */ /* 0x000fe200078e00ff */
[----:B------:R-:W-:Y:S01]  /*5f60*/  PRMT R164, R164, 0x5410, R173 ;  /* 0x00005410a4a47816 */ /* 0x000fe200000000ad */
[----:B-1----:R-:W-:Y:S01]  /*5f70*/  IMAD.U32 R167, R77, 0x10000, RZ ;  /* 0x000100004da77824 */ /* 0x002fe200078e00ff */
[----:B------:R-:W-:Y:S02]  /*5f80*/  PRMT R166, R166, 0x5410, R177 ;  /* 0x00005410a6a67816 */ /* 0x000fe400000000b1 */
[----:B------:R-:W-:Y:S02]  /*5f90*/  SHF.R.U64 R170, R48, 0x10, R49 ;  /* 0x0000001030aa7819 */ /* 0x000fe40000001231 */
[----:B------:R-:W-:-:S02]  /*5fa0*/  SHF.R.U64 R169, R50, 0x10, R51 ;  /* 0x0000001032a97819 */ /* 0x000fc40000001233 */
[----:B------:R-:W-:Y:S01]  /*5fb0*/  SHF.R.U32.HI R171, RZ, 0x10, R51 ;  /* 0x00000010ffab7819 */ /* 0x000fe20000011633 */
[----:B------:R-:W-:Y:S01]  /*5fc0*/  IMAD.U32 R51, R79, 0x10000, RZ ;  /* 0x000100004f337824 */ /* 0x000fe200078e00ff */
[----:B------:R-:W-:Y:S01]  /*5fd0*/  LOP3.LUT R49, R83, 0xffff0000, RZ, 0xc0, !PT ;  /* 0xffff000053317812 */ /* 0x000fe200078ec0ff */
[----:B------:R-:W-:Y:S01]  /*5fe0*/  IMAD.U32 R83, R164, 0x10000, RZ ;  /* 0x00010000a4537824 */ /* 0x000fe200078e00ff */
[----:B------:R-:W-:Y:S01]  /*5ff0*/  LOP3.LUT R48, R79, 0xffff0000, RZ, 0xc0, !PT ;  /* 0xffff00004f307812 */ /* 0x000fe200078ec0ff */
[----:B------:R-:W-:Y:S01]  /*6000*/  IMAD.U32 R79, R166, 0x10000, RZ ;  /* 0x00010000a64f7824 */ /* 0x000fe200078e00ff */
[----:B------:R-:W-:Y:S02]  /*6010*/  SHF.R.U32.HI R175, RZ, 0x10, R47 ;  /* 0x00000010ffaf7819 */ /* 0x000fe4000001162f */
[----:B------:R-:W-:Y:S01]  /*6020*/  PRMT R163, R163, 0x5410, R170 ;  /* 0x00005410a3a37816 */ /* 0x000fe200000000aa */
[----:B------:R-:W-:Y:S01]  /*6030*/  FMUL.FTZ R170, R172, R83 ;  /* 0x00000053acaa7220 */ /* 0x000fe20000410000 */
[----:B------:R-:W-:Y:S01]  /*6040*/  PRMT R171, R158, 0x5410, R171 ;  /* 0x000054109eab7816 */ /* 0x000fe200000000ab */
[-C--:B------:R-:W-:Y:S01]  /*6050*/  FMUL.FTZ R172, R172, R79.reuse ;  /* 0x0000004facac7220 */ /* 0x080fe20000410000 */
[----:B------:R-:W-:Y:S01]  /*6060*/  LOP3.LUT R81, R81, 0xffff0000, RZ, 0xc0, !PT ;  /* 0xffff000051517812 */ /* 0x000fe200078ec0ff */
[C---:B------:R-:W-:Y:S01]  /*6070*/  FFMA.FTZ R79, R167.reuse, R79, -R170 ;  /* 0x0000004fa74f7223 */ /* 0x040fe200000108aa */
[----:B------:R-:W-:Y:S01]  /*6080*/  LOP3.LUT R164, R164, 0xffff0000, RZ, 0xc0, !PT ;  /* 0xffff0000a4a47812 */ /* 0x000fe200078ec0ff */
[----:B------:R-:W-:Y:S01]  /*6090*/  FFMA.FTZ R167, R167, R83, R172 ;  /* 0x00000053a7a77223 */ /* 0x000fe200000100ac */
[----:B------:R-:W-:-:S02]  /*60a0*/  PRMT R162, R162, 0x5410, R175 ;  /* 0x00005410a2a27816 */ /* 0x000fc400000000af */
[----:B------:R-:W-:Y:S01]  /*60b0*/  LOP3.LUT R158, R166, 0xffff0000, RZ, 0xc0, !PT ;  /* 0xffff0000a69e7812 */ /* 0x000fe200078ec0ff */
[----:B------:R-:W-:Y:S01]  /*60c0*/  IMAD.U32 R166, R171, 0x10000, RZ ;  /* 0x00010000aba67824 */ /* 0x000fe200078e00ff */
[----:B------:R-:W-:Y:S01]  /*60d0*/  SHF.R.U64 R179, R44, 0x10, R45 ;  /* 0x000000102cb37819 */ /* 0x000fe2000000122d */
[----:B------:R-:W-:Y:S01]  /*60e0*/  IMAD.U32 R83, R162, 0x10000, RZ ;  /* 0x00010000a2537824 */ /* 0x000fe200078e00ff */
[----:B------:R-:W-:Y:S01]  /*60f0*/  LOP3.LUT R50, R77, 0xffff0000, RZ, 0xc0, !PT ;  /* 0xffff00004d327812 */ /* 0x000fe200078ec0ff */
[----:B------:R-:W-:Y:S01]  /*6100*/  FMUL.FTZ R170, R168, R166 ;  /* 0x000000a6a8aa7220 */ /* 0x000fe20000410000 */
[----:B------:R-:W-:Y:S01]  /*6110*/  PRMT R160, R160, 0x5410, R169 ;  /* 0x00005410a0a07816 */ /* 0x000fe200000000a9 */
[C---:B------:R-:W-:Y:S01]  /*6120*/  FMUL.FTZ R169, R81.reuse, R164 ;  /* 0x000000a451a97220 */ /* 0x040fe20000410000 */
[----:B------:R-:W-:Y:S01]  /*6130*/  FMUL.FTZ R81, R81, R158 ;  /* 0x0000009e51517220 */ /* 0x000fe20000410000 */
[----:B------:R-:W-:Y:S01]  /*6140*/  PRMT R77, R130, 0x5432, R179 ;  /* 0x00005432824d7816 */ /* 0x000fe200000000b3 */
[----:B------:R-:W-:-:S02]  /*6150*/  IMAD.U32 R45, R80, 0x10000, RZ ;  /* 0x00010000502d7824 */ /* 0x000fc400078e00ff */
[----:B------:R-:W-:Y:S01]  /*6160*/  FFMA.FTZ R158, R50, R158, -R169 ;  /* 0x0000009e329e7223 */ /* 0x000fe200000108a9 */
[----:B------:R-:W-:Y:S01]  /*6170*/  LOP3.LUT R171, R171, 0xffff0000, RZ, 0xc0, !PT ;  /* 0xffff0000abab7812 */ /* 0x000fe200078ec0ff */
[-C--:B------:R-:W-:Y:S01]  /*6180*/  FMUL.FTZ R169, R168, R83.reuse ;  /* 0x00000053a8a97220 */ /* 0x080fe20000410000 */
[----:B------:R-:W-:Y:S01]  /*6190*/  LOP3.LUT R162, R162, 0xffff0000, RZ, 0xc0, !PT ;  /* 0xffff0000a2a27812 */ /* 0x000fe200078ec0ff */
[----:B------:R-:W-:Y:S01]  /*61a0*/  FFMA.FTZ R50, R50, R164, R81 ;  /* 0x000000a432327223 */ /* 0x000fe20000010051 */
[----:B------:R-:W-:Y:S01]  /*61b0*/  FFMA.FTZ R81, R51, R83, -R170 ;  /* 0x0000005333517223 */ /* 0x000fe200000108aa */
[----:B------:R-:W-:Y:S01]  /*61c0*/  IMAD.U32 R164, R163, 0x10000, RZ ;  /* 0x00010000a3a47824 */ /* 0x000fe200078e00ff */
[----:B------:R-:W-:Y:S01]  /*61d0*/  SHF.R.U64 R174, R46, 0x10, R47 ;  /* 0x000000102eae7819 */ /* 0x000fe2000000122f */
[----:B------:R-:W-:Y:S02]  /*61e0*/  IMAD.U32 R83, R77, 0x10000, RZ ;  /* 0x000100004d537824 */ /* 0x000fe400078e00ff */
[----:B------:R-:W-:Y:S01]  /*61f0*/  FFMA.FTZ R51, R51, R166, R169 ;  /* 0x000000a633337223 */ /* 0x000fe200000100a9 */
[C---:B------:R-:W-:Y:S01]  /*6200*/  FMUL.FTZ R169, R49.reuse, R171 ;  /* 0x000000ab31a97220 */ /* 0x040fe20000410000 */
[----:B------:R-:W-:Y:S01]  /*6210*/  FMUL.FTZ R173, R49, R162 ;  /* 0x000000a231ad7220 */ /* 0x000fe20000410000 */
[----:B------:R-:W-:Y:S01]  /*6220*/  LOP3.LUT R80, R80, 0xffff0000, RZ, 0xc0, !PT ;  /* 0xffff000050507812 */ /* 0x000fe200078ec0ff */
[----:B------:R-:W-:Y:S01]  /*6230*/  FMUL.FTZ R49, R45, R164 ;  /* 0x000000a42d317220 */ /* 0x000fe20000410000 */
[----:B------:R-:W-:Y:S01]  /*6240*/  LOP3.LUT R163, R163, 0xffff0000, RZ, 0xc0, !PT ;  /* 0xffff0000a3a37812 */ /* 0x000fe200078ec0ff */
[----:B------:R-:W-:Y:S01]  /*6250*/  IMAD.U32 R44, R76, 0x10000, RZ ;  /* 0x000100004c2c7824 */ /* 0x000fe200078e00ff */
[----:B------:R-:W-:Y:S01]  /*6260*/  LOP3.LUT R77, R77, 0xffff0000, RZ, 0xc0, !PT ;  /* 0xffff00004d4d7812 */ /* 0x000fe200078ec0ff */
[----:B------:R-:W-:Y:S01]  /*6270*/  FMUL.FTZ R45, R45, R83 ;  /* 0x000000532d2d7220 */ /* 0x000fe20000410000 */
[----:B------:R-:W-:Y:S01]  /*6280*/  PRMT R165, R165, 0x5410, R174 ;  /* 0x00005410a5a57816 */ /* 0x000fe200000000ae */
[----:B------:R-:W-:Y:S01]  /*6290*/  FFMA.FTZ R162, R48, R162, -R169 ;  /* 0x000000a230a27223 */ /* 0x000fe200000108a9 */
[----:B------:R-:W-:Y:S01]  /*62a0*/  LOP3.LUT R76, R76, 0xffff0000, RZ, 0xc0, !PT ;  /* 0xffff00004c4c7812 */ /* 0x000fe200078ec0ff */
[----:B------:R-:W-:Y:S01]  /*62b0*/  FFMA.FTZ R166, R48, R171, R173 ;  /* 0x000000ab30a67223 */ /* 0x000fe200000100ad */
[----:B------:R-:W-:-:S02]  /*62c0*/  IMAD.U32 R47, R82, 0x10000, RZ ;  /* 0x00010000522f7824 */ /* 0x000fc400078e00ff */
[----:B------:R-:W-:Y:S01]  /*62d0*/  FMUL.FTZ R169, R80, R163 ;  /* 0x000000a350a97220 */ /* 0x000fe20000410000 */
[C---:B------:R-:W-:Y:S01]  /*62e0*/  FFMA.FTZ R83, R44.reuse, R83, -R49 ;  /* 0x000000532c537223 */ /* 0x040fe20000010831 */
[----:B------:R-:W-:Y:S01]  /*62f0*/  FFMA.FTZ R164, R44, R164, R45 ;  /* 0x000000a42ca47223 */ /* 0x000fe2000001002d */
[-C--:B------:R-:W-:Y:S01]  /*6300*/  FMUL.FTZ R171, R80, R77.reuse ;  /* 0x0000004d50ab7220 */ /* 0x080fe20000410000 */
[----:B------:R-:W-:Y:S01]  /*6310*/  LOP3.LUT R82, R82, 0xffff0000, RZ, 0xc0, !PT ;  /* 0xffff000052527812 */ /* 0x000fe200078ec0ff */
[C---:B------:R-:W-:Y:S01]  /*6320*/  IMAD.U32 R45, R160.reuse, 0x10000, RZ ;  /* 0x00010000a02d7824 */ /* 0x040fe200078e00ff */
[----:B------:R-:W-:Y:S01]  /*6330*/  LOP3.LUT R49, R160, 0xffff0000, RZ, 0xc0, !PT ;  /* 0xffff0000a0317812 */ /* 0x000fe200078ec0ff */
[C---:B------:R-:W-:Y:S02]  /*6340*/  IMAD.U32 R44, R165.reuse, 0x10000, RZ ;  /* 0x00010000a52c7824 */ /* 0x040fe400078e00ff */
[----:B------:R-:W-:Y:S01]  /*6350*/  FFMA.FTZ R48, R76, R77, -R169 ;  /* 0x0000004d4c307223 */ /* 0x000fe200000108a9 */
[----:B------:R-:W-:Y:S01]  /*6360*/  IMAD.U32 R46, R78, 0x10000, RZ ;  /* 0x000100004e2e7824 */ /* 0x000fe200078e00ff */
[----:B------:R-:W-:Y:S01]  /*6370*/  LOP3.LUT R165, R165, 0xffff0000, RZ, 0xc0, !PT ;  /* 0xffff0000a5a57812 */ /* 0x000fe200078ec0ff */
[----:B------:R-:W-:Y:S01]  /*6380*/  FFMA.FTZ R171, R76, R163, R171 ;  /* 0x000000a34cab7223 */ /* 0x000fe200000100ab */
[----:B------:R-:W-:Y:S01]  /*6390*/  LOP3.LUT R78, R78, 0xffff0000, RZ, 0xc0, !PT ;  /* 0xffff00004e4e7812 */ /* 0x000fe200078ec0ff */
[C---:B------:R-:W-:Y:S01]  /*63a0*/  FMUL.FTZ R77, R47.reuse, R45 ;  /* 0x0000002d2f4d7220 */ /* 0x040fe20000410000 */
[-C--:B------:R-:W-:Y:S01]  /*63b0*/  FMUL.FTZ R76, R47, R44.reuse ;  /* 0x0000002c2f4c7220 */ /* 0x080fe20000410000 */
        /* <DEDUP_REMOVED lines=17> */
[----:B------:R-:W-:-:S02]  /*64d0*/  IMAD.MOV.U32 R79, RZ, RZ, R162 ;  /* 0x000000ffff4f7224 */ /* 0x000fc400078e00a2 */
[----:B------:R-:W-:-:S07]  /*64e0*/  IMAD.MOV.U32 R83, RZ, RZ, R51 ;  /* 0x000000ffff537224 */ /* 0x000fce00078e0033 */
.L_x_1386:
[----:B------:R-:W-:Y:S05]  /*64f0*/  BSYNC B2 ;  /* 0x0000000000027941 */ /* 0x000fea0003800000 */
.L_x_1385:
[----:B------:R-:W-:Y:S01]  /*6500*/  ISETP.GE.AND P4, PT, R161, R131, PT ;  /* 0x00000083a100720c */ /* 0x000fe20003f86270 */
[----:B------:R-:W-:-:S12]  /*6510*/  ULDC.64 UR4, c[0x0][0x2d8] ;  /* 0x0000b60000047ab9 */ /* 0x000fd80000000a00 */
        /* <DEDUP_REMOVED lines=9> */
.L_x_1384:
[----:B------:R-:W-:Y:S05]  /*65b0*/  BSYNC B1 ;  /* 0x0000000000017941 */ /* 0x000fea0003800000 */
.L_x_1383:
[----:B------:R-:W-:Y:S01]  /*65c0*/  ISETP.GE.OR P4, PT, R189, R112, P2 ;  /* 0x00000070bd00720c */ /* 0x000fe20001786670 */
[----:B------:R-:W-:-:S12]  /*65d0*/  BSSY B1, `(.L_x_1387) ;  /* 0x0000087000017945 */ /* 0x000fd80003800000 */
[----:B------:R-:W-:Y:S05]  /*65e0*/  @P4 BRA `(.L_x_1388) ;  /* 0x0000000800144947 */ /* 0x000fea0003800000 */
[-C--:B-12---:R-:W-:Y:S01]  /*65f0*/  IMAD R44, R217, R122.reuse, RZ ;  /* 0x0000007ad92c7224 */ /* 0x086fe200078e02ff */
        /* <DEDUP_REMOVED lines=14> */
[----:B------:R-:W-:-:S03]  /*66e0*/  LOP3.LUT R44, R202, 0x38, R83, 0xf8, !PT ;  /* 0x00000038ca2c7812 */ /* 0x000fc600078ef853 */
[----:B------:R-:W-:Y:S01]  /*66f0*/  IMAD.SHL.U32 R46, R45, 0x400, RZ ;  /* 0x000004002d2e7824 */ /* 0x000fe200078e00ff */
[----:B------:R-:W-:-:S04]  /*6700*/  LOP3.LUT R45, R44, R209, RZ, 0x3c, !PT ;  /* 0x000000d12c2d7212 */ /* 0x000fc800078e3cff */
[----:B------:R-:W-:-:S04]  /*6710*/  LOP3.LUT R44, R46, 0x7fffe000, RZ, 0xc0, !PT ;  /* 0x7fffe0002e2c7812 */ /* 0x000fc800078ec0ff */
        /* <DEDUP_REMOVED lines=10> */
[----:B------:R-:W-:Y:S02]  /*67c0*/  SHF.R.U32.HI R126, RZ, 0x10, R57 ;  /* 0x00000010ff7e7819 */ /* 0x000fe40000011639 */
[----:B------:R-:W-:Y:S02]  /*67d0*/  PRMT R151, R151, 0x5410, R160 ;  /* 0x0000541097977816 */ /* 0x000fe400000000a0 */
[----:B------:R-:W-:Y:S02]  /*67e0*/  PRMT R155, R155, 0x5410, R126 ;  /* 0x000054109b9b7816 */ /* 0x000fe4000000007e */
[--C-:B------:R-:W-:Y:S01]  /*67f0*/  SHF.R.U64 R127, R58, 0x10, R59.reuse ;  /* 0x000000103a7f7819 */ /* 0x100fe2000000123b */
[----:B------:R-:W-:Y:S01]  /*6800*/  IMAD.U32 R58, R49, 0x10000, RZ ;  /* 0x00010000313a7824 */ /* 0x000fe200078e00ff */
[----:B------:R-:W-:-:S02]  /*6810*/  SHF.R.U32.HI R156, RZ, 0x10, R59 ;  /* 0x00000010ff9c7819 */ /* 0x000fc4000001163b */
[----:B------:R-:W-:Y:S01]  /*6820*/  LOP3.LUT R59, R49, 0xffff0000, RZ, 0xc0, !PT ;  /* 0xffff0000313b7812 */ /* 0x000fe200078ec0ff */
[----:B------:R-:W-:Y:S01]  /*6830*/  IMAD.U32 R49, R151, 0x10000, RZ ;  /* 0x0001000097317824 */ /* 0x000fe200078e00ff */
[----:B------:R-:W-:Y:S01]  /*6840*/  LOP3.LUT R82, R51, 0xffff0000, RZ, 0xc0, !PT ;  /* 0xffff000033527812 */ /* 0x000fe200078ec0ff */
[----:B------:R-:W-:Y:S01]  /*6850*/  IMAD.U32 R51, R155, 0x10000, RZ ;  /* 0x000100009b337824 */ /* 0x000fe200078e00ff */
[--C-:B------:R-:W-:Y:S02]  /*6860*/  SHF.R.U32.HI R158, RZ, 0x10, R55.reuse ;  /* 0x00000010ff9e7819 */ /* 0x100fe40000011637 */
[----:B------:R-:W-:Y:S01]  /*6870*/  SHF.R.U64 R159, R54, 0x10, R55 ;  /* 0x00000010369f7819 */ /* 0x000fe20000001237 */
[----:B-1----:R-:W-:Y:S01]  /*6880*/  IMAD.U32 R55, R45, 0x10000, RZ ;  /* 0x000100002d377824 */ /* 0x002fe200078e00ff */
[----:B------:R-:W-:Y:S01]  /*6890*/  PRMT R153, R153, 0x5410, R156 ;  /* 0x0000541099997816 */ /* 0x000fe2000000009c */
[C---:B------:R-:W-:Y:S01]  /*68a0*/  FMUL.FTZ R126, R58.reuse, R51 ;  /* 0x000000333a7e7220 */ /* 0x040fe20000410000 */
[----:B------:R-:W-:Y:S01]  /*68b0*/  LOP3.LUT R155, R155, 0xffff0000, RZ, 0xc0, !PT ;  /* 0xffff00009b9b7812 */ /* 0x000fe200078ec0ff */
[-C--:B------:R-:W-:Y:S01]  /*68c0*/  FMUL.FTZ R156, R58, R49.reuse ;  /* 0x000000313a9c7220 */ /* 0x080fe20000410000 */
[----:B------:R-:W-:Y:S01]  /*68d0*/  PRMT R149, R149, 0x5410, R158 ;  /* 0x0000541095957816 */ /* 0x000fe2000000009e */
[C---:B------:R-:W-:Y:S01]  /*68e0*/  FFMA.FTZ R49, R55.reuse, R49, -R126 ;  /* 0x0000003137317223 */ /* 0x040fe2000001087e */
[----:B------:R-:W-:Y:S01]  /*68f0*/  SHF.R.U64 R157, R56, 0x10, R57 ;  /* 0x00000010389d7819 */ /* 0x000fe20000001239 */
[----:B------:R-:W-:Y:S01]  /*6900*/  FFMA.FTZ R51, R55, R51, R156 ;  /* 0x0000003337337223 */ /* 0x000fe2000001009c */
[----:B------:R-:W-:Y:S01]  /*6910*/  LOP3.LUT R56, R45, 0xffff0000, RZ, 0xc0, !PT ;  /* 0xffff00002d387812 */ /* 0x000fe200078ec0ff */
[----:B------:R-:W-:Y:S01]  /*6920*/  IMAD.U32 R58, R153, 0x10000, RZ ;  /* 0x00010000993a7824 */ /* 0x000fe200078e00ff */
[----:B------:R-:W-:Y:S01]  /*6930*/  PRMT R152, R152, 0x5410, R127 ;  /* 0x0000541098987816 */ /* 0x000fe2000000007f */
[----:B------:R-:W-:Y:S01]  /*6940*/  FMUL.FTZ R127, R59, R155 ;  /* 0x0000009b3b7f7220 */ /* 0x000fe20000410000 */
[----:B------:R-:W-:Y:S01]  /*6950*/  LOP3.LUT R151, R151, 0xffff0000, RZ, 0xc0, !PT ;  /* 0xffff000097977812 */ /* 0x000fe200078ec0ff */
[----:B------:R-:W-:Y:S01]  /*6960*/  IMAD.U32 R55, R149, 0x10000, RZ ;  /* 0x0001000095377824 */ /* 0x000fe200078e00ff */
[----:B------:R-:W-:Y:S01]  /*6970*/  SHF.R.U64 R161, R52, 0x10, R53 ;  /* 0x0000001034a17819 */ /* 0x000fe20000001235 */
[----:B------:R-:W-:-:S02]  /*6980*/  IMAD.U32 R57, R47, 0x10000, RZ ;  /* 0x000100002f397824 */ /* 0x000fc400078e00ff */
[-C--:B------:R-:W-:Y:S01]  /*6990*/  FMUL.FTZ R156, R80, R58.reuse ;  /* 0x0000003a509c7220 */ /* 0x080fe20000410000 */
[----:B------:R-:W-:Y:S01]  /*69a0*/  FFMA.FTZ R126, R56, R151, -R127 ;  /* 0x00000097387e7223 */ /* 0x000fe2000001087f */
[----:B------:R-:W-:Y:S01]  /*69b0*/  LOP3.LUT R153, R153, 0xffff0000, RZ, 0xc0, !PT ;  /* 0xffff000099997812 */ /* 0x000fe200078ec0ff */
[----:B------:R-:W-:Y:S01]  /*69c0*/  FMUL.FTZ R127, R80, R55 ;  /* 0x00000037507f7220 */ /* 0x000fe20000410000 */
[----:B------:R-:W-:Y:S01]  /*69d0*/  PRMT R154, R154, 0x5410, R157 ;  /* 0x000054109a9a7816 */ /* 0x000fe2000000009d */
[----:B------:R-:W-:Y:S01]  /*69e0*/  FMUL.FTZ R59, R59, R151 ;  /* 0x000000973b3b7220 */ /* 0x000fe20000410000 */
[----:B------:R-:W-:Y:S01]  /*69f0*/  LOP3.LUT R54, R47, 0xffff0000, RZ, 0xc0, !PT ;  /* 0xffff00002f367812 */ /* 0x000fe200078ec0ff */
[C---:B------:R-:W-:Y:S01]  /*6a00*/  FFMA.FTZ R156, R57.reuse, R55, -R156 ;  /* 0x00000037399c7223 */ /* 0x040fe2000001089c */
[----:B------:R-:W-:Y:S01]  /*6a10*/  PRMT R150, R150, 0x5410, R161 ;  /* 0x0000541096967816 */ /* 0x000fe200000000a1 */
[----:B------:R-:W-:Y:S01]  /*6a20*/  FFMA.FTZ R58, R57, R58, R127 ;  /* 0x0000003a393a7223 */ /* 0x000fe2000001007f */
[----:B------:R-:W-:Y:S01]  /*6a30*/  LOP3.LUT R149, R149, 0xffff0000, RZ, 0xc0, !PT ;  /* 0xffff000095957812 */ /* 0x000fe200078ec0ff */
[----:B------:R-:W-:Y:S01]  /*6a40*/  FFMA.FTZ R80, R56, R155, R59 ;  /* 0x0000009b38507223 */ /* 0x000fe2000001003b */
[----:B------:R-:W-:Y:S01]  /*6a50*/  FMUL.FTZ R57, R82, R153 ;  /* 0x0000009952397220 */ /* 0x000fe20000410000 */
[C---:B------:R-:W-:Y:S01]  /*6a60*/  IMAD.U32 R53, R48.reuse, 0x10000, RZ ;  /* 0x0001000030357824 */ /* 0x040fe200078e00ff */
[----:B------:R-:W-:Y:S01]  /*6a70*/  LOP3.LUT R48, R48, 0xffff0000, RZ, 0xc0, !PT ;  /* 0xffff000030307812 */ /* 0x000fe200078ec0ff */
[----:B------:R-:W-:-:S02]  /*6a80*/  IMAD.U32 R56, R154, 0x10000, RZ ;  /* 0x000100009a387824 */ /* 0x000fc400078e00ff */
[----:B------:R-:W-:Y:S01]  /*6a90*/  FFMA.FTZ R151, R54, R149, -R57 ;  /* 0x0000009536977223 */ /* 0x000fe20000010839 */
[----:B------:R-:W-:Y:S01]  /*6aa0*/  IMAD.U32 R55, R150, 0x10000, RZ ;  /* 0x0001000096377824 */ /* 0x000fe200078e00ff */
[----:B------:R-:W-:Y:S01]  /*6ab0*/  LOP3.LUT R59, R154, 0xffff0000, RZ, 0xc0, !PT ;  /* 0xffff00009a3b7812 */ /* 0x000fe200078ec0ff */
[----:B------:R-:W-:Y:S01]  /*6ac0*/  IMAD.U32 R52, R44, 0x10000, RZ ;  /* 0x000100002c347824 */ /* 0x000fe200078e00ff */
[----:B------:R-:W-:Y:S01]  /*6ad0*/  LOP3.LUT R57, R150, 0xffff0000, RZ, 0xc0, !PT ;  /* 0xffff000096397812 */ /* 0x000fe200078ec0ff */
[C---:B------:R-:W-:Y:S01]  /*6ae0*/  FMUL.FTZ R127, R53.reuse, R56 ;  /* 0x00000038357f7220 */ /* 0x040fe20000410000 */
[----:B------:R-:W-:Y:S01]  /*6af0*/  PRMT R148, R148, 0x5410, R159 ;  /* 0x0000541094947816 */ /* 0x000fe2000000009f */
[----:B------:R-:W-:Y:S01]  /*6b00*/  FMUL.FTZ R53, R53, R55 ;  /* 0x0000003735357220 */ /* 0x000fe20000410000 */
[----:B------:R-:W-:Y:S01]  /*6b10*/  FMUL.FTZ R155, R82, R149 ;  /* 0x00000095529b7220 */ /* 0x000fe20000410000 */
[----:B------:R-:W-:Y:S01]  /*6b20*/  FFMA.FTZ R127, R52, R55, -R127 ;  /* 0x00000037347f7223 */ /* 0x000fe2000001087f */
[----:B------:R-:W-:Y:S01]  /*6b30*/  LOP3.LUT R44, R44, 0xffff0000, RZ, 0xc0, !PT ;  /* 0xffff00002c2c7812 */ /* 0x000fe200078ec0ff */
[C---:B------:R-:W-:Y:S01]  /*6b40*/  IMAD.U32 R45, R46.reuse, 0x10000, RZ ;  /* 0x000100002e2d7824 */ /* 0x040fe200078e00ff */
[----:B------:R-:W-:Y:S01]  /*6b50*/  LOP3.LUT R47, R46, 0xffff0000, RZ, 0xc0, !PT ;  /* 0xffff00002e2f7812 */ /* 0x000fe200078ec0ff */
[C---:B------:R-:W-:Y:S01]  /*6b60*/  FMUL.FTZ R149, R48.reuse, R59 ;  /* 0x0000003b30957220 */ /* 0x040fe20000410000 */
[----:B------:R-:W-:Y:S01]  /*6b70*/  FMUL.FTZ R55, R48, R57 ;  /* 0x0000003930377220 */ /* 0x000fe20000410000 */
[C---:B------:R-:W-:Y:S01]  /*6b80*/  IMAD.U32 R46, R50.reuse, 0x10000, RZ ;  /* 0x00010000322e7824 */ /* 0x040fe200078e00ff */
[----:B------:R-:W-:Y:S01]  /*6b90*/  LOP3.LUT R50, R50, 0xffff0000, RZ, 0xc0, !PT ;  /* 0xffff000032327812 */ /* 0x000fe200078ec0ff */
[----:B------:R-:W-:-:S02]  /*6ba0*/  IMAD.U32 R48, R148, 0x10000, RZ ;  /* 0x0001000094307824 */ /* 0x000fc400078e00ff */
[----:B------:R-:W-:Y:S01]  /*6bb0*/  FFMA.FTZ R53, R52, R56, R53 ;  /* 0x0000003834357223 */ /* 0x000fe20000010035 */
[----:B------:R-:W-:Y:S01]  /*6bc0*/  LOP3.LUT R148, R148, 0xffff0000, RZ, 0xc0, !PT ;  /* 0xffff000094947812 */ /* 0x000fe200078ec0ff */
[----:B------:R-:W-:Y:S02]  /*6bd0*/  IMAD.U32 R52, R152, 0x10000, RZ ;  /* 0x0001000098347824 */ /* 0x000fe400078e00ff */
[----:B------:R-:W-:Y:S01]  /*6be0*/  FFMA.FTZ R155, R54, R153, R155 ;  /* 0x00000099369b7223 */ /* 0x000fe2000001009b */
[----:B------:R-:W-:Y:S01]  /*6bf0*/  LOP3.LUT R152, R152, 0xffff0000, RZ, 0xc0, !PT ;  /* 0xffff000098987812 */ /* 0x000fe200078ec0ff */
[C---:B------:R-:W-:Y:S01]  /*6c00*/  FFMA.FTZ R54, R44.reuse, R57, -R149 ;  /* 0x000000392c367223 */ /* 0x040fe20000010895 */
[----:B------:R-:W-:Y:S01]  /*6c10*/  FFMA.FTZ R44, R44, R59, R55 ;  /* 0x0000003b2c2c7223 */ /* 0x000fe20000010037 */
[----:B------:R-:W-:Y:S01]  /*6c20*/  FMUL.FTZ R55, R46, R48 ;  /* 0x000000302e377220 */ /* 0x000fe20000410000 */
[----:B------:R-:W-:Y:S01]  /*6c30*/  FMUL.FTZ R57, R50, R148 ;  /* 0x0000009432397220 */ /* 0x000fe20000410000 */
[----:B------:R-:W-:Y:S01]  /*6c40*/  FMUL.FTZ R56, R46, R52 ;  /* 0x000000342e387220 */ /* 0x000fe20000410000 */
[----:B------:R-:W-:Y:S01]  /*6c50*/  FMUL.FTZ R46, R50, R152 ;  /* 0x00000098322e7220 */ /* 0x000fe20000410000 */
[----:B------:R-:W-:Y:S01]  /*6c60*/  FFMA.FTZ R55, R45, R52, R55 ;  /* 0x000000342d377223 */ /* 0x000fe20000010037 */
[----:B------:R-:W-:Y:S01]  /*6c70*/  FFMA.FTZ R152, R47, R152, R57 ;  /* 0x000000982f987223 */ /* 0x000fe20000010039 */
[----:B------:R-:W-:Y:S01]  /*6c80*/  FFMA.FTZ R56, R45, R48, -R56 ;  /* 0x000000302d387223 */ /* 0x000fe20000010838 */
[----:B------:R-:W-:Y:S01]  /*6c90*/  FFMA.FTZ R45, R47, R148, -R46 ;  /* 0x000000942f2d7223 */ /* 0x000fe2000001082e */
[----:B------:R-:W-:-:S02]  /*6ca0*/  F2FP.BF16.F32.PACK_AB R49, R126, R49 ;  /* 0x000000317e31723e */ /* 0x000fc400000010ff */
[----:B------:R-:W-:Y:S02]  /*6cb0*/  F2FP.BF16.F32.PACK_AB R48, R54, R127 ;  /* 0x0000007f3630723e */ /* 0x000fe400000010ff */
[----:B------:R-:W-:Y:S02]  /*6cc0*/  F2FP.BF16.F32.PACK_AB R51, R80, R51 ;  /* 0x000000335033723e */ /* 0x000fe400000010ff */
[----:B------:R-:W-:Y:S01]  /*6cd0*/  F2FP.BF16.F32.PACK_AB R50, R44, R53 ;  /* 0x000000352c32723e */ /* 0x000fe200000010ff */
[----:B------:R-:W-:Y:S01]  /*6ce0*/  IMAD.MOV.U32 R44, RZ, RZ, R48 ;  /* 0x000000ffff2c7224 */ /* 0x000fe200078e0030 */
        /* <DEDUP_REMOVED lines=8> */
[----:B------:R-:W-:-:S07]  /*6d70*/  IMAD.MOV.U32 R51, RZ, RZ, R58 ;  /* 0x000000ffff337224 */ /* 0x000fce00078e003a */
.L_x_1390:
[----:B------:R-:W-:Y:S05]  /*6d80*/  BSYNC B2 ;  /* 0x0000000000027941 */ /* 0x000fea0003800000 */
.L_x_1389:
        /* <DEDUP_REMOVED lines=11> */
.L_x_1388:
[----:B------:R-:W-:Y:S05]  /*6e40*/  BSYNC B1 ;  /* 0x0000000000017941 */ /* 0x000fea0003800000 */
.L_x_1387:
[----:B------:R-:W-:Y:S01]  /*6e50*/  ISETP.GE.OR P4, PT, R188, R112, P2 ;  /* 0x00000070bc00720c */ /* 0x000fe20001786670 */
[----:B------:R-:W-:-:S12]  /*6e60*/  BSSY B1, `(.L_x_1391) ;  /* 0x0000083000017945 */ /* 0x000fd80003800000 */
[----:B------:R-:W-:Y:S05]  /*6e70*/  @P4 BRA `(.L_x_1392) ;  /* 0x0000000800044947 */ /* 0x000fea0003800000 */
[-C--:B-123--:R-:W-:Y:S01]  /*6e80*/  IMAD R44, R216, R122.reuse, RZ ;  /* 0x0000007ad82c7224 */ /* 0x08efe200078e02ff */
        /* <DEDUP_REMOVED lines=27> */
[----:B-1----:R-:W-:Y:S01]  /*7040*/  IMAD.U32 R59, R45, 0x10000, RZ ;  /* 0x000100002d3b7824 */ /* 0x002fe200078e00ff */
[----:B------:R-:W-:Y:S01]  /*7050*/  SHF.R.U32.HI R76, RZ, 0x10, R65 ;  /* 0x00000010ff4c7819 */ /* 0x000fe20000011641 */
[----:B------:R-:W-:Y:S01]  /*7060*/  IMAD.U32 R58, R44, 0x10000, RZ ;  /* 0x000100002c3a7824 */ /* 0x000fe200078e00ff */
[----:B------:R-:W-:Y:S02]  /*7070*/  PRMT R143, R143, 0x5410, R82 ;  /* 0x000054108f8f7816 */ /* 0x000fe40000000052 */
[----:B------:R-:W-:Y:S02]  /*7080*/  PRMT R147, R147, 0x5410, R76 ;  /* 0x0000541093937816 */ /* 0x000fe4000000004c */
[--C-:B------:R-:W-:Y:S02]  /*7090*/  SHF.R.U64 R81, R62, 0x10, R63.reuse ;  /* 0x000000103e517819 */ /* 0x100fe4000000123f */
[----:B------:R-:W-:Y:S01]  /*70a0*/  SHF.R.U32.HI R78, RZ, 0x10, R63 ;  /* 0x00000010ff4e7819 */ /* 0x000fe2000001163f */
[----:B--2---:R-:W-:Y:S01]  /*70b0*/  IMAD.U32 R63, R49, 0x10000, RZ ;  /* 0x00010000313f7824 */ /* 0x004fe200078e00ff */
[--C-:B------:R-:W-:Y:S01]  /*70c0*/  SHF.R.U64 R77, R66, 0x10, R67.reuse ;  /* 0x00000010424d7819 */ /* 0x100fe20000001243 */
[----:B------:R-:W-:Y:S01]  /*70d0*/  IMAD.U32 R76, R147, 0x10000, RZ ;  /* 0x00010000934c7824 */ /* 0x000fe200078e00ff */
[----:B------:R-:W-:Y:S01]  /*70e0*/  SHF.R.U32.HI R80, RZ, 0x10, R67 ;  /* 0x00000010ff507819 */ /* 0x000fe20000011643 */
[----:B------:R-:W-:Y:S01]  /*70f0*/  IMAD.U32 R66, R143, 0x10000, RZ ;  /* 0x000100008f427824 */ /* 0x000fe200078e00ff */
[----:B------:R-:W-:Y:S01]  /*7100*/  PRMT R141, R141, 0x5410, R78 ;  /* 0x000054108d8d7816 */ /* 0x000fe2000000004e */
[----:B------:R-:W-:Y:S01]  /*7110*/  FMUL.FTZ R78, R63, R76 ;  /* 0x0000004c3f4e7220 */ /* 0x000fe20000410000 */
[----:B------:R-:W-:Y:S01]  /*7120*/  PRMT R145, R145, 0x5410, R80 ;  /* 0x0000541091917816 */ /* 0x000fe20000000050 */
[-C--:B------:R-:W-:Y:S01]  /*7130*/  FMUL.FTZ R80, R63, R66.reuse ;  /* 0x000000423f507220 */ /* 0x080fe20000410000 */
[----:B------:R-:W-:Y:S01]  /*7140*/  SHF.R.U64 R79, R64, 0x10, R65 ;  /* 0x00000010404f7819 */ /* 0x000fe20000001241 */
[----:B------:R-:W-:Y:S01]  /*7150*/  FFMA.FTZ R78, R59, R66, -R78 ;  /* 0x000000423b4e7223 */ /* 0x000fe2000001084e */
[----:B------:R-:W-:Y:S01]  /*7160*/  LOP3.LUT R64, R49, 0xffff0000, RZ, 0xc0, !PT ;  /* 0xffff000031407812 */ /* 0x000fe200078ec0ff */
[----:B------:R-:W-:Y:S01]  /*7170*/  FFMA.FTZ R80, R59, R76, R80 ;  /* 0x0000004c3b507223 */ /* 0x000fe20000010050 */
[----:B------:R-:W-:Y:S01]  /*7180*/  LOP3.LUT R147, R147, 0xffff0000, RZ, 0xc0, !PT ;  /* 0xffff000093937812 */ /* 0x000fe200078ec0ff */
[----:B------:R-:W-:Y:S01]  /*7190*/  IMAD.U32 R65, R51, 0x10000, RZ ;  /* 0x0001000033417824 */ /* 0x000fe200078e00ff */
[----:B------:R-:W-:Y:S01]  /*71a0*/  LOP3.LUT R143, R143, 0xffff0000, RZ, 0xc0, !PT ;  /* 0xffff00008f8f7812 */ /* 0x000fe200078ec0ff */
[----:B------:R-:W-:Y:S01]  /*71b0*/  IMAD.U32 R59, R141, 0x10000, RZ ;  /* 0x000100008d3b7824 */ /* 0x000fe200078e00ff */
[----:B------:R-:W-:Y:S01]  /*71c0*/  SHF.R.U64 R83, R60, 0x10, R61 ;  /* 0x000000103c537819 */ /* 0x000fe2000000123d */
[----:B------:R-:W-:Y:S01]  /*71d0*/  IMAD.U32 R63, R145, 0x10000, RZ ;  /* 0x00010000913f7824 */ /* 0x000fe200078e00ff */
[----:B------:R-:W-:Y:S01]  /*71e0*/  LOP3.LUT R60, R45, 0xffff0000, RZ, 0xc0, !PT ;  /* 0xffff00002d3c7812 */ /* 0x000fe200078ec0ff */
[----:B------:R-:W-:Y:S01]  /*71f0*/  IMAD.U32 R61, R48, 0x10000, RZ ;  /* 0x00010000303d7824 */ /* 0x000fe200078e00ff */
[----:B------:R-:W-:Y:S01]  /*7200*/  PRMT R144, R144, 0x5410, R77 ;  /* 0x0000541090907816 */ /* 0x000fe2000000004d */
[----:B------:R-:W-:Y:S01]  /*7210*/  FMUL.FTZ R67, R64, R147 ;  /* 0x0000009340437220 */ /* 0x000fe20000410000 */
[----:B------:R-:W-:Y:S01]  /*7220*/  LOP3.LUT R62, R48, 0xffff0000, RZ, 0xc0, !PT ;  /* 0xffff0000303e7812 */ /* 0x000fe200078ec0ff */
[----:B------:R-:W-:Y:S01]  /*7230*/  FMUL.FTZ R77, R64, R143 ;  /* 0x0000008f404d7220 */ /* 0x000fe20000410000 */
[----:B------:R-:W-:Y:S01]  /*7240*/  IMAD.U32 R48, R47, 0x10000, RZ ;  /* 0x000100002f307824 */ /* 0x000fe200078e00ff */
[----:B------:R-:W-:Y:S01]  /*7250*/  LOP3.LUT R51, R51, 0xffff0000, RZ, 0xc0, !PT ;  /* 0xffff000033337812 */ /* 0x000fe200078ec0ff */
[C---:B------:R-:W-:Y:S01]  /*7260*/  FMUL.FTZ R66, R65.reuse, R59 ;  /* 0x0000003b41427220 */ /* 0x040fe20000410000 */
[----:B------:R-:W-:Y:S01]  /*7270*/  PRMT R146, R146, 0x5410, R79 ;  /* 0x0000541092927816 */ /* 0x000fe2000000004f */
[----:B------:R-:W-:Y:S01]  /*7280*/  FMUL.FTZ R79, R65, R63 ;  /* 0x0000003f414f7220 */ /* 0x000fe20000410000 */
[----:B------:R-:W-:Y:S01]  /*7290*/  LOP3.LUT R64, R145, 0xffff0000, RZ, 0xc0, !PT ;  /* 0xffff000091407812 */ /* 0x000fe200078ec0ff */
[----:B------:R-:W-:Y:S01]  /*72a0*/  FFMA.FTZ R67, R60, R143, -R67 ;  /* 0x0000008f3c437223 */ /* 0x000fe20000010843 */
[----:B------:R-:W-:Y:S01]  /*72b0*/  PRMT R142, R142, 0x5410, R83 ;  /* 0x000054108e8e7816 */ /* 0x000fe20000000053 */
[----:B------:R-:W-:Y:S01]  /*72c0*/  FFMA.FTZ R77, R60, R147, R77 ;  /* 0x000000933c4d7223 */ /* 0x000fe2000001004d */
[----:B------:R-:W-:Y:S01]  /*72d0*/  LOP3.LUT R49, R47, 0xffff0000, RZ, 0xc0, !PT ;  /* 0xffff00002f317812 */ /* 0x000fe200078ec0ff */
[C---:B------:R-:W-:Y:S01]  /*72e0*/  FFMA.FTZ R65, R48.reuse, R63, R66 ;  /* 0x0000003f30417223 */ /* 0x040fe20000010042 */
[----:B------:R-:W-:Y:S01]  /*72f0*/  LOP3.LUT R60, R141, 0xffff0000, RZ, 0xc0, !PT ;  /* 0xffff00008d3c7812 */ /* 0x000fe200078ec0ff */
[----:B------:R-:W-:Y:S01]  /*7300*/  FFMA.FTZ R79, R48, R59, -R79 ;  /* 0x0000003b304f7223 */ /* 0x000fe2000001084f */
[----:B------:R-:W-:Y:S01]  /*7310*/  FMUL.FTZ R66, R51, R64 ;  /* 0x0000004033427220 */ /* 0x000fe20000410000 */
[----:B------:R-:W-:Y:S01]  /*7320*/  IMAD.U32 R48, R142, 0x10000, RZ ;  /* 0x000100008e307824 */ /* 0x000fe200078e00ff */
[----:B------:R-:W-:Y:S01]  /*7330*/  PRMT R140, R140, 0x5410, R81 ;  /* 0x000054108c8c7816 */ /* 0x000fe20000000051 */
[----:B------:R-:W-:-:S02]  /*7340*/  IMAD.U32 R59, R146, 0x10000, RZ ;  /* 0x00010000923b7824 */ /* 0x000fc400078e00ff */
[-C--:B------:R-:W-:Y:S01]  /*7350*/  FMUL.FTZ R82, R51, R60.reuse ;  /* 0x0000003c33527220 */ /* 0x080fe20000410000 */
[----:B------:R-:W-:Y:S01]  /*7360*/  FFMA.FTZ R76, R49, R60, -R66 ;  /* 0x0000003c314c7223 */ /* 0x000fe20000010842 */
[CC--:B------:R-:W-:Y:S01]  /*7370*/  FMUL.FTZ R66, R61.reuse, R48.reuse ;  /* 0x000000303d427220 */ /* 0x0c0fe20000410000 */
[-C--:B------:R-:W-:Y:S01]  /*7380*/  FMUL.FTZ R51, R61, R59.reuse ;  /* 0x0000003b3d337220 */ /* 0x080fe20000410000 */
[----:B------:R-:W-:Y:S01]  /*7390*/  LOP3.LUT R146, R146, 0xffff0000, RZ, 0xc0, !PT ;  /* 0xffff000092927812 */ /* 0x000fe200078ec0ff */
[----:B------:R-:W-:Y:S02]  /*73a0*/  IMAD.U32 R47, R50, 0x10000, RZ ;  /* 0x00010000322f7824 */ /* 0x000fe400078e00ff */
[C---:B------:R-:W-:Y:S01]  /*73b0*/  FFMA.FTZ R66, R58.reuse, R59, R66 ;  /* 0x0000003b3a427223 */ /* 0x040fe20000010042 */
[----:B------:R-:W-:Y:S01]  /*73c0*/  FFMA.FTZ R60, R58, R48, -R51 ;  /* 0x000000303a3c7223 */ /* 0x000fe20000010833 */
[----:B------:R-:W-:Y:S01]  /*73d0*/  LOP3.LUT R45, R44, 0xffff0000, RZ, 0xc0, !PT ;  /* 0xffff00002c2d7812 */ /* 0x000fe200078ec0ff */
        /* <DEDUP_REMOVED lines=8> */
[C---:B------:R-:W-:Y:S01]  /*7460*/  IMAD.U32 R44, R46.reuse, 0x10000, RZ ;  /* 0x000100002e2c7824 */ /* 0x040fe200078e00ff */
[----:B------:R-:W-:Y:S01]  /*7470*/  LOP3.LUT R46, R46, 0xffff0000, RZ, 0xc0, !PT ;  /* 0xffff00002e2e7812 */ /* 0x000fe200078ec0ff */
[C---:B------:R-:W-:Y:S01]  /*7480*/  FMUL.FTZ R63, R47.reuse, R51 ;  /* 0x000000332f3f7220 */ /* 0x040fe20000410000 */
[----:B------:R-:W-:Y:S01]  /*7490*/  FMUL.FTZ R58, R47, R48 ;  /* 0x000000302f3a7220 */ /* 0x000fe20000410000 */
[-C--:B------:R-:W-:Y:S01]  /*74a0*/  FMUL.FTZ R62, R62, R142.reuse ;  /* 0x0000008e3e3e7220 */ /* 0x080fe20000410000 */
[C---:B------:R-:W-:Y:S01]  /*74b0*/  FFMA.FTZ R61, R45.reuse, R142, -R64 ;  /* 0x0000008e2d3d7223 */ /* 0x040fe20000010840 */
[C---:B------:R-:W-:Y:S01]  /*74c0*/  FMUL.FTZ R47, R50.reuse, R59 ;  /* 0x0000003b322f7220 */ /* 0x040fe20000410000 */
[----:B------:R-:W-:Y:S01]  /*74d0*/  FMUL.FTZ R50, R50, R49 ;  /* 0x0000003132327220 */ /* 0x000fe20000410000 */
[C---:B------:R-:W-:Y:S01]  /*74e0*/  FFMA.FTZ R63, R44.reuse, R48, -R63 ;  /* 0x000000302c3f7223 */ /* 0x040fe2000001083f */
[----:B------:R-:W-:Y:S01]  /*74f0*/  FFMA.FTZ R58, R44, R51, R58 ;  /* 0x000000332c3a7223 */ /* 0x000fe2000001003a */
        /* <DEDUP_REMOVED lines=9> */
[----:B------:R-:W-:Y:S02]  /*7590*/  F2FP.BF16.F32.PACK_AB R47, R76, R79 ;  /* 0x0000004f4c2f723e */ /* 0x000fe400000010ff */
[----:B------:R-:W-:Y:S02]  /*75a0*/  F2FP.BF16.F32.PACK_AB R49, R77, R80 ;  /* 0x000000504d31723e */ /* 0x000fe400000010ff */
[----:B------:R-:W-:-:S02]  /*75b0*/  F2FP.BF16.F32.PACK_AB R51, R82, R65 ;  /* 0x000000415233723e */ /* 0x000fc400000010ff */
[----:B------:R-:W-:-:S07]  /*75c0*/  F2FP.BF16.F32.PACK_AB R50, R59, R58 ;  /* 0x0000003a3b32723e */ /* 0x000fce00000010ff */
.L_x_1394:
[----:B------:R-:W-:Y:S05]  /*75d0*/  BSYNC B2 ;  /* 0x0000000000027941 */ /* 0x000fea0003800000 */
.L_x_1393:
        /* <DEDUP_REMOVED lines=11> */
.L_x_1392:
[----:B------:R-:W-:Y:S05]  /*7690*/  BSYNC B1 ;  /* 0x0000000000017941 */ /* 0x000fea0003800000 */
.L_x_1391:
[C---:B------:R-:W-:Y:S01]  /*76a0*/  ISETP.GE.OR P4, PT, R190.reuse, R112, P2 ;  /* 0x00000070be00720c */ /* 0x040fe20001786670 */
[-C--:B-1234-:R-:W-:Y:S02]  /*76b0*/  IMAD R44, R215, R122.reuse, RZ ;  /* 0x0000007ad72c7224 */ /* 0x09efe400078e02ff */
[----:B------:R-:W-:-:S04]  /*76c0*/  IMAD.WIDE.U32 R120, R190, R122, R120 ;  /* 0x0000007abe787225 */ /* 0x000fc800078e0078 */
[----:B------:R-:W-:-:S06]  /*76d0*/  IMAD R57, R190, R123, R44 ;  /* 0x0000007bbe397224 */ /* 0x000fcc00078e022c */
[----:B------:R-:W-:Y:S05]  /*76e0*/  @P4 BRA `(.L_x_1371) ;  /* 0x0000000c00804947 */ /* 0x000fea0003800000 */
[----:B------:R-:W1:Y:S01]  /*76f0*/  LDC.64 R52, c[0x0][0x2d8] ;  /* 0x0000b600ff347b82 */ /* 0x000e620000000a00 */
[----:B------:R-:W-:Y:S01]  /*7700*/  IMAD.IADD R57, R121, 0x1, R57 ;  /* 0x0000000179397824 */ /* 0x000fe200078e0239 */
[----:B------:R-:W-:Y:S01]  /*7710*/  IADD3 R44, P4, P5, R98, R120, R32 ;  /* 0x00000078622c7210 */ /* 0x000fe20007d9e020 */
[----:B------:R-:W-:Y:S01]  /*7720*/  BSSY B1, `(.L_x_1395) ;  /* 0x0000072000017945 */ /* 0x000fe20003800000 */
[----:B------:R-:W-:Y:S02]  /*7730*/  ISETP.NE.AND P6, PT, R0, RZ, PT ;  /* 0x000000ff0000720c */ /* 0x000fe40003fc5270 */
[----:B------:R-:W-:Y:S02]  /*7740*/  IADD3.X R45, R30, R57, R39, P4, P5 ;  /* 0x000000391e2d7210 */ /* 0x000fe400027ea427 */
[----:B------:R-:W-:Y:S02]  /*7750*/  SEL R139, R116, R139, !P6 ;  /* 0x0000008b748b7207 */ /* 0x000fe40007000000 */
[----:B-1----:R-:W-:-:S04]  /*7760*/  LEA R54, P4, R44, R52, 0x1 ;  /* 0x000000342c367211 */ /* 0x002fc800078808ff */
[----:B------:R-:W-:Y:S02]  /*7770*/  LEA.HI.X R55, R44, R53, R45, 0x1, P4 ;  /* 0x000000352c377211 */ /* 0x000fe400020f0c2d */
[----:B------:R-:W-:-:S04]  /*7780*/  SHF.R.S32.HI R44, RZ, 0x1f, R139 ;  /* 0x0000001fff2c7819 */ /* 0x000fc8000001148b */
[----:B------:R-:W-:-:S04]  /*7790*/  LEA.HI R44, R44, R139, RZ, 0x4 ;  /* 0x0000008b2c2c7211 */ /* 0x000fc800078f20ff */
        /* <DEDUP_REMOVED lines=16> */
[--C-:B------:R-:W-:Y:S01]  /*78a0*/  SHF.R.U64 R67, R72, 0x10, R73.reuse ;  /* 0x0000001048437819 */ /* 0x100fe20000001249 */
[----:B--2---:R-:W-:Y:S01]  /*78b0*/  IMAD.U32 R62, R49, 0x10000, RZ ;  /* 0x00010000313e7824 */ /* 0x004fe200078e00ff */
[----:B------:R-:W-:Y:S01]  /*78c0*/  SHF.R.U32.HI R73, RZ, 0x10, R73 ;  /* 0x00000010ff497819 */ /* 0x000fe20000011649 */
[----:B-1----:R-:W-:Y:S01]  /*78d0*/  IMAD.U32 R56, R45, 0x10000, RZ ;  /* 0x000100002d387824 */ /* 0x002fe200078e00ff */
[--C-:B------:R-:W-:Y:S01]  /*78e0*/  SHF.R.U64 R77, R68, 0x10, R69.reuse ;  /* 0x00000010444d7819 */ /* 0x100fe20000001245 */
[----:B------:R-:W-:Y:S01]  /*78f0*/  IMAD.U32 R64, R51, 0x10000, RZ ;  /* 0x0001000033407824 */ /* 0x000fe200078e00ff */
[----:B------:R-:W-:Y:S01]  /*7900*/  SHF.R.U32.HI R68, RZ, 0x10, R69 ;  /* 0x00000010ff447819 */ /* 0x000fe20000011645 */
[----:B------:R-:W-:Y:S01]  /*7910*/  IMAD.U32 R60, R48, 0x10000, RZ ;  /* 0x00010000303c7824 */ /* 0x000fe200078e00ff */
[----:B------:R-:W-:Y:S02]  /*7920*/  SHF.R.U64 R69, R70, 0x10, R71 ;  /* 0x0000001046457819 */ /* 0x000fe40000001247 */
[----:B------:R-:W-:-:S02]  /*7930*/  PRMT R130, R130, 0x5410, R73 ;  /* 0x0000541082827816 */ /* 0x000fc40000000049 */
[----:B------:R-:W-:Y:S02]  /*7940*/  SHF.R.U32.HI R70, RZ, 0x10, R71 ;  /* 0x00000010ff467819 */ /* 0x000fe40000011647 */
[----:B------:R-:W-:Y:S02]  /*7950*/  PRMT R135, R135, 0x5410, R68 ;  /* 0x0000541087877816 */ /* 0x000fe40000000044 */
[----:B------:R-:W-:Y:S02]  /*7960*/  SHF.R.U64 R71, R74, 0x10, R75 ;  /* 0x000000104a477819 */ /* 0x000fe4000000124b */
[----:B------:R-:W-:Y:S01]  /*7970*/  PRMT R138, R138, 0x5410, R69 ;  /* 0x000054108a8a7816 */ /* 0x000fe20000000045 */
[----:B------:R-:W-:Y:S01]  /*7980*/  IMAD.U32 R69, R130, 0x10000, RZ ;  /* 0x0001000082457824 */ /* 0x000fe200078e00ff */
[----:B------:R-:W-:Y:S02]  /*7990*/  SHF.R.U32.HI R74, RZ, 0x10, R75 ;  /* 0x00000010ff4a7819 */ /* 0x000fe4000001164b */
[----:B------:R-:W-:Y:S01]  /*79a0*/  PRMT R132, R132, 0x5410, R67 ;  /* 0x0000541084847816 */ /* 0x000fe20000000043 */
[----:B------:R-:W-:Y:S01]  /*79b0*/  IMAD.U32 R67, R135, 0x10000, RZ ;  /* 0x0001000087437824 */ /* 0x000fe200078e00ff */
[----:B------:R-:W-:Y:S01]  /*79c0*/  PRMT R134, R134, 0x5410, R71 ;  /* 0x0000541086867816 */ /* 0x000fe20000000047 */
[C---:B------:R-:W-:Y:S01]  /*79d0*/  FMUL.FTZ R71, R62.reuse, R69 ;  /* 0x000000453e477220 */ /* 0x040fe20000410000 */
[----:B------:R-:W-:Y:S01]  /*79e0*/  PRMT R133, R133, 0x5410, R74 ;  /* 0x0000541085857816 */ /* 0x000fe2000000004a */
[-C--:B------:R-:W-:Y:S01]  /*79f0*/  FMUL.FTZ R73, R62, R67.reuse ;  /* 0x000000433e497220 */ /* 0x080fe20000410000 */
[----:B------:R-:W-:Y:S01]  /*7a00*/  LOP3.LUT R63, R49, 0xffff0000, RZ, 0xc0, !PT ;  /* 0xffff0000313f7812 */ /* 0x000fe200078ec0ff */
[----:B------:R-:W-:Y:S01]  /*7a10*/  FFMA.FTZ R66, R56, R67, -R71 ;  /* 0x0000004338427223 */ /* 0x000fe20000010847 */
[----:B------:R-:W-:Y:S01]  /*7a20*/  PRMT R137, R137, 0x5410, R70 ;  /* 0x0000541089897816 */ /* 0x000fe20000000046 */
[----:B------:R-:W-:Y:S01]  /*7a30*/  IMAD.U32 R71, R133, 0x10000, RZ ;  /* 0x0001000085477824 */ /* 0x000fe200078e00ff */
[----:B------:R-:W-:Y:S01]  /*7a40*/  LOP3.LUT R130, R130, 0xffff0000, RZ, 0xc0, !PT ;  /* 0xffff000082827812 */ /* 0x000fe200078ec0ff */
[----:B------:R-:W-:Y:S01]  /*7a50*/  FFMA.FTZ R73, R56, R69, R73 ;  /* 0x0000004538497223 */ /* 0x000fe20000010049 */
[----:B------:R-:W-:Y:S01]  /*7a60*/  LOP3.LUT R135, R135, 0xffff0000, RZ, 0xc0, !PT ;  /* 0xffff000087877812 */ /* 0x000fe200078ec0ff */
[----:B------:R-:W-:Y:S01]  /*7a70*/  IMAD.U32 R67, R137, 0x10000, RZ ;  /* 0x0001000089437824 */ /* 0x000fe200078e00ff */
[----:B------:R-:W-:Y:S01]  /*7a80*/  LOP3.LUT R58, R45, 0xffff0000, RZ, 0xc0, !PT ;  /* 0xffff00002d3a7812 */ /* 0x000fe200078ec0ff */
[-C--:B------:R-:W-:Y:S01]  /*7a90*/  FMUL.FTZ R75, R63, R130.reuse ;  /* 0x000000823f4b7220 */ /* 0x080fe20000410000 */
[----:B------:R-:W-:Y:S01]  /*7aa0*/  LOP3.LUT R65, R51, 0xffff0000, RZ, 0xc0, !PT ;  /* 0xffff000033417812 */ /* 0x000fe200078ec0ff */
[----:B------:R-:W-:Y:S01]  /*7ab0*/  FMUL.FTZ R63, R63, R135 ;  /* 0x000000873f3f7220 */ /* 0x000fe20000410000 */
[----:B------:R-:W-:Y:S01]  /*7ac0*/  LOP3.LUT R62, R133, 0xffff0000, RZ, 0xc0, !PT ;  /* 0xffff0000853e7812 */ /* 0x000fe200078ec0ff */
[C---:B------:R-:W-:Y:S01]  /*7ad0*/  FMUL.FTZ R69, R64.reuse, R71 ;  /* 0x0000004740457220 */ /* 0x040fe20000410000 */
[----:B------:R-:W-:Y:S01]  /*7ae0*/  LOP3.LUT R56, R137, 0xffff0000, RZ, 0xc0, !PT ;  /* 0xffff000089387812 */ /* 0x000fe200078ec0ff */
[----:B------:R-:W-:Y:S01]  /*7af0*/  FMUL.FTZ R64, R64, R67 ;  /* 0x0000004340407220 */ /* 0x000fe20000410000 */
[----:B------:R-:W-:Y:S01]  /*7b00*/  LOP3.LUT R61, R48, 0xffff0000, RZ, 0xc0, !PT ;  /* 0xffff0000303d7812 */ /* 0x000fe200078ec0ff */
[C---:B------:R-:W-:Y:S01]  /*7b10*/  IMAD.U32 R48, R47.reuse, 0x10000, RZ ;  /* 0x000100002f307824 */ /* 0x040fe200078e00ff */
[----:B------:R-:W-:Y:S01]  /*7b20*/  PRMT R136, R136, 0x5410, R77 ;  /* 0x0000541088887816 */ /* 0x000fe2000000004d */
        /* <DEDUP_REMOVED lines=11> */
[C---:B------:R-:W-:Y:S01]  /*7be0*/  IMAD.U32 R45, R44.reuse, 0x10000, RZ ;  /* 0x000100002c2d7824 */ /* 0x040fe200078e00ff */
[----:B------:R-:W-:Y:S01]  /*7bf0*/  LOP3.LUT R44, R44, 0xffff0000, RZ, 0xc0, !PT ;  /* 0xffff00002c2c7812 */ /* 0x000fe200078ec0ff */
[C---:B------:R-:W-:Y:S01]  /*7c00*/  FFMA.FTZ R68, R49.reuse, R56, -R68 ;  /* 0x0000003831447223 */ /* 0x040fe20000010844 */
[----:B------:R-:W-:Y:S01]  /*7c10*/  FFMA.FTZ R67, R49, R62, R70 ;  /* 0x0000003e31437223 */ /* 0x000fe20000010046 */
[C---:B------:R-:W-:Y:S01]  /*7c20*/  FMUL.FTZ R49, R61.reuse, R132 ;  /* 0x000000843d317220 */ /* 0x040fe20000410000 */
[C---:B------:R-:W-:Y:S01]  /*7c30*/  FMUL.FTZ R56, R60.reuse, R58 ;  /* 0x0000003a3c387220 */ /* 0x040fe20000410000 */
[----:B------:R-:W-:Y:S01]  /*7c40*/  FMUL.FTZ R63, R60, R48 ;  /* 0x000000303c3f7220 */ /* 0x000fe20000410000 */
[----:B------:R-:W-:Y:S01]  /*7c50*/  FMUL.FTZ R65, R61, R136 ;  /* 0x000000883d417220 */ /* 0x000fe20000410000 */
[----:B------:R-:W-:-:S02]  /*7c60*/  IMAD.U32 R51, R50, 0x10000, RZ ;  /* 0x0001000032337824 */ /* 0x000fc400078e00ff */
[----:B------:R-:W-:Y:S01]  /*7c70*/  FFMA.FTZ R61, R44, R136, -R49 ;  /* 0x000000882c3d7223 */ /* 0x000fe20000010831 */
[----:B------:R-:W-:Y:S01]  /*7c80*/  LOP3.LUT R50, R50, 0xffff0000, RZ, 0xc0, !PT ;  /* 0xffff000032327812 */ /* 0x000fe200078ec0ff */
[C---:B------:R-:W-:Y:S01]  /*7c90*/  FFMA.FTZ R60, R45.reuse, R48, -R56 ;  /* 0x000000302d3c7223 */ /* 0x040fe20000010838 */
[----:B------:R-:W-:Y:S01]  /*7ca0*/  FFMA.FTZ R63, R45, R58, R63 ;  /* 0x0000003a2d3f7223 */ /* 0x000fe2000001003f */
[C---:B------:R-:W-:Y:S01]  /*7cb0*/  LOP3.LUT R49, R134.reuse, 0xffff0000, RZ, 0xc0, !PT ;  /* 0xffff000086317812 */ /* 0x040fe200078ec0ff */
[----:B------:R-:W-:Y:S01]  /*7cc0*/  IMAD.U32 R56, R134, 0x10000, RZ ;  /* 0x0001000086387824 */ /* 0x000fe200078e00ff */
[C---:B------:R-:W-:Y:S01]  /*7cd0*/  LOP3.LUT R45, R138.reuse, 0xffff0000, RZ, 0xc0, !PT ;  /* 0xffff00008a2d7812 */ /* 0x040fe200078ec0ff */
[----:B------:R-:W-:Y:S02]  /*7ce0*/  IMAD.U32 R48, R138, 0x10000, RZ ;  /* 0x000100008a307824 */ /* 0x000fe400078e00ff */
[----:B------:R-:W-:Y:S01]  /*7cf0*/  FFMA.FTZ R44, R44, R132, R65 ;  /* 0x000000842c2c7223 */ /* 0x000fe20000010041 */
[C---:B------:R-:W-:Y:S01]  /*7d00*/  IMAD.U32 R47, R46.reuse, 0x10000, RZ ;  /* 0x000100002e2f7824 */ /* 0x040fe200078e00ff */
        /* <DEDUP_REMOVED lines=12> */
[----:B------:R-:W-:Y:S01]  /*7dd0*/  F2FP.BF16.F32.PACK_AB R50, R50, R51 ;  /* 0x000000333232723e */ /* 0x000fe200000010ff */
[----:B------:R-:W-:Y:S01]  /*7de0*/  IMAD.MOV.U32 R44, RZ, RZ, R60 ;  /* 0x000000ffff2c7224 */ /* 0x000fe200078e003c */
[----:B------:R-:W-:Y:S01]  /*7df0*/  F2FP.BF16.F32.PACK_AB R45, R75, R66 ;  /* 0x000000424b2d723e */ /* 0x000fe200000010ff */
[----:B------:R-:W-:Y:S01]  /*7e00*/  IMAD.MOV.U32 R51, RZ, RZ, R64 ;  /* 0x000000ffff337224 */ /* 0x000fe200078e0040 */
[----:B------:R-:W-:Y:S02]  /*7e10*/  F2FP.BF16.F32.PACK_AB R47, R68, R69 ;  /* 0x00000045442f723e */ /* 0x000fe400000010ff */
[----:B------:R-:W-:-:S02]  /*7e20*/  F2FP.BF16.F32.PACK_AB R49, R130, R73 ;  /* 0x000000498231723e */ /* 0x000fc400000010ff */
[----:B------:R-:W-:-:S07]  /*7e30*/  F2FP.BF16.F32.PACK_AB R46, R65, R58 ;  /* 0x0000003a412e723e */ /* 0x000fce00000010ff */
.L_x_1396:
[----:B------:R-:W-:Y:S05]  /*7e40*/  BSYNC B1 ;  /* 0x0000000000017941 */ /* 0x000fea0003800000 */
.L_x_1395:
[----:B-1----:R1:W-:Y:S01]  /*7e50*/  STG.E.128 desc[UR56][R54.64], R44 ;  /* 0x0000002c36007986 */ /* 0x0023e2000c101d38 */
[----:B------:R-:W-:-:S13]  /*7e60*/  ISETP.GE.AND P3, PT, R59, R131, PT ;  /* 0x000000833b00720c */ /* 0x000fda0003f66270 */
[----:B------:R-:W-:Y:S05]  /*7e70*/  @P3 BRA `(.L_x_1371) ;  /* 0x00000004009c3947 */ /* 0x000fea0003800000 */
[--C-:B-1----:R-:W-:Y:S02]  /*7e80*/  SHF.R.S32.HI R44, RZ, 0x1f, R59.reuse ;  /* 0x0000001fff2c7819 */ /* 0x102fe4000001143b */
[----:B------:R-:W-:-:S04]  /*7e90*/  IADD3 R59, P3, P4, R98, R120, R59 ;  /* 0x00000078623b7210 */ /* 0x000fc80007c7e03b */
[----:B------:R-:W-:Y:S02]  /*7ea0*/  IADD3.X R44, R30, R57, R44, P3, P4 ;  /* 0x000000391e2c7210 */ /* 0x000fe40001fe842c */
[----:B------:R-:W-:-:S04]  /*7eb0*/  LEA R52, P3, R59, R52, 0x1 ;  /* 0x000000343b347211 */ /* 0x000fc800078608ff */
[----:B------:R-:W-:-:S05]  /*7ec0*/  LEA.HI.X R53, R59, R53, R44, 0x1, P3 ;  /* 0x000000353b357211 */ /* 0x000fca00018f0c2c */
[----:B--2---:R1:W-:Y:S01]  /*7ed0*/  STG.E.128 desc[UR56][R52.64], R48 ;  /* 0x0000003034007986 */ /* 0x0043e2000c101d38 */
[----:B------:R-:W-:Y:S05]  /*7ee0*/  BRA `(.L_x_1371) ;  /* 0x0000000400807947 */ /* 0x000fea0003800000 */
.L_x_1334:
[----:B------:R-:W-:-:S06]  /*7ef0*/  UISETP.NE.AND UP0, UPT, UR39, 0x3, UPT ;  /* 0x000000032700788c */ /* 0x000fcc000bf05270 */
[----:B------:R-:W-:-:S13]  /*7f00*/  PLOP3.LUT P0, PT, PT, PT, UP0, 0x80, 0x0 ;  /* 0x000000000000781c */ /* 0x000fda0003f0f008 */
[----:B------:R-:W-:Y:S05]  /*7f10*/  @!P0 BRA `(.L_x_1397) ;  /* 0x0000000000048947 */ /* 0x000fea0003800000 */
[----:B------:R-:W-:Y:S01]  /*7f20*/  BPT.TRAP 0x1 ;  /* 0x000000040000795c */ /* 0x000fe20000300000 */
.L_x_1397:
[----:B------:R-:W-:Y:S01]  /*7f30*/  IMAD R103, R185, 0x8, R2 ;  /* 0x00000008b9677824 */ /* 0x000fe200078e0202 */
[----:B------:R-:W-:Y:S01]  /*7f40*/  SHF.L.U32 R124, R194, 0x1f, RZ ;  /* 0x0000001fc27c7819 */ /* 0x000fe200000006ff */
[----:B------:R-:W-:Y:S01]  /*7f50*/  IMAD R112, R26, -0x80, R24 ;  /* 0xffffff801a707824 */ /* 0x000fe200078e0218 */
[----:B------:R-:W-:Y:S01]  /*7f60*/  BSSY B1, `(.L_x_1398) ;  /* 0x0000006000017945 */ /* 0x000fe20003800000 */
[----:B------:R-:W-:Y:S01]  /*7f70*/  SHF.R.S32.HI R45, RZ, 0x1f, R26 ;  /* 0x0000001fff2d7819 */ /* 0x000fe2000001141a */
[----:B------:R-:W0:Y:S01]  /*7f80*/  SYNCS.PHASECHK.TRANS64.TRYWAIT P3, [R103+URZ+0x28890], R124 ;  /* 0x0288907c670075a7 */ /* 0x000e22000806017f */
[----:B------:R-:W-:Y:S01]  /*7f90*/  IMAD R44, R3, R26, RZ ;  /* 0x0000001a032c7224 */ /* 0x000fe200078e02ff */
[----:B------:R-:W-:Y:S01]  /*7fa0*/  VIMNMX R112, R112, 0x80, PT ;  /* 0x0000008070707848 */ /* 0x000fe20003fe0100 */
[----:B0-----:R-:W-:Y:S06]  /*7fb0*/  @!P3 BRA `(.L_x_1399) ;  /* 0x000001d000b4b947 */ /* 0x001fec0003800000 */
.L_x_1718:
[----:B------:R-:W-:Y:S05]  /*7fc0*/  BSYNC B1 ;  /* 0x0000000000017941 */ /* 0x000fea0003800000 */
.L_x_1398:
        /* <DEDUP_REMOVED lines=8> */
[----:B------:R-:W-:-:S03]  /*8050*/  @!P2 IADD3 R58, P3, R31, R52, RZ ;  /* 0x000000341f3aa210 */ /* 0x000fc60007f7e0ff */
        /* <DEDUP_REMOVED lines=11> */
.L_x_1401:
[----:B------:R-:W-:Y:S05]  /*8110*/  BSYNC B1 ;  /* 0x0000000000017941 */ /* 0x000fea0003800000 */
.L_x_1400:
[----:B------:R-:W-:Y:S01]  /*8120*/  ISETP.GE.AND P3, PT, R189, R112, PT ;  /* 0x00000070bd00720c */ /* 0x000fe20003f66270 */
[----:B------:R-:W-:-:S12]  /*8130*/  BSSY B1, `(.L_x_1402) ;  /* 0x0000012000017945 */ /* 0x000fd80003800000 */
[----:B------:R-:W-:Y:S05]  /*8140*/  @P3 BRA `(.L_x_1403) ;  /* 0x0000000000403947 */ /* 0x000fea0003800000 */
[----:B-1----:R-:W1:Y:S01]  /*8150*/  @!P2 LDC.64 R54, c[0x0][0x2d8] ;  /* 0x0000b600ff36ab82 */ /* 0x002e620000000a00 */
[----:B------:R-:W2:Y:S01]  /*8160*/  @!P2 LDS.128 R44, [R108+0x19400] ;  /* 0x019400006c2ca984 */ /* 0x000ea20000000c00 */
[----:B------:R-:W-:-:S03]  /*8170*/  IADD3 R60, P3, R90, R52, RZ ;  /* 0x000000345a3c7210 */ /* 0x000fc60007f7e0ff */
        /* <DEDUP_REMOVED lines=13> */
.L_x_1403:
[----:B------:R-:W-:Y:S05]  /*8250*/  BSYNC B1 ;  /* 0x0000000000017941 */ /* 0x000fea0003800000 */
.L_x_1402:
[----:B------:R-:W-:Y:S01]  /*8260*/  ISETP.GE.AND P3, PT, R188, R112, PT ;  /* 0x00000070bc00720c */ /* 0x000fe20003f66270 */
[----:B------:R-:W-:-:S12]  /*8270*/  BSSY B1, `(.L_x_1404) ;  /* 0x0000012000017945 */ /* 0x000fd80003800000 */
[----:B------:R-:W-:Y:S05]  /*8280*/  @P3 BRA `(.L_x_1405) ;  /* 0x0000000000403947 */ /* 0x000fea0003800000 */
[----:B-12---:R-:W1:Y:S01]  /*8290*/  @!P2 LDC.64 R54, c[0x0][0x2d8] ;  /* 0x0000b600ff36ab82 */ /* 0x006e620000000a00 */
[----:B------:R-:W2:Y:S01]  /*82a0*/  @!P2 LDS.128 R44, [R108+0x1a400] ;  /* 0x01a400006c2ca984 */ /* 0x000ea20000000c00 */
[----:B------:R-:W-:-:S03]  /*82b0*/  LEA R60, P3, R38, R52, 0x6 ;  /* 0x00000034263c7211 */ /* 0x000fc600078630ff */
        /* <DEDUP_REMOVED lines=13> */
.L_x_1405:
[----:B------:R-:W-:Y:S05]  /*8390*/  BSYNC B1 ;  /* 0x0000000000017941 */ /* 0x000fea0003800000 */
.L_x_1404:
[----:B------:R-:W-:-:S13]  /*83a0*/  ISETP.GE.AND P3, PT, R190, R112, PT ;  /* 0x00000070be00720c */ /* 0x000fda0003f66270 */
[----:B------:R-:W-:Y:S05]  /*83b0*/  @P3 BRA `(.L_x_1371) ;  /* 0x00000000004c3947 */ /* 0x000fea0003800000 */
[----:B------:R-:W3:Y:S01]  /*83c0*/  LDC.64 R58, c[0x0][0x2f0] ;  /* 0x0000bc00ff3a7b82 */ /* 0x000ee20000000a00 */
[----:B-12-4-:R-:W1:Y:S01]  /*83d0*/  @!P2 LDS.128 R44, [R108+0x1b400] ;  /* 0x01b400006c2ca984 */ /* 0x016e620000000c00 */
[----:B------:R-:W-:-:S03]  /*83e0*/  IMAD.MOV.U32 R53, RZ, RZ, R61 ;  /* 0x000000ffff357224 */ /* 0x000fc600078e003d */
[----:B------:R-:W2:Y:S03]  /*83f0*/  @!P1 LDS.128 R48, [R108+0x1f400] ;  /* 0x01f400006c309984 */ /* 0x000ea60000000c00 */
[----:B------:R-:W4:Y:S08]  /*8400*/  @!P2 LDC.64 R54, c[0x0][0x2d8] ;  /* 0x0000b600ff36ab82 */ /* 0x000f300000000a00 */
[----:B------:R-:W5:Y:S01]  /*8410*/  @!P1 LDC.64 R56, c[0x0][0x2d8] ;  /* 0x0000b600ff389b82 */ /* 0x000f620000000a00 */
[----:B---3--:R-:W-:-:S04]  /*8420*/  IMAD.WIDE.U32 R52, R58, 0x60, R52 ;  /* 0x000000603a347825 */ /* 0x008fc800078e0034 */
[----:B------:R-:W-:-:S04]  /*8430*/  IMAD R59, R59, 0x60, RZ ;  /* 0x000000603b3b7824 */ /* 0x000fc800078e02ff */
[----:B------:R-:W-:Y:S01]  /*8440*/  IMAD.IADD R59, R53, 0x1, R59 ;  /* 0x00000001353b7824 */ /* 0x000fe200078e023b */
[----:B------:R-:W-:-:S05]  /*8450*/  @!P2 IADD3 R53, P3, R31, R52, RZ ;  /* 0x000000341f35a210 */ /* 0x000fca0007f7e0ff */
        /* <DEDUP_REMOVED lines=9> */
.L_x_1371:
[----:B------:R-:W-:Y:S05]  /*84f0*/  BSYNC B0 ;  /* 0x0000000000007941 */ /* 0x000fea0003800000 */
.L_x_1333:
        /* <DEDUP_REMOVED lines=17> */
.L_x_1407:
[----:B------:R-:W-:Y:S05]  /*8610*/  BSYNC B0 ;  /* 0x0000000000007941 */ /* 0x000fea0003800000 */
.L_x_1406:
[----:B------:R-:W2:Y:S01]  /*8620*/  SYNCS.PHASECHK.TRANS64.TRYWAIT P0, [R103+URZ+0x288b0], R124 ;  /* 0x0288b07c670075a7 */ /* 0x000ea2000800017f */
[----:B------:R-:W-:Y:S01]  /*8630*/  ULDC UR37, c[0x0][0x2e4] ;  /* 0x0000b90000257ab9 */ /* 0x000fe20000000800 */
[----:B------:R-:W-:Y:S01]  /*8640*/  ULDC.64 UR40, c[0x0][0x318] ;  /* 0x0000c60000287ab9 */ /* 0x000fe20000000a00 */
[----:B------:R-:W-:Y:S01]  /*8650*/  ULDC.64 UR42, c[0x0][0x308] ;  /* 0x0000c200002a7ab9 */ /* 0x000fe20000000a00 */
[----:B------:R-:W-:Y:S04]  /*8660*/  BSSY B0, `(.L_x_1408) ;  /* 0x0000002000007945 */ /* 0x000fe80003800000 */
[----:B--2---:R-:W-:Y:S05]  /*8670*/  @!P0 BRA `(.L_x_1409) ;  /* 0x000001cc00188947 */ /* 0x004fea0003800000 */
.L_x_1719:
[----:B------:R-:W-:Y:S05]  /*8680*/  BSYNC B0 ;  /* 0x0000000000007941 */ /* 0x000fea0003800000 */
.L_x_1408:
[----:B------:R-:W-:Y:S01]  /*8690*/  ISETP.GE.AND P0, PT, R18, R112, PT ;  /* 0x000000701200720c */ /* 0x000fe20003f06270 */
[----:B------:R-:W-:Y:S01]  /*86a0*/  BSSY B0, `(.L_x_1410) ;  /* 0x0000011000007945 */ /* 0x000fe20003800000 */
[----:B------:R-:W-:-:S11]  /*86b0*/  IMAD.WIDE R48, R26, 0x80, R42 ;  /* 0x000000801a307825 */ /* 0x000fd600078e022a */
[----:B------:R-:W-:Y:S05]  /*86c0*/  @P0 BRA `(.L_x_1411) ;  /* 0x0000000000380947 */ /* 0x000fea0003800000 */
[----:B------:R-:W-:Y:S02]  /*86d0*/  IMAD R47, R49, UR40, RZ ;  /* 0x00000028312f7c24 */ /* 0x000fe4000f8e02ff */
        /* <DEDUP_REMOVED lines=13> */
.L_x_1411:
[----:B------:R-:W-:Y:S05]  /*87b0*/  BSYNC B0 ;  /* 0x0000000000007941 */ /* 0x000fea0003800000 */
.L_x_1410:
[----:B------:R-:W-:Y:S01]  /*87c0*/  ISETP.GE.AND P0, PT, R189, R112, PT ;  /* 0x00000070bd00720c */ /* 0x000fe20003f06270 */
[----:B------:R-:W-:-:S12]  /*87d0*/  BSSY B0, `(.L_x_1412) ;  /* 0x0000012000007945 */ /* 0x000fd80003800000 */
[----:B------:R-:W-:Y:S05]  /*87e0*/  @P0 BRA `(.L_x_1413) ;  /* 0x0000000000400947 */ /* 0x000fea0003800000 */
[----:B---3--:R-:W-:Y:S01]  /*87f0*/  IADD3 R47, P0, R48, 0x20, RZ ;  /* 0x00000020302f7810 */ /* 0x008fe20007f1e0ff */
[----:B------:R-:W-:-:S04]  /*8800*/  IMAD.MOV.U32 R45, RZ, RZ, R102 ;  /* 0x000000ffff2d7224 */ /* 0x000fc800078e0066 */
[----:B-1----:R-:W-:-:S04]  /*8810*/  IMAD.X R44, RZ, RZ, R49, P0 ;  /* 0x000000ffff2c7224 */ /* 0x002fc800000e0631 */
[----:B------:R-:W-:Y:S02]  /*8820*/  IMAD R46, R44, UR40, RZ ;  /* 0x000000282c2e7c24 */ /* 0x000fe4000f8e02ff */
[----:B------:R-:W-:-:S04]  /*8830*/  IMAD.MOV.U32 R44, RZ, RZ, R96 ;  /* 0x000000ffff2c7224 */ /* 0x000fc800078e0060 */
[----:B------:R-:W-:-:S04]  /*8840*/  IMAD.WIDE.U32 R44, R47, UR40, R44 ;  /* 0x000000282f2c7c25 */ /* 0x000fc8000f8e002c */
[----:B------:R-:W-:Y:S01]  /*8850*/  IMAD R47, R47, UR41, R46 ;  /* 0x000000292f2f7c24 */ /* 0x000fe2000f8e022e */
[----:B------:R-:W-:-:S03]  /*8860*/  LEA R50, P0, R44, UR42, 0x1 ;  /* 0x0000002a2c327c11 */ /* 0x000fc6000f8008ff */
[----:B------:R-:W-:-:S05]  /*8870*/  IMAD.IADD R45, R45, 0x1, R47 ;  /* 0x000000012d2d7824 */ /* 0x000fca00078e022f */
[----:B------:R-:W-:Y:S02]  /*8880*/  LEA.HI.X R51, R44, UR43, R45, 0x1, P0 ;  /* 0x0000002b2c337c11 */ /* 0x000fe400080f0c2d */
[----:B------:R-:W-:-:S13]  /*8890*/  ISETP.GE.AND P0, PT, R16, UR37, PT ;  /* 0x0000002510007c0c */ /* 0x000fda000bf06270 */
[----:B------:R-:W1:Y:S04]  /*88a0*/  @!P0 LDS.128 R44, [R108+0x1400] ;  /* 0x001400006c2c8984 */ /* 0x000e680000000c00 */
[----:B-1----:R-:W-:Y:S01]  /*88b0*/  @!P0 STG.E.128 desc[UR56][R50.64], R44 ;  /* 0x0000002c32008986 */ /* 0x002fe2000c101d38 */
[----:B------:R-:W-:-:S13]  /*88c0*/  ISETP.GE.AND P0, PT, R195, UR37, PT ;  /* 0x00000025c3007c0c */ /* 0x000fda000bf06270 */
[----:B------:R-:W1:Y:S04]  /*88d0*/  @!P0 LDS.128 R44, [R108+0x5400] ;  /* 0x005400006c2c8984 */ /* 0x000e680000000c00 */
[----:B-1----:R4:W-:Y:S02]  /*88e0*/  @!P0 STG.E.128 desc[UR56][R50.64+0x80], R44 ;  /* 0x0000802c32008986 */ /* 0x0029e4000c101d38 */
.L_x_1413:
[----:B------:R-:W-:Y:S05]  /*88f0*/  BSYNC B0 ;  /* 0x0000000000007941 */ /* 0x000fea0003800000 */
.L_x_1412:
[----:B------:R-:W-:Y:S01]  /*8900*/  ISETP.GE.AND P0, PT, R188, R112, PT ;  /* 0x00000070bc00720c */ /* 0x000fe20003f06270 */
[----:B------:R-:W-:-:S12]  /*8910*/  BSSY B0, `(.L_x_1414) ;  /* 0x0000012000007945 */ /* 0x000fd80003800000 */
[----:B------:R-:W-:Y:S05]  /*8920*/  @P0 BRA `(.L_x_1415) ;  /* 0x0000000000400947 */ /* 0x000fea0003800000 */
[----:B---34-:R-:W-:Y:S01]  /*8930*/  IADD3 R47, P0, R48, 0x40, RZ ;  /* 0x00000040302f7810 */ /* 0x018fe20007f1e0ff */
        /* <DEDUP_REMOVED lines=15> */
.L_x_1415:
[----:B------:R-:W-:Y:S05]  /*8a30*/  BSYNC B0 ;  /* 0x0000000000007941 */ /* 0x000fea0003800000 */
.L_x_1414:
[----:B------:R-:W-:Y:S01]  /*8a40*/  ISETP.GE.AND P0, PT, R190, R112, PT ;  /* 0x00000070be00720c */ /* 0x000fe20003f06270 */
[----:B------:R-:W-:-:S12]  /*8a50*/  BSSY B0, `(.L_x_1416) ;  /* 0x0000012000007945 */ /* 0x000fd80003800000 */
[----:B------:R-:W-:Y:S05]  /*8a60*/  @P0 BRA `(.L_x_1417) ;  /* 0x0000000000400947 */ /* 0x000fea0003800000 */
[----:B-1-34-:R-:W-:Y:S01]  /*8a70*/  IADD3 R47, P0, R48, 0x60, RZ ;  /* 0x00000060302f7810 */ /* 0x01afe20007f1e0ff */
[----:B------:R-:W-:Y:S02]  /*8a80*/  IMAD.MOV.U32 R44, RZ, RZ, R96 ;  /* 0x000000ffff2c7224 */ /* 0x000fe400078e0060 */
        /* <DEDUP_REMOVED lines=14> */
.L_x_1417:
[----:B------:R-:W-:Y:S05]  /*8b70*/  BSYNC B0 ;  /* 0x0000000000007941 */ /* 0x000fea0003800000 */
.L_x_1416:
[----:B------:R-:W-:Y:S01]  /*8b80*/  @!PT LDS RZ, [RZ] ;  /* 0x00000000fffff984 */ /* 0x000fe20000000800 */
[----:B------:R-:W-:Y:S01]  /*8b90*/  @!PT LDS RZ, [RZ] ;  /* 0x00000000fffff984 */ /* 0x000fe20000000800 */
[----:B------:R-:W-:Y:S01]  /*8ba0*/  @!PT LDS RZ, [RZ] ;  /* 0x00000000fffff984 */ /* 0x000fe20000000800 */
[----:B------:R-:W-:Y:S01]  /*8bb0*/  @!PT LDS RZ, [RZ] ;  /* 0x00000000fffff984 */ /* 0x000fe20000000800 */
[----:B------:R5:W-:Y:S06]  /*8bc0*/  MEMBAR.ALL.CTA ;  /* 0x0000000000007992 */ /* 0x000bec0000008000 */
[----:B-----5:R-:W5:Y:S02]  /*8bd0*/  FENCE.VIEW.ASYNC.S ;  /* 0x00000000000073c6 */ /* 0x020f640000000000 */
[----:B-----5:R1:W-:Y:S01]  /*8be0*/  BAR.SYNC.DEFER_BLOCKING R125, 0x80 ;  /* 0x0002007d0000751d */ /* 0x0203e20000010000 */
[----:B------:R-:W-:Y:S01]  /*8bf0*/  ISETP.NE.AND P4, PT, R104, RZ, PT ;  /* 0x000000ff6800720c */ /* 0x000fe20003f85270 */
[----:B------:R-:W-:-:S02]  /*8c00*/  VIADD R185, R185, 0x1 ;  /* 0x00000001b9b97836 */ /* 0x000fc40000000000 */
[----:B0-2---:R-:W-:-:S03]  /*8c10*/  @!P3 VIADD R103, R103, 0x288c0 ;  /* 0x000288c06767b836 */ /* 0x005fc60000000000 */
[C---:B------:R-:W-:Y:S02]  /*8c20*/  ISETP.NE.AND P0, PT, R185.reuse, 0x2, PT ;  /* 0x00000002b900780c */ /* 0x040fe40003f05270 */
[----:B------:R-:W-:Y:S02]  /*8c30*/  @!P3 PRMT R103, RZ, 0x654, R103 ;  /* 0x00000654ff67b816 */ /* 0x000fe40000000067 */
[----:B-1-34-:R-:W-:Y:S02]  /*8c40*/  SEL R45, RZ, 0x1, P0 ;  /* 0x00000001ff2d7807 */ /* 0x01afe40000000000 */
[----:B------:R-:W-:Y:S02]  /*8c50*/  SEL R185, R185, RZ, P0 ;  /* 0x000000ffb9b97207 */ /* 0x000fe40000000000 */
[----:B------:R-:W-:Y:S01]  /*8c60*/  LOP3.LUT R194, R194, R45, RZ, 0x3c, !PT ;  /* 0x0000002dc2c27212 */ /* 0x000fe200078e3cff */
[----:B------:R0:W-:Y:S01]  /*8c70*/  @!P3 SYNCS.ARRIVE.TRANS64.RED.A1T0 RZ, [R103+URZ], RZ ;  /* 0x000000ff67ffb9a7 */ /* 0x0001e2000810043f */
[----:B------:R-:W-:Y:S05]  /*8c80*/  @P4 BRA `(.L_x_1418) ;  /* 0xffffff9800704947 */ /* 0x000fea000383ffff */
[----:B------:R-:W1:Y:S01]  /*8c90*/  S2R R44, SR_TID.X ;  /* 0x00000000002c7919 */ /* 0x000e620000002100 */
[----:B------:R-:W-:Y:S02]  /*8ca0*/  PLOP3.LUT P0, PT, PT, PT, PT, 0x8, 0x0 ;  /* 0x000000000000781c */ /* 0x000fe40003f0e170 */
[----:B-1----:R-:W-:-:S04]  /*8cb0*/  SHF.R.U32.HI R44, RZ, 0x7, R44 ;  /* 0x00000007ff2c7819 */ /* 0x002fc8000001162c */
[----:B------:R-:W-:-:S13]  /*8cc0*/  ISETP.NE.AND P4, PT, R44, 0x1, PT ;  /* 0x000000012c00780c */ /* 0x000fda0003f85270 */
[----:B------:R-:W-:Y:S06]  /*8cd0*/  @!P4 BAR.ARV 0x9, 0x100 ;  /* 0x024400000000cb1d */ /* 0x000fec0000002000 */
.L_x_1328:
[----:B------:R-:W1:Y:S02]  /*8ce0*/  LDC.64 R6, c[0x0][0x9e0] ;  /* 0x00027800ff067b82 */ /* 0x000e640000000a00 */
[----:B-1----:R-:W-:Y:S01]  /*8cf0*/  ISETP.GE.AND P1, PT, R7, 0x1, PT ;  /* 0x000000010700780c */ /* 0x002fe20003f26270 */
[----:B------:R-:W-:-:S12]  /*8d00*/  @P0 BRA `(.L_x_1419) ;  /* 0x00000000000c0947 */ /* 0x000fd80003800000 */
[----:B------:R-:W1:Y:S01]  /*8d10*/  FENCE.VIEW.ASYNC.G ;  /* 0x00000000000073c6 */ /* 0x000e620000000100 */
[----:B------:R-:W-:Y:S05]  /*8d20*/  WARPSYNC.ALL ;  /* 0x0000000000007948 */ /* 0x000fea0003800000 */
[----:B-1----:R-:W-:Y:S06]  /*8d30*/  BAR.ARV 0xc, 0x120 ;  /* 0x0304800000007b1d */ /* 0x002fec0000002000 */
.L_x_1419:
[----:B------:R-:W-:Y:S01]  /*8d40*/  IMAD.IADD R0, R119, 0x1, R6 ;  /* 0x0000000177007824 */ /* 0x000fe200078e0206 */
[----:B------:R-:W-:Y:S06]  /*8d50*/  @!P1 BRA `(.L_x_1420) ;  /* 0x0000000000489947 */ /* 0x000fec0003800000 */
[C---:B------:R-:W-:Y:S01]  /*8d60*/  ISETP.GT.AND P0, PT, R119.reuse, RZ, PT ;  /* 0x000000ff7700720c */ /* 0x040fe20003f04270 */
[----:B------:R-:W-:Y:S01]  /*8d70*/  BSSY B0, `(.L_x_1421) ;  /* 0x000000e000007945 */ /* 0x000fe20003800000 */
[----:B------:R-:W-:-:S11]  /*8d80*/  VIADD R3, R119, 0xffffffff ;  /* 0xffffffff77037836 */ /* 0x000fd60000000000 */
        /* <DEDUP_REMOVED lines=8> */
.L_x_1422:
[----:B------:R-:W-:-:S13]  /*8e10*/  ISETP.NE.AND P0, PT, R7, 0x1, PT ;  /* 0x000000010700780c */ /* 0x000fda0003f05270 */
[----:B------:R-:W1:Y:S02]  /*8e20*/  @P0 LDC.64 R4, c[0x0][0x9e8] ;  /* 0x00027a00ff040b82 */ /* 0x000e640000000a00 */
[----:B-1----:R-:W-:-:S05]  /*8e30*/  @P0 IMAD.HI.U32 R4, R3, R4, RZ ;  /* 0x0000000403040227 */ /* 0x002fca00078e00ff */
[----:B------:R-:W-:-:S07]  /*8e40*/  @P0 SHF.R.U32.HI R3, RZ, R5, R4 ;  /* 0x00000005ff030219 */ /* 0x000fce0000011604 */
.L_x_1423:
[----:B------:R-:W-:Y:S05]  /*8e50*/  BSYNC B0 ;  /* 0x0000000000007941 */ /* 0x000fea0003800000 */
.L_x_1421:
[----:B------:R-:W-:-:S05]  /*8e60*/  IMAD R3, R3, R7, R7 ;  /* 0x0000000703037224 */ /* 0x000fca00078e0207 */
[----:B------:R-:W-:-:S07]  /*8e70*/  VIMNMX R0, R0, R3, PT ;  /* 0x0000000300007248 */ /* 0x000fce0003fe0100 */
.L_x_1420:
[----:B------:R-:W-:Y:S01]  /*8e80*/  VIADD R0, R0, 0x7f ;  /* 0x0000007f00007836 */ /* 0x000fe20000000000 */
[----:B------:R-:W-:-:S04]  /*8e90*/  ULDC UR4, c[0x0][0x9dc] ;  /* 0x0002770000047ab9 */ /* 0x000fc80000000800 */
[----:B------:R-:W-:-:S04]  /*8ea0*/  SHF.R.S32.HI R3, RZ, 0x1f, R0 ;  /* 0x0000001fff037819 */ /* 0x000fc80000011400 */
[----:B------:R-:W-:-:S04]  /*8eb0*/  LEA.HI R3, R3, R0, RZ, 0x7 ;  /* 0x0000000003037211 */ /* 0x000fc800078f38ff */
[----:B------:R-:W-:Y:S01]  /*8ec0*/  SHF.R.S32.HI R0, RZ, 0x7, R3 ;  /* 0x00000007ff007819 */ /* 0x000fe20000011403 */
[----:B------:R-:W-:-:S03]  /*8ed0*/  VIADD R3, R118, -UR4 ;  /* 0x8000000476037c36 */ /* 0x000fc60008000000 */
[----:B------:R-:W-:Y:S01]  /*8ee0*/  VIMNMX R129, R129, R0, PT ;  /* 0x0000000081817248 */ /* 0x000fe20003fe0100 */
[----:B------:R-:W-:Y:S06]  /*8ef0*/  @!P1 BRA `(.L_x_1424) ;  /* 0x0000000000449947 */ /* 0x000fec0003800000 */
[----:B------:R-:W-:Y:S01]  /*8f00*/  ISETP.GT.AND P0, PT, R118, -0x1, PT ;  /* 0xffffffff7600780c */ /* 0x000fe20003f04270 */
[----:B------:R-:W-:-:S12]  /*8f10*/  BSSY B0, `(.L_x_1425) ;  /* 0x000000d000007945 */ /* 0x000fd80003800000 */
        /* <DEDUP_REMOVED lines=8> */
.L_x_1426:
[----:B------:R-:W-:-:S13]  /*8fa0*/  ISETP.NE.AND P0, PT, R7, 0x1, PT ;  /* 0x000000010700780c */ /* 0x000fda0003f05270 */
[----:B------:R-:W1:Y:S02]  /*8fb0*/  @P0 LDC.64 R4, c[0x0][0x9e8] ;  /* 0x00027a00ff040b82 */ /* 0x000e640000000a00 */
[----:B-1----:R-:W-:-:S05]  /*8fc0*/  @P0 IMAD.HI.U32 R4, R118, R4, RZ ;  /* 0x0000000476040227 */ /* 0x002fca00078e00ff */
[----:B------:R-:W-:-:S07]  /*8fd0*/  @P0 SHF.R.U32.HI R118, RZ, R5, R4 ;  /* 0x00000005ff760219 */ /* 0x000fce0000011604 */
.L_x_1427:
[----:B------:R-:W-:Y:S05]  /*8fe0*/  BSYNC B0 ;  /* 0x0000000000007941 */ /* 0x000fea0003800000 */
.L_x_1425:
[----:B------:R-:W-:-:S05]  /*8ff0*/  IMAD R118, R118, R7, RZ ;  /* 0x0000000776767224 */ /* 0x000fca00078e02ff */
[----:B------:R-:W-:-:S07]  /*9000*/  VIMNMX R3, R3, R118, !PT ;  /* 0x0000007603037248 */ /* 0x000fce0007fe0100 */
.L_x_1424:
[----:B------:R-:W-:Y:S01]  /*9010*/  SHF.R.S32.HI R4, RZ, 0x1f, R3 ;  /* 0x0000001fff047819 */ /* 0x000fe20000011403 */
[----:B------:R-:W-:Y:S01]  /*9020*/  IMAD.MOV.U32 R0, RZ, RZ, RZ ;  /* 0x000000ffff007224 */ /* 0x000fe200078e00ff */
[----:B------:R-:W-:Y:S02]  /*9030*/  PLOP3.LUT P0, PT, PT, PT, PT, 0x80, 0x0 ;  /* 0x000000000000781c */ /* 0x000fe40003f0f070 */
[----:B------:R-:W-:Y:S02]  /*9040*/  CS2R R150, SRZ ;  /* 0x0000000000967805 */ /* 0x000fe4000001ff00 */
[----:B------:R-:W-:Y:S01]  /*9050*/  LEA.HI R4, R4, R3, RZ, 0x7 ;  /* 0x0000000304047211 */ /* 0x000fe200078f38ff */
[----:B------:R-:W-:Y:S01]  /*9060*/  IMAD.MOV.U32 R3, RZ, RZ, RZ ;  /* 0x000000ffff037224 */ /* 0x000fe200078e00ff */
[----:B------:R-:W-:Y:S02]  /*9070*/  CS2R R148, SRZ ;  /* 0x0000000000947805 */ /* 0x000fe4000001ff00 */
[----:B------:R-:W-:-:S02]  /*9080*/  CS2R R146, SRZ ;  /* 0x0000000000927805 */ /* 0x000fc4000001ff00 */
[----:B------:R-:W-:Y:S02]  /*9090*/  SHF.R.S32.HI R4, RZ, 0x7, R4 ;  /* 0x00000007ff047819 */ /* 0x000fe40000011404 */
[----:B------:R-:W-:Y:S02]  /*90a0*/  CS2R R144, SRZ ;  /* 0x0000000000907805 */ /* 0x000fe4000001ff00 */
[----:B------:R-:W-:Y:S01]  /*90b0*/  CS2R R34, SRZ ;  /* 0x0000000000227805 */ /* 0x000fe2000001ff00 */
[----:B------:R-:W-:Y:S01]  /*90c0*/  IMAD.MOV.U32 R142, RZ, RZ, RZ ;  /* 0x000000ffff8e7224 */ /* 0x000fe200078e00ff */
[----:B------:R-:W-:Y:S01]  /*90d0*/  VIMNMX R198, RZ, R4, !PT ;  /* 0x00000004ffc67248 */ /* 0x000fe20007fe0100 */
[----:B------:R-:W-:Y:S01]  /*90e0*/  IMAD.MOV.U32 R141, RZ, RZ, RZ ;  /* 0x000000ffff8d7224 */ /* 0x000fe200078e00ff */
[----:B------:R-:W-:Y:S01]  /*90f0*/  CS2R R138, SRZ ;  /* 0x00000000008a7805 */ /* 0x000fe2000001ff00 */
[----:B------:R-:W-:Y:S01]  /*9100*/  IMAD.MOV.U32 R137, RZ, RZ, RZ ;  /* 0x000000ffff897224 */ /* 0x000fe200078e00ff */
[----:B------:R-:W-:-:S02]  /*9110*/  ISETP.GT.AND P1, PT, R129, R198, PT ;  /* 0x000000c68100720c */ /* 0x000fc40003f24270 */
[----:B------:R-:W-:Y:S02]  /*9120*/  CS2R R32, SRZ ;  /* 0x0000000000207805 */ /* 0x000fe4000001ff00 */
[----:B------:R-:W-:Y:S01]  /*9130*/  CS2R R134, SRZ ;  /* 0x0000000000867805 */ /* 0x000fe2000001ff00 */
[----:B------:R-:W-:Y:S01]  /*9140*/  IMAD.MOV.U32 R133, RZ, RZ, RZ ;  /* 0x000000ffff857224 */ /* 0x000fe200078e00ff */
[----:B------:R-:W-:Y:S02]  /*9150*/  CS2R R30, SRZ ;  /* 0x00000000001e7805 */ /* 0x000fe4000001ff00 */
[----:B------:R-:W-:Y:S01]  /*9160*/  CS2R R130, SRZ ;  /* 0x0000000000827805 */ /* 0x000fe2000001ff00 */
[----:B------:R-:W-:Y:S01]  /*9170*/  IMAD.MOV.U32 R128, RZ, RZ, RZ ;  /* 0x000000ffff807224 */ /* 0x000fe200078e00ff */
[----:B------:R-:W-:Y:S02]  /*9180*/  CS2R R126, SRZ ;  /* 0x00000000007e7805 */ /* 0x000fe4000001ff00 */
[----:B------:R-:W-:-:S02]  /*9190*/  CS2R R124, SRZ ;  /* 0x00000000007c7805 */ /* 0x000fc4000001ff00 */
[----:B------:R-:W-:Y:S02]  /*91a0*/  CS2R R122, SRZ ;  /* 0x00000000007a7805 */ /* 0x000fe4000001ff00 */
[----:B------:R-:W-:Y:S02]  /*91b0*/  CS2R R120, SRZ ;  /* 0x0000000000787805 */ /* 0x000fe4000001ff00 */
[----:B------:R-:W-:Y:S01]  /*91c0*/  CS2R R118, SRZ ;  /* 0x0000000000767805 */ /* 0x000fe2000001ff00 */
[----:B------:R-:W-:Y:S01]  /*91d0*/  IMAD.MOV.U32 R116, RZ, RZ, RZ ;  /* 0x000000ffff747224 */ /* 0x000fe200078e00ff */
[----:B------:R-:W-:Y:S02]  /*91e0*/  CS2R R114, SRZ ;  /* 0x0000000000727805 */ /* 0x000fe4000001ff00 */
[----:B------:R-:W-:Y:S02]  /*91f0*/  CS2R R112, SRZ ;  /* 0x0000000000707805 */ /* 0x000fe4000001ff00 */
[----:B------:R-:W-:-:S02]  /*9200*/  CS2R R110, SRZ ;  /* 0x00000000006e7805 */ /* 0x000fc4000001ff00 */
[----:B------:R-:W-:Y:S02]  /*9210*/  CS2R R108, SRZ ;  /* 0x00000000006c7805 */ /* 0x000fe4000001ff00 */
[----:B------:R-:W-:Y:S02]  /*9220*/  CS2R R106, SRZ ;  /* 0x00000000006a7805 */ /* 0x000fe4000001ff00 */
[----:B------:R-:W-:Y:S02]  /*9230*/  CS2R R104, SRZ ;  /* 0x0000000000687805 */ /* 0x000fe4000001ff00 */
[----:B0-----:R-:W-:Y:S02]  /*9240*/  CS2R R102, SRZ ;  /* 0x0000000000667805 */ /* 0x001fe4000001ff00 */
[----:B------:R-:W-:Y:S02]  /*9250*/  CS2R R100, SRZ ;  /* 0x0000000000647805 */ /* 0x000fe4000001ff00 */
[----:B------:R-:W-:-:S02]  /*9260*/  CS2R R98, SRZ ;  /* 0x0000000000627805 */ /* 0x000fc4000001ff00 */
[----:B------:R-:W-:Y:S02]  /*9270*/  CS2R R96, SRZ ;  /* 0x0000000000607805 */ /* 0x000fe4000001ff00 */
[----:B------:R-:W-:Y:S01]  /*9280*/  CS2R R6, SRZ ;  /* 0x0000000000067805 */ /* 0x000fe2000001ff00 */
[----:B------:R-:W-:Y:S01]  /*9290*/  IMAD.MOV.U32 R94, RZ, RZ, RZ ;  /* 0x000000ffff5e7224 */ /* 0x000fe200078e00ff */
[----:B------:R-:W-:Y:S01]  /*92a0*/  CS2R R90, SRZ ;  /* 0x00000000005a7805 */ /* 0x000fe2000001ff00 */
[----:B------:R-:W-:Y:S01]  /*92b0*/  IMAD.MOV.U32 R37, RZ, RZ, RZ ;  /* 0x000000ffff257224 */ /* 0x000fe200078e00ff */
[----:B------:R-:W-:Y:S01]  /*92c0*/  CS2R R88, SRZ ;  /* 0x0000000000587805 */ /* 0x000fe2000001ff00 */
[----:B------:R-:W-:Y:S06]  /*92d0*/  @!P1 BRA `(.L_x_1428) ;  /* 0x0000013c00c89947 */ /* 0x000fec0003800000 */
[----:B------:R-:W-:-:S03]  /*92e0*/  UMOV UR4, 0xffffffff ;  /* 0xffffffff00047882 */ /* 0x000fc60000000000 */
[----:B------:R-:W-:Y:S05]  /*92f0*/  BRA.DIV UR4, `(.L_x_1429) ;  /* 0x000001c2040c7947 */ /* 0x000fea000b800000 */
[----:B------:R0:W1:Y:S02]  /*9300*/  SHFL.IDX PT, R196, R227, RZ, 0x1f ;  /* 0x00001fffe3c47589 */ /* 0x00006400000e0000 */
.L_x_1722:
[----:B-1----:R-:W-:-:S04]  /*9310*/  LEA.HI R0, R196, R196, RZ, 0x1 ;  /* 0x000000c4c4007211 */ /* 0x002fc800078f08ff */
[----:B------:R-:W-:Y:S01]  /*9320*/  LOP3.LUT R3, R0, 0x1e, RZ, 0xc0, !PT ;  /* 0x0000001e00037812 */ /* 0x000fe200078ec0ff */
[----:B------:R-:W-:-:S04]  /*9330*/  IMAD.U32 R0, RZ, RZ, UR38 ;  /* 0x00000026ff007e24 */ /* 0x000fc8000f8e00ff */
[----:B------:R-:W-:Y:S01]  /*9340*/  IMAD.IADD R3, R196, 0x1, -R3 ;  /* 0x00000001c4037824 */ /* 0x000fe200078e0a03 */
[----:B------:R-:W-:-:S04]  /*9350*/  LOP3.LUT P0, RZ, R0, 0x3ff, RZ, 0xc0, !PT ;  /* 0x000003ff00ff7812 */ /* 0x000fc8000780c0ff */
[----:B------:R-:W-:Y:S02]  /*9360*/  LEA R3, R3, UR38, 0xd ;  /* 0x0000002603037c11 */ /* 0x000fe4000f8e68ff */
[----:B------:R-:W-:Y:S02]  /*9370*/  P2R R24, PR, RZ, 0x1 ;  /* 0x00000001ff187803 */ /* 0x000fe40000000000 */
[----:B------:R-:W-:-:S04]  /*9380*/  SHF.R.U32.HI R3, RZ, 0x4, R3 ;  /* 0x00000004ff037819 */ /* 0x000fc80000011603 */
[----:B------:R-:W-:Y:S01]  /*9390*/  LOP3.LUT R52, R3, 0x3fff, RZ, 0xc0, !PT ;  /* 0x00003fff03347812 */ /* 0x000fe200078ec0ff */
[----:B------:R-:W-:Y:S06]  /*93a0*/  @!P0 BRA `(.L_x_1430) ;  /* 0x0000000000408947 */ /* 0x000fec0003800000 */
        /* <DEDUP_REMOVED lines=15> */
[----:B0-2--5:R-:W-:Y:S05]  /*94a0*/  CALL.ABS.NOINC R14 ;  /* 0x000000000e007343 */ /* 0x025fea0003c00000 */
.L_x_1430:
[----:B------:R-:W-:Y:S02]  /*94b0*/  ULDC UR4, c[0x0][0x3d4] ;  /* 0x0000f50000047ab9 */ /* 0x000fe40000000800 */
[----:B------:R-:W-:-:S13]  /*94c0*/  ISETP.LT.AND P0, PT, RZ, UR4, PT ;  /* 0x00000004ff007c0c */ /* 0x000fda000bf01270 */
[----:B------:R-:W-:Y:S05]  /*94d0*/  @P0 BRA `(.L_x_1431) ;  /* 0x00000000003c0947 */ /* 0x000fea0003800000 */
[----:B------:R-:W-:-:S04]  /*94e0*/  LEA.HI R0, R221, R221, RZ, 0x1 ;  /* 0x000000dddd007211 */ /* 0x000fc800078f08ff */
        /* <DEDUP_REMOVED lines=8> */
.L_x_1434:
[----:B--2---:R2:W3:Y:S02]  /*9570*/  SYNCS.PHASECHK.TRANS64.TRYWAIT P0, [R2+URZ+0x28800], R3 ;  /* 0x02880003020075a7 */ /* 0x0044e4000800017f */
[----:B---3--:R-:W-:Y:S05]  /*9580*/  @!P0 NANOSLEEP.SYNCS 0x989680 ;  /* 0x009896800000895d */ /* 0x008fea0003900000 */
[----:B------:R-:W3:Y:S02]  /*9590*/  @!P0 SYNCS.PHASECHK.TRANS64 P0, [R2+URZ+0x28800], R3 ;  /* 0x02880003020085a7 */ /* 0x000ee4000800007f */
[----:B---3--:R-:W-:Y:S05]  /*95a0*/  @!P0 BRA `(.L_x_1434) ;  /* 0xfffffffc00f08947 */ /* 0x008fea000383ffff */
.L_x_1433:
[----:B------:R-:W-:Y:S05]  /*95b0*/  BSYNC B0 ;  /* 0x0000000000007941 */ /* 0x000fea0003800000 */
.L_x_1432:
[----:B------:R-:W-:Y:S05]  /*95c0*/  BRA `(.L_x_1435) ;  /* 0x0000005400787947 */ /* 0x000fea0003800000 */
.L_x_1431:
[----:B------:R-:W1:Y:S01]  /*95d0*/  LDC.64 R12, c[0x0][0x3d8] ;  /* 0x0000f600ff0c7b82 */ /* 0x000e620000000a00 */
[----:B-----5:R-:W-:Y:S01]  /*95e0*/  SHF.R.S32.HI R3, RZ, 0x1f, R117 ;  /* 0x0000001fff037819 */ /* 0x020fe20000011475 */
[----:B------:R-:W-:Y:S01]  /*95f0*/  IMAD.MOV.U32 R6, RZ, RZ, R16 ;  /* 0x000000ffff067224 */ /* 0x000fe200078e0010 */
[----:B------:R-:W-:Y:S01]  /*9600*/  ISETP.NE.AND P4, PT, R24, RZ, PT ;  /* 0x000000ff1800720c */ /* 0x000fe20003f85270 */
[----:B------:R-:W-:Y:S01]  /*9610*/  IMAD.MOV.U32 R7, RZ, RZ, R17 ;  /* 0x000000ffff077224 */ /* 0x000fe200078e0011 */
[--C-:B------:R-:W-:Y:S01]  /*9620*/  SHF.R.S32.HI R5, RZ, 0x1f, R22.reuse ;  /* 0x0000001fff057819 */ /* 0x100fe20000011416 */
[----:B------:R-:W-:Y:S02]  /*9630*/  IMAD.MOV.U32 R4, RZ, RZ, R22 ;  /* 0x000000ffff047224 */ /* 0x000fe400078e0016 */
[----:B------:R-:W2:Y:S01]  /*9640*/  LDC.64 R14, c[0x0][0x3e8] ;  /* 0x0000fa00ff0e7b82 */ /* 0x000ea20000000a00 */
[-C--:B-1----:R-:W-:Y:S01]  /*9650*/  IMAD R0, R3, R12.reuse, RZ ;  /* 0x0000000c03007224 */ /* 0x082fe200078e02ff */
[----:B------:R-:W-:Y:S01]  /*9660*/  SHF.L.U64.HI R30, R12, 0x5, R13 ;  /* 0x000000050c1e7819 */ /* 0x000fe2000001020d */
[----:B------:R-:W-:-:S04]  /*9670*/  IMAD.WIDE.U32 R8, R18, R12, R6 ;  /* 0x0000000c12087225 */ /* 0x000fc800078e0006 */
[----:B------:R-:W-:Y:S02]  /*9680*/  IMAD R21, R19, R12, RZ ;  /* 0x0000000c13157224 */ /* 0x000fe400078e02ff */
[-C--:B--2---:R-:W-:Y:S01]  /*9690*/  IMAD R20, R3, R14.reuse, RZ ;  /* 0x0000000e03147224 */ /* 0x084fe200078e02ff */
[----:B------:R-:W-:Y:S01]  /*96a0*/  SHF.L.U64.HI R28, R14, 0x5, R15 ;  /* 0x000000050e1c7819 */ /* 0x000fe2000001020f */
[----:B------:R-:W-:-:S04]  /*96b0*/  IMAD.WIDE.U32 R10, R18, R14, R6 ;  /* 0x0000000e120a7225 */ /* 0x000fc800078e0006 */
[----:B------:R-:W-:-:S04]  /*96c0*/  IMAD.WIDE.U32 R6, R18, R12, R4 ;  /* 0x0000000c12067225 */ /* 0x000fc800078e0004 */
[----:B------:R-:W-:-:S04]  /*96d0*/  IMAD.WIDE.U32 R54, R117, R12, RZ ;  /* 0x0000000c75367225 */ /* 0x000fc800078e00ff */
[----:B------:R-:W-:Y:S01]  /*96e0*/  IMAD R3, R19, R14, RZ ;  /* 0x0000000e13037224 */ /* 0x000fe200078e02ff */
[-C--:B------:R-:W-:Y:S01]  /*96f0*/  IADD3 R27, P2, R8, R54.reuse, RZ ;  /* 0x00000036081b7210 */ /* 0x080fe20007f5e0ff */
[C---:B------:R-:W-:Y:S01]  /*9700*/  IMAD R59, R117.reuse, R13, R0 ;  /* 0x0000000d753b7224 */ /* 0x040fe200078e0200 */
[----:B------:R-:W-:Y:S01]  /*9710*/  IADD3 R63, P0, R6, R54, RZ ;  /* 0x00000036063f7210 */ /* 0x000fe20007f1e0ff */
[C---:B------:R-:W-:Y:S02]  /*9720*/  IMAD R53, R117.reuse, R15, R20 ;  /* 0x0000000f75357224 */ /* 0x040fe400078e0214 */
[----:B------:R-:W-:-:S04]  /*9730*/  IMAD.WIDE.U32 R56, R117, R14, RZ ;  /* 0x0000000e75387225 */ /* 0x000fc800078e00ff */
[----:B------:R-:W-:Y:S01]  /*9740*/  IMAD.WIDE.U32 R4, R18, R14, R4 ;  /* 0x0000000e12047225 */ /* 0x000fe200078e0004 */
[----:B------:R-:W-:-:S03]  /*9750*/  IADD3 R33, P3, R10, R56, RZ ;  /* 0x000000380a217210 */ /* 0x000fc60007f7e0ff */
[----:B------:R-:W-:Y:S01]  /*9760*/  IMAD R21, R18, R13, R21 ;  /* 0x0000000d12157224 */ /* 0x000fe200078e0215 */
[----:B------:R-:W-:Y:S01]  /*9770*/  IADD3 R61, P1, R4, R56, RZ ;  /* 0x00000038043d7210 */ /* 0x000fe20007f3e0ff */
[----:B------:R-:W-:Y:S02]  /*9780*/  IMAD R3, R18, R15, R3 ;  /* 0x0000000f12037224 */ /* 0x000fe400078e0203 */
[----:B------:R-:W-:Y:S02]  /*9790*/  IMAD.IADD R59, R59, 0x1, R55 ;  /* 0x000000013b3b7824 */ /* 0x000fe400078e0237 */
[----:B------:R-:W-:Y:S02]  /*97a0*/  IMAD.IADD R53, R53, 0x1, R57 ;  /* 0x0000000135357824 */ /* 0x000fe400078e0239 */
[----:B------:R-:W-:Y:S01]  /*97b0*/  IMAD.SHL.U32 R29, R12, 0x20, RZ ;  /* 0x000000200c1d7824 */ /* 0x000fe200078e00ff */
[C---:B------:R-:W-:Y:S01]  /*97c0*/  IADD3.X R65, R59.reuse, R7, R21, P0, !PT ;  /* 0x000000073b417210 */ /* 0x040fe200007fe415 */
[----:B------:R-:W-:Y:S01]  /*97d0*/  IMAD.SHL.U32 R24, R14, 0x20, RZ ;  /* 0x000000200e187824 */ /* 0x000fe200078e00ff */
[----:B------:R-:W-:-:S02]  /*97e0*/  IADD3.X R31, R59, R21, R9, P2, !PT ;  /* 0x000000153b1f7210 */ /* 0x000fc400017fe409 */
[C---:B------:R-:W-:Y:S02]  /*97f0*/  IADD3.X R77, R53.reuse, R5, R3, P1, !PT ;  /* 0x00000005354d7210 */ /* 0x040fe40000ffe403 */
[----:B------:R-:W-:Y:S01]  /*9800*/  IADD3.X R35, R53, R3, R11, P3, !PT ;  /* 0x0000000335237210 */ /* 0x000fe20001ffe40b */
        /* <DEDUP_REMOVED lines=16> */
[----:B0-2---:R-:W-:Y:S05]  /*9910*/  CALL.ABS.NOINC R14 ;  /* 0x000000000e007343 */ /* 0x005fea0003c00000 */
.L_x_1436:
[----:B------:R-:W1:Y:S01]  /*9920*/  LDC.64 R12, c[0x0][0x3d8] ;  /* 0x0000f600ff0c7b82 */ /* 0x000e620000000a00 */
[----:B------:R-:W-:Y:S01]  /*9930*/  SHF.R.S32.HI R3, RZ, 0x1f, R197 ;  /* 0x0000001fff037819 */ /* 0x000fe200000114c5 */
[----:B------:R-:W-:Y:S01]  /*9940*/  ULDC.U8 UR4, c[0x0][0x3f0] ;  /* 0x0000fc0000047ab9 */ /* 0x000fe20000000000 */
[----:B------:R-:W-:Y:S01]  /*9950*/  BSSY B0, `(.L_x_1437) ;  /* 0x000051d000007945 */ /* 0x000fe20003800000 */
[----:B------:R-:W-:-:S04]  /*9960*/  ISETP.NE.AND P0, PT, RZ, UR4, PT ;  /* 0x00000004ff007c0c */ /* 0x000fc8000bf05270 */
[----:B------:R-:W2:Y:S01]  /*9970*/  LDC.64 R10, c[0x0][0x3e8] ;  /* 0x0000fa00ff0a7b82 */ /* 0x000ea20000000a00 */
[-C--:B-1----:R-:W-:Y:S02]  /*9980*/  IMAD R0, R3, R12.reuse, RZ ;  /* 0x0000000c03007224 */ /* 0x082fe400078e02ff */
[----:B------:R-:W-:-:S04]  /*9990*/  IMAD.WIDE.U32 R4, R197, R12, RZ ;  /* 0x0000000cc5047225 */ /* 0x000fc800078e00ff */
[-C--:B--2---:R-:W-:Y:S02]  /*99a0*/  IMAD R6, R3, R10.reuse, RZ ;  /* 0x0000000a03067224 */ /* 0x084fe400078e02ff */
[C---:B------:R-:W-:Y:S02]  /*99b0*/  IMAD R3, R197.reuse, R13, R0 ;  /* 0x0000000dc5037224 */ /* 0x040fe400078e0200 */
[----:B------:R-:W-:-:S04]  /*99c0*/  IMAD.WIDE.U32 R8, R197, R10, RZ ;  /* 0x0000000ac5087225 */ /* 0x000fc800078e00ff */
[----:B------:R-:W-:Y:S02]  /*99d0*/  IMAD R7, R197, R11, R6 ;  /* 0x0000000bc5077224 */ /* 0x000fe400078e0206 */
[----:B------:R-:W-:Y:S02]  /*99e0*/  IMAD.IADD R5, R5, 0x1, R3 ;  /* 0x0000000105057824 */ /* 0x000fe400078e0203 */
[----:B------:R-:W-:Y:S02]  /*99f0*/  IMAD R0, R197, -0x80, R193 ;  /* 0xffffff80c5007824 */ /* 0x000fe400078e02c1 */
[----:B------:R-:W-:Y:S01]  /*9a00*/  IMAD.IADD R3, R9, 0x1, R7 ;  /* 0x0000000109037824 */ /* 0x000fe200078e0207 */
[C---:B------:R-:W-:Y:S01]  /*9a10*/  SHF.L.U64.HI R7, R4.reuse, 0x7, R5 ;  /* 0x0000000704077819 */ /* 0x040fe20000010205 */
[----:B------:R-:W-:Y:S01]  /*9a20*/  IMAD.SHL.U32 R6, R4, 0x80, RZ ;  /* 0x0000008004067824 */ /* 0x000fe200078e00ff */
[----:B------:R-:W-:Y:S01]  /*9a30*/  VIMNMX R73, R0, 0x80, PT ;  /* 0x0000008000497848 */ /* 0x000fe20003fe0100 */
[C---:B------:R-:W-:Y:S01]  /*9a40*/  IMAD.SHL.U32 R4, R8.reuse, 0x80, RZ ;  /* 0x0000008008047824 */ /* 0x040fe200078e00ff */
[----:B------:R-:W-:Y:S01]  /*9a50*/  SHF.L.U64.HI R5, R8, 0x7, R3 ;  /* 0x0000000708057819 */ /* 0x000fe20000010203 */
[----:B------:R-:W-:Y:S06]  /*9a60*/  @!P0 BRA `(.L_x_1438) ;  /* 0x00000028004c8947 */ /* 0x000fec0003800000 */
[----:B------:R-:W1:Y:S01]  /*9a70*/  LDC R0, c[0x0][0x428] ;  /* 0x00010a00ff007b82 */ /* 0x000e620000000800 */
[-C--:B------:R-:W-:Y:S01]  /*9a80*/  ISETP.GE.AND P0, PT, R18, R73.reuse, PT ;  /* 0x000000491200720c */ /* 0x080fe20003f06270 */
[----:B------:R-:W-:Y:S01]  /*9a90*/  BSSY B1, `(.L_x_1439) ;  /* 0x0000023000017945 */ /* 0x000fe20003800000 */
[----:B------:R-:W-:Y:S02]  /*9aa0*/  ISETP.GE.AND P1, PT, R189, R73, PT ;  /* 0x00000049bd00720c */ /* 0x000fe40003f26270 */
        /* <DEDUP_REMOVED lines=8> */
[----:B-1----:R-:W-:-:S13]  /*9b30*/  ISETP.NE.AND P4, PT, R0, 0x1, PT ;  /* 0x000000010000780c */ /* 0x002fda0003f85270 */
[----:B------:R-:W1:Y:S08]  /*9b40*/  @P4 LDC R20, c[0x0][0x42c] ;  /* 0x00010b00ff144b82 */ /* 0x000e700000000800 */
[----:B------:R-:W2:Y:S01]  /*9b50*/  @P4 LDC R21, c[0x0][0x430] ;  /* 0x00010c00ff154b82 */ /* 0x000ea20000000800 */
[----:B------:R-:W-:Y:S05]  /*9b60*/  @P0 BRA `(.L_x_1440) ;  /* 0x0000000000540947 */ /* 0x000fea0003800000 */
[----:B------:R-:W-:Y:S01]  /*9b70*/  IADD3 R3, P2, R6, R63, RZ ;  /* 0x0000003f06037210 */ /* 0x000fe20007f5e0ff */
[----:B------:R-:W-:Y:S01]  /*9b80*/  ULDC.64 UR4, c[0x0][0x3c8] ;  /* 0x0000f20000047ab9 */ /* 0x000fe20000000a00 */
[----:B------:R-:W-:Y:S01]  /*9b90*/  ULDC.64 UR6, c[0x0][0x3e0] ;  /* 0x0000f80000067ab9 */ /* 0x000fe20000000a00 */
[----:B------:R-:W-:Y:S02]  /*9ba0*/  CS2R R48, SRZ ;  /* 0x0000000000307805 */ /* 0x000fe4000001ff00 */
[----:B------:R-:W-:Y:S01]  /*9bb0*/  LEA R8, P3, R3, UR4, 0x1 ;  /* 0x0000000403087c11 */ /* 0x000fe2000f8608ff */
[----:B------:R-:W-:Y:S01]  /*9bc0*/  IMAD.X R14, R7, 0x1, R65, P2 ;  /* 0x00000001070e7824 */ /* 0x000fe200010e0641 */
[----:B------:R-:W-:Y:S01]  /*9bd0*/  ULDC UR4, c[0x0][0x3d4] ;  /* 0x0000f50000047ab9 */ /* 0x000fe20000000800 */
[----:B------:R-:W-:Y:S02]  /*9be0*/  IADD3 R0, P2, R4, R61, RZ ;  /* 0x0000003d04007210 */ /* 0x000fe40007f5e0ff */
[----:B------:R-:W-:-:S02]  /*9bf0*/  CS2R R46, SRZ ;  /* 0x00000000002e7805 */ /* 0x000fc4000001ff00 */
[----:B------:R-:W-:Y:S02]  /*9c00*/  ISETP.GE.AND P5, PT, R22, UR4, PT ;  /* 0x0000000416007c0c */ /* 0x000fe4000bfa6270 */
[----:B------:R-:W-:Y:S02]  /*9c10*/  CS2R R50, SRZ ;  /* 0x0000000000327805 */ /* 0x000fe4000001ff00 */
[----:B------:R-:W-:Y:S01]  /*9c20*/  LEA.HI.X R9, R3, UR5, R14, 0x1, P3 ;  /* 0x0000000503097c11 */ /* 0x000fe200098f0c0e */
[----:B------:R-:W-:Y:S01]  /*9c30*/  IMAD.X R3, R5, 0x1, R77, P2 ;  /* 0x0000000105037824 */ /* 0x000fe200010e064d */
[----:B------:R-:W-:Y:S02]  /*9c40*/  ISETP.GE.AND P3, PT, R187, UR4, PT ;  /* 0x00000004bb007c0c */ /* 0x000fe4000bf66270 */
[----:B------:R-:W-:Y:S02]  /*9c50*/  CS2R R44, SRZ ;  /* 0x00000000002c7805 */ /* 0x000fe4000001ff00 */
[----:B------:R-:W-:-:S04]  /*9c60*/  LEA R14, P2, R0, UR6, 0x1 ;  /* 0x00000006000e7c11 */ /* 0x000fc8000f8408ff */
[----:B------:R-:W-:Y:S01]  /*9c70*/  LEA.HI.X R15, R0, UR7, R3, 0x1, P2 ;  /* 0x00000007000f7c11 */ /* 0x000fe200090f0c03 */
[----:B------:R3:W5:Y:S04]  /*9c80*/  @!P5 LDG.E.64 R48, desc[UR56][R8.64] ;  /* 0x000000380830d981 */ /* 0x000768000c1e1b00 */
[----:B------:R3:W5:Y:S04]  /*9c90*/  @!P3 LDG.E.64 R46, desc[UR56][R8.64+0x40] ;  /* 0x00004038082eb981 */ /* 0x000768000c1e1b00 */
[----:B------:R3:W5:Y:S04]  /*9ca0*/  @!P5 LDG.E.64 R50, desc[UR56][R14.64] ;  /* 0x000000380e32d981 */ /* 0x000768000c1e1b00 */
[----:B------:R3:W5:Y:S02]  /*9cb0*/  @!P3 LDG.E.64 R44, desc[UR56][R14.64+0x40] ;  /* 0x000040380e2cb981 */ /* 0x000764000c1e1b00 */
.L_x_1440:
[----:B------:R-:W-:Y:S05]  /*9cc0*/  BSYNC B1 ;  /* 0x0000000000017941 */ /* 0x000fea0003800000 */
.L_x_1439:
[----:B------:R-:W-:Y:S04]  /*9cd0*/  BSSY B1, `(.L_x_1441) ;  /* 0x0000017000017945 */ /* 0x000fe80003800000 */
[----:B------:R-:W-:Y:S05]  /*9ce0*/  @P1 BRA `(.L_x_1442) ;  /* 0x0000000000541947 */ /* 0x000fea0003800000 */
[----:B---3--:R-:W-:Y:S01]  /*9cf0*/  IADD3 R9, P2, P3, R63, R29, R6 ;  /* 0x0000001d3f097210 */ /* 0x008fe20007b5e006 */
[----:B------:R-:W-:Y:S01]  /*9d00*/  ULDC.64 UR6, c[0x0][0x3c8] ;  /* 0x0000f20000067ab9 */ /* 0x000fe20000000a00 */
[----:B------:R-:W-:Y:S01]  /*9d10*/  ULDC UR4, c[0x0][0x3d4] ;  /* 0x0000f50000047ab9 */ /* 0x000fe20000000800 */
[----:B------:R-:W-:Y:S01]  /*9d20*/  ULDC.64 UR8, c[0x0][0x3e0] ;  /* 0x0000f80000087ab9 */ /* 0x000fe20000000a00 */
[----:B------:R-:W-:Y:S02]  /*9d30*/  IADD3.X R14, R65, R30, R7, P2, P3 ;  /* 0x0000001e410e7210 */ /* 0x000fe400017e6407 */
[----:B------:R-:W-:Y:S02]  /*9d40*/  CS2R R40, SRZ ;  /* 0x0000000000287805 */ /* 0x000fe4000001ff00 */
[----:B------:R-:W-:Y:S02]  /*9d50*/  IADD3 R0, P3, P5, R61, R24, R4 ;  /* 0x000000183d007210 */ /* 0x000fe40007d7e004 */
[----:B------:R-:W-:-:S02]  /*9d60*/  CS2R R38, SRZ ;  /* 0x0000000000267805 */ /* 0x000fc4000001ff00 */
[----:B------:R-:W-:Y:S02]  /*9d70*/  LEA R8, P2, R9, UR6, 0x1 ;  /* 0x0000000609087c11 */ /* 0x000fe4000f8408ff */
[----:B------:R-:W-:Y:S02]  /*9d80*/  CS2R R42, SRZ ;  /* 0x00000000002a7805 */ /* 0x000fe4000001ff00 */
[----:B------:R-:W-:Y:S02]  /*9d90*/  IADD3.X R3, R77, R28, R5, P3, P5 ;  /* 0x0000001c4d037210 */ /* 0x000fe40001fea405 */
[----:B------:R-:W-:Y:S02]  /*9da0*/  CS2R R36, SRZ ;  /* 0x0000000000247805 */ /* 0x000fe4000001ff00 */
[----:B------:R-:W-:Y:S02]  /*9db0*/  ISETP.GE.AND P5, PT, R22, UR4, PT ;  /* 0x0000000416007c0c */ /* 0x000fe4000bfa6270 */
[----:B------:R-:W-:-:S02]  /*9dc0*/  ISETP.GE.AND P3, PT, R187, UR4, PT ;  /* 0x00000004bb007c0c */ /* 0x000fc4000bf66270 */
[----:B------:R-:W-:Y:S02]  /*9dd0*/  LEA.HI.X R9, R9, UR7, R14, 0x1, P2 ;  /* 0x0000000709097c11 */ /* 0x000fe400090f0c0e */
[----:B------:R-:W-:-:S04]  /*9de0*/  LEA R14, P2, R0, UR8, 0x1 ;  /* 0x00000008000e7c11 */ /* 0x000fc8000f8408ff */
[----:B------:R-:W-:-:S03]  /*9df0*/  LEA.HI.X R15, R0, UR9, R3, 0x1, P2 ;  /* 0x00000009000f7c11 */ /* 0x000fc600090f0c03 */
[----:B------:R4:W5:Y:S04]  /*9e00*/  @!P5 LDG.E.64 R40, desc[UR56][R8.64] ;  /* 0x000000380828d981 */ /* 0x000968000c1e1b00 */
[----:B------:R4:W5:Y:S04]  /*9e10*/  @!P3 LDG.E.64 R38, desc[UR56][R8.64+0x40] ;  /* 0x000040380826b981 */ /* 0x000968000c1e1b00 */
[----:B------:R4:W5:Y:S04]  /*9e20*/  @!P5 LDG.E.64 R42, desc[UR56][R14.64] ;  /* 0x000000380e2ad981 */ /* 0x000968000c1e1b00 */
[----:B------:R4:W5:Y:S02]  /*9e30*/  @!P3 LDG.E.64 R36, desc[UR56][R14.64+0x40] ;  /* 0x000040380e24b981 */ /* 0x000964000c1e1b00 */
.L_x_1442:
[----:B------:R-:W-:Y:S05]  /*9e40*/  BSYNC B1 ;  /* 0x0000000000017941 */ /* 0x000fea0003800000 */
.L_x_1441:
[----:B-----5:R-:W-:Y:S01]  /*9e50*/  IMAD.MOV.U32 R3, RZ, RZ, R50 ;  /* 0x000000ffff037224 */ /* 0x020fe200078e0032 */
[-C--:B------:R-:W-:Y:S01]  /*9e60*/  ISETP.GE.AND P2, PT, R188, R73.reuse, PT ;  /* 0x00000049bc00720c */ /* 0x080fe20003f46270 */
[----:B------:R-:W-:Y:S01]  /*9e70*/  IMAD R0, R197, 0x80, R18 ;  /* 0x00000080c5007824 */ /* 0x000fe200078e0212 */
[----:B------:R-:W-:Y:S01]  /*9e80*/  BSSY B1, `(.L_x_1443) ;  /* 0x0000048000017945 */ /* 0x000fe20003800000 */
[----:B---34-:R-:W-:Y:S01]  /*9e90*/  IMAD.MOV.U32 R9, RZ, RZ, R53 ;  /* 0x000000ffff097224 */ /* 0x018fe200078e0035 */
[----:B------:R-:W-:Y:S01]  /*9ea0*/  PRMT R53, R53, 0x5410, R3 ;  /* 0x0000541035357816 */ /* 0x000fe20000000003 */
[----:B------:R-:W-:Y:S01]  /*9eb0*/  IMAD.MOV.U32 R14, RZ, RZ, R51 ;  /* 0x000000ffff0e7224 */ /* 0x000fe200078e0033 */
[----:B------:R-:W-:Y:S01]  /*9ec0*/  ISETP.GE.AND P3, PT, R190, R73, PT ;  /* 0x00000049be00720c */ /* 0x000fe20003f66270 */
[----:B------:R-:W-:Y:S01]  /*9ed0*/  IMAD R3, R219, 0x20, R0 ;  /* 0x00000020db037824 */ /* 0x000fe200078e0200 */
[----:B------:R-:W-:Y:S01]  /*9ee0*/  CS2R R26, SRZ ;  /* 0x00000000001a7805 */ /* 0x000fe2000001ff00 */
[----:B------:R-:W-:Y:S01]  /*9ef0*/  IMAD.MOV.U32 R0, RZ, RZ, R44 ;  /* 0x000000ffff007224 */ /* 0x000fe200078e002c */
[----:B------:R-:W-:Y:S01]  /*9f00*/  PRMT R78, R14, 0x7610, R78 ;  /* 0x000076100e4e7816 */ /* 0x000fe2000000004e */
[----:B------:R-:W-:Y:S01]  /*9f10*/  IMAD.MOV.U32 R15, RZ, RZ, R45 ;  /* 0x000000ffff0f7224 */ /* 0x000fe200078e002d */
[----:B------:R-:W-:Y:S01]  /*9f20*/  CS2R R34, SRZ ;  /* 0x0000000000227805 */ /* 0x000fe2000001ff00 */
[----:B------:R-:W-:Y:S01]  /*9f30*/  IMAD.MOV.U32 R14, RZ, RZ, R48 ;  /* 0x000000ffff0e7224 */ /* 0x000fe200078e0030 */
[----:B------:R-:W-:Y:S01]  /*9f40*/  PRMT R68, R0, 0x7610, R68 ;  /* 0x0000761000447816 */ /* 0x000fe20000000044 */
[----:B-1----:R-:W-:Y:S01]  /*9f50*/  @P4 IMAD.HI.U32 R0, R3, R20, RZ ;  /* 0x0000001403004227 */ /* 0x002fe200078e00ff */
[----:B------:R-:W-:-:S02]  /*9f60*/  PRMT R67, R15, 0x7610, R67 ;  /* 0x000076100f437816 */ /* 0x000fc40000000043 */
[----:B------:R-:W-:Y:S02]  /*9f70*/  CS2R R30, SRZ ;  /* 0x00000000001e7805 */ /* 0x000fe4000001ff00 */
[----:B------:R-:W-:Y:S01]  /*9f80*/  PRMT R79, R14, 0x7610, R79 ;  /* 0x000076100e4f7816 */ /* 0x000fe2000000004f */
[----:B------:R-:W-:Y:S01]  /*9f90*/  IMAD.MOV.U32 R20, RZ, RZ, R47 ;  /* 0x000000ffff147224 */ /* 0x000fe200078e002f */
[----:B--2---:R-:W-:Y:S01]  /*9fa0*/  @P4 SHF.R.U32.HI R3, RZ, R21, R0 ;  /* 0x00000015ff034219 */ /* 0x004fe20000011600 */
[----:B------:R-:W-:Y:S01]  /*9fb0*/  IMAD.MOV.U32 R15, RZ, RZ, R46 ;  /* 0x000000ffff0f7224 */ /* 0x000fe200078e002e */
[----:B------:R-:W-:Y:S01]  /*9fc0*/  CS2R R32, SRZ ;  /* 0x0000000000207805 */ /* 0x000fe2000001ff00 */
[----:B------:R-:W-:Y:S01]  /*9fd0*/  IMAD.MOV.U32 R14, RZ, RZ, R49 ;  /* 0x000000ffff0e7224 */ /* 0x000fe200078e0031 */
[----:B------:R-:W-:Y:S01]  /*9fe0*/  PRMT R70, R20, 0x7610, R70 ;  /* 0x0000761014467816 */ /* 0x000fe20000000046 */
[----:B------:R-:W-:Y:S01]  /*9ff0*/  IMAD.MOV.U32 R20, RZ, RZ, R36 ;  /* 0x000000ffff147224 */ /* 0x000fe200078e0024 */
[----:B------:R-:W-:Y:S01]  /*a000*/  PRMT R69, R15, 0x7610, R69 ;  /* 0x000076100f457816 */ /* 0x000fe20000000045 */
[----:B------:R-:W-:Y:S01]  /*a010*/  IMAD.MOV.U32 R58, RZ, RZ, R54 ;  /* 0x000000ffff3a7224 */ /* 0x000fe200078e0036 */
[----:B------:R-:W-:Y:S01]  /*a020*/  SHF.R.S32.HI R15, RZ, 0x1f, R3 ;  /* 0x0000001fff0f7819 */ /* 0x000fe20000011403 */
[----:B------:R-:W-:Y:S01]  /*a030*/  IMAD.MOV.U32 R0, RZ, RZ, R42 ;  /* 0x000000ffff007224 */ /* 0x000fe200078e002a */
[----:B------:R-:W-:Y:S01]  /*a040*/  PRMT R54, R54, 0x5410, R14 ;  /* 0x0000541036367816 */ /* 0x000fe2000000000e */
[----:B------:R-:W-:Y:S01]  /*a050*/  IMAD.MOV.U32 R14, RZ, RZ, R43 ;  /* 0x000000ffff0e7224 */ /* 0x000fe200078e002b */
[----:B------:R-:W-:Y:S01]  /*a060*/  PRMT R53, R20, 0x7610, R53 ;  /* 0x0000761014357816 */ /* 0x000fe20000000035 */
[----:B------:R-:W-:Y:S01]  /*a070*/  IMAD.MOV.U32 R21, RZ, RZ, R37 ;  /* 0x000000ffff157224 */ /* 0x000fe200078e0025 */
[----:B------:R-:W-:Y:S01]  /*a080*/  PRMT R55, R0, 0x7610, R55 ;  /* 0x0000761000377816 */ /* 0x000fe20000000037 */
[--C-:B------:R-:W-:Y:S01]  /*a090*/  IMAD.MOV.U32 R8, RZ, RZ, R56.reuse ;  /* 0x000000ffff087224 */ /* 0x100fe200078e0038 */
[----:B------:R-:W-:Y:S01]  /*a0a0*/  PRMT R56, R14, 0x7610, R56 ;  /* 0x000076100e387816 */ /* 0x000fe20000000038 */
[----:B------:R-:W-:Y:S01]  /*a0b0*/  IMAD R20, R15, R10, RZ ;  /* 0x0000000a0f147224 */ /* 0x000fe200078e02ff */
[----:B------:R-:W-:Y:S01]  /*a0c0*/  PRMT R54, R21, 0x7610, R54 ;  /* 0x0000761015367816 */ /* 0x000fe20000000036 */
[-C--:B------:R-:W-:Y:S01]  /*a0d0*/  IMAD R0, R15, R12.reuse, RZ ;  /* 0x0000000c0f007224 */ /* 0x080fe200078e02ff */
[----:B------:R-:W-:Y:S01]  /*a0e0*/  CS2R R24, SRZ ;  /* 0x0000000000187805 */ /* 0x000fe2000001ff00 */
[----:B------:R-:W-:Y:S01]  /*a0f0*/  IMAD.WIDE.U32 R14, R3, R12, R58 ;  /* 0x0000000c030e7225 */ /* 0x000fe200078e003a */
[----:B------:R-:W-:-:S03]  /*a100*/  CS2R R28, SRZ ;  /* 0x00000000001c7805 */ /* 0x000fc6000001ff00 */
[----:B------:R-:W-:Y:S01]  /*a110*/  IMAD.WIDE.U32 R58, R3, R10, R8 ;  /* 0x0000000a033a7225 */ /* 0x000fe200078e0008 */
[----:B------:R-:W-:-:S03]  /*a120*/  CS2R R8, SRZ ;  /* 0x0000000000087805 */ /* 0x000fc6000001ff00 */
[C---:B------:R-:W-:Y:S01]  /*a130*/  IMAD R71, R3.reuse, R11, R20 ;  /* 0x0000000b03477224 */ /* 0x040fe200078e0214 */
[----:B------:R-:W-:Y:S01]  /*a140*/  CS2R R20, SRZ ;  /* 0x0000000000147805 */ /* 0x000fe2000001ff00 */
[----:B------:R-:W-:Y:S01]  /*a150*/  IMAD R57, R3, R13, R0 ;  /* 0x0000000d03397224 */ /* 0x000fe200078e0200 */
[----:B------:R-:W-:Y:S06]  /*a160*/  @P2 BRA `(.L_x_1444) ;  /* 0x0000000000642947 */ /* 0x000fec0003800000 */
[----:B------:R-:W-:Y:S01]  /*a170*/  LEA R28, P4, R12, R6, 0x6 ;  /* 0x000000060c1c7211 */ /* 0x000fe200078830ff */
[----:B------:R-:W-:Y:S01]  /*a180*/  ULDC.64 UR4, c[0x0][0x3c8] ;  /* 0x0000f20000047ab9 */ /* 0x000fe20000000a00 */
[----:B------:R-:W-:Y:S01]  /*a190*/  ULDC.64 UR6, c[0x0][0x3e0] ;  /* 0x0000f80000067ab9 */ /* 0x000fe20000000a00 */
[----:B------:R-:W-:Y:S02]  /*a1a0*/  CS2R R32, SRZ ;  /* 0x0000000000207805 */ /* 0x000fe4000001ff00 */
[----:B------:R-:W-:Y:S02]  /*a1b0*/  IADD3 R28, P5, R28, R63, RZ ;  /* 0x0000003f1c1c7210 */ /* 0x000fe40007fbe0ff */
[----:B------:R-:W-:Y:S02]  /*a1c0*/  CS2R R34, SRZ ;  /* 0x0000000000227805 */ /* 0x000fe4000001ff00 */
[----:B------:R-:W-:Y:S02]  /*a1d0*/  LEA.HI.X R30, R12, R7, R13, 0x6, P4 ;  /* 0x000000070c1e7211 */ /* 0x000fe400020f340d */
[----:B------:R-:W-:-:S03]  /*a1e0*/  LEA R0, P4, R10, R4, 0x6 ;  /* 0x000000040a007211 */ /* 0x000fc600078830ff */
[----:B------:R-:W-:Y:S01]  /*a1f0*/  IMAD.X R29, R30, 0x1, R65, P5 ;  /* 0x000000011e1d7824 */ /* 0x000fe200028e0641 */
[----:B------:R-:W-:Y:S02]  /*a200*/  IADD3 R0, P5, R0, R61, RZ ;  /* 0x0000003d00007210 */ /* 0x000fe40007fbe0ff */
[----:B------:R-:W-:Y:S02]  /*a210*/  CS2R R30, SRZ ;  /* 0x00000000001e7805 */ /* 0x000fe4000001ff00 */
[----:B------:R-:W-:Y:S02]  /*a220*/  LEA.HI.X R3, R10, R5, R11, 0x6, P4 ;  /* 0x000000050a037211 */ /* 0x000fe400020f340b */
[----:B------:R-:W-:Y:S01]  /*a230*/  LEA R72, P4, R28, UR4, 0x1 ;  /* 0x000000041c487c11 */ /* 0x000fe2000f8808ff */
[----:B------:R-:W-:Y:S02]  /*a240*/  ULDC UR4, c[0x0][0x3d4] ;  /* 0x0000f50000047ab9 */ /* 0x000fe40000000800 */
[----:B------:R-:W-:Y:S01]  /*a250*/  IMAD.X R3, R3, 0x1, R77, P5 ;  /* 0x0000000103037824 */ /* 0x000fe200028e064d */
[----:B------:R-:W-:-:S02]  /*a260*/  LEA R74, P5, R0, UR6, 0x1 ;  /* 0x00000006004a7c11 */ /* 0x000fc4000f8a08ff */
[----:B------:R-:W-:Y:S02]  /*a270*/  LEA.HI.X R73, R28, UR5, R29, 0x1, P4 ;  /* 0x000000051c497c11 */ /* 0x000fe4000a0f0c1d */
[----:B------:R-:W-:Y:S02]  /*a280*/  CS2R R28, SRZ ;  /* 0x00000000001c7805 */ /* 0x000fe4000001ff00 */
[----:B------:R-:W-:Y:S02]  /*a290*/  LEA.HI.X R75, R0, UR7, R3, 0x1, P5 ;  /* 0x00000007004b7c11 */ /* 0x000fe4000a8f0c03 */
[----:B------:R-:W-:Y:S02]  /*a2a0*/  ISETP.GE.AND P4, PT, R22, UR4, PT ;  /* 0x0000000416007c0c */ /* 0x000fe4000bf86270 */
[----:B------:R-:W-:-:S11]  /*a2b0*/  ISETP.GE.AND P5, PT, R187, UR4, PT ;  /* 0x00000004bb007c0c */ /* 0x000fd6000bfa6270 */
[----:B------:R1:W5:Y:S04]  /*a2c0*/  @!P4 LDG.E.64 R32, desc[UR56][R72.64] ;  /* 0x000000384820c981 */ /* 0x000368000c1e1b00 */
[----:B------:R1:W5:Y:S04]  /*a2d0*/  @!P5 LDG.E.64 R28, desc[UR56][R72.64+0x40] ;  /* 0x00004038481cd981 */ /* 0x000368000c1e1b00 */
[----:B------:R1:W5:Y:S04]  /*a2e0*/  @!P4 LDG.E.64 R34, desc[UR56][R74.64] ;  /* 0x000000384a22c981 */ /* 0x000368000c1e1b00 */
[----:B------:R1:W5:Y:S02]  /*a2f0*/  @!P5 LDG.E.64 R30, desc[UR56][R74.64+0x40] ;  /* 0x000040384a1ed981 */ /* 0x000364000c1e1b00 */
.L_x_1444:
[----:B------:R-:W-:Y:S05]  /*a300*/  BSYNC B1 ;  /* 0x0000000000017941 */ /* 0x000fea0003800000 */
.L_x_1443:
[----:B------:R-:W-:Y:S04]  /*a310*/  BSSY B1, `(.L_x_1445) ;  /* 0x000001b000017945 */ /* 0x000fe80003800000 */
[----:B------:R-:W-:Y:S05]  /*a320*/  @P3 BRA `(.L_x_1446) ;  /* 0x0000000000643947 */ /* 0x000fea0003800000 */
[----:B------:R-:W-:Y:S01]  /*a330*/  IMAD.WIDE.U32 R6, R12, 0x60, R6 ;  /* 0x000000600c067825 */ /* 0x000fe200078e0006 */
[----:B------:R-:W-:Y:S01]  /*a340*/  ULDC.64 UR4, c[0x0][0x3c8] ;  /* 0x0000f20000047ab9 */ /* 0x000fe20000000a00 */
[----:B------:R-:W-:Y:S01]  /*a350*/  ULDC.64 UR6, c[0x0][0x3e0] ;  /* 0x0000f80000067ab9 */ /* 0x000fe20000000a00 */
[----:B------:R-:W-:Y:S01]  /*a360*/  CS2R R24, SRZ ;  /* 0x0000000000187805 */ /* 0x000fe2000001ff00 */
[----:B------:R-:W-:Y:S01]  /*a370*/  IMAD.WIDE.U32 R4, R10, 0x60, R4 ;  /* 0x000000600a047825 */ /* 0x000fe200078e0004 */
[----:B------:R-:W-:Y:S02]  /*a380*/  IADD3 R63, P4, R63, R6, RZ ;  /* 0x000000063f3f7210 */ /* 0x000fe40007f9e0ff */
[----:B------:R-:W-:Y:S02]  /*a390*/  CS2R R26, SRZ ;  /* 0x00000000001a7805 */ /* 0x000fe4000001ff00 */
[----:B------:R-:W-:Y:S01]  /*a3a0*/  CS2R R20, SRZ ;  /* 0x0000000000147805 */ /* 0x000fe2000001ff00 */
[----:B------:R-:W-:Y:S01]  /*a3b0*/  IMAD R8, R13, 0x60, RZ ;  /* 0x000000600d087824 */ /* 0x000fe200078e02ff */
[----:B------:R-:W-:Y:S01]  /*a3c0*/  IADD3 R61, P5, R61, R4, RZ ;  /* 0x000000043d3d7210 */ /* 0x000fe20007fbe0ff */
[----:B------:R-:W-:-:S03]  /*a3d0*/  IMAD R0, R11, 0x60, RZ ;  /* 0x000000600b007824 */ /* 0x000fc600078e02ff */
[----:B------:R-:W-:Y:S02]  /*a3e0*/  IADD3.X R8, R65, R8, R7, P4, !PT ;  /* 0x0000000841087210 */ /* 0x000fe400027fe407 */
[----:B------:R-:W-:Y:S02]  /*a3f0*/  IADD3.X R0, R77, R0, R5, P5, !PT ;  /* 0x000000004d007210 */ /* 0x000fe40002ffe405 */
[----:B------:R-:W-:Y:S01]  /*a400*/  LEA R4, P4, R63, UR4, 0x1 ;  /* 0x000000043f047c11 */ /* 0x000fe2000f8808ff */
[----:B------:R-:W-:Y:S01]  /*a410*/  ULDC UR4, c[0x0][0x3d4] ;  /* 0x0000f50000047ab9 */ /* 0x000fe20000000800 */
[----:B------:R-:W-:Y:S02]  /*a420*/  LEA R6, P5, R61, UR6, 0x1 ;  /* 0x000000063d067c11 */ /* 0x000fe4000f8a08ff */
[----:B------:R-:W-:Y:S02]  /*a430*/  LEA.HI.X R5, R63, UR5, R8, 0x1, P4 ;  /* 0x000000053f057c11 */ /* 0x000fe4000a0f0c08 */
[----:B------:R-:W-:-:S02]  /*a440*/  CS2R R8, SRZ ;  /* 0x0000000000087805 */ /* 0x000fc4000001ff00 */
[----:B------:R-:W-:Y:S02]  /*a450*/  LEA.HI.X R7, R61, UR7, R0, 0x1, P5 ;  /* 0x000000073d077c11 */ /* 0x000fe4000a8f0c00 */
[----:B------:R-:W-:Y:S02]  /*a460*/  ISETP.GE.AND P4, PT, R22, UR4, PT ;  /* 0x0000000416007c0c */ /* 0x000fe4000bf86270 */
[----:B------:R-:W-:-:S11]  /*a470*/  ISETP.GE.AND P5, PT, R187, UR4, PT ;  /* 0x00000004bb007c0c */ /* 0x000fd6000bfa6270 */
[----:B------:R2:W5:Y:S04]  /*a480*/  @!P4 LDG.E.64 R24, desc[UR56][R4.64] ;  /* 0x000000380418c981 */ /* 0x000568000c1e1b00 */
[----:B------:R2:W5:Y:S04]  /*a490*/  @!P5 LDG.E.64 R8, desc[UR56][R4.64+0x40] ;  /* 0x000040380408d981 */ /* 0x000568000c1e1b00 */
[----:B------:R2:W5:Y:S04]  /*a4a0*/  @!P4 LDG.E.64 R26, desc[UR56][R6.64] ;  /* 0x00000038061ac981 */ /* 0x000568000c1e1b00 */
[----:B------:R2:W5:Y:S02]  /*a4b0*/  @!P5 LDG.E.64 R20, desc[UR56][R6.64+0x40] ;  /* 0x000040380614d981 */ /* 0x000564000c1e1b00 */
.L_x_1446:
[----:B------:R-:W-:Y:S05]  /*a4c0*/  BSYNC B1 ;  /* 0x0000000000017941 */ /* 0x000fea0003800000 */
.L_x_1445:
[----:B------:R-:W-:Y:S01]  /*a4d0*/  ULDC.64 UR4, c[0x0][0x3c8] ;  /* 0x0000f20000047ab9 */ /* 0x000fe20000000a00 */
[----:B------:R-:W-:Y:S01]  /*a4e0*/  ULDC.64 UR6, c[0x0][0x3e0] ;  /* 0x0000f80000067ab9 */ /* 0x000fe20000000a00 */
[----:B--2---:R-:W-:Y:S01]  /*a4f0*/  IMAD.IADD R5, R15, 0x1, R57 ;  /* 0x000000010f057824 */ /* 0x004fe200078e0239 */
[----:B------:R-:W-:Y:S01]  /*a500*/  LEA R4, P4, R14, UR4, 0x1 ;  /* 0x000000040e047c11 */ /* 0x000fe2000f8808ff */
[----:B------:R-:W-:Y:S01]  /*a510*/  IMAD.IADD R3, R59, 0x1, R71 ;  /* 0x000000013b037824 */ /* 0x000fe200078e0247 */
[----:B------:R-:W-:Y:S01]  /*a520*/  LEA R0, P5, R58, UR6, 0x1 ;  /* 0x000000063a007c11 */ /* 0x000fe2000f8a08ff */
[----:B------:R-:W-:Y:S01]  /*a530*/  IMAD.MOV.U32 R6, RZ, RZ, R40 ;  /* 0x000000ffff067224 */ /* 0x000fe200078e0028 */
[----:B------:R-:W-:Y:S01]  /*a540*/  UMOV UR4, 0xffffffff ;  /* 0xffffffff00047882 */ /* 0x000fe20000000000 */
[----:B------:R-:W-:Y:S01]  /*a550*/  IMAD.MOV.U32 R7, RZ, RZ, R41 ;  /* 0x000000ffff077224 */ /* 0x000fe200078e0029 */
[----:B------:R-:W-:Y:S02]  /*a560*/  LEA.HI.X R5, R14, UR5, R5, 0x1, P4 ;  /* 0x000000050e057c11 */ /* 0x000fe4000a0f0c05 */
[----:B------:R-:W-:-:S02]  /*a570*/  LEA.HI.X R3, R58, UR7, R3, 0x1, P5 ;  /* 0x000000073a037c11 */ /* 0x000fc4000a8f0c03 */
[----:B------:R-:W-:Y:S02]  /*a580*/  PRMT R71, R6, 0x7610, R71 ;  /* 0x0000761006477816 */ /* 0x000fe40000000047 */
[----:B-1----:R-:W-:Y:S02]  /*a590*/  PRMT R72, R7, 0x7610, R72 ;  /* 0x0000761007487816 */ /* 0x002fe40000000048 */
[----:B------:R-:W-:Y:S01]  /*a5a0*/  LEA.HI R6, R221, R221, RZ, 0x1 ;  /* 0x000000dddd067211 */ /* 0x000fe200078f08ff */
[----:B------:R-:W-:Y:S06]  /*a5b0*/  BRA.DIV UR4, `(.L_x_1447) ;  /* 0x000001ae04887947 */ /* 0x000fec000b800000 */
.L_x_1725:
[----:B------:R-:W-:-:S03]  /*a5c0*/  UMOV UR4, 0xffffffff ;  /* 0xffffffff00047882 */ /* 0x000fc60000000000 */
[----:B------:R-:W-:Y:S05]  /*a5d0*/  BRA.DIV UR4, `(.L_x_1448) ;  /* 0x000001ae04a87947 */ /* 0x000fea000b800000 */
.L_x_1728:
[----:B------:R-:W-:-:S03]  /*a5e0*/  UMOV UR4, 0xffffffff ;  /* 0xffffffff00047882 */ /* 0x000fc60000000000 */
[----:B------:R-:W-:Y:S05]  /*a5f0*/  BRA.DIV UR4, `(.L_x_1449) ;  /* 0x000001ae04c87947 */ /* 0x000fea000b800000 */
.L_x_1731:
[----:B------:R-:W-:-:S03]  /*a600*/  UMOV UR4, 0xffffffff ;  /* 0xffffffff00047882 */ /* 0x000fc60000000000 */
[----:B------:R-:W-:Y:S05]  /*a610*/  BRA.DIV UR4, `(.L_x_1450) ;  /* 0x000001ae04e87947 */ /* 0x000fea000b800000 */
.L_x_1734:
[----:B------:R-:W-:-:S03]  /*a620*/  UMOV UR4, 0xffffffff ;  /* 0xffffffff00047882 */ /* 0x000fc60000000000 */
[----:B------:R-:W-:Y:S05]  /*a630*/  BRA.DIV UR4, `(.L_x_1451) ;  /* 0x000001b204087947 */ /* 0x000fea000b800000 */
.L_x_1737:
[----:B------:R-:W-:-:S03]  /*a640*/  UMOV UR4, 0xffffffff ;  /* 0xffffffff00047882 */ /* 0x000fc60000000000 */
[----:B------:R-:W-:Y:S05]  /*a650*/  BRA.DIV UR4, `(.L_x_1452) ;  /* 0x000001b204287947 */ /* 0x000fea000b800000 */
.L_x_1740:
[----:B------:R-:W-:-:S03]  /*a660*/  UMOV UR4, 0xffffffff ;  /* 0xffffffff00047882 */ /* 0x000fc60000000000 */
[----:B------:R-:W-:Y:S05]  /*a670*/  BRA.DIV UR4, `(.L_x_1453) ;  /* 0x000001b204487947 */ /* 0x000fea000b800000 */
.L_x_1743:
[----:B------:R-:W-:-:S03]  /*a680*/  UMOV UR4, 0xffffffff ;  /* 0xffffffff00047882 */ /* 0x000fc60000000000 */
[----:B------:R-:W-:Y:S05]  /*a690*/  BRA.DIV UR4, `(.L_x_1454) ;  /* 0x000001b204687947 */ /* 0x000fea000b800000 */
.L_x_1746:
[----:B------:R-:W-:-:S03]  /*a6a0*/  UMOV UR4, 0xffffffff ;  /* 0xffffffff00047882 */ /* 0x000fc60000000000 */
[----:B------:R-:W-:Y:S05]  /*a6b0*/  BRA.DIV UR4, `(.L_x_1455) ;  /* 0x000001b204887947 */ /* 0x000fea000b800000 */
.L_x_1749:
[----:B------:R-:W-:-:S03]  /*a6c0*/  UMOV UR4, 0xffffffff ;  /* 0xffffffff00047882 */ /* 0x000fc60000000000 */
[----:B------:R-:W-:Y:S05]  /*a6d0*/  BRA.DIV UR4, `(.L_x_1456) ;  /* 0x000001b204a87947 */ /* 0x000fea000b800000 */
.L_x_1752:
[----:B------:R-:W-:-:S03]  /*a6e0*/  UMOV UR4, 0xffffffff ;  /* 0xffffffff00047882 */ /* 0x000fc60000000000 */
[----:B------:R-:W-:Y:S05]  /*a6f0*/  BRA.DIV UR4, `(.L_x_1457) ;  /* 0x000001b204c87947 */ /* 0x000fea000b800000 */
.L_x_1755:
[----:B------:R-:W-:-:S03]  /*a700*/  UMOV UR4, 0xffffffff ;  /* 0xffffffff00047882 */ /* 0x000fc60000000000 */
[----:B------:R-:W-:Y:S05]  /*a710*/  BRA.DIV UR4, `(.L_x_1458) ;  /* 0x000001b204e87947 */ /* 0x000fea000b800000 */
.L_x_1758:
[----:B------:R-:W-:-:S03]  /*a720*/  UMOV UR4, 0xffffffff ;  /* 0xffffffff00047882 */ /* 0x000fc60000000000 */
[----:B------:R-:W-:Y:S05]  /*a730*/  BRA.DIV UR4, `(.L_x_1459) ;  /* 0x000001b604087947 */ /* 0x000fea000b800000 */
.L_x_1761:
[----:B------:R-:W-:Y:S01]  /*a740*/  UMOV UR4, 0xffffffff ;  /* 0xffffffff00047882 */ /* 0x000fe20000000000 */
[----:B------:R-:W-:Y:S02]  /*a750*/  LOP3.LUT R6, R6, 0xfffffffe, RZ, 0xc0, !PT ;  /* 0xfffffffe06067812 */ /* 0x000fe400078ec0ff */
[----:B------:R-:W-:Y:S05]  /*a760*/  BRA.DIV UR4, `(.L_x_1460) ;  /* 0x000001b604247947 */ /* 0x000fea000b800000 */
.L_x_1764:
[----:B------:R-:W-:Y:S01]  /*a770*/  UMOV UR4, 0xffffffff ;  /* 0xffffffff00047882 */ /* 0x000fe20000000000 */
[----:B------:R-:W-:Y:S02]  /*a780*/  IMAD.IADD R5, R221, 0x1, -R6 ;  /* 0x00000001dd057824 */ /* 0x000fe400078e0a06 */
[----:B------:R-:W-:Y:S05]  /*a790*/  BRA.DIV UR4, `(.L_x_1461) ;  /* 0x000001b604407947 */ /* 0x000fea000b800000 */
.L_x_1767:
[----:B------:R-:W-:Y:S01]  /*a7a0*/  UMOV UR4, 0xffffffff ;  /* 0xffffffff00047882 */ /* 0x000fe20000000000 */
[----:B------:R-:W-:Y:S02]  /*a7b0*/  SHF.L.U32 R5, R5, 0x1f, RZ ;  /* 0x0000001f05057819 */ /* 0x000fe400000006ff */
[----:B------:R-:W-:Y:S05]  /*a7c0*/  BRA.DIV UR4, `(.L_x_1462) ;  /* 0x000001b6045c7947 */ /* 0x000fea000b800000 */
.L_x_1770:
[----:B------:R-:W1:Y:S01]  /*a7d0*/  SYNCS.PHASECHK.TRANS64.TRYWAIT P4, [R2+URZ+0x28800], R5 ;  /* 0x02880005020075a7 */ /* 0x000e62000808017f */
[----:B-----5:R-:W-:Y:S01]  /*a7e0*/  IMAD.MOV.U32 R4, RZ, RZ, R34 ;  /* 0x000000ffff047224 */ /* 0x020fe200078e0022 */
[----:B------:R-:W-:Y:S01]  /*a7f0*/  BSSY B1, `(.L_x_1463) ;  /* 0x0000021000017945 */ /* 0x000fe20003800000 */
        /* <DEDUP_REMOVED lines=29> */
[----:B------:R-:W-:-:S02]  /*a9d0*/  IMAD.MOV.U32 R4, RZ, RZ, R8 ;  /* 0x000000ffff047224 */ /* 0x000fc400078e0008 */
[----:B------:R-:W-:Y:S01]  /*a9e0*/  IMAD.MOV.U32 R6, RZ, RZ, R9 ;  /* 0x000000ffff067224 */ /* 0x000fe200078e0009 */
[----:B-1----:R-:W-:Y:S06]  /*a9f0*/  @!P4 BRA `(.L_x_1464) ;  /* 0x000001b000f8c947 */ /* 0x002fec0003800000 */
.L_x_1771:
[----:B------:R-:W-:Y:S05]  /*aa00*/  BSYNC B1 ;  /* 0x0000000000017941 */ /* 0x000fea0003800000 */
.L_x_1463:
[----:B------:R-:W-:Y:S01]  /*aa10*/  BSSY B1, `(.L_x_1465) ;  /* 0x0000067000017945 */ /* 0x000fe20003800000 */
[----:B------:R-:W-:Y:S02]  /*aa20*/  PRMT R10, R4, 0x7610, R10 ;  /* 0x00007610040a7816 */ /* 0x000fe4000000000a */
[----:B------:R-:W-:Y:S01]  /*aa30*/  PRMT R11, R6, 0x7610, R11 ;  /* 0x00007610060b7816 */ /* 0x000fe2000000000b */
[----:B------:R-:W-:Y:S06]  /*aa40*/  @P0 BRA `(.L_x_1466) ;  /* 0x00000004008c0947 */ /* 0x000fec0003800000 */
[----:B------:R-:W2:Y:S01]  /*aa50*/  LDC R4, c[0x0][0x3d4] ;  /* 0x0000f500ff047b82 */ /* 0x000ea20000000800 */
[----:B------:R-:W-:Y:S01]  /*aa60*/  BSSY B2, `(.L_x_1467) ;  /* 0x0000032000027945 */ /* 0x000fe20003800000 */
[-C--:B--2---:R-:W-:Y:S02]  /*aa70*/  ISETP.GE.AND P0, PT, R22, R4.reuse, PT ;  /* 0x000000041600720c */ /* 0x084fe40003f06270 */
[----:B------:R-:W-:-:S11]  /*aa80*/  ISETP.GE.AND P4, PT, R187, R4, PT ;  /* 0x00000004bb00720c */ /* 0x000fd60003f86270 */
[----:B------:R-:W-:Y:S05]  /*aa90*/  @P0 BRA `(.L_x_1468) ;  /* 0x0000000000b80947 */ /* 0x000fea0003800000 */
[----:B-1----:R-:W1:Y:S01]  /*aaa0*/  LDS.128 R4, [R213] ;  /* 0x00000000d5047984 */ /* 0x002e620000000c00 */
[----:B------:R-:W-:Y:S02]  /*aab0*/  SHF.R.U32.HI R77, RZ, 0x10, R51 ;  /* 0x00000010ff4d7819 */ /* 0x000fe40000011633 */
[----:B------:R-:W-:Y:S02]  /*aac0*/  SHF.R.U32.HI R74, RZ, 0x10, R49 ;  /* 0x00000010ff4a7819 */ /* 0x000fe40000011631 */
[----:B------:R-:W-:Y:S02]  /*aad0*/  PRMT R77, R78, 0x5410, R77 ;  /* 0x000054104e4d7816 */ /* 0x000fe4000000004d */
[----:B------:R-:W-:Y:S02]  /*aae0*/  PRMT R74, R54, 0x5432, R74 ;  /* 0x00005432364a7816 */ /* 0x000fe4000000004a */
[----:B------:R-:W-:Y:S01]  /*aaf0*/  SHF.R.U64 R73, R48, 0x10, R49 ;  /* 0x0000001030497819 */ /* 0x000fe20000001231 */
[----:B------:R-:W-:Y:S01]  /*ab00*/  IMAD.U32 R78, R77, 0x10000, RZ ;  /* 0x000100004d4e7824 */ /* 0x000fe200078e00ff */
[----:B------:R-:W-:Y:S01]  /*ab10*/  SHF.R.U64 R76, R50, 0x10, R51 ;  /* 0x00000010324c7819 */ /* 0x000fe20000001233 */
[----:B------:R-:W-:Y:S01]  /*ab20*/  IMAD.U32 R75, R74, 0x10000, RZ ;  /* 0x000100004a4b7824 */ /* 0x000fe200078e00ff */
[----:B------:R-:W-:-:S02]  /*ab30*/  PRMT R73, R79, 0x5410, R73 ;  /* 0x000054104f497816 */ /* 0x000fc40000000049 */
[----:B------:R-:W-:Y:S02]  /*ab40*/  LOP3.LUT R77, R77, 0xffff0000, RZ, 0xc0, !PT ;  /* 0xffff00004d4d7812 */ /* 0x000fe400078ec0ff */
[----:B------:R-:W-:Y:S02]  /*ab50*/  LOP3.LUT R74, R74, 0xffff0000, RZ, 0xc0, !PT ;  /* 0xffff00004a4a7812 */ /* 0x000fe400078ec0ff */
[----:B------:R-:W-:Y:S02]  /*ab60*/  PRMT R76, R53, 0x5432, R76 ;  /* 0x00005432354c7816 */ /* 0x000fe4000000004c */
[C---:B-1----:R-:W-:Y:S01]  /*ab70*/  LOP3.LUT R49, R6.reuse, 0xffff0000, RZ, 0xc0, !PT ;  /* 0xffff000006317812 */ /* 0x042fe200078ec0ff */
[----:B------:R-:W-:Y:S01]  /*ab80*/  IMAD.U32 R48, R6, 0x10000, RZ ;  /* 0x0001000006307824 */ /* 0x000fe200078e00ff */
[C---:B------:R-:W-:Y:S01]  /*ab90*/  LOP3.LUT R51, R7.reuse, 0xffff0000, RZ, 0xc0, !PT ;  /* 0xffff000007337812 */ /* 0x040fe200078ec0ff */
[----:B------:R-:W-:Y:S02]  /*aba0*/  IMAD.U32 R50, R7, 0x10000, RZ ;  /* 0x0001000007327824 */ /* 0x000fe400078e00ff */
[C---:B------:R-:W-:Y:S01]  /*abb0*/  FMUL.FTZ R79, R49.reuse, R78 ;  /* 0x0000004e314f7220 */ /* 0x040fe20000410000 */
[----:B------:R-:W-:Y:S01]  /*abc0*/  FMUL.FTZ R49, R49, R75 ;  /* 0x0000004b31317220 */ /* 0x000fe20000410000 */
[----:B------:R-:W-:Y:S01]  /*abd0*/  FMUL.FTZ R81, R51, R77 ;  /* 0x0000004d33517220 */ /* 0x000fe20000410000 */
[----:B------:R-:W-:-:S02]  /*abe0*/  IMAD.U32 R6, R4, 0x10000, RZ ;  /* 0x0001000004067824 */ /* 0x000fc400078e00ff */
[C---:B------:R-:W-:Y:S01]  /*abf0*/  FFMA.FTZ R79, R48.reuse, R75, -R79 ;  /* 0x0000004b304f7223 */ /* 0x040fe2000001084f */
[----:B------:R-:W-:Y:S01]  /*ac00*/  FMUL.FTZ R75, R51, R74 ;  /* 0x0000004a334b7220 */ /* 0x000fe20000410000 */
[----:B------:R-:W-:Y:S02]  /*ac10*/  IMAD.U32 R7, R5, 0x10000, RZ ;  /* 0x0001000005077824 */ /* 0x000fe400078e00ff */
[----:B------:R-:W-:Y:S01]  /*ac20*/  FFMA.FTZ R78, R48, R78, R49 ;  /* 0x0000004e304e7223 */ /* 0x000fe20000010031 */
[----:B------:R-:W-:Y:S01]  /*ac30*/  IMAD.U32 R51, R76, 0x10000, RZ ;  /* 0x000100004c337824 */ /* 0x000fe200078e00ff */
[----:B------:R-:W-:Y:S01]  /*ac40*/  LOP3.LUT R4, R4, 0xffff0000, RZ, 0xc0, !PT ;  /* 0xffff000004047812 */ /* 0x000fe200078ec0ff */
[----:B------:R-:W-:Y:S01]  /*ac50*/  IMAD.U32 R49, R73, 0x10000, RZ ;  /* 0x0001000049317824 */ /* 0x000fe200078e00ff */
[----:B------:R-:W-:Y:S01]  /*ac60*/  LOP3.LUT R5, R5, 0xffff0000, RZ, 0xc0, !PT ;  /* 0xffff000005057812 */ /* 0x000fe200078ec0ff */
[----:B------:R-:W-:Y:S01]  /*ac70*/  FFMA.FTZ R81, R50, R74, -R81 ;  /* 0x0000004a32517223 */ /* 0x000fe20000010851 */
[----:B------:R-:W-:Y:S01]  /*ac80*/  LOP3.LUT R76, R76, 0xffff0000, RZ, 0xc0, !PT ;  /* 0xffff00004c4c7812 */ /* 0x000fe200078ec0ff */
[----:B------:R-:W-:Y:S01]  /*ac90*/  FFMA.FTZ R80, R50, R77, R75 ;  /* 0x0000004d32507223 */ /* 0x000fe2000001004b */
[----:B------:R-:W-:Y:S01]  /*aca0*/  LOP3.LUT R48, R73, 0xffff0000, RZ, 0xc0, !PT ;  /* 0xffff000049307812 */ /* 0x000fe200078ec0ff */
[C---:B------:R-:W-:Y:S01]  /*acb0*/  FMUL.FTZ R73, R4.reuse, R51 ;  /* 0x0000003304497220 */ /* 0x040fe20000410000 */
[----:B------:R-:W-:Y:S01]  /*acc0*/  FMUL.FTZ R50, R4, R49 ;  /* 0x0000003104327220 */ /* 0x000fe20000410000 */
[----:B------:R-:W-:-:S02]  /*acd0*/  FMUL.FTZ R74, R5, R76 ;  /* 0x0000004c054a7220 */ /* 0x000fc40000410000 */
[-C--:B------:R-:W-:Y:S01]  /*ace0*/  FMUL.FTZ R75, R5, R48.reuse ;  /* 0x00000030054b7220 */ /* 0x080fe20000410000 */
[C---:B------:R-:W-:Y:S01]  /*acf0*/  FFMA.FTZ R4, R6.reuse, R49, -R73 ;  /* 0x0000003106047223 */ /* 0x040fe20000010849 */
[----:B------:R-:W-:Y:S01]  /*ad00*/  FFMA.FTZ R51, R6, R51, R50 ;  /* 0x0000003306337223 */ /* 0x000fe20000010032 */
[C---:B------:R-:W-:Y:S01]  /*ad10*/  FFMA.FTZ R5, R7.reuse, R48, -R74 ;  /* 0x0000003007057223 */ /* 0x040fe2000001084a */
[----:B------:R-:W-:Y:S01]  /*ad20*/  FFMA.FTZ R76, R7, R76, R75 ;  /* 0x0000004c074c7223 */ /* 0x000fe2000001004b */
[----:B------:R-:W-:Y:S02]  /*ad30*/  F2FP.BF16.F32.PACK_AB R6, R78, R79 ;  /* 0x0000004f4e06723e */ /* 0x000fe400000010ff */
[----:B------:R-:W-:Y:S02]  /*ad40*/  F2FP.BF16.F32.PACK_AB R7, R80, R81 ;  /* 0x000000515007723e */ /* 0x000fe400000010ff */
[----:B------:R-:W-:Y:S02]  /*ad50*/  F2FP.BF16.F32.PACK_AB R4, R51, R4 ;  /* 0x000000043304723e */ /* 0x000fe400000010ff */
[----:B------:R-:W-:-:S05]  /*ad60*/  F2FP.BF16.F32.PACK_AB R5, R76, R5 ;  /* 0x000000054c05723e */ /* 0x000fca00000010ff */
[----:B------:R2:W-:Y:S02]  /*ad70*/  STS.128 [R213], R4 ;  /* 0x00000004d5007388 */ /* 0x0005e40000000c00 */
.L_x_1468:
[----:B------:R-:W-:Y:S05]  /*ad80*/  BSYNC B2 ;  /* 0x0000000000027941 */ /* 0x000fea0003800000 */
.L_x_1467:
[----:B------:R-:W-:Y:S05]  /*ad90*/  @P4 BRA `(.L_x_1466) ;  /* 0x0000000000b84947 */ /* 0x000fea0003800000 */
[----:B-12---:R-:W1:Y:S01]  /*ada0*/  LDS.128 R4, [R213+0x4000] ;  /* 0x00400000d5047984 */ /* 0x006e620000000c00 */
[--C-:B------:R-:W-:Y:S02]  /*adb0*/  SHF.R.U64 R46, R46, 0x10, R47.reuse ;  /* 0x000000102e2e7819 */ /* 0x100fe4000000122f */
[----:B------:R-:W-:Y:S02]  /*adc0*/  SHF.R.U32.HI R49, RZ, 0x10, R47 ;  /* 0x00000010ff317819 */ /* 0x000fe4000001162f */
[--C-:B------:R-:W-:Y:S02]  /*add0*/  SHF.R.U64 R47, R44, 0x10, R45.reuse ;  /* 0x000000102c2f7819 */ /* 0x100fe4000000122d */
[----:B------:R-:W-:Y:S02]  /*ade0*/  SHF.R.U32.HI R44, RZ, 0x10, R45 ;  /* 0x00000010ff2c7819 */ /* 0x000fe4000001162d */
[----:B------:R-:W-:Y:S02]  /*adf0*/  PRMT R70, R70, 0x5410, R49 ;  /* 0x0000541046467816 */ /* 0x000fe40000000031 */
[----:B------:R-:W-:-:S02]  /*ae00*/  PRMT R67, R67, 0x5410, R44 ;  /* 0x0000541043437816 */ /* 0x000fc4000000002c */
[----:B------:R-:W-:Y:S01]  /*ae10*/  PRMT R68, R68, 0x5410, R47 ;  /* 0x0000541044447816 */ /* 0x000fe2000000002f */
[C---:B------:R-:W-:Y:S01]  /*ae20*/  IMAD.U32 R48, R70.reuse, 0x10000, RZ ;  /* 0x0001000046307824 */ /* 0x040fe200078e00ff */
[----:B------:R-:W-:Y:S01]  /*ae30*/  LOP3.LUT R70, R70, 0xffff0000, RZ, 0xc0, !PT ;  /* 0xffff000046467812 */ /* 0x000fe200078ec0ff */
[C---:B------:R-:W-:Y:S01]  /*ae40*/  IMAD.U32 R49, R67.reuse, 0x10000, RZ ;  /* 0x0001000043317824 */ /* 0x040fe200078e00ff */
[----:B------:R-:W-:Y:S02]  /*ae50*/  LOP3.LUT R67, R67, 0xffff0000, RZ, 0xc0, !PT ;  /* 0xffff000043437812 */ /* 0x000fe400078ec0ff */
[----:B------:R-:W-:Y:S02]  /*ae60*/  PRMT R69, R69, 0x5410, R46 ;  /* 0x0000541045457816 */ /* 0x000fe4000000002e */
[C---:B-1----:R-:W-:Y:S01]  /*ae70*/  LOP3.LUT R45, R6.reuse, 0xffff0000, RZ, 0xc0, !PT ;  /* 0xffff0000062d7812 */ /* 0x042fe200078ec0ff */
[----:B------:R-:W-:Y:S01]  /*ae80*/  IMAD.U32 R44, R6, 0x10000, RZ ;  /* 0x00010000062c7824 */ /* 0x000fe200078e00ff */
[C---:B------:R-:W-:Y:S01]  /*ae90*/  LOP3.LUT R47, R7.reuse, 0xffff0000, RZ, 0xc0, !PT ;  /* 0xffff0000072f7812 */ /* 0x040fe200078ec0ff */
[----:B------:R-:W-:-:S02]  /*aea0*/  IMAD.U32 R46, R7, 0x10000, RZ ;  /* 0x00010000072e7824 */ /* 0x000fc400078e00ff */
[C---:B------:R-:W-:Y:S01]  /*aeb0*/  FMUL.FTZ R74, R45.reuse, R48 ;  /* 0x000000302d4a7220 */ /* 0x040fe20000410000 */
[----:B------:R-:W-:Y:S01]  /*aec0*/  FMUL.FTZ R51, R45, R49 ;  /* 0x000000312d337220 */ /* 0x000fe20000410000 */
[C---:B------:R-:W-:Y:S01]  /*aed0*/  FMUL.FTZ R45, R47.reuse, R67 ;  /* 0x000000432f2d7220 */ /* 0x040fe20000410000 */
[----:B------:R-:W-:Y:S02]  /*aee0*/  IMAD.U32 R6, R4, 0x10000, RZ ;  /* 0x0001000004067824 */ /* 0x000fe400078e00ff */
[C---:B------:R-:W-:Y:S01]  /*aef0*/  FFMA.FTZ R73, R44.reuse, R49, R74 ;  /* 0x000000312c497223 */ /* 0x040fe2000001004a */
[----:B------:R-:W-:Y:S01]  /*af00*/  FMUL.FTZ R49, R47, R70 ;  /* 0x000000462f317220 */ /* 0x000fe20000410000 */
[C---:B------:R-:W-:Y:S02]  /*af10*/  IMAD.U32 R7, R5.reuse, 0x10000, RZ ;  /* 0x0001000005077824 */ /* 0x040fe400078e00ff */
[----:B------:R-:W-:Y:S01]  /*af20*/  FFMA.FTZ R50, R44, R48, -R51 ;  /* 0x000000302c327223 */ /* 0x000fe20000010833 */
[----:B------:R-:W-:Y:S01]  /*af30*/  IMAD.U32 R47, R68, 0x10000, RZ ;  /* 0x00010000442f7824 */ /* 0x000fe200078e00ff */
[----:B------:R-:W-:Y:S01]  /*af40*/  LOP3.LUT R4, R4, 0xffff0000, RZ, 0xc0, !PT ;  /* 0xffff000004047812 */ /* 0x000fe200078ec0ff */
[----:B------:R-:W-:Y:S01]  /*af50*/  FFMA.FTZ R70, R46, R70, -R45 ;  /* 0x000000462e467223 */ /* 0x000fe2000001082d */
[----:B------:R-:W-:Y:S01]  /*af60*/  LOP3.LUT R5, R5, 0xffff0000, RZ, 0xc0, !PT ;  /* 0xffff000005057812 */ /* 0x000fe200078ec0ff */
[C---:B------:R-:W-:Y:S01]  /*af70*/  IMAD.U32 R45, R69.reuse, 0x10000, RZ ;  /* 0x00010000452d7824 */ /* 0x040fe200078e00ff */
        /* <DEDUP_REMOVED lines=15> */
[----:B------:R3:W-:Y:S02]  /*b070*/  STS.128 [R213+0x4000], R4 ;  /* 0x00400004d5007388 */ /* 0x0007e40000000c00 */
.L_x_1466:
[----:B------:R-:W-:Y:S05]  /*b080*/  BSYNC B1 ;  /* 0x0000000000017941 */ /* 0x000fea0003800000 */
.L_x_1465:
[----:B------:R-:W-:Y:S04]  /*b090*/  BSSY B1, `(.L_x_1469) ;  /* 0x0000065000017945 */ /* 0x000fe80003800000 */
[----:B------:R-:W-:Y:S05]  /*b0a0*/  @P1 BRA `(.L_x_1470) ;  /* 0x00000004008c1947 */ /* 0x000fea0003800000 */
[----:B--23--:R-:W2:Y:S01]  /*b0b0*/  LDC R4, c[0x0][0x3d4] ;  /* 0x0000f500ff047b82 */ /* 0x00cea20000000800 */
[----:B------:R-:W-:Y:S01]  /*b0c0*/  BSSY B2, `(.L_x_1471) ;  /* 0x0000032000027945 */ /* 0x000fe20003800000 */
[-C--:B--2---:R-:W-:Y:S02]  /*b0d0*/  ISETP.GE.AND P0, PT, R22, R4.reuse, PT ;  /* 0x000000041600720c */ /* 0x084fe40003f06270 */
[----:B------:R-:W-:-:S11]  /*b0e0*/  ISETP.GE.AND P1, PT, R187, R4, PT ;  /* 0x00000004bb00720c */ /* 0x000fd60003f26270 */
[----:B------:R-:W-:Y:S05]  /*b0f0*/  @P0 BRA `(.L_x_1472) ;  /* 0x0000000000b80947 */ /* 0x000fea0003800000 */
[----:B-1----:R-:W1:Y:S01]  /*b100*/  LDS.128 R4, [R213+0x1000] ;  /* 0x00100000d5047984 */ /* 0x002e620000000c00 */
[----:B------:R-:W-:Y:S02]  /*b110*/  SHF.R.U64 R44, R40, 0x10, R41 ;  /* 0x00000010282c7819 */ /* 0x000fe40000001229 */
[----:B------:R-:W-:Y:S02]  /*b120*/  SHF.R.U64 R40, R42, 0x10, R43 ;  /* 0x000000102a287819 */ /* 0x000fe4000000122b */
[----:B------:R-:W-:Y:S02]  /*b130*/  SHF.R.U32.HI R41, RZ, 0x10, R41 ;  /* 0x00000010ff297819 */ /* 0x000fe40000011629 */
[----:B------:R-:W-:Y:S02]  /*b140*/  SHF.R.U32.HI R43, RZ, 0x10, R43 ;  /* 0x00000010ff2b7819 */ /* 0x000fe4000001162b */
[----:B------:R-:W-:Y:S02]  /*b150*/  PRMT R72, R72, 0x5410, R41 ;  /* 0x0000541048487816 */ /* 0x000fe40000000029 */
[----:B------:R-:W-:-:S02]  /*b160*/  PRMT R56, R56, 0x5410, R43 ;  /* 0x0000541038387816 */ /* 0x000fc4000000002b */
[----:B------:R-:W-:Y:S01]  /*b170*/  PRMT R71, R71, 0x5410, R44 ;  /* 0x0000541047477816 */ /* 0x000fe2000000002c */
[----:B------:R-:W-:Y:S01]  /*b180*/  IMAD.U32 R44, R72, 0x10000, RZ ;  /* 0x00010000482c7824 */ /* 0x000fe200078e00ff */
[----:B------:R-:W-:Y:S01]  /*b190*/  PRMT R55, R55, 0x5410, R40 ;  /* 0x0000541037377816 */ /* 0x000fe20000000028 */
[C---:B------:R-:W-:Y:S01]  /*b1a0*/  IMAD.U32 R45, R56.reuse, 0x10000, RZ ;  /* 0x00010000382d7824 */ /* 0x040fe200078e00ff */
[----:B------:R-:W-:Y:S02]  /*b1b0*/  LOP3.LUT R56, R56, 0xffff0000, RZ, 0xc0, !PT ;  /* 0xffff000038387812 */ /* 0x000fe400078ec0ff */
[----:B------:R-:W-:Y:S02]  /*b1c0*/  LOP3.LUT R72, R72, 0xffff0000, RZ, 0xc0, !PT ;  /* 0xffff000048487812 */ /* 0x000fe400078ec0ff */
[C---:B-1----:R-:W-:Y:S01]  /*b1d0*/  LOP3.LUT R41, R6.reuse, 0xffff0000, RZ, 0xc0, !PT ;  /* 0xffff000006297812 */ /* 0x042fe200078ec0ff */
[----:B------:R-:W-:Y:S01]  /*b1e0*/  IMAD.U32 R40, R6, 0x10000, RZ ;  /* 0x0001000006287824 */ /* 0x000fe200078e00ff */
[C---:B------:R-:W-:Y:S01]  /*b1f0*/  LOP3.LUT R43, R7.reuse, 0xffff0000, RZ, 0xc0, !PT ;  /* 0xffff0000072b7812 */ /* 0x040fe200078ec0ff */
[----:B------:R-:W-:-:S02]  /*b200*/  IMAD.U32 R42, R7, 0x10000, RZ ;  /* 0x00010000072a7824 */ /* 0x000fc400078e00ff */
[C---:B------:R-:W-:Y:S01]  /*b210*/  FMUL.FTZ R46, R41.reuse, R44 ;  /* 0x0000002c292e7220 */ /* 0x040fe20000410000 */
[-C--:B------:R-:W-:Y:S01]  /*b220*/  FMUL.FTZ R47, R41, R45.reuse ;  /* 0x0000002d292f7220 */ /* 0x080fe20000410000 */
[----:B------:R-:W-:Y:S01]  /*b230*/  FMUL.FTZ R41, R43, R56 ;  /* 0x000000382b297220 */ /* 0x000fe20000410000 */
[----:B------:R-:W-:Y:S02]  /*b240*/  IMAD.U32 R6, R4, 0x10000, RZ ;  /* 0x0001000004067824 */ /* 0x000fe400078e00ff */
[C---:B------:R-:W-:Y:S01]  /*b250*/  FFMA.FTZ R49, R40.reuse, R45, R46 ;  /* 0x0000002d28317223 */ /* 0x040fe2000001002e */
[----:B------:R-:W-:Y:S02]  /*b260*/  IMAD.U32 R7, R5, 0x10000, RZ ;  /* 0x0001000005077824 */ /* 0x000fe400078e00ff */
[----:B------:R-:W-:Y:S01]  /*b270*/  FFMA.FTZ R48, R40, R44, -R47 ;  /* 0x0000002c28307223 */ /* 0x000fe2000001082f */
[-C--:B------:R-:W-:Y:S01]  /*b280*/  FMUL.FTZ R45, R43, R72.reuse ;  /* 0x000000482b2d7220 */ /* 0x080fe20000410000 */
[----:B------:R-:W-:Y:S01]  /*b290*/  LOP3.LUT R4, R4, 0xffff0000, RZ, 0xc0, !PT ;  /* 0xffff000004047812 */ /* 0x000fe200078ec0ff */
[C---:B------:R-:W-:Y:S01]  /*b2a0*/  FFMA.FTZ R72, R42.reuse, R72, -R41 ;  /* 0x000000482a487223 */ /* 0x040fe20000010829 */
[----:B------:R-:W-:Y:S01]  /*b2b0*/  LOP3.LUT R5, R5, 0xffff0000, RZ, 0xc0, !PT ;  /* 0xffff000005057812 */ /* 0x000fe200078ec0ff */
[C---:B------:R-:W-:Y:S01]  /*b2c0*/  IMAD.U32 R43, R55.reuse, 0x10000, RZ ;  /* 0x00010000372b7824 */ /* 0x040fe200078e00ff */
[----:B------:R-:W-:Y:S01]  /*b2d0*/  LOP3.LUT R44, R55, 0xffff0000, RZ, 0xc0, !PT ;  /* 0xffff0000372c7812 */ /* 0x000fe200078ec0ff */
[C---:B------:R-:W-:Y:S01]  /*b2e0*/  IMAD.U32 R41, R71.reuse, 0x10000, RZ ;  /* 0x0001000047297824 */ /* 0x040fe200078e00ff */
[----:B------:R-:W-:Y:S01]  /*b2f0*/  LOP3.LUT R40, R71, 0xffff0000, RZ, 0xc0, !PT ;  /* 0xffff000047287812 */ /* 0x000fe200078ec0ff */
[----:B------:R-:W-:Y:S01]  /*b300*/  FFMA.FTZ R51, R42, R56, R45 ;  /* 0x000000382a337223 */ /* 0x000fe2000001002d */
[C---:B------:R-:W-:Y:S01]  /*b310*/  FMUL.FTZ R45, R4.reuse, R43 ;  /* 0x0000002b042d7220 */ /* 0x040fe20000410000 */
[-C--:B------:R-:W-:Y:S01]  /*b320*/  FMUL.FTZ R42, R4, R41.reuse ;  /* 0x00000029042a7220 */ /* 0x080fe20000410000 */
        /* <DEDUP_REMOVED lines=11> */
.L_x_1472:
[----:B------:R-:W-:Y:S05]  /*b3e0*/  BSYNC B2 ;  /* 0x0000000000027941 */ /* 0x000fea0003800000 */
.L_x_1471:
[----:B------:R-:W-:Y:S05]  /*b3f0*/  @P1 BRA `(.L_x_1470) ;  /* 0x0000000000b81947 */ /* 0x000fea0003800000 */
[----:B-12---:R-:W1:Y:S01]  /*b400*/  LDS.128 R4, [R213+0x5000] ;  /* 0x00500000d5047984 */ /* 0x006e620000000c00 */
[----:B------:R-:W-:Y:S02]  /*b410*/  SHF.R.U64 R38, R38, 0x10, R39 ;  /* 0x0000001026267819 */ /* 0x000fe40000001227 */
[----:B------:R-:W-:Y:S02]  /*b420*/  SHF.R.U64 R36, R36, 0x10, R37 ;  /* 0x0000001024247819 */ /* 0x000fe40000001225 */
[----:B------:R-:W-:Y:S02]  /*b430*/  SHF.R.U32.HI R39, RZ, 0x10, R39 ;  /* 0x00000010ff277819 */ /* 0x000fe40000011627 */
        /* <DEDUP_REMOVED lines=42> */
.L_x_1470:
[----:B------:R-:W-:Y:S05]  /*b6e0*/  BSYNC B1 ;  /* 0x0000000000017941 */ /* 0x000fea0003800000 */
.L_x_1469:
[----:B------:R-:W-:Y:S04]  /*b6f0*/  BSSY B1, `(.L_x_1473) ;  /* 0x0000065000017945 */ /* 0x000fe80003800000 */
[----:B------:R-:W-:Y:S05]  /*b700*/  @P2 BRA `(.L_x_1474) ;  /* 0x00000004008c2947 */ /* 0x000fea0003800000 */
[----:B--234-:R-:W2:Y:S01]  /*b710*/  LDC R4, c[0x0][0x3d4] ;  /* 0x0000f500ff047b82 */ /* 0x01cea20000000800 */
        /* <DEDUP_REMOVED lines=50> */
.L_x_1476:
[----:B------:R-:W-:Y:S05]  /*ba40*/  BSYNC B2 ;  /* 0x0000000000027941 */ /* 0x000fea0003800000 */
.L_x_1475:
        /* <DEDUP_REMOVED lines=47> */
.L_x_1474:
[----:B------:R-:W-:Y:S05]  /*bd40*/  BSYNC B1 ;  /* 0x0000000000017941 */ /* 0x000fea0003800000 */
.L_x_1473:
[----:B------:R-:W-:Y:S05]  /*bd50*/  @P3 BRA `(.L_x_1477) ;  /* 0x0000002c00703947 */ /* 0x000fea0003800000 */
[----:B-1234-:R-:W1:Y:S01]  /*bd60*/  LDC R4, c[0x0][0x3d4] ;  /* 0x0000f500ff047b82 */ /* 0x01ee620000000800 */
[----:B------:R-:W-:Y:S01]  /*bd70*/  BSSY B1, `(.L_x_1478) ;  /* 0x0000032000017945 */ /* 0x000fe20003800000 */
[-C--:B-1----:R-:W-:Y:S02]  /*bd80*/  ISETP.GE.AND P0, PT, R22, R4.reuse, PT ;  /* 0x000000041600720c */ /* 0x082fe40003f06270 */
[----:B------:R-:W-:-:S11]  /*bd90*/  ISETP.GE.AND P1, PT, R187, R4, PT ;  /* 0x00000004bb00720c */ /* 0x000fd60003f26270 */
[----:B------:R-:W-:Y:S05]  /*bda0*/  @P0 BRA `(.L_x_1479) ;  /* 0x0000000000b80947 */ /* 0x000fea0003800000 */
[----:B------:R-:W1:Y:S01]  /*bdb0*/  LDS.128 R4, [R213+0x3000] ;  /* 0x00300000d5047984 */ /* 0x000e620000000c00 */
[----:B------:R-:W-:Y:S02]  /*bdc0*/  SHF.R.U32.HI R28, RZ, 0x10, R27 ;  /* 0x00000010ff1c7819 */ /* 0x000fe4000001161b */
[--C-:B------:R-:W-:Y:S02]  /*bdd0*/  SHF.R.U32.HI R30, RZ, 0x10, R25.reuse ;  /* 0x00000010ff1e7819 */ /* 0x100fe40000011619 */
[----:B------:R-:W-:Y:S02]  /*bde0*/  SHF.R.U64 R31, R24, 0x10, R25 ;  /* 0x00000010181f7819 */ /* 0x000fe40000001219 */
[----:B------:R-:W-:Y:S02]  /*bdf0*/  SHF.R.U64 R29, R26, 0x10, R27 ;  /* 0x000000101a1d7819 */ /* 0x000fe4000000121b */
[----:B------:R-:W-:Y:S02]  /*be00*/  PRMT R28, R13, 0x5410, R28 ;  /* 0x000054100d1c7816 */ /* 0x000fe4000000001c */
[----:B------:R-:W-:-:S02]  /*be10*/  PRMT R25, R15, 0x5410, R30 ;  /* 0x000054100f197816 */ /* 0x000fc4000000001e */
[----:B------:R-:W-:Y:S01]  /*be20*/  PRMT R27, R12, 0x5410, R29 ;  /* 0x000054100c1b7816 */ /* 0x000fe2000000001d */
[C---:B------:R-:W-:Y:S01]  /*be30*/  IMAD.U32 R29, R28.reuse, 0x10000, RZ ;  /* 0x000100001c1d7824 */ /* 0x040fe200078e00ff */
[----:B------:R-:W-:Y:S01]  /*be40*/  LOP3.LUT R28, R28, 0xffff0000, RZ, 0xc0, !PT ;  /* 0xffff00001c1c7812 */ /* 0x000fe200078ec0ff */
[C---:B------:R-:W-:Y:S01]  /*be50*/  IMAD.U32 R26, R25.reuse, 0x10000, RZ ;  /* 0x00010000191a7824 */ /* 0x040fe200078e00ff */
[----:B------:R-:W-:Y:S02]  /*be60*/  PRMT R24, R14, 0x5410, R31 ;  /* 0x000054100e187816 */ /* 0x000fe4000000001f */
[----:B------:R-:W-:Y:S02]  /*be70*/  LOP3.LUT R25, R25, 0xffff0000, RZ, 0xc0, !PT ;  /* 0xffff000019197812 */ /* 0x000fe400078ec0ff */
[C---:B-1----:R-:W-:Y:S01]  /*be80*/  LOP3.LUT R13, R6.reuse, 0xffff0000, RZ, 0xc0, !PT ;  /* 0xffff0000060d7812 */ /* 0x042fe200078ec0ff */
[----:B------:R-:W-:Y:S01]  /*be90*/  IMAD.U32 R12, R6, 0x10000, RZ ;  /* 0x00010000060c7824 */ /* 0x000fe200078e00ff */
[C---:B------:R-:W-:Y:S01]  /*bea0*/  LOP3.LUT R15, R7.reuse, 0xffff0000, RZ, 0xc0, !PT ;  /* 0xffff0000070f7812 */ /* 0x040fe200078ec0ff */
[----:B------:R-:W-:-:S02]  /*beb0*/  IMAD.U32 R14, R7, 0x10000, RZ ;  /* 0x00010000070e7824 */ /* 0x000fc400078e00ff */
[CC--:B------:R-:W-:Y:S01]  /*bec0*/  FMUL.FTZ R31, R13.reuse, R29.reuse ;  /* 0x0000001d0d1f7220 */ /* 0x0c0fe20000410000 */
[----:B------:R-:W-:Y:S01]  /*bed0*/  FMUL.FTZ R30, R13, R26 ;  /* 0x0000001a0d1e7220 */ /* 0x000fe20000410000 */
[----:B------:R-:W-:Y:S01]  /*bee0*/  FMUL.FTZ R13, R15, R28 ;  /* 0x0000001c0f0d7220 */ /* 0x000fe20000410000 */
[----:B------:R-:W-:Y:S02]  /*bef0*/  IMAD.U32 R6, R4, 0x10000, RZ ;  /* 0x0001000004067824 */ /* 0x000fe400078e00ff */
[C---:B------:R-:W-:Y:S01]  /*bf00*/  FFMA.FTZ R31, R12.reuse, R26, -R31 ;  /* 0x0000001a0c1f7223 */ /* 0x040fe2000001081f */
[----:B------:R-:W-:Y:S01]  /*bf10*/  FFMA.FTZ R30, R12, R29, R30 ;  /* 0x0000001d0c1e7223 */ /* 0x000fe2000001001e */
[-C--:B------:R-:W-:Y:S01]  /*bf20*/  FFMA.FTZ R29, R14, R25.reuse, -R13 ;  /* 0x000000190e1d7223 */ /* 0x080fe2000001080d */
[C---:B------:R-:W-:Y:S01]  /*bf30*/  IMAD.U32 R7, R5.reuse, 0x10000, RZ ;  /* 0x0001000005077824 */ /* 0x040fe200078e00ff */
[----:B------:R-:W-:Y:S01]  /*bf40*/  LOP3.LUT R4, R4, 0xffff0000, RZ, 0xc0, !PT ;  /* 0xffff000004047812 */ /* 0x000fe200078ec0ff */
[C---:B------:R-:W-:Y:S01]  /*bf50*/  IMAD.U32 R13, R24.reuse, 0x10000, RZ ;  /* 0x00010000180d7824 */ /* 0x040fe200078e00ff */
[----:B------:R-:W-:Y:S01]  /*bf60*/  LOP3.LUT R5, R5, 0xffff0000, RZ, 0xc0, !PT ;  /* 0xffff000005057812 */ /* 0x000fe200078ec0ff */
[----:B------:R-:W-:Y:S01]  /*bf70*/  FMUL.FTZ R33, R15, R25 ;  /* 0x000000190f217220 */ /* 0x000fe20000410000 */
[C---:B------:R-:W-:Y:S01]  /*bf80*/  LOP3.LUT R12, R27.reuse, 0xffff0000, RZ, 0xc0, !PT ;  /* 0xffff00001b0c7812 */ /* 0x040fe200078ec0ff */
[----:B------:R-:W-:Y:S01]  /*bf90*/  IMAD.U32 R15, R27, 0x10000, RZ ;  /* 0x000100001b0f7824 */ /* 0x000fe200078e00ff */
[----:B------:R-:W-:Y:S01]  /*bfa0*/  LOP3.LUT R24, R24, 0xffff0000, RZ, 0xc0, !PT ;  /* 0xffff000018187812 */ /* 0x000fe200078ec0ff */
[----:B------:R-:W-:Y:S01]  /*bfb0*/  FFMA.FTZ R28, R14, R28, R33 ;  /* 0x0000001c0e1c7223 */ /* 0x000fe20000010021 */
[C---:B------:R-:W-:Y:S01]  /*bfc0*/  FMUL.FTZ R14, R4.reuse, R13 ;  /* 0x0000000d040e7220 */ /* 0x040fe20000410000 */
[-C--:B------:R-:W-:Y:S01]  /*bfd0*/  FMUL.FTZ R25, R4, R15.reuse ;  /* 0x0000000f04197220 */ /* 0x080fe20000410000 */
[C---:B------:R-:W-:Y:S01]  /*bfe0*/  FMUL.FTZ R26, R5.reuse, R12 ;  /* 0x0000000c051a7220 */ /* 0x040fe20000410000 */
[-C--:B------:R-:W-:Y:S01]  /*bff0*/  FMUL.FTZ R27, R5, R24.reuse ;  /* 0x00000018051b7220 */ /* 0x080fe20000410000 */
[C---:B------:R-:W-:Y:S01]  /*c000*/  FFMA.FTZ R15, R6.reuse, R15, R14 ;  /* 0x0000000f060f7223 */ /* 0x040fe2000001000e */
[----:B------:R-:W-:Y:S01]  /*c010*/  FFMA.FTZ R4, R6, R13, -R25 ;  /* 0x0000000d06047223 */ /* 0x000fe20000010819 */
[C---:B------:R-:W-:Y:S01]  /*c020*/  FFMA.FTZ R5, R7.reuse, R24, -R26 ;  /* 0x0000001807057223 */ /* 0x040fe2000001081a */
[----:B------:R-:W-:Y:S01]  /*c030*/  FFMA.FTZ R12, R7, R12, R27 ;  /* 0x0000000c070c7223 */ /* 0x000fe2000001001b */
[----:B------:R-:W-:-:S02]  /*c040*/  F2FP.BF16.F32.PACK_AB R6, R30, R31 ;  /* 0x0000001f1e06723e */ /* 0x000fc400000010ff */
[----:B------:R-:W-:Y:S02]  /*c050*/  F2FP.BF16.F32.PACK_AB R7, R28, R29 ;  /* 0x0000001d1c07723e */ /* 0x000fe400000010ff */
[----:B------:R-:W-:Y:S02]  /*c060*/  F2FP.BF16.F32.PACK_AB R4, R15, R4 ;  /* 0x000000040f04723e */ /* 0x000fe400000010ff */
[----:B------:R-:W-:-:S05]  /*c070*/  F2FP.BF16.F32.PACK_AB R5, R12, R5 ;  /* 0x000000050c05723e */ /* 0x000fca00000010ff */
[----:B------:R1:W-:Y:S02]  /*c080*/  STS.128 [R213+0x3000], R4 ;  /* 0x00300004d5007388 */ /* 0x0003e40000000c00 */
.L_x_1479:
[----:B------:R-:W-:Y:S05]  /*c090*/  BSYNC B1 ;  /* 0x0000000000017941 */ /* 0x000fea0003800000 */
.L_x_1478:
[----:B------:R-:W-:Y:S05]  /*c0a0*/  @P1 BRA `(.L_x_1477) ;  /* 0x00000028009c1947 */ /* 0x000fea0003800000 */
[----:B-1----:R-:W1:Y:S01]  /*c0b0*/  LDS.128 R4, [R213+0x7000] ;  /* 0x00700000d5047984 */ /* 0x002e620000000c00 */
[----:B------:R-:W-:Y:S02]  /*c0c0*/  SHF.R.U64 R13, R8, 0x10, R9 ;  /* 0x00000010080d7819 */ /* 0x000fe40000001209 */
[----:B------:R-:W-:Y:S02]  /*c0d0*/  SHF.R.U32.HI R12, RZ, 0x10, R21 ;  /* 0x00000010ff0c7819 */ /* 0x000fe40000011615 */
[----:B------:R-:W-:Y:S02]  /*c0e0*/  SHF.R.U32.HI R8, RZ, 0x10, R9 ;  /* 0x00000010ff087819 */ /* 0x000fe40000011609 */
[----:B------:R-:W-:Y:S02]  /*c0f0*/  PRMT R12, R3, 0x5410, R12 ;  /* 0x00005410030c7816 */ /* 0x000fe4000000000c */
[----:B------:R-:W-:Y:S02]  /*c100*/  PRMT R11, R11, 0x5410, R8 ;  /* 0x000054100b0b7816 */ /* 0x000fe40000000008 */
[----:B------:R-:W-:Y:S01]  /*c110*/  SHF.R.U64 R9, R20, 0x10, R21 ;  /* 0x0000001014097819 */ /* 0x000fe20000001215 */
[----:B------:R-:W-:Y:S01]  /*c120*/  IMAD.U32 R15, R12, 0x10000, RZ ;  /* 0x000100000c0f7824 */ /* 0x000fe200078e00ff */
[----:B------:R-:W-:Y:S01]  /*c130*/  PRMT R10, R10, 0x5410, R13 ;  /* 0x000054100a0a7816 */ /* 0x000fe2000000000d */
[----:B------:R-:W-:Y:S01]  /*c140*/  IMAD.U32 R13, R11, 0x10000, RZ ;  /* 0x000100000b0d7824 */ /* 0x000fe200078e00ff */
[----:B------:R-:W-:-:S02]  /*c150*/  LOP3.LUT R20, R12, 0xffff0000, RZ, 0xc0, !PT ;  /* 0xffff00000c147812 */ /* 0x000fc400078ec0ff */
[----:B------:R-:W-:Y:S02]  /*c160*/  PRMT R14, R0, 0x5410, R9 ;  /* 0x00005410000e7816 */ /* 0x000fe40000000009 */
[----:B------:R-:W-:Y:S01]  /*c170*/  LOP3.LUT R12, R11, 0xffff0000, RZ, 0xc0, !PT ;  /* 0xffff00000b0c7812 */ /* 0x000fe200078ec0ff */
[C---:B-1----:R-:W-:Y:S01]  /*c180*/  IMAD.U32 R8, R6.reuse, 0x10000, RZ ;  /* 0x0001000006087824 */ /* 0x042fe200078e00ff */
[----:B------:R-:W-:Y:S01]  /*c190*/  LOP3.LUT R6, R6, 0xffff0000, RZ, 0xc0, !PT ;  /* 0xffff000006067812 */ /* 0x000fe200078ec0ff */
[C---:B------:R-:W-:Y:S01]  /*c1a0*/  IMAD.U32 R9, R7.reuse, 0x10000, RZ ;  /* 0x0001000007097824 */ /* 0x040fe200078e00ff */
[----:B------:R-:W-:Y:S01]  /*c1b0*/  LOP3.LUT R7, R7, 0xffff0000, RZ, 0xc0, !PT ;  /* 0xffff000007077812 */ /* 0x000fe200078ec0ff */
[C---:B------:R-:W-:Y:S01]  /*c1c0*/  IMAD.U32 R0, R4.reuse, 0x10000, RZ ;  /* 0x0001000004007824 */ /* 0x040fe200078e00ff */
[----:B------:R-:W-:Y:S01]  /*c1d0*/  LOP3.LUT R3, R4, 0xffff0000, RZ, 0xc0, !PT ;  /* 0xffff000004037812 */ /* 0x000fe200078ec0ff */
[C---:B------:R-:W-:Y:S01]  /*c1e0*/  FMUL.FTZ R11, R6.reuse, R15 ;  /* 0x0000000f060b7220 */ /* 0x040fe20000410000 */
[----:B------:R-:W-:Y:S01]  /*c1f0*/  FMUL.FTZ R6, R6, R13 ;  /* 0x0000000d06067220 */ /* 0x000fe20000410000 */
[----:B------:R-:W-:Y:S01]  /*c200*/  FMUL.FTZ R26, R7, R20 ;  /* 0x00000014071a7220 */ /* 0x000fe20000410000 */
[----:B------:R-:W-:-:S02]  /*c210*/  IMAD.U32 R4, R5, 0x10000, RZ ;  /* 0x0001000005047824 */ /* 0x000fc400078e00ff */
[C---:B------:R-:W-:Y:S01]  /*c220*/  FFMA.FTZ R11, R8.reuse, R13, -R11 ;  /* 0x0000000d080b7223 */ /* 0x040fe2000001080b */
[----:B------:R-:W-:Y:S01]  /*c230*/  FFMA.FTZ R24, R8, R15, R6 ;  /* 0x0000000f08187223 */ /* 0x000fe20000010006 */
[-C--:B------:R-:W-:Y:S01]  /*c240*/  FMUL.FTZ R8, R7, R12.reuse ;  /* 0x0000000c07087220 */ /* 0x080fe20000410000 */
[----:B------:R-:W-:Y:S01]  /*c250*/  IMAD.U32 R7, R14, 0x10000, RZ ;  /* 0x000100000e077824 */ /* 0x000fe200078e00ff */
[----:B------:R-:W-:Y:S01]  /*c260*/  LOP3.LUT R5, R5, 0xffff0000, RZ, 0xc0, !PT ;  /* 0xffff000005057812 */ /* 0x000fe200078ec0ff */
[----:B------:R-:W-:Y:S01]  /*c270*/  IMAD.U32 R6, R10, 0x10000, RZ ;  /* 0x000100000a067824 */ /* 0x000fe200078e00ff */
[----:B------:R-:W-:Y:S01]  /*c280*/  LOP3.LUT R14, R14, 0xffff0000, RZ, 0xc0, !PT ;  /* 0xffff00000e0e7812 */ /* 0x000fe200078ec0ff */
[C---:B------:R-:W-:Y:S01]  /*c290*/  FFMA.FTZ R26, R9.reuse, R12, -R26 ;  /* 0x0000000c091a7223 */ /* 0x040fe2000001081a */
[----:B------:R-:W-:Y:S01]  /*c2a0*/  LOP3.LUT R10, R10, 0xffff0000, RZ, 0xc0, !PT ;  /* 0xffff00000a0a7812 */ /* 0x000fe200078ec0ff */
[----:B------:R-:W-:Y:S01]  /*c2b0*/  FFMA.FTZ R13, R9, R20, R8 ;  /* 0x00000014090d7223 */ /* 0x000fe20000010008 */
[CC--:B------:R-:W-:Y:S01]  /*c2c0*/  FMUL.FTZ R9, R3.reuse, R7.reuse ;  /* 0x0000000703097220 */ /* 0x0c0fe20000410000 */
[----:B------:R-:W-:Y:S01]  /*c2d0*/  FMUL.FTZ R8, R3, R6 ;  /* 0x0000000603087220 */ /* 0x000fe20000410000 */
        /* <DEDUP_REMOVED lines=10> */
[----:B------:R1:W-:Y:S01]  /*c380*/  STS.128 [R213+0x7000], R4 ;  /* 0x00700004d5007388 */ /* 0x0003e20000000c00 */
[----:B------:R-:W-:Y:S05]  /*c390*/  BRA `(.L_x_1477) ;  /* 0x0000002400e07947 */ /* 0x000fea0003800000 */
.L_x_1438:
[----:B------:R-:W1:Y:S01]  /*c3a0*/  LDC R21, c[0x0][0x3d4] ;  /* 0x0000f500ff157b82 */ /* 0x000e620000000800 */
[-C--:B------:R-:W-:Y:S01]  /*c3b0*/  ISETP.GE.AND P0, PT, R189, R73.reuse, PT ;  /* 0x00000049bd00720c */ /* 0x080fe20003f06270 */
[----:B------:R-:W-:Y:S01]  /*c3c0*/  ULDC.64 UR4, c[0x0][0x3c8] ;  /* 0x0000f20000047ab9 */ /* 0x000fe20000000a00 */
[-C--:B------:R-:W-:Y:S01]  /*c3d0*/  ISETP.GE.AND P1, PT, R188, R73.reuse, PT ;  /* 0x00000049bc00720c */ /* 0x080fe20003f26270 */
[----:B------:R-:W-:Y:S01]  /*c3e0*/  ULDC.64 UR6, c[0x0][0x3e0] ;  /* 0x0000f80000067ab9 */ /* 0x000fe20000000a00 */
[-C--:B------:R-:W-:Y:S02]  /*c3f0*/  ISETP.GE.AND P2, PT, R190, R73.reuse, PT ;  /* 0x00000049be00720c */ /* 0x080fe40003f46270 */
[----:B------:R-:W-:Y:S02]  /*c400*/  ISETP.GE.AND P3, PT, R18, R73, PT ;  /* 0x000000491200720c */ /* 0x000fe40003f66270 */
[CC--:B-1----:R-:W-:Y:S02]  /*c410*/  ISETP.GE.OR P0, PT, R16.reuse, R21.reuse, P0 ;  /* 0x000000151000720c */ /* 0x0c2fe40000706670 */
[----:B------:R-:W-:-:S02]  /*c420*/  ISETP.GE.OR P1, PT, R16, R21, P1 ;  /* 0x000000151000720c */ /* 0x000fc40000f26670 */
[CC--:B------:R-:W-:Y:S02]  /*c430*/  ISETP.GE.OR P2, PT, R16.reuse, R21.reuse, P2 ;  /* 0x000000151000720c */ /* 0x0c0fe40001746670 */
[----:B------:R-:W-:-:S07]  /*c440*/  ISETP.GE.OR P3, PT, R16, R21, P3 ;  /* 0x000000151000720c */ /* 0x000fce0001f66670 */
[--C-:B------:R-:W-:Y:S01]  /*c450*/  @!P0 IADD3 R29, P4, P5, R27, R29, R6.reuse ;  /* 0x0000001d1b1d8210 */ /* 0x100fe20007d9e006 */
[----:B------:R-:W1:Y:S03]  /*c460*/  @!P0 LDC.64 R62, c[0x0][0x3e0] ;  /* 0x0000f800ff3e8b82 */ /* 0x000e660000000a00 */
[--C-:B------:R-:W-:Y:S01]  /*c470*/  @!P0 IADD3.X R30, R31, R30, R7.reuse, P4, P5 ;  /* 0x0000001e1f1e8210 */ /* 0x100fe200027ea407 */
[C---:B------:R-:W-:Y:S01]  /*c480*/  @!P2 IMAD.WIDE.U32 R8, R12.reuse, 0x60, R6 ;  /* 0x000000600c08a825 */ /* 0x040fe200078e0006 */
[----:B------:R-:W-:-:S03]  /*c490*/  @!P1 LEA R0, P4, R12, R6, 0x6 ;  /* 0x000000060c009211 */ /* 0x000fc600078830ff */
[----:B------:R-:W2:Y:S01]  /*c4a0*/  @!P1 LDC.64 R66, c[0x0][0x3e0] ;  /* 0x0000f800ff429b82 */ /* 0x000ea20000000a00 */
[----:B------:R-:W-:Y:S01]  /*c4b0*/  @!P1 IADD3 R25, P5, R0, R27, RZ ;  /* 0x0000001b00199210 */ /* 0x000fe20007fbe0ff */
[----:B------:R-:W-:Y:S01]  /*c4c0*/  @!P2 IMAD R0, R13, 0x60, RZ ;  /* 0x000000600d00a824 */ /* 0x000fe200078e02ff */
[----:B------:R-:W-:Y:S02]  /*c4d0*/  @!P1 LEA.HI.X R26, R12, R7, R13, 0x6, P4 ;  /* 0x000000070c1a9211 */ /* 0x000fe400020f340d */
[----:B------:R-:W-:-:S03]  /*c4e0*/  @!P3 IADD3 R3, P4, R6, R27, RZ ;  /* 0x0000001b0603b210 */ /* 0x000fc60007f9e0ff */
[--C-:B------:R-:W-:Y:S01]  /*c4f0*/  @!P1 IMAD.X R26, R26, 0x1, R31.reuse, P5 ;  /* 0x000000011a1a9824 */ /* 0x100fe200028e061f */
[----:B------:R-:W-:Y:S01]  /*c500*/  @!P2 IADD3 R6, P5, R27, R8, RZ ;  /* 0x000000081b06a210 */ /* 0x000fe20007fbe0ff */
[----:B------:R-:W-:Y:S01]  /*c510*/  @!P3 IMAD.X R14, R7, 0x1, R31, P4 ;  /* 0x00000001070eb824 */ /* 0x000fe200020e061f */
[----:B------:R-:W3:Y:S02]  /*c520*/  @!P2 LDC.64 R70, c[0x0][0x3e0] ;  /* 0x0000f800ff46ab82 */ /* 0x000ee40000000a00 */
[----:B------:R-:W-:Y:S01]  /*c530*/  @!P2 IADD3.X R7, R31, R0, R9, P5, !PT ;  /* 0x000000001f07a210 */ /* 0x000fe20002ffe409 */
[----:B------:R-:W-:Y:S01]  /*c540*/  @!P2 IMAD R31, R11, 0x60, RZ ;  /* 0x000000600b1fa824 */ /* 0x000fe200078e02ff */
[----:B------:R-:W-:-:S04]  /*c550*/  @!P0 IADD3 R27, P4, P5, R33, R24, R4 ;  /* 0x00000018211b8210 */ /* 0x000fc80007d9e004 */
[----:B------:R-:W-:Y:S01]  /*c560*/  @!P0 IADD3.X R28, R35, R28, R5, P4, P5 ;  /* 0x0000001c231c8210 */ /* 0x000fe200027ea405 */
[----:B------:R-:W4:Y:S01]  /*c570*/  @!P0 LDC.64 R60, c[0x0][0x3c8] ;  /* 0x0000f200ff3c8b82 */ /* 0x000f220000000a00 */
[----:B------:R-:W-:Y:S02]  /*c580*/  @!P3 IADD3 R15, P4, R4, R33, RZ ;  /* 0x00000021040fb210 */ /* 0x000fe40007f9e0ff */
[----:B------:R-:W-:-:S03]  /*c590*/  @!P1 LEA R20, P5, R10, R4, 0x6 ;  /* 0x000000040a149211 */ /* 0x000fc600078a30ff */
[----:B------:R-:W-:Y:S01]  /*c5a0*/  @!P3 IMAD.X R32, R5, 0x1, R35, P4 ;  /* 0x000000010520b824 */ /* 0x000fe200020e0623 */
[C---:B------:R-:W-:Y:S01]  /*c5b0*/  @!P3 LEA R8, P4, R3.reuse, UR4, 0x1 ;  /* 0x000000040308bc11 */ /* 0x040fe2000f8808ff */
[----:B------:R-:W0:Y:S01]  /*c5c0*/  @!P1 LDC.64 R64, c[0x0][0x3c8] ;  /* 0x0000f200ff409b82 */ /* 0x000e220000000a00 */
[C---:B------:R-:W-:Y:S01]  /*c5d0*/  @!P1 LEA.HI.X R24, R10.reuse, R5, R11, 0x6, P5 ;  /* 0x000000050a189211 */ /* 0x040fe200028f340b */
[----:B------:R-:W-:Y:S01]  /*c5e0*/  @!P2 IMAD.WIDE.U32 R4, R10, 0x60, R4 ;  /* 0x000000600a04a825 */ /* 0x000fe200078e0004 */
[----:B------:R-:W-:Y:S02]  /*c5f0*/  @!P3 LEA.HI.X R9, R3, UR5, R14, 0x1, P4 ;  /* 0x000000050309bc11 */ /* 0x000fe4000a0f0c0e */
[C---:B------:R-:W-:Y:S02]  /*c600*/  @!P3 LEA R14, P4, R15.reuse, UR6, 0x1 ;  /* 0x000000060f0ebc11 */ /* 0x040fe4000f8808ff */
[----:B------:R-:W-:Y:S01]  /*c610*/  @!P1 IADD3 R20, P5, R20, R33, RZ ;  /* 0x0000002114149210 */ /* 0x000fe20007fbe0ff */
[----:B------:R-:W0:Y:S01]  /*c620*/  @!P2 LDC.64 R68, c[0x0][0x3c8] ;  /* 0x0000f200ff44ab82 */ /* 0x000e220000000a00 */
[----:B------:R-:W-:-:S02]  /*c630*/  @!P3 LEA.HI.X R15, R15, UR7, R32, 0x1, P4 ;  /* 0x000000070f0fbc11 */ /* 0x000fc4000a0f0c20 */
[----:B-1----:R-:W-:Y:S01]  /*c640*/  @!P0 LEA R62, P4, R27, R62, 0x1 ;  /* 0x0000003e1b3e8211 */ /* 0x002fe200078808ff */
[----:B------:R-:W-:Y:S01]  /*c650*/  @!P1 IMAD.X R24, R24, 0x1, R35, P5 ;  /* 0x0000000118189824 */ /* 0x000fe200028e0623 */
[----:B------:R-:W-:Y:S02]  /*c660*/  @!P2 IADD3 R0, P5, R33, R4, RZ ;  /* 0x000000042100a210 */ /* 0x000fe40007fbe0ff */
[----:B------:R-:W-:Y:S02]  /*c670*/  @!P0 LEA.HI.X R63, R27, R63, R28, 0x1, P4 ;  /* 0x0000003f1b3f8211 */ /* 0x000fe400020f0c1c */
[C---:B--2---:R-:W-:Y:S02]  /*c680*/  @!P1 LEA R66, P4, R20.reuse, R66, 0x1 ;  /* 0x0000004214429211 */ /* 0x044fe400078808ff */
[----:B------:R-:W-:Y:S02]  /*c690*/  @!P2 IADD3.X R3, R35, R31, R5, P5, !PT ;  /* 0x0000001f2303a210 */ /* 0x000fe40002ffe405 */
[----:B------:R-:W-:-:S02]  /*c6a0*/  @!P1 LEA.HI.X R67, R20, R67, R24, 0x1, P4 ;  /* 0x0000004314439211 */ /* 0x000fc400020f0c18 */
[----:B------:R-:W-:Y:S02]  /*c6b0*/  CS2R R32, SRZ ;  /* 0x0000000000207805 */ /* 0x000fe4000001ff00 */
[C---:B---3--:R-:W-:Y:S02]  /*c6c0*/  @!P2 LEA R70, P4, R0.reuse, R70, 0x1 ;  /* 0x000000460046a211 */ /* 0x048fe400078808ff */
[----:B------:R-:W-:Y:S02]  /*c6d0*/  CS2R R34, SRZ ;  /* 0x0000000000227805 */ /* 0x000fe4000001ff00 */
[----:B----4-:R-:W-:Y:S02]  /*c6e0*/  @!P0 LEA R60, P5, R29, R60, 0x1 ;  /* 0x0000003c1d3c8211 */ /* 0x010fe400078a08ff */
[----:B------:R-:W-:Y:S02]  /*c6f0*/  CS2R R4, SRZ ;  /* 0x0000000000047805 */ /* 0x000fe4000001ff00 */
[----:B------:R-:W-:-:S02]  /*c700*/  @!P2 LEA.HI.X R71, R0, R71, R3, 0x1, P4 ;  /* 0x000000470047a211 */ /* 0x000fc400020f0c03 */
[----:B------:R-:W1:Y:S01]  /*c710*/  LDC R0, c[0x0][0x428] ;  /* 0x00010a00ff007b82 */ /* 0x000e620000000800 */
[----:B------:R-:W-:Y:S02]  /*c720*/  @!P0 LEA.HI.X R61, R29, R61, R30, 0x1, P5 ;  /* 0x0000003d1d3d8211 */ /* 0x000fe400028f0c1e */
[----:B------:R-:W-:Y:S02]  /*c730*/  CS2R R28, SRZ ;  /* 0x00000000001c7805 */ /* 0x000fe4000001ff00 */
[----:B------:R-:W-:Y:S02]  /*c740*/  CS2R R30, SRZ ;  /* 0x00000000001e7805 */ /* 0x000fe4000001ff00 */
[C---:B0-----:R-:W-:Y:S01]  /*c750*/  @!P1 LEA R64, P5, R25.reuse, R64, 0x1 ;  /* 0x0000004019409211 */ /* 0x041fe200078a08ff */
[----:B------:R-:W5:Y:S03]  /*c760*/  @!P0 LDG.E.128 R32, desc[UR56][R62.64] ;  /* 0x000000383e208981 */ /* 0x000f66000c1e1d00 */
[----:B------:R-:W-:Y:S01]  /*c770*/  @!P1 LEA.HI.X R65, R25, R65, R26, 0x1, P5 ;  /* 0x0000004119419211 */ /* 0x000fe200028f0c1a */
[----:B------:R-:W5:Y:S01]  /*c780*/  @!P0 LDG.E.128 R28, desc[UR56][R60.64] ;  /* 0x000000383c1c8981 */ /* 0x000f62000c1e1d00 */
[----:B------:R-:W-:-:S02]  /*c790*/  @!P2 LEA R68, P5, R6, R68, 0x1 ;  /* 0x000000440644a211 */ /* 0x000fc400078a08ff */
[----:B------:R-:W-:Y:S02]  /*c7a0*/  CS2R R24, SRZ ;  /* 0x0000000000187805 */ /* 0x000fe4000001ff00 */
[----:B------:R-:W-:Y:S02]  /*c7b0*/  CS2R R26, SRZ ;  /* 0x00000000001a7805 */ /* 0x000fe4000001ff00 */
[----:B------:R-:W-:Y:S02]  /*c7c0*/  @!P2 LEA.HI.X R69, R6, R69, R7, 0x1, P5 ;  /* 0x000000450645a211 */ /* 0x000fe400028f0c07 */
[----:B------:R-:W-:Y:S01]  /*c7d0*/  CS2R R6, SRZ ;  /* 0x0000000000067805 */ /* 0x000fe2000001ff00 */
[----:B------:R-:W-:Y:S01]  /*c7e0*/  IMAD.MOV.U32 R58, RZ, RZ, R54 ;  /* 0x000000ffff3a7224 */ /* 0x000fe200078e0036 */
[----:B------:R-:W5:Y:S04]  /*c7f0*/  @!P3 LDG.E.128 R24, desc[UR56][R14.64] ;  /* 0x000000380e18b981 */ /* 0x000f68000c1e1d00 */
[----:B------:R0:W5:Y:S01]  /*c800*/  @!P3 LDG.E.128 R4, desc[UR56][R8.64] ;  /* 0x000000380804b981 */ /* 0x000162000c1e1d00 */
[----:B-1----:R-:W-:-:S13]  /*c810*/  ISETP.NE.AND P0, PT, R0, 0x1, PT ;  /* 0x000000010000780c */ /* 0x002fda0003f05270 */
[----:B0-----:R-:W0:Y:S08]  /*c820*/  @P0 LDC R8, c[0x0][0x42c] ;  /* 0x00010b00ff080b82 */ /* 0x001e300000000800 */
[----:B------:R-:W1:Y:S01]  /*c830*/  @P0 LDC R9, c[0x0][0x430] ;  /* 0x00010c00ff090b82 */ /* 0x000e620000000800 */
[----:B------:R-:W-:-:S04]  /*c840*/  IMAD R0, R197, 0x80, R18 ;  /* 0x00000080c5007824 */ /* 0x000fc800078e0212 */
[----:B------:R-:W-:-:S04]  /*c850*/  IMAD R3, R219, 0x20, R0 ;  /* 0x00000020db037824 */ /* 0x000fc800078e0200 */
[----:B0-----:R-:W-:-:S05]  /*c860*/  @P0 IMAD.HI.U32 R0, R3, R8, RZ ;  /* 0x0000000803000227 */ /* 0x001fca00078e00ff */
[----:B-1----:R-:W-:-:S04]  /*c870*/  @P0 SHF.R.U32.HI R3, RZ, R9, R0 ;  /* 0x00000009ff030219 */ /* 0x002fc80000011600 */
[----:B------:R-:W-:Y:S01]  /*c880*/  SHF.R.S32.HI R9, RZ, 0x1f, R3 ;  /* 0x0000001fff097819 */ /* 0x000fe20000011403 */
[----:B------:R-:W-:-:S04]  /*c890*/  IMAD.MOV.U32 R57, RZ, RZ, R53 ;  /* 0x000000ffff397224 */ /* 0x000fc800078e0035 */
[C---:B------:R-:W-:Y:S02]  /*c8a0*/  IMAD R0, R9.reuse, R12, RZ ;  /* 0x0000000c09007224 */ /* 0x040fe400078e02ff */
[----:B------:R-:W-:Y:S02]  /*c8b0*/  IMAD R8, R9, R10, RZ ;  /* 0x0000000a09087224 */ /* 0x000fe400078e02ff */
[----:B------:R-:W-:-:S04]  /*c8c0*/  IMAD.WIDE.U32 R14, R3, R12, R58 ;  /* 0x0000000c030e7225 */ /* 0x000fc800078e003a */
[C---:B------:R-:W-:Y:S02]  /*c8d0*/  IMAD R9, R3.reuse, R13, R0 ;  /* 0x0000000d03097224 */ /* 0x040fe400078e0200 */
[----:B------:R-:W-:-:S04]  /*c8e0*/  IMAD.WIDE.U32 R12, R3, R10, R56 ;  /* 0x0000000a030c7225 */ /* 0x000fc800078e0038 */
[----:B------:R-:W-:Y:S01]  /*c8f0*/  IMAD R3, R3, R11, R8 ;  /* 0x0000000b03037224 */ /* 0x000fe200078e0208 */
[----:B------:R-:W-:Y:S01]  /*c900*/  LEA R8, P4, R14, UR4, 0x1 ;  /* 0x000000040e087c11 */ /* 0x000fe2000f8808ff */
[----:B------:R-:W-:Y:S01]  /*c910*/  IMAD.IADD R9, R15, 0x1, R9 ;  /* 0x000000010f097824 */ /* 0x000fe200078e0209 */
        /* <DEDUP_REMOVED lines=8> */
[----:B------:R-:W-:Y:S01]  /*c9a0*/  LEA.HI.X R9, R14, UR5, R9, 0x1, P4 ;  /* 0x000000050e097c11 */ /* 0x000fe2000a0f0c09 */
[----:B------:R-:W-:Y:S01]  /*c9b0*/  IMAD.IADD R3, R13, 0x1, R3 ;  /* 0x000000010d037824 */ /* 0x000fe200078e0203 */
[----:B------:R-:W-:Y:S01]  /*c9c0*/  LEA R0, P4, R12, UR6, 0x1 ;  /* 0x000000060c007c11 */ /* 0x000fe2000f8808ff */
[----:B------:R-:W-:Y:S01]  /*c9d0*/  UMOV UR4, 0xffffffff ;  /* 0xffffffff00047882 */ /* 0x000fe20000000000 */
[----:B------:R-:W-:Y:S01]  /*c9e0*/  ISETP.GE.AND P0, PT, R16, R21, PT ;  /* 0x000000151000720c */ /* 0x000fe20003f06270 */
[----:B------:R0:W5:Y:S01]  /*c9f0*/  @!P1 LDG.E.128 R36, desc[UR56][R64.64] ;  /* 0x0000003840249981 */ /* 0x000162000c1e1d00 */
[----:B------:R-:W-:-:S02]  /*ca00*/  LEA.HI.X R3, R12, UR7, R3, 0x1, P4 ;  /* 0x000000070c037c11 */ /* 0x000fc4000a0f0c03 */
[-C--:B------:R-:W-:Y:S01]  /*ca10*/  ISETP.GE.OR P3, PT, R188, R73.reuse, P0 ;  /* 0x00000049bc00720c */ /* 0x080fe20000766670 */
[----:B------:R0:W5:Y:S01]  /*ca20*/  @!P1 LDG.E.128 R40, desc[UR56][R66.64] ;  /* 0x0000003842289981 */ /* 0x000162000c1e1d00 */
[----:B------:R-:W-:-:S03]  /*ca30*/  ISETP.GE.OR P1, PT, R18, R73, P0 ;  /* 0x000000491200720c */ /* 0x000fc60000726670 */
[----:B------:R0:W5:Y:S04]  /*ca40*/  @!P2 LDG.E.128 R44, desc[UR56][R68.64] ;  /* 0x00000038442ca981 */ /* 0x000168000c1e1d00 */
[----:B------:R0:W5:Y:S01]  /*ca50*/  @!P2 LDG.E.128 R48, desc[UR56][R70.64] ;  /* 0x000000384630a981 */ /* 0x000162000c1e1d00 */
[-C--:B------:R-:W-:Y:S02]  /*ca60*/  ISETP.GE.OR P2, PT, R189, R73.reuse, P0 ;  /* 0x00000049bd00720c */ /* 0x080fe40000746670 */
[----:B------:R-:W-:Y:S01]  /*ca70*/  ISETP.GE.OR P0, PT, R190, R73, P0 ;  /* 0x00000049be00720c */ /* 0x000fe20000706670 */
[----:B------:R-:W-:-:S12]  /*ca80*/  BRA.DIV UR4, `(.L_x_1480) ;  /* 0x0000019204e87947 */ /* 0x000fd8000b800000 */
.L_x_1774:
[----:B------:R-:W-:-:S03]  /*ca90*/  UMOV UR4, 0xffffffff ;  /* 0xffffffff00047882 */ /* 0x000fc60000000000 */
[----:B------:R-:W-:Y:S05]  /*caa0*/  BRA.DIV UR4, `(.L_x_1481) ;  /* 0x0000019604087947 */ /* 0x000fea000b800000 */
.L_x_1777:
[----:B------:R-:W-:-:S03]  /*cab0*/  UMOV UR4, 0xffffffff ;  /* 0xffffffff00047882 */ /* 0x000fc60000000000 */
[----:B------:R-:W-:Y:S05]  /*cac0*/  BRA.DIV UR4, `(.L_x_1482) ;  /* 0x0000019604287947 */ /* 0x000fea000b800000 */
.L_x_1780:
[----:B------:R-:W-:-:S03]  /*cad0*/  UMOV UR4, 0xffffffff ;  /* 0xffffffff00047882 */ /* 0x000fc60000000000 */
[----:B------:R-:W-:Y:S05]  /*cae0*/  BRA.DIV UR4, `(.L_x_1483) ;  /* 0x0000019604487947 */ /* 0x000fea000b800000 */
.L_x_1783:
[----:B------:R-:W-:-:S03]  /*caf0*/  UMOV UR4, 0xffffffff ;  /* 0xffffffff00047882 */ /* 0x000fc60000000000 */
[----:B------:R-:W-:Y:S05]  /*cb00*/  BRA.DIV UR4, `(.L_x_1484) ;  /* 0x0000019604687947 */ /* 0x000fea000b800000 */
.L_x_1786:
[----:B------:R-:W-:-:S03]  /*cb10*/  UMOV UR4, 0xffffffff ;  /* 0xffffffff00047882 */ /* 0x000fc60000000000 */
[----:B------:R-:W-:Y:S05]  /*cb20*/  BRA.DIV UR4, `(.L_x_1485) ;  /* 0x0000019604887947 */ /* 0x000fea000b800000 */
.L_x_1789:
[----:B------:R-:W-:-:S03]  /*cb30*/  UMOV UR4, 0xffffffff ;  /* 0xffffffff00047882 */ /* 0x000fc60000000000 */
[----:B------:R-:W-:Y:S05]  /*cb40*/  BRA.DIV UR4, `(.L_x_1486) ;  /* 0x0000019604a87947 */ /* 0x000fea000b800000 */
.L_x_1792:
[----:B------:R-:W-:-:S03]  /*cb50*/  UMOV UR4, 0xffffffff ;  /* 0xffffffff00047882 */ /* 0x000fc60000000000 */
[----:B------:R-:W-:Y:S05]  /*cb60*/  BRA.DIV UR4, `(.L_x_1487) ;  /* 0x0000019604c87947 */ /* 0x000fea000b800000 */
.L_x_1795:
[----:B------:R-:W-:-:S03]  /*cb70*/  UMOV UR4, 0xffffffff ;  /* 0xffffffff00047882 */ /* 0x000fc60000000000 */
[----:B------:R-:W-:Y:S05]  /*cb80*/  BRA.DIV UR4, `(.L_x_1488) ;  /* 0x0000019604e87947 */ /* 0x000fea000b800000 */
.L_x_1798:
[----:B------:R-:W-:-:S03]  /*cb90*/  UMOV UR4, 0xffffffff ;  /* 0xffffffff00047882 */ /* 0x000fc60000000000 */
[----:B------:R-:W-:Y:S05]  /*cba0*/  BRA.DIV UR4, `(.L_x_1489) ;  /* 0x0000019a04087947 */ /* 0x000fea000b800000 */
.L_x_1801:
[----:B------:R-:W-:-:S03]  /*cbb0*/  UMOV UR4, 0xffffffff ;  /* 0xffffffff00047882 */ /* 0x000fc60000000000 */
[----:B------:R-:W-:Y:S05]  /*cbc0*/  BRA.DIV UR4, `(.L_x_1490) ;  /* 0x0000019a04287947 */ /* 0x000fea000b800000 */
.L_x_1804:
[----:B------:R-:W-:-:S03]  /*cbd0*/  UMOV UR4, 0xffffffff ;  /* 0xffffffff00047882 */ /* 0x000fc60000000000 */
[----:B------:R-:W-:Y:S05]  /*cbe0*/  BRA.DIV UR4, `(.L_x_1491) ;  /* 0x0000019a04487947 */ /* 0x000fea000b800000 */
.L_x_1807:
[----:B------:R-:W-:-:S03]  /*cbf0*/  UMOV UR4, 0xffffffff ;  /* 0xffffffff00047882 */ /* 0x000fc60000000000 */
[----:B------:R-:W-:Y:S05]  /*cc00*/  BRA.DIV UR4, `(.L_x_1492) ;  /* 0x0000019a04687947 */ /* 0x000fea000b800000 */
.L_x_1810:
[----:B------:R-:W-:-:S03]  /*cc10*/  UMOV UR4, 0xffffffff ;  /* 0xffffffff00047882 */ /* 0x000fc60000000000 */
[----:B------:R-:W-:Y:S05]  /*cc20*/  BRA.DIV UR4, `(.L_x_1493) ;  /* 0x0000019a04887947 */ /* 0x000fea000b800000 */
.L_x_1813:
[----:B------:R-:W-:-:S03]  /*cc30*/  UMOV UR4, 0xffffffff ;  /* 0xffffffff00047882 */ /* 0x000fc60000000000 */
[----:B------:R-:W-:Y:S05]  /*cc40*/  BRA.DIV UR4, `(.L_x_1494) ;  /* 0x0000019a04a87947 */ /* 0x000fea000b800000 */
.L_x_1816:
[----:B------:R-:W-:-:S03]  /*cc50*/  UMOV UR4, 0xffffffff ;  /* 0xffffffff00047882 */ /* 0x000fc60000000000 */
[----:B------:R-:W-:Y:S05]  /*cc60*/  BRA.DIV UR4, `(.L_x_1495) ;  /* 0x0000019a04c87947 */ /* 0x000fea000b800000 */
.L_x_1819:
        /* <DEDUP_REMOVED lines=12> */
[----:B------:R-:W-:Y:S01]  /*cd30*/  LEA.HI R0, R221, R221, RZ, 0x1 ;  /* 0x000000dddd007211 */ /* 0x000fe200078f08ff */
[----:B------:R-:W-:Y:S01]  /*cd40*/  IMAD.MOV.U32 R10, RZ, RZ, R31 ;  /* 0x000000ffff0a7224 */ /* 0x000fe200078e001f */
[----:B------:R-:W-:Y:S01]  /*cd50*/  PRMT R76, R9, 0x7610, R76 ;  /* 0x00007610094c7816 */ /* 0x000fe2000000004c */
[----:B------:R-:W-:Y:S01]  /*cd60*/  IMAD.MOV.U32 R9, RZ, RZ, R30 ;  /* 0x000000ffff097224 */ /* 0x000fe200078e001e */
[----:B------:R-:W-:-:S02]  /*cd70*/  LOP3.LUT R0, R0, 0xfffffffe, RZ, 0xc0, !PT ;  /* 0xfffffffe00007812 */ /* 0x000fc400078ec0ff */
[----:B------:R-:W-:Y:S01]  /*cd80*/  PRMT R55, R55, 0x5410, R8 ;  /* 0x0000541037377816 */ /* 0x000fe20000000008 */
[----:B------:R-:W-:Y:S01]  /*cd90*/  IMAD.MOV.U32 R8, RZ, RZ, R26 ;  /* 0x000000ffff087224 */ /* 0x000fe200078e001a */
[----:B0-----:R-:W-:Y:S01]  /*cda0*/  PRMT R70, R9, 0x7610, R70 ;  /* 0x0000761009467816 */ /* 0x001fe20000000046 */
[----:B------:R-:W-:Y:S01]  /*cdb0*/  IMAD.IADD R0, R221, 0x1, -R0 ;  /* 0x00000001dd007824 */ /* 0x000fe200078e0a00 */
[----:B------:R-:W-:Y:S01]  /*cdc0*/  PRMT R53, R53, 0x5410, R3 ;  /* 0x0000541035357816 */ /* 0x000fe20000000003 */
[----:B------:R-:W-:Y:S01]  /*cdd0*/  IMAD.MOV.U32 R3, RZ, RZ, R28 ;  /* 0x000000ffff037224 */ /* 0x000fe200078e001c */
[----:B------:R-:W-:Y:S01]  /*cde0*/  PRMT R54, R54, 0x5410, R8 ;  /* 0x0000541036367816 */ /* 0x000fe20000000008 */
[----:B------:R-:W-:Y:S01]  /*cdf0*/  IMAD.MOV.U32 R8, RZ, RZ, R29 ;  /* 0x000000ffff087224 */ /* 0x000fe200078e001d */
[----:B------:R-:W-:Y:S01]  /*ce00*/  SHF.L.U32 R9, R0, 0x1f, RZ ;  /* 0x0000001f00097819 */ /* 0x000fe200000006ff */
[----:B------:R-:W-:Y:S01]  /*ce10*/  IMAD.MOV.U32 R0, RZ, RZ, R34 ;  /* 0x000000ffff007224 */ /* 0x000fe200078e0022 */
[----:B------:R-:W-:Y:S01]  /*ce20*/  PRMT R73, R3, 0x7610, R73 ;  /* 0x0000761003497816 */ /* 0x000fe20000000049 */
[----:B------:R-:W-:Y:S01]  /*ce30*/  IMAD.MOV.U32 R3, RZ, RZ, R32 ;  /* 0x000000ffff037224 */ /* 0x000fe200078e0020 */
[----:B------:R-:W0:Y:S01]  /*ce40*/  SYNCS.PHASECHK.TRANS64.TRYWAIT P4, [R2+URZ+0x28800], R9 ;  /* 0x02880009020075a7 */ /* 0x000e22000808017f */
        /* <DEDUP_REMOVED lines=37> */
[----:B------:R-:W-:Y:S01]  /*d0a0*/  PRMT R55, R10, 0x7610, R55 ;  /* 0x000076100a377816 */ /* 0x000fe20000000037 */
[----:B0-----:R-:W-:Y:S06]  /*d0b0*/  @!P4 BRA `(.L_x_1497) ;  /* 0x0000019400dcc947 */ /* 0x001fec0003800000 */
.L_x_1820:
[----:B------:R-:W-:Y:S05]  /*d0c0*/  BSYNC B1 ;  /* 0x0000000000017941 */ /* 0x000fea0003800000 */
.L_x_1496:
[----:B------:R-:W-:Y:S04]  /*d0d0*/  BSSY B1, `(.L_x_1498) ;  /* 0x0000069000017945 */ /* 0x000fe80003800000 */
[----:B------:R-:W-:Y:S05]  /*d0e0*/  @P1 BRA `(.L_x_1499) ;  /* 0x00000004009c1947 */ /* 0x000fea0003800000 */
[----:B------:R-:W-:Y:S02]  /*d0f0*/  LEA.HI R8, R21, R219, RZ, 0x1d ;  /* 0x000000db15087211 */ /* 0x000fe400078fe8ff */
[----:B------:R-:W-:Y:S02]  /*d100*/  SHF.R.U64 R80, R24, 0x10, R25 ;  /* 0x0000001018507819 */ /* 0x000fe40000001219 */
[----:B------:R-:W-:Y:S01]  /*d110*/  SHF.R.S32.HI R11, RZ, 0x1f, R8 ;  /* 0x0000001fff0b7819 */ /* 0x000fe20000011408 */
[----:B0-----:R-:W-:Y:S01]  /*d120*/  IMAD.SHL.U32 R9, R8, 0x8, RZ ;  /* 0x0000000808097824 */ /* 0x001fe200078e00ff */
[----:B------:R-:W-:Y:S02]  /*d130*/  SHF.R.U64 R75, R4, 0x10, R5 ;  /* 0x00000010044b7819 */ /* 0x000fe40000001205 */
[----:B------:R-:W-:Y:S02]  /*d140*/  LEA.HI R11, R11, R8, RZ, 0x3 ;  /* 0x000000080b0b7211 */ /* 0x000fe400078f18ff */
[----:B------:R-:W-:-:S02]  /*d150*/  LOP3.LUT R10, R9, 0x38, RZ, 0xc0, !PT ;  /* 0x00000038090a7812 */ /* 0x000fc400078ec0ff */
[----:B------:R-:W-:Y:S01]  /*d160*/  SHF.R.U32.HI R77, RZ, 0x10, R5 ;  /* 0x00000010ff4d7819 */ /* 0x000fe20000011605 */
[----:B------:R-:W-:Y:S01]  /*d170*/  IMAD.SHL.U32 R11, R11, 0x400, RZ ;  /* 0x000004000b0b7824 */ /* 0x000fe200078e00ff */
[----:B------:R-:W-:Y:S02]  /*d180*/  LOP3.LUT R10, R10, 0x1c0, R203, 0xf8, !PT ;  /* 0x000001c00a0a7812 */ /* 0x000fe400078ef8cb */
[----:B------:R-:W-:Y:S02]  /*d190*/  SHF.R.U32.HI R82, RZ, 0x10, R25 ;  /* 0x00000010ff527819 */ /* 0x000fe40000011619 */
[----:B------:R-:W-:Y:S02]  /*d1a0*/  LOP3.LUT R10, R10, R211, RZ, 0x3c, !PT ;  /* 0x000000d30a0a7212 */ /* 0x000fe400078e3cff */
[----:B------:R-:W-:Y:S02]  /*d1b0*/  LOP3.LUT R11, R11, 0x7fffe000, RZ, 0xc0, !PT ;  /* 0x7fffe0000b0b7812 */ /* 0x000fe400078ec0ff */
[----:B------:R-:W-:-:S02]  /*d1c0*/  PRMT R80, R20, 0x5432, R80 ;  /* 0x0000543214507816 */ /* 0x000fc40000000050 */
[----:B------:R-:W-:Y:S02]  /*d1d0*/  IADD3 R13, R10, R11, R212 ;  /* 0x0000000b0a0d7210 */ /* 0x000fe40007ffe0d4 */
[----:B------:R-:W0:Y:S01]  /*d1e0*/  LDS.128 R8, [R213] ;  /* 0x00000000d5087984 */ /* 0x000e220000000c00 */
[--C-:B------:R-:W-:Y:S02]  /*d1f0*/  SHF.R.U64 R78, R6, 0x10, R7.reuse ;  /* 0x00000010064e7819 */ /* 0x100fe40000001207 */
[----:B------:R-:W-:Y:S01]  /*d200*/  IMAD R74, R13, 0x2, R2 ;  /* 0x000000020d4a7824 */ /* 0x000fe200078e0202 */
[----:B------:R-:W-:Y:S02]  /*d210*/  SHF.R.U32.HI R79, RZ, 0x10, R7 ;  /* 0x00000010ff4f7819 */ /* 0x000fe40000011607 */
[----:B------:R-:W-:Y:S02]  /*d220*/  SHF.R.U32.HI R85, RZ, 0x10, R27 ;  /* 0x00000010ff557819 */ /* 0x000fe4000001161b */
[----:B------:R-:W1:Y:S01]  /*d230*/  LDS.128 R12, [R74+0x10400] ;  /* 0x010400004a0c7984 */ /* 0x000e620000000c00 */
[----:B------:R-:W-:Y:S01]  /*d240*/  PRMT R75, R81, 0x5410, R75 ;  /* 0x00005410514b7816 */ /* 0x000fe2000000004b */
[----:B------:R-:W-:Y:S01]  /*d250*/  IMAD.U32 R81, R80, 0x10000, RZ ;  /* 0x0001000050517824 */ /* 0x000fe200078e00ff */
[----:B------:R-:W-:-:S02]  /*d260*/  PRMT R82, R53, 0x5432, R82 ;  /* 0x0000543235527816 */ /* 0x000fc40000000052 */
[----:B------:R-:W-:Y:S01]  /*d270*/  PRMT R85, R76, 0x5410, R85 ;  /* 0x000054104c557816 */ /* 0x000fe20000000055 */
[----:B------:R-:W-:Y:S01]  /*d280*/  IMAD.U32 R76, R75, 0x10000, RZ ;  /* 0x000100004b4c7824 */ /* 0x000fe200078e00ff */
[----:B------:R-:W-:Y:S01]  /*d290*/  PRMT R77, R83, 0x5410, R77 ;  /* 0x00005410534d7816 */ /* 0x000fe2000000004d */
[----:B------:R-:W-:Y:S01]  /*d2a0*/  IMAD.U32 R83, R82, 0x10000, RZ ;  /* 0x0001000052537824 */ /* 0x000fe200078e00ff */
[----:B------:R-:W-:Y:S02]  /*d2b0*/  PRMT R79, R86, 0x5410, R79 ;  /* 0x00005410564f7816 */ /* 0x000fe4000000004f */
[----:B------:R-:W-:Y:S02]  /*d2c0*/  SHF.R.U64 R84, R26, 0x10, R27 ;  /* 0x000000101a547819 */ /* 0x000fe4000000121b */
[----:B------:R-:W-:Y:S02]  /*d2d0*/  LOP3.LUT R80, R80, 0xffff0000, RZ, 0xc0, !PT ;  /* 0xffff000050507812 */ /* 0x000fe400078ec0ff */
[----:B------:R-:W-:-:S02]  /*d2e0*/  LOP3.LUT R75, R75, 0xffff0000, RZ, 0xc0, !PT ;  /* 0xffff00004b4b7812 */ /* 0x000fc400078ec0ff */
[----:B------:R-:W-:Y:S02]  /*d2f0*/  PRMT R84, R54, 0x5432, R84 ;  /* 0x0000543236547816 */ /* 0x000fe40000000054 */
[----:B------:R-:W-:Y:S02]  /*d300*/  PRMT R78, R55, 0x5432, R78 ;  /* 0x00005432374e7816 */ /* 0x000fe4000000004e */
[----:B------:R-:W-:Y:S01]  /*d310*/  LOP3.LUT R82, R82, 0xffff0000, RZ, 0xc0, !PT ;  /* 0xffff000052527812 */ /* 0x000fe200078ec0ff */
        /* <DEDUP_REMOVED lines=17> */
[----:B------:R-:W-:Y:S02]  /*d430*/  IMAD.U32 R27, R15, 0x10000, RZ ;  /* 0x000100000f1b7824 */ /* 0x000fe400078e00ff */
[----:B------:R-:W-:Y:S01]  /*d440*/  FFMA.FTZ R89, R4, R81, R89 ;  /* 0x0000005104597223 */ /* 0x000fe20000010059 */
[----:B------:R-:W-:Y:S02]  /*d450*/  IMAD.U32 R76, R85, 0x10000, RZ ;  /* 0x00010000554c7824 */ /* 0x000fe400078e00ff */
[-C--:B------:R-:W-:Y:S01]  /*d460*/  FMUL.FTZ R25, R25, R11.reuse ;  /* 0x0000000b19197220 */ /* 0x080fe20000410000 */
[----:B------:R-:W-:Y:S02]  /*d470*/  IMAD.U32 R4, R79, 0x10000, RZ ;  /* 0x000100004f047824 */ /* 0x000fe400078e00ff */
[C---:B------:R-:W-:Y:S01]  /*d480*/  FFMA.FTZ R91, R6.reuse, R11, -R91 ;  /* 0x0000000b065b7223 */ /* 0x040fe2000001085b */
[C---:B------:R-:W-:Y:S01]  /*d490*/  FMUL.FTZ R11, R27.reuse, R76 ;  /* 0x0000004c1b0b7220 */ /* 0x040fe20000410000 */
[----:B------:R-:W-:Y:S01]  /*d4a0*/  FFMA.FTZ R25, R6, R83, R25 ;  /* 0x0000005306197223 */ /* 0x000fe20000010019 */
[----:B------:R-:W-:Y:S01]  /*d4b0*/  FMUL.FTZ R81, R27, R4 ;  /* 0x000000041b517220 */ /* 0x000fe20000410000 */
[----:B------:R-:W-:-:S02]  /*d4c0*/  IMAD.U32 R26, R14, 0x10000, RZ ;  /* 0x000100000e1a7824 */ /* 0x000fc400078e00ff */
[----:B------:R-:W-:Y:S01]  /*d4d0*/  FFMA.FTZ R27, R24, R4, -R11 ;  /* 0x00000004181b7223 */ /* 0x000fe2000001080b */
[----:B------:R-:W-:Y:S01]  /*d4e0*/  FMUL.FTZ R4, R12, R80 ;  /* 0x000000500c047220 */ /* 0x000fe20000410000 */
[----:B------:R-:W-:Y:S01]  /*d4f0*/  FFMA.FTZ R81, R24, R76, R81 ;  /* 0x0000004c18517223 */ /* 0x000fe20000010051 */
[-C--:B------:R-:W-:Y:S01]  /*d500*/  FMUL.FTZ R24, R12, R75.reuse ;  /* 0x0000004b0c187220 */ /* 0x080fe20000410000 */
[----:B------:R-:W-:Y:S01]  /*d510*/  LOP3.LUT R77, R77, 0xffff0000, RZ, 0xc0, !PT ;  /* 0xffff00004d4d7812 */ /* 0x000fe200078ec0ff */
[----:B------:R-:W-:Y:S02]  /*d520*/  IMAD.U32 R6, R84, 0x10000, RZ ;  /* 0x0001000054067824 */ /* 0x000fe400078e00ff */
[C---:B------:R-:W-:Y:S01]  /*d530*/  FFMA.FTZ R12, R5.reuse, R75, -R4 ;  /* 0x0000004b050c7223 */ /* 0x040fe20000010804 */
[----:B------:R-:W-:Y:S02]  /*d540*/  IMAD.U32 R4, R78, 0x10000, RZ ;  /* 0x000100004e047824 */ /* 0x000fe400078e00ff */
[----:B------:R-:W-:Y:S01]  /*d550*/  FFMA.FTZ R24, R5, R80, R24 ;  /* 0x0000005005187223 */ /* 0x000fe20000010018 */
[----:B------:R-:W-:Y:S01]  /*d560*/  LOP3.LUT R14, R14, 0xffff0000, RZ, 0xc0, !PT ;  /* 0xffff00000e0e7812 */ /* 0x000fe200078ec0ff */
[C---:B------:R-:W-:Y:S01]  /*d570*/  FMUL.FTZ R11, R13.reuse, R82 ;  /* 0x000000520d0b7220 */ /* 0x040fe20000410000 */
[----:B------:R-:W-:Y:S01]  /*d580*/  FMUL.FTZ R80, R26, R6 ;  /* 0x000000061a507220 */ /* 0x000fe20000410000 */
[----:B------:R-:W-:Y:S01]  /*d590*/  LOP3.LUT R84, R84, 0xffff0000, RZ, 0xc0, !PT ;  /* 0xffff000054547812 */ /* 0x000fe200078ec0ff */
[----:B------:R-:W-:Y:S01]  /*d5a0*/  FMUL.FTZ R13, R13, R77 ;  /* 0x0000004d0d0d7220 */ /* 0x000fe20000410000 */
[----:B------:R-:W-:Y:S01]  /*d5b0*/  LOP3.LUT R15, R15, 0xffff0000, RZ, 0xc0, !PT ;  /* 0xffff00000f0f7812 */ /* 0x000fe200078ec0ff */
[-C--:B------:R-:W-:Y:S01]  /*d5c0*/  FMUL.FTZ R26, R26, R4.reuse ;  /* 0x000000041a1a7220 */ /* 0x080fe20000410000 */
[----:B------:R-:W-:Y:S01]  /*d5d0*/  LOP3.LUT R78, R78, 0xffff0000, RZ, 0xc0, !PT ;  /* 0xffff00004e4e7812 */ /* 0x000fe200078ec0ff */
[----:B------:R-:W-:Y:S01]  /*d5e0*/  FFMA.FTZ R80, R7, R4, -R80 ;  /* 0x0000000407507223 */ /* 0x000fe20000010850 */
[----:B------:R-:W-:Y:S01]  /*d5f0*/  LOP3.LUT R85, R85, 0xffff0000, RZ, 0xc0, !PT ;  /* 0xffff000055557812 */ /* 0x000fe200078ec0ff */
[----:B------:R-:W-:Y:S01]  /*d600*/  FFMA.FTZ R82, R8, R82, R13 ;  /* 0x0000005208527223 */ /* 0x000fe2000001000d */
[----:B------:R-:W-:Y:S01]  /*d610*/  LOP3.LUT R79, R79, 0xffff0000, RZ, 0xc0, !PT ;  /* 0xffff00004f4f7812 */ /* 0x000fe200078ec0ff */
[C---:B------:R-:W-:Y:S01]  /*d620*/  FMUL.FTZ R4, R14.reuse, R84 ;  /* 0x000000540e047220 */ /* 0x040fe20000410000 */
[----:B------:R-:W-:Y:S01]  /*d630*/  FFMA.FTZ R26, R7, R6, R26 ;  /* 0x00000006071a7223 */ /* 0x000fe2000001001a */
[-C--:B------:R-:W-:Y:S01]  /*d640*/  FMUL.FTZ R5, R14, R78.reuse ;  /* 0x0000004e0e057220 */ /* 0x080fe20000410000 */
[C---:B------:R-:W-:Y:S01]  /*d650*/  FMUL.FTZ R13, R15.reuse, R85 ;  /* 0x000000550f0d7220 */ /* 0x040fe20000410000 */
[----:B------:R-:W-:Y:S01]  /*d660*/  FMUL.FTZ R6, R15, R79 ;  /* 0x0000004f0f067220 */ /* 0x000fe20000410000 */
[----:B------:R-:W-:Y:S01]  /*d670*/  FFMA.FTZ R76, R8, R77, -R11 ;  /* 0x0000004d084c7223 */ /* 0x000fe2000001080b */
        /* <DEDUP_REMOVED lines=8> */
[----:B------:R-:W-:Y:S02]  /*d700*/  F2FP.BF16.F32.PACK_AB R7, R14, R27 ;  /* 0x0000001b0e07723e */ /* 0x000fe400000010ff */
[----:B------:R-:W-:Y:S02]  /*d710*/  F2FP.BF16.F32.PACK_AB R8, R24, R89 ;  /* 0x000000591808723e */ /* 0x000fe400000010ff */
[----:B------:R-:W-:Y:S01]  /*d720*/  F2FP.BF16.F32.PACK_AB R9, R82, R25 ;  /* 0x000000195209723e */ /* 0x000fe200000010ff */
[----:B------:R1:W-:Y:S01]  /*d730*/  STS.128 [R213], R4 ;  /* 0x00000004d5007388 */ /* 0x0003e20000000c00 */
[----:B------:R-:W-:-:S05]  /*d740*/  F2FP.BF16.F32.PACK_AB R11, R78, R81 ;  /* 0x000000514e0b723e */ /* 0x000fca00000010ff */
[----:B------:R1:W-:Y:S02]  /*d750*/  STS.128 [R74+0x10400], R8 ;  /* 0x010400084a007388 */ /* 0x0003e40000000c00 */
.L_x_1499:
[----:B------:R-:W-:Y:S05]  /*d760*/  BSYNC B1 ;  /* 0x0000000000017941 */ /* 0x000fea0003800000 */
.L_x_1498:
[----:B------:R-:W-:Y:S04]  /*d770*/  BSSY B1, `(.L_x_1500) ;  /* 0x0000068000017945 */ /* 0x000fe80003800000 */
[----:B------:R-:W-:Y:S05]  /*d780*/  @P2 BRA `(.L_x_1501) ;  /* 0x0000000400982947 */ /* 0x000fea0003800000 */
[----:B-1----:R-:W-:Y:S02]  /*d790*/  LEA.HI R4, R21, R219, RZ, 0x1d ;  /* 0x000000db15047211 */ /* 0x002fe400078fe8ff */
[----:B------:R-:W-:Y:S02]  /*d7a0*/  SHF.R.U64 R26, R28, 0x10, R29 ;  /* 0x000000101c1a7819 */ /* 0x000fe4000000121d */
[----:B------:R-:W-:Y:S01]  /*d7b0*/  SHF.R.S32.HI R7, RZ, 0x1f, R4 ;  /* 0x0000001fff077819 */ /* 0x000fe20000011404 */
[----:B------:R-:W-:Y:S01]  /*d7c0*/  IMAD.SHL.U32 R5, R4, 0x8, RZ ;  /* 0x0000000804057824 */ /* 0x000fe200078e00ff */
[----:B------:R-:W-:Y:S02]  /*d7d0*/  SHF.R.U64 R24, R32, 0x10, R33 ;  /* 0x0000001020187819 */ /* 0x000fe40000001221 */
[----:B------:R-:W-:Y:S02]  /*d7e0*/  LEA.HI R7, R7, R4, RZ, 0x3 ;  /* 0x0000000407077211 */ /* 0x000fe400078f18ff */
[----:B------:R-:W-:-:S02]  /*d7f0*/  LOP3.LUT R4, R202, 0x38, R5, 0xf8, !PT ;  /* 0x00000038ca047812 */ /* 0x000fc400078ef805 */
[----:B------:R-:W-:Y:S01]  /*d800*/  SHF.R.U32.HI R33, RZ, 0x10, R33 ;  /* 0x00000010ff217819 */ /* 0x000fe20000011621 */
[----:B------:R-:W-:Y:S01]  /*d810*/  IMAD.SHL.U32 R7, R7, 0x400, RZ ;  /* 0x0000040007077824 */ /* 0x000fe200078e00ff */
[----:B------:R-:W-:Y:S02]  /*d820*/  LOP3.LUT R5, R4, R209, RZ, 0x3c, !PT ;  /* 0x000000d104057212 */ /* 0x000fe400078e3cff */
[--C-:B------:R-:W-:Y:S02]  /*d830*/  SHF.R.U64 R13, R30, 0x10, R31.reuse ;  /* 0x000000101e0d7819 */ /* 0x100fe4000000121f */
[----:B------:R-:W-:Y:S02]  /*d840*/  LOP3.LUT R7, R7, 0x7fffe000, RZ, 0xc0, !PT ;  /* 0x7fffe00007077812 */ /* 0x000fe400078ec0ff */
[----:B------:R-:W-:Y:S02]  /*d850*/  SHF.R.U32.HI R30, RZ, 0x10, R31 ;  /* 0x00000010ff1e7819 */ /* 0x000fe4000001161f */
[----:B0-----:R-:W-:-:S02]  /*d860*/  IADD3 R9, R5, R7, R210 ;  /* 0x0000000705097210 */ /* 0x001fc40007ffe0d2 */
[----:B------:R-:W0:Y:S01]  /*d870*/  LDS.128 R4, [R226] ;  /* 0x00000000e2047984 */ /* 0x000e220000000c00 */
[----:B------:R-:W-:Y:S02]  /*d880*/  PRMT R73, R73, 0x5410, R26 ;  /* 0x0000541049497816 */ /* 0x000fe4000000001a */
[----:B------:R-:W-:Y:S01]  /*d890*/  IMAD R12, R9, 0x2, R2 ;  /* 0x00000002090c7824 */ /* 0x000fe200078e0202 */
[----:B------:R-:W-:Y:S02]  /*d8a0*/  PRMT R69, R69, 0x5410, R24 ;  /* 0x0000541045457816 */ /* 0x000fe40000000018 */
[----:B------:R-:W-:Y:S02]  /*d8b0*/  SHF.R.U32.HI R29, RZ, 0x10, R29 ;  /* 0x00000010ff1d7819 */ /* 0x000fe4000001161d */
[----:B------:R-:W1:Y:S01]  /*d8c0*/  LDS.128 R8, [R12+0x10400] ;  /* 0x010400000c087984 */ /* 0x000e620000000c00 */
[----:B------:R-:W-:Y:S01]  /*d8d0*/  SHF.R.U64 R14, R34, 0x10, R35 ;  /* 0x00000010220e7819 */ /* 0x000fe20000001223 */
[----:B------:R-:W-:Y:S01]  /*d8e0*/  IMAD.U32 R32, R69, 0x10000, RZ ;  /* 0x0001000045207824 */ /* 0x000fe200078e00ff */
[----:B------:R-:W-:-:S02]  /*d8f0*/  PRMT R68, R68, 0x5410, R33 ;  /* 0x0000541044447816 */ /* 0x000fc40000000021 */
[----:B------:R-:W-:Y:S02]  /*d900*/  SHF.R.U32.HI R35, RZ, 0x10, R35 ;  /* 0x00000010ff237819 */ /* 0x000fe40000011623 */
[----:B------:R-:W-:Y:S01]  /*d910*/  PRMT R71, R71, 0x5410, R30 ;  /* 0x0000541047477816 */ /* 0x000fe2000000001e */
[----:B------:R-:W-:Y:S01]  /*d920*/  IMAD.U32 R30, R73, 0x10000, RZ ;  /* 0x00010000491e7824 */ /* 0x000fe200078e00ff */
[----:B------:R-:W-:Y:S01]  /*d930*/  PRMT R72, R72, 0x5410, R29 ;  /* 0x0000541048487816 */ /* 0x000fe2000000001d */
[----:B------:R-:W-:Y:S01]  /*d940*/  IMAD.U32 R29, R68, 0x10000, RZ ;  /* 0x00010000441d7824 */ /* 0x000fe200078e00ff */
[----:B------:R-:W-:Y:S02]  /*d950*/  PRMT R66, R66, 0x5410, R35 ;  /* 0x0000541042427816 */ /* 0x000fe40000000023 */
[----:B------:R-:W-:Y:S02]  /*d960*/  PRMT R70, R70, 0x5410, R13 ;  /* 0x0000541046467816 */ /* 0x000fe4000000000d */
[----:B------:R-:W-:Y:S01]  /*d970*/  PRMT R67, R67, 0x5410, R14 ;  /* 0x0000541043437816 */ /* 0x000fe2000000000e */
[----:B------:R-:W-:Y:S01]  /*d980*/  IMAD.U32 R31, R66, 0x10000, RZ ;  /* 0x00010000421f7824 */ /* 0x000fe200078e00ff */
[----:B------:R-:W-:-:S02]  /*d990*/  LOP3.LUT R69, R69, 0xffff0000, RZ, 0xc0, !PT ;  /* 0xffff000045457812 */ /* 0x000fc400078ec0ff */
[----:B------:R-:W-:Y:S02]  /*d9a0*/  LOP3.LUT R73, R73, 0xffff0000, RZ, 0xc0, !PT ;  /* 0xffff000049497812 */ /* 0x000fe400078ec0ff */
        /* <DEDUP_REMOVED lines=17> */
[C---:B------:R-:W-:Y:S01]  /*dac0*/  FMUL.FTZ R33, R26.reuse, R29 ;  /* 0x0000001d1a217220 */ /* 0x040fe20000410000 */
[----:B------:R-:W-:Y:S02]  /*dad0*/  IMAD.U32 R28, R11, 0x10000, RZ ;  /* 0x000100000b1c7824 */ /* 0x000fe400078e00ff */
[C---:B------:R-:W-:Y:S01]  /*dae0*/  FFMA.FTZ R34, R13.reuse, R30, -R34 ;  /* 0x0000001e0d227223 */ /* 0x040fe20000010822 */
[----:B------:R-:W-:Y:S01]  /*daf0*/  FFMA.FTZ R74, R13, R32, R74 ;  /* 0x000000200d4a7223 */ /* 0x000fe2000001004a */
[-C--:B------:R-:W-:Y:S01]  /*db00*/  FMUL.FTZ R35, R26, R25.reuse ;  /* 0x000000191a237220 */ /* 0x080fe20000410000 */
[----:B------:R-:W-:Y:S01]  /*db10*/  FFMA.FTZ R33, R14, R25, -R33 ;  /* 0x000000190e217223 */ /* 0x000fe20000010821 */
[----:B------:R-:W-:Y:S02]  /*db20*/  IMAD.U32 R13, R71, 0x10000, RZ ;  /* 0x00010000470d7824 */ /* 0x000fe400078e00ff */
[----:B------:R-:W-:Y:S01]  /*db30*/  FMUL.FTZ R25, R28, R31 ;  /* 0x0000001f1c197220 */ /* 0x000fe20000410000 */
[----:B------:R-:W-:Y:S01]  /*db40*/  FFMA.FTZ R35, R14, R29, R35 ;  /* 0x0000001d0e237223 */ /* 0x000fe20000010023 */
[----:B------:R-:W-:Y:S01]  /*db50*/  LOP3.LUT R72, R72, 0xffff0000, RZ, 0xc0, !PT ;  /* 0xffff000048487812 */ /* 0x000fe200078ec0ff */
[-C--:B------:R-:W-:Y:S01]  /*db60*/  FMUL.FTZ R28, R28, R13.reuse ;  /* 0x0000000d1c1c7220 */ /* 0x080fe20000410000 */
[----:B------:R-:W-:Y:S01]  /*db70*/  FFMA.FTZ R29, R24, R13, -R25 ;  /* 0x0000000d181d7223 */ /* 0x000fe20000010819 */
[C---:B------:R-:W-:Y:S01]  /*db80*/  FMUL.FTZ R13, R8.reuse, R69 ;  /* 0x00000045080d7220 */ /* 0x040fe20000410000 */
[----:B------:R-:W-:Y:S01]  /*db90*/  FMUL.FTZ R25, R8, R73 ;  /* 0x0000004908197220 */ /* 0x000fe20000410000 */
[----:B------:R-:W-:-:S02]  /*dba0*/  IMAD.U32 R27, R10, 0x10000, RZ ;  /* 0x000100000a1b7824 */ /* 0x000fc400078e00ff */
[----:B------:R-:W-:Y:S01]  /*dbb0*/  FFMA.FTZ R31, R24, R31, R28 ;  /* 0x0000001f181f7223 */ /* 0x000fe2000001001c */
[----:B------:R-:W-:Y:S02]  /*dbc0*/  IMAD.U32 R14, R67, 0x10000, RZ ;  /* 0x00010000430e7824 */ /* 0x000fe400078e00ff */
[C---:B------:R-:W-:Y:S01]  /*dbd0*/  FFMA.FTZ R13, R4.reuse, R73, -R13 ;  /* 0x00000049040d7223 */ /* 0x040fe2000001080d */
[C---:B------:R-:W-:Y:S01]  /*dbe0*/  FMUL.FTZ R24, R9.reuse, R68 ;  /* 0x0000004409187220 */ /* 0x040fe20000410000 */
[----:B------:R-:W-:Y:S01]  /*dbf0*/  FFMA.FTZ R25, R4, R69, R25 ;  /* 0x0000004504197223 */ /* 0x000fe20000010019 */
[----:B------:R-:W-:Y:S02]  /*dc00*/  IMAD.U32 R8, R70, 0x10000, RZ ;  /* 0x0001000046087824 */ /* 0x000fe400078e00ff */
[----:B------:R-:W-:Y:S01]  /*dc10*/  FMUL.FTZ R9, R9, R72 ;  /* 0x0000004809097220 */ /* 0x000fe20000410000 */
[----:B------:R-:W-:Y:S01]  /*dc20*/  FMUL.FTZ R4, R27, R14 ;  /* 0x0000000e1b047220 */ /* 0x000fe20000410000 */
[----:B------:R-:W-:Y:S01]  /*dc30*/  LOP3.LUT R10, R10, 0xffff0000, RZ, 0xc0, !PT ;  /* 0xffff00000a0a7812 */ /* 0x000fe200078ec0ff */
[----:B------:R-:W-:Y:S01]  /*dc40*/  FFMA.FTZ R24, R5, R72, -R24 ;  /* 0x0000004805187223 */ /* 0x000fe20000010818 */
[----:B------:R-:W-:Y:S01]  /*dc50*/  LOP3.LUT R11, R11, 0xffff0000, RZ, 0xc0, !PT ;  /* 0xffff00000b0b7812 */ /* 0x000fe200078ec0ff */
[----:B------:R-:W-:Y:S01]  /*dc60*/  FFMA.FTZ R68, R5, R68, R9 ;  /* 0x0000004405447223 */ /* 0x000fe20000010009 */
[-C--:B------:R-:W-:Y:S01]  /*dc70*/  FFMA.FTZ R26, R15, R8.reuse, -R4 ;  /* 0x000000080f1a7223 */ /* 0x080fe20000010804 */
[----:B------:R-:W-:Y:S01]  /*dc80*/  LOP3.LUT R67, R67, 0xffff0000, RZ, 0xc0, !PT ;  /* 0xffff000043437812 */ /* 0x000fe200078ec0ff */
[----:B------:R-:W-:Y:S01]  /*dc90*/  FMUL.FTZ R28, R27, R8 ;  /* 0x000000081b1c7220 */ /* 0x000fe20000410000 */
[----:B------:R-:W-:Y:S01]  /*dca0*/  LOP3.LUT R5, R70, 0xffff0000, RZ, 0xc0, !PT ;  /* 0xffff000046057812 */ /* 0x000fe200078ec0ff */
[----:B------:R-:W-:Y:S01]  /*dcb0*/  FMUL.FTZ R8, R11, R66 ;  /* 0x000000420b087220 */ /* 0x000fe20000410000 */
[----:B------:R-:W-:Y:S01]  /*dcc0*/  LOP3.LUT R4, R71, 0xffff0000, RZ, 0xc0, !PT ;  /* 0xffff000047047812 */ /* 0x000fe200078ec0ff */
[----:B------:R-:W-:Y:S01]  /*dcd0*/  FFMA.FTZ R28, R15, R14, R28 ;  /* 0x0000000e0f1c7223 */ /* 0x000fe2000001001c */
[C---:B------:R-:W-:Y:S01]  /*dce0*/  FMUL.FTZ R9, R10.reuse, R67 ;  /* 0x000000430a097220 */ /* 0x040fe20000410000 */
[----:B------:R-:W-:-:S02]  /*dcf0*/  FMUL.FTZ R10, R10, R5 ;  /* 0x000000050a0a7220 */ /* 0x000fc40000410000 */
[-C--:B------:R-:W-:Y:S01]  /*dd00*/  FMUL.FTZ R15, R11, R4.reuse ;  /* 0x000000040b0f7220 */ /* 0x080fe20000410000 */
[C---:B------:R-:W-:Y:S01]  /*dd10*/  FFMA.FTZ R11, R6.reuse, R5, -R9 ;  /* 0x00000005060b7223 */ /* 0x040fe20000010809 */
[C---:B------:R-:W-:Y:S01]  /*dd20*/  FFMA.FTZ R14, R7.reuse, R4, -R8 ;  /* 0x00000004070e7223 */ /* 0x040fe20000010808 */
[----:B------:R-:W-:Y:S01]  /*dd30*/  FFMA.FTZ R67, R6, R67, R10 ;  /* 0x0000004306437223 */ /* 0x000fe2000001000a */
[----:B------:R-:W-:Y:S01]  /*dd40*/  FFMA.FTZ R66, R7, R66, R15 ;  /* 0x0000004207427223 */ /* 0x000fe2000001000f */
[----:B------:R-:W-:Y:S02]  /*dd50*/  F2FP.BF16.F32.PACK_AB R4, R13, R34 ;  /* 0x000000220d04723e */ /* 0x000fe400000010ff */
[----:B------:R-:W-:Y:S02]  /*dd60*/  F2FP.BF16.F32.PACK_AB R5, R24, R33 ;  /* 0x000000211805723e */ /* 0x000fe400000010ff */
[----:B------:R-:W-:Y:S02]  /*dd70*/  F2FP.BF16.F32.PACK_AB R6, R11, R26 ;  /* 0x0000001a0b06723e */ /* 0x000fe400000010ff */
[----:B------:R-:W-:-:S02]  /*dd80*/  F2FP.BF16.F32.PACK_AB R7, R14, R29 ;  /* 0x0000001d0e07723e */ /* 0x000fc400000010ff */
[----:B------:R-:W-:Y:S02]  /*dd90*/  F2FP.BF16.F32.PACK_AB R8, R25, R74 ;  /* 0x0000004a1908723e */ /* 0x000fe400000010ff */
[----:B------:R-:W-:Y:S01]  /*dda0*/  F2FP.BF16.F32.PACK_AB R9, R68, R35 ;  /* 0x000000234409723e */ /* 0x000fe200000010ff */
[----:B------:R2:W-:Y:S01]  /*ddb0*/  STS.128 [R226], R4 ;  /* 0x00000004e2007388 */ /* 0x0005e20000000c00 */
[----:B------:R-:W-:Y:S02]  /*ddc0*/  F2FP.BF16.F32.PACK_AB R10, R67, R28 ;  /* 0x0000001c430a723e */ /* 0x000fe400000010ff */
[----:B------:R-:W-:-:S05]  /*ddd0*/  F2FP.BF16.F32.PACK_AB R11, R66, R31 ;  /* 0x0000001f420b723e */ /* 0x000fca00000010ff */
[----:B------:R2:W-:Y:S02]  /*dde0*/  STS.128 [R12+0x10400], R8 ;  /* 0x010400080c007388 */ /* 0x0005e40000000c00 */
.L_x_1501:
[----:B------:R-:W-:Y:S05]  /*ddf0*/  BSYNC B1 ;  /* 0x0000000000017941 */ /* 0x000fea0003800000 */
.L_x_1500:
[----:B------:R-:W-:Y:S04]  /*de00*/  BSSY B1, `(.L_x_1502) ;  /* 0x0000068000017945 */ /* 0x000fe80003800000 */
[----:B------:R-:W-:Y:S05]  /*de10*/  @P3 BRA `(.L_x_1503) ;  /* 0x0000000400983947 */ /* 0x000fea0003800000 */
[----:B-12---:R-:W-:Y:S02]  /*de20*/  LEA.HI R4, R21, R219, RZ, 0x1d ;  /* 0x000000db15047211 */ /* 0x006fe400078fe8ff */
[----:B------:R-:W-:Y:S02]  /*de30*/  SHF.R.U64 R27, R36, 0x10, R37 ;  /* 0x00000010241b7819 */ /* 0x000fe40000001225 */
[----:B------:R-:W-:Y:S01]  /*de40*/  SHF.R.S32.HI R5, RZ, 0x1f, R4 ;  /* 0x0000001fff057819 */ /* 0x000fe20000011404 */
[----:B------:R-:W-:Y:S01]  /*de50*/  IMAD.SHL.U32 R6, R4, 0x8, RZ ;  /* 0x0000000804067824 */ /* 0x000fe200078e00ff */
[----:B------:R-:W-:Y:S02]  /*de60*/  SHF.R.U64 R15, R40, 0x10, R41 ;  /* 0x00000010280f7819 */ /* 0x000fe40000001229 */
[----:B------:R-:W-:Y:S02]  /*de70*/  LEA.HI R5, R5, R4, RZ, 0x3 ;  /* 0x0000000405057211 */ /* 0x000fe400078f18ff */
[----:B------:R-:W-:-:S02]  /*de80*/  LOP3.LUT R4, R201, 0x38, R6, 0xf8, !PT ;  /* 0x00000038c9047812 */ /* 0x000fc400078ef806 */
[----:B------:R-:W-:Y:S01]  /*de90*/  SHF.R.U64 R25, R38, 0x10, R39 ;  /* 0x0000001026197819 */ /* 0x000fe20000001227 */
[----:B------:R-:W-:Y:S01]  /*dea0*/  IMAD.SHL.U32 R6, R5, 0x400, RZ ;  /* 0x0000040005067824 */ /* 0x000fe200078e00ff */
[----:B------:R-:W-:Y:S02]  /*deb0*/  LOP3.LUT R5, R4, R207, RZ, 0x3c, !PT ;  /* 0x000000cf04057212 */ /* 0x000fe400078e3cff */
[----:B------:R-:W-:Y:S02]  /*dec0*/  PRMT R58, R58, 0x5410, R27 ;  /* 0x000054103a3a7816 */ /* 0x000fe4000000001b */
[----:B------:R-:W-:Y:S02]  /*ded0*/  LOP3.LUT R6, R6, 0x7fffe000, RZ, 0xc0, !PT ;  /* 0x7fffe00006067812 */ /* 0x000fe400078ec0ff */
[----:B------:R-:W-:Y:S01]  /*dee0*/  PRMT R62, R62, 0x5410, R15 ;  /* 0x000054103e3e7816 */ /* 0x000fe2000000000f */
[----:B------:R-:W-:Y:S01]  /*def0*/  IMAD.U32 R30, R58, 0x10000, RZ ;  /* 0x000100003a1e7824 */ /* 0x000fe200078e00ff */
[----:B0-----:R-:W-:-:S02]  /*df00*/  IADD3 R9, R5, R6, R208 ;  /* 0x0000000605097210 */ /* 0x001fc40007ffe0d0 */
[----:B------:R-:W0:Y:S01]  /*df10*/  LDS.128 R4, [R225] ;  /* 0x00000000e1047984 */ /* 0x000e220000000c00 */
[----:B------:R-:W-:Y:S01]  /*df20*/  SHF.R.U64 R13, R42, 0x10, R43 ;  /* 0x000000102a0d7819 */ /* 0x000fe2000000122b */
[----:B------:R-:W-:Y:S01]  /*df30*/  IMAD.U32 R32, R62, 0x10000, RZ ;  /* 0x000100003e207824 */ /* 0x000fe200078e00ff */
[----:B------:R-:W-:Y:S01]  /*df40*/  SHF.R.U32.HI R40, RZ, 0x10, R41 ;  /* 0x00000010ff287819 */ /* 0x000fe20000011629 */
[----:B------:R-:W-:Y:S01]  /*df50*/  IMAD R12, R9, 0x2, R2 ;  /* 0x00000002090c7824 */ /* 0x000fe200078e0202 */
[----:B------:R-:W-:Y:S02]  /*df60*/  SHF.R.U32.HI R42, RZ, 0x10, R43 ;  /* 0x00000010ff2a7819 */ /* 0x000fe4000001162b */
[----:B------:R-:W-:Y:S02]  /*df70*/  SHF.R.U32.HI R36, RZ, 0x10, R37 ;  /* 0x00000010ff247819 */ /* 0x000fe40000011625 */
[----:B------:R-:W1:Y:S01]  /*df80*/  LDS.128 R8, [R12+0x10400] ;  /* 0x010400000c087984 */ /* 0x000e620000000c00 */
[----:B------:R-:W-:-:S02]  /*df90*/  PRMT R60, R60, 0x5410, R25 ;  /* 0x000054103c3c7816 */ /* 0x000fc40000000019 */
[----:B------:R-:W-:Y:S02]  /*dfa0*/  SHF.R.U32.HI R38, RZ, 0x10, R39 ;  /* 0x00000010ff267819 */ /* 0x000fe40000011627 */
[----:B------:R-:W-:Y:S02]  /*dfb0*/  PRMT R63, R63, 0x5410, R40 ;  /* 0x000054103f3f7816 */ /* 0x000fe40000000028 */
[----:B------:R-:W-:Y:S02]  /*dfc0*/  PRMT R65, R65, 0x5410, R42 ;  /* 0x0000541041417816 */ /* 0x000fe4000000002a */
[----:B------:R-:W-:Y:S01]  /*dfd0*/  PRMT R59, R59, 0x5410, R36 ;  /* 0x000054103b3b7816 */ /* 0x000fe20000000024 */
[----:B------:R-:W-:Y:S01]  /*dfe0*/  IMAD.U32 R29, R63, 0x10000, RZ ;  /* 0x000100003f1d7824 */ /* 0x000fe200078e00ff */
[----:B------:R-:W-:Y:S01]  /*dff0*/  PRMT R64, R64, 0x5410, R13 ;  /* 0x0000541040407816 */ /* 0x000fe2000000000d */
[----:B------:R-:W-:Y:S01]  /*e000*/  IMAD.U32 R31, R65, 0x10000, RZ ;  /* 0x00010000411f7824 */ /* 0x000fe200078e00ff */
[----:B------:R-:W-:Y:S01]  /*e010*/  PRMT R61, R61, 0x5410, R38 ;  /* 0x000054103d3d7816 */ /* 0x000fe20000000026 */
        /* <DEDUP_REMOVED lines=18> */
[----:B------:R-:W-:Y:S02]  /*e140*/  IMAD.U32 R13, R61, 0x10000, RZ ;  /* 0x000100003d0d7824 */ /* 0x000fe400078e00ff */
[C---:B------:R-:W-:Y:S01]  /*e150*/  FMUL.FTZ R37, R28.reuse, R31 ;  /* 0x0000001f1c257220 */ /* 0x040fe20000410000 */
[----:B------:R-:W-:Y:S01]  /*e160*/  IMAD.U32 R25, R59, 0x10000, RZ ;  /* 0x000100003b197824 */ /* 0x000fe200078e00ff */
[----:B------:R-:W-:Y:S01]  /*e170*/  LOP3.LUT R11, R11, 0xffff0000, RZ, 0xc0, !PT ;  /* 0xffff00000b0b7812 */ /* 0x000fe200078ec0ff */
[-C--:B------:R-:W-:Y:S01]  /*e180*/  FMUL.FTZ R28, R28, R13.reuse ;  /* 0x0000000d1c1c7220 */ /* 0x080fe20000410000 */
[----:B------:R-:W-:Y:S01]  /*e190*/  FFMA.FTZ R37, R24, R13, -R37 ;  /* 0x0000000d18257223 */ /* 0x000fe20000010825 */
[-C--:B------:R-:W-:Y:S01]  /*e1a0*/  FMUL.FTZ R35, R26, R25.reuse ;  /* 0x000000191a237220 */ /* 0x080fe20000410000 */
[----:B------:R-:W-:Y:S01]  /*e1b0*/  FFMA.FTZ R33, R14, R25, -R33 ;  /* 0x000000190e217223 */ /* 0x000fe20000010821 */
[----:B------:R-:W-:Y:S01]  /*e1c0*/  LOP3.LUT R25, R62, 0xffff0000, RZ, 0xc0, !PT ;  /* 0xffff00003e197812 */ /* 0x000fe200078ec0ff */
[----:B------:R-:W-:Y:S01]  /*e1d0*/  FFMA.FTZ R30, R24, R31, R28 ;  /* 0x0000001f181e7223 */ /* 0x000fe2000001001c */
[----:B------:R-:W-:Y:S01]  /*e1e0*/  LOP3.LUT R13, R58, 0xffff0000, RZ, 0xc0, !PT ;  /* 0xffff00003a0d7812 */ /* 0x000fe200078ec0ff */
[----:B------:R-:W-:Y:S01]  /*e1f0*/  FFMA.FTZ R35, R14, R29, R35 ;  /* 0x0000001d0e237223 */ /* 0x000fe20000010023 */
[----:B------:R-:W-:Y:S01]  /*e200*/  LOP3.LUT R24, R63, 0xffff0000, RZ, 0xc0, !PT ;  /* 0xffff00003f187812 */ /* 0x000fe200078ec0ff */
[C---:B------:R-:W-:Y:S01]  /*e210*/  FMUL.FTZ R29, R8.reuse, R25 ;  /* 0x00000019081d7220 */ /* 0x040fe20000410000 */
[----:B------:R-:W-:Y:S01]  /*e220*/  LOP3.LUT R14, R59, 0xffff0000, RZ, 0xc0, !PT ;  /* 0xffff00003b0e7812 */ /* 0x000fe200078ec0ff */
[----:B------:R-:W-:Y:S01]  /*e230*/  FMUL.FTZ R31, R8, R13 ;  /* 0x0000000d081f7220 */ /* 0x000fe20000410000 */
[----:B------:R-:W-:-:S02]  /*e240*/  IMAD.U32 R27, R10, 0x10000, RZ ;  /* 0x000100000a1b7824 */ /* 0x000fc400078e00ff */
[C---:B------:R-:W-:Y:S01]  /*e250*/  FMUL.FTZ R28, R9.reuse, R24 ;  /* 0x00000018091c7220 */ /* 0x040fe20000410000 */
[----:B------:R-:W-:Y:S02]  /*e260*/  IMAD.U32 R26, R64, 0x10000, RZ ;  /* 0x00010000401a7824 */ /* 0x000fe400078e00ff */
[C---:B------:R-:W-:Y:S01]  /*e270*/  FFMA.FTZ R29, R4.reuse, R13, -R29 ;  /* 0x0000000d041d7223 */ /* 0x040fe2000001081d */
[----:B------:R-:W-:Y:S01]  /*e280*/  FMUL.FTZ R9, R9, R14 ;  /* 0x0000000e09097220 */ /* 0x000fe20000410000 */
[----:B------:R-:W-:Y:S01]  /*e290*/  FFMA.FTZ R31, R4, R25, R31 ;  /* 0x00000019041f7223 */ /* 0x000fe2000001001f */
[----:B------:R-:W-:Y:S02]  /*e2a0*/  IMAD.U32 R8, R60, 0x10000, RZ ;  /* 0x000100003c087824 */ /* 0x000fe400078e00ff */
[----:B------:R-:W-:Y:S01]  /*e2b0*/  FMUL.FTZ R4, R27, R26 ;  /* 0x0000001a1b047220 */ /* 0x000fe20000410000 */
[C---:B------:R-:W-:Y:S01]  /*e2c0*/  FFMA.FTZ R28, R5.reuse, R14, -R28 ;  /* 0x0000000e051c7223 */ /* 0x040fe2000001081c */
[----:B------:R-:W-:Y:S01]  /*e2d0*/  FFMA.FTZ R24, R5, R24, R9 ;  /* 0x0000001805187223 */ /* 0x000fe20000010009 */
[----:B------:R-:W-:Y:S01]  /*e2e0*/  LOP3.LUT R10, R10, 0xffff0000, RZ, 0xc0, !PT ;  /* 0xffff00000a0a7812 */ /* 0x000fe200078ec0ff */
[-C--:B------:R-:W-:Y:S01]  /*e2f0*/  FMUL.FTZ R14, R27, R8.reuse ;  /* 0x000000081b0e7220 */ /* 0x080fe20000410000 */
[----:B------:R-:W-:Y:S01]  /*e300*/  FFMA.FTZ R13, R15, R8, -R4 ;  /* 0x000000080f0d7223 */ /* 0x000fe20000010804 */
[----:B------:R-:W-:-:S02]  /*e310*/  LOP3.LUT R9, R64, 0xffff0000, RZ, 0xc0, !PT ;  /* 0xffff000040097812 */ /* 0x000fc400078ec0ff */
[----:B------:R-:W-:Y:S01]  /*e320*/  LOP3.LUT R5, R60, 0xffff0000, RZ, 0xc0, !PT ;  /* 0xffff00003c057812 */ /* 0x000fe200078ec0ff */
[----:B------:R-:W-:Y:S01]  /*e330*/  FFMA.FTZ R14, R15, R26, R14 ;  /* 0x0000001a0f0e7223 */ /* 0x000fe2000001000e */
[----:B------:R-:W-:Y:S01]  /*e340*/  LOP3.LUT R8, R65, 0xffff0000, RZ, 0xc0, !PT ;  /* 0xffff000041087812 */ /* 0x000fe200078ec0ff */
[C---:B------:R-:W-:Y:S01]  /*e350*/  FMUL.FTZ R15, R10.reuse, R9 ;  /* 0x000000090a0f7220 */ /* 0x040fe20000410000 */
[----:B------:R-:W-:Y:S01]  /*e360*/  LOP3.LUT R4, R61, 0xffff0000, RZ, 0xc0, !PT ;  /* 0xffff00003d047812 */ /* 0x000fe200078ec0ff */
[-C--:B------:R-:W-:Y:S02]  /*e370*/  FMUL.FTZ R26, R10, R5.reuse ;  /* 0x000000050a1a7220 */ /* 0x080fe40000410000 */
[C---:B------:R-:W-:Y:S01]  /*e380*/  FMUL.FTZ R32, R11.reuse, R8 ;  /* 0x000000080b207220 */ /* 0x040fe20000410000 */
[C---:B------:R-:W-:Y:S01]  /*e390*/  FFMA.FTZ R10, R6.reuse, R5, -R15 ;  /* 0x00000005060a7223 */ /* 0x040fe2000001080f */
[-C--:B------:R-:W-:Y:S01]  /*e3a0*/  FMUL.FTZ R25, R11, R4.reuse ;  /* 0x000000040b197220 */ /* 0x080fe20000410000 */
[----:B------:R-:W-:Y:S01]  /*e3b0*/  FFMA.FTZ R11, R6, R9, R26 ;  /* 0x00000009060b7223 */ /* 0x000fe2000001001a */
[----:B------:R-:W-:Y:S01]  /*e3c0*/  FFMA.FTZ R32, R7, R4, -R32 ;  /* 0x0000000407207223 */ /* 0x000fe20000010820 */
[----:B------:R-:W-:Y:S01]  /*e3d0*/  F2FP.BF16.F32.PACK_AB R4, R29, R34 ;  /* 0x000000221d04723e */ /* 0x000fe200000010ff */
        /* <DEDUP_REMOVED lines=10> */
.L_x_1503:
[----:B------:R-:W-:Y:S05]  /*e480*/  BSYNC B1 ;  /* 0x0000000000017941 */ /* 0x000fea0003800000 */
.L_x_1502:
[----:B--23--:R-:W-:Y:S02]  /*e490*/  PRMT R12, R12, 0x5410, R0 ;  /* 0x000054100c0c7816 */ /* 0x00cfe40000000000 */
[----:B------:R-:W-:Y:S01]  /*e4a0*/  PRMT R14, R14, 0x5410, R3 ;  /* 0x000054100e0e7816 */ /* 0x000fe20000000003 */
[----:B------:R-:W-:Y:S06]  /*e4b0*/  @P0 BRA `(.L_x_1477) ;  /* 0x0000000400980947 */ /* 0x000fec0003800000 */
[----:B------:R-:W-:Y:S01]  /*e4c0*/  LEA.HI R21, R21, R219, RZ, 0x1d ;  /* 0x000000db15157211 */ /* 0x000fe200078fe8ff */
[----:B-1----:R-:W1:Y:S01]  /*e4d0*/  LDS.128 R4, [R224] ;  /* 0x00000000e0047984 */ /* 0x002e620000000c00 */
        /* <DEDUP_REMOVED lines=13> */
[----:B------:R-:W-:-:S02]  /*e5b0*/  IADD3 R3, R3, R21, R206 ;  /* 0x0000001503037210 */ /* 0x000fc40007ffe0ce */
[----:B------:R-:W-:Y:S01]  /*e5c0*/  SHF.R.U32.HI R44, RZ, 0x10, R45 ;  /* 0x00000010ff2c7819 */ /* 0x000fe2000001162d */
[----:B------:R-:W-:Y:S01]  /*e5d0*/  IMAD.U32 R27, R56, 0x10000, RZ ;  /* 0x00010000381b7824 */ /* 0x000fe200078e00ff */
[----:B------:R-:W-:Y:S01]  /*e5e0*/  SHF.R.U32.HI R48, RZ, 0x10, R49 ;  /* 0x00000010ff307819 */ /* 0x000fe20000011631 */
[----:B------:R-:W-:Y:S01]  /*e5f0*/  IMAD R3, R3, 0x2, R2 ;  /* 0x0000000203037824 */ /* 0x000fe200078e0202 */
[----:B------:R-:W-:Y:S02]  /*e600*/  PRMT R54, R54, 0x5410, R15 ;  /* 0x0000541036367816 */ /* 0x000fe4000000000f */
[----:B------:R-:W-:Y:S02]  /*e610*/  SHF.R.U32.HI R30, RZ, 0x10, R51 ;  /* 0x00000010ff1e7819 */ /* 0x000fe40000011633 */
[----:B0-----:R-:W0:Y:S01]  /*e620*/  LDS.128 R8, [R3+0x10400] ;  /* 0x0104000003087984 */ /* 0x001e220000000c00 */
[----:B------:R-:W-:Y:S02]  /*e630*/  PRMT R53, R53, 0x5410, R44 ;  /* 0x0000541035357816 */ /* 0x000fe4000000002c */
[----:B------:R-:W-:-:S02]  /*e640*/  PRMT R57, R57, 0x5410, R48 ;  /* 0x0000541039397816 */ /* 0x000fc40000000030 */
[----:B------:R-:W-:Y:S02]  /*e650*/  SHF.R.U32.HI R46, RZ, 0x10, R47 ;  /* 0x00000010ff2e7819 */ /* 0x000fe4000001162f */
[----:B------:R-:W-:Y:S01]  /*e660*/  SHF.R.U64 R28, R50, 0x10, R51 ;  /* 0x00000010321c7819 */ /* 0x000fe20000001233 */
[----:B------:R-:W-:Y:S01]  /*e670*/  IMAD.U32 R29, R57, 0x10000, RZ ;  /* 0x00010000391d7824 */ /* 0x000fe200078e00ff */
[----:B------:R-:W-:Y:S01]  /*e680*/  PRMT R30, R14, 0x5432, R30 ;  /* 0x000054320e1e7816 */ /* 0x000fe2000000001e */
[----:B-1----:R-:W-:Y:S01]  /*e690*/  IMAD.U32 R0, R4, 0x10000, RZ ;  /* 0x0001000004007824 */ /* 0x002fe200078e00ff */
[----:B------:R-:W-:Y:S01]  /*e6a0*/  PRMT R55, R55, 0x5410, R46 ;  /* 0x0000541037377816 */ /* 0x000fe2000000002e */
[----:B------:R-:W-:Y:S01]  /*e6b0*/  IMAD.U32 R14, R7, 0x10000, RZ ;  /* 0x00010000070e7824 */ /* 0x000fe200078e00ff */
[----:B------:R-:W-:Y:S01]  /*e6c0*/  PRMT R28, R12, 0x5432, R28 ;  /* 0x000054320c1c7816 */ /* 0x000fe2000000001c */
[----:B------:R-:W-:Y:S01]  /*e6d0*/  IMAD.U32 R12, R5, 0x10000, RZ ;  /* 0x00010000050c7824 */ /* 0x000fe200078e00ff */
[----:B------:R-:W-:Y:S01]  /*e6e0*/  LOP3.LUT R25, R25, 0xffff0000, RZ, 0xc0, !PT ;  /* 0xffff000019197812 */ /* 0x000fe200078ec0ff */
        /* <DEDUP_REMOVED lines=19> */
[----:B------:R-:W-:Y:S01]  /*e820*/  FFMA.FTZ R35, R12, R15, -R35 ;  /* 0x0000000f0c237223 */ /* 0x000fe20000010823 */
[----:B------:R-:W-:Y:S01]  /*e830*/  FMUL.FTZ R39, R24, R31 ;  /* 0x0000001f18277220 */ /* 0x000fe20000410000 */
[----:B------:R-:W-:Y:S01]  /*e840*/  FFMA.FTZ R37, R12, R29, R37 ;  /* 0x0000001d0c257223 */ /* 0x000fe20000010025 */
[-C--:B------:R-:W-:Y:S01]  /*e850*/  FMUL.FTZ R24, R24, R27.reuse ;  /* 0x0000001b18187220 */ /* 0x080fe20000410000 */
[----:B------:R-:W-:Y:S01]  /*e860*/  LOP3.LUT R12, R57, 0xffff0000, RZ, 0xc0, !PT ;  /* 0xffff0000390c7812 */ /* 0x000fe200078ec0ff */
[----:B------:R-:W-:Y:S01]  /*e870*/  FFMA.FTZ R39, R14, R27, -R39 ;  /* 0x0000001b0e277223 */ /* 0x000fe20000010827 */
[----:B------:R-:W-:Y:S01]  /*e880*/  LOP3.LUT R15, R56, 0xffff0000, RZ, 0xc0, !PT ;  /* 0xffff0000380f7812 */ /* 0x000fe200078ec0ff */
[----:B------:R-:W-:Y:S01]  /*e890*/  FFMA.FTZ R31, R14, R31, R24 ;  /* 0x0000001f0e1f7223 */ /* 0x000fe20000010018 */
[----:B------:R-:W-:Y:S01]  /*e8a0*/  LOP3.LUT R0, R53, 0xffff0000, RZ, 0xc0, !PT ;  /* 0xffff000035007812 */ /* 0x000fe200078ec0ff */
[----:B------:R-:W-:Y:S01]  /*e8b0*/  FMUL.FTZ R24, R9, R12 ;  /* 0x0000000c09187220 */ /* 0x000fe20000410000 */
[C---:B------:R-:W-:Y:S01]  /*e8c0*/  FMUL.FTZ R29, R8.reuse, R25 ;  /* 0x00000019081d7220 */ /* 0x040fe20000410000 */
[----:B------:R-:W-:Y:S01]  /*e8d0*/  FMUL.FTZ R27, R8, R15 ;  /* 0x0000000f081b7220 */ /* 0x000fe20000410000 */
[----:B------:R-:W-:-:S02]  /*e8e0*/  IMAD.U32 R21, R10, 0x10000, RZ ;  /* 0x000100000a157824 */ /* 0x000fc400078e00ff */
[----:B------:R-:W-:Y:S01]  /*e8f0*/  FMUL.FTZ R9, R9, R0 ;  /* 0x0000000009097220 */ /* 0x000fe20000410000 */
[----:B------:R-:W-:Y:S02]  /*e900*/  IMAD.U32 R14, R28, 0x10000, RZ ;  /* 0x000100001c0e7824 */ /* 0x000fe400078e00ff */
[----:B------:R-:W-:Y:S01]  /*e910*/  FFMA.FTZ R27, R4, R25, -R27 ;  /* 0x00000019041b7223 */ /* 0x000fe2000001081b */
[----:B------:R-:W-:Y:S02]  /*e920*/  IMAD.U32 R8, R54, 0x10000, RZ ;  /* 0x0001000036087824 */ /* 0x000fe400078e00ff */
[----:B------:R-:W-:Y:S01]  /*e930*/  FFMA.FTZ R20, R4, R15, R29 ;  /* 0x0000000f04147223 */ /* 0x000fe2000001001d */
[----:B------:R-:W-:Y:S01]  /*e940*/  FFMA.FTZ R12, R5, R12, R9 ;  /* 0x0000000c050c7223 */ /* 0x000fe20000010009 */
[----:B------:R-:W-:Y:S01]  /*e950*/  LOP3.LUT R10, R10, 0xffff0000, RZ, 0xc0, !PT ;  /* 0xffff00000a0a7812 */ /* 0x000fe200078ec0ff */
[----:B------:R-:W-:Y:S01]  /*e960*/  FMUL.FTZ R4, R21, R14 ;  /* 0x0000000e15047220 */ /* 0x000fe20000410000 */
[----:B------:R-:W-:Y:S01]  /*e970*/  FFMA.FTZ R24, R5, R0, -R24 ;  /* 0x0000000005187223 */ /* 0x000fe20000010818 */
[-C--:B------:R-:W-:Y:S01]  /*e980*/  FMUL.FTZ R32, R21, R8.reuse ;  /* 0x0000000815207220 */ /* 0x080fe20000410000 */
[----:B------:R-:W-:Y:S01]  /*e990*/  LOP3.LUT R9, R28, 0xffff0000, RZ, 0xc0, !PT ;  /* 0xffff00001c097812 */ /* 0x000fe200078ec0ff */
[----:B------:R-:W-:Y:S01]  /*e9a0*/  FFMA.FTZ R15, R13, R8, -R4 ;  /* 0x000000080d0f7223 */ /* 0x000fe20000010804 */
[----:B------:R-:W-:Y:S01]  /*e9b0*/  LOP3.LUT R11, R11, 0xffff0000, RZ, 0xc0, !PT ;  /* 0xffff00000b0b7812 */ /* 0x000fe200078ec0ff */
[----:B------:R-:W-:Y:S01]  /*e9c0*/  FFMA.FTZ R32, R13, R14, R32 ;  /* 0x0000000e0d207223 */ /* 0x000fe20000010020 */
[----:B------:R-:W-:Y:S01]  /*e9d0*/  LOP3.LUT R5, R54, 0xffff0000, RZ, 0xc0, !PT ;  /* 0xffff000036057812 */ /* 0x000fe200078ec0ff */
[----:B------:R-:W-:Y:S01]  /*e9e0*/  FMUL.FTZ R13, R10, R9 ;  /* 0x000000090a0d7220 */ /* 0x000fe20000410000 */
[----:B------:R-:W-:-:S02]  /*e9f0*/  LOP3.LUT R30, R30, 0xffff0000, RZ, 0xc0, !PT ;  /* 0xffff00001e1e7812 */ /* 0x000fc400078ec0ff */
[----:B------:R-:W-:Y:S01]  /*ea00*/  LOP3.LUT R0, R55, 0xffff0000, RZ, 0xc0, !PT ;  /* 0xffff000037007812 */ /* 0x000fe200078ec0ff */
[-C--:B------:R-:W-:Y:S01]  /*ea10*/  FMUL.FTZ R4, R10, R5.reuse ;  /* 0x000000050a047220 */ /* 0x080fe20000410000 */
[----:B------:R-:W-:Y:S01]  /*ea20*/  FFMA.FTZ R10, R6, R5, -R13 ;  /* 0x00000005060a7223 */ /* 0x000fe2000001080d */
[C---:B------:R-:W-:Y:S01]  /*ea30*/  FMUL.FTZ R8, R11.reuse, R30 ;  /* 0x0000001e0b087220 */ /* 0x040fe20000410000 */
[----:B------:R-:W-:Y:S01]  /*ea40*/  F2FP.BF16.F32.PACK_AB R5, R24, R35 ;  /* 0x000000231805723e */ /* 0x000fe200000010ff */
[-C--:B------:R-:W-:Y:S01]  /*ea50*/  FMUL.FTZ R21, R11, R0.reuse ;  /* 0x000000000b157220 */ /* 0x080fe20000410000 */
[----:B------:R-:W-:Y:S01]  /*ea60*/  FFMA.FTZ R11, R6, R9, R4 ;  /* 0x00000009060b7223 */ /* 0x000fe20000010004 */
[C---:B------:R-:W-:Y:S01]  /*ea70*/  FFMA.FTZ R0, R7.reuse, R0, -R8 ;  /* 0x0000000007007223 */ /* 0x040fe20000010808 */
        /* <DEDUP_REMOVED lines=8> */
[----:B------:R-:W-:-:S05]  /*eb00*/  F2FP.BF16.F32.PACK_AB R11, R30, R31 ;  /* 0x0000001f1e0b723e */ /* 0x000fca00000010ff */
[----:B------:R2:W-:Y:S02]  /*eb10*/  STS.128 [R3+0x10400], R8 ;  /* 0x0104000803007388 */ /* 0x0005e40000000c00 */
.L_x_1477:
[----:B------:R-:W-:Y:S05]  /*eb20*/  BSYNC B0 ;  /* 0x0000000000007941 */ /* 0x000fea0003800000 */
.L_x_1437:
        /* <DEDUP_REMOVED lines=8> */
.L_x_1435:
[----:B------:R-:W-:-:S05]  /*ebb0*/  IMAD.U32 R0, RZ, RZ, UR39 ;  /* 0x00000027ff007e24 */ /* 0x000fca000f8e00ff */
[----:B------:R-:W-:-:S13]  /*ebc0*/  ISETP.NE.AND P0, PT, R0, 0x3, PT ;  /* 0x000000030000780c */ /* 0x000fda0003f05270 */
[----:B------:R-:W-:Y:S05]  /*ebd0*/  @!P0 BRA `(.L_x_1504) ;  /* 0x0000000000048947 */ /* 0x000fea0003800000 */
[----:B------:R-:W-:Y:S01]  /*ebe0*/  BPT.TRAP 0x1 ;  /* 0x000000040000795c */ /* 0x000fe20000300000 */
.L_x_1504:
[----:B-12---:R-:W-:Y:S01]  /*ebf0*/  IMAD R8, R184, 0x8, R2 ;  /* 0x00000008b8087824 */ /* 0x006fe200078e0202 */
[----:B------:R-:W-:-:S04]  /*ec00*/  SHF.L.U32 R3, R186, 0x1f, RZ ;  /* 0x0000001fba037819 */ /* 0x000fc800000006ff */
[----:B------:R1:W2:Y:S01]  /*ec10*/  SYNCS.PHASECHK.TRANS64.TRYWAIT P2, [R8+URZ+0x28830], R3 ;  /* 0x02883003080075a7 */ /* 0x0002a2000804017f */
[----:B------:R-:W-:Y:S05]  /*ec20*/  @!P0 BRA `(.L_x_1505) ;  /* 0x0000000000048947 */ /* 0x000fea0003800000 */
[----:B------:R-:W-:Y:S01]  /*ec30*/  BPT.TRAP 0x1 ;  /* 0x000000040000795c */ /* 0x000fe20000300000 */
.L_x_1505:
[----:B------:R-:W0:Y:S02]  /*ec40*/  S2R R0, SR_TID.X ;  /* 0x0000000000007919 */ /* 0x000e240000002100 */
[----:B0-----:R-:W-:-:S04]  /*ec50*/  LOP3.LUT R0, R0, 0x7f, RZ, 0xc0, !PT ;  /* 0x0000007f00007812 */ /* 0x001fc800078ec0ff */
[----:B------:R-:W-:Y:S01]  /*ec60*/  ISETP.NE.AND P1, PT, R0, RZ, PT ;  /* 0x000000ff0000720c */ /* 0x000fe20003f25270 */
[----:B--2---:R-:W-:-:S12]  /*ec70*/  @P2 BRA `(.L_x_1506) ;  /* 0x0000000000082947 */ /* 0x004fd80003800000 */
[----:B------:R-:W0:Y:S02]  /*ec80*/  SYNCS.PHASECHK.TRANS64.TRYWAIT P2, [R8+URZ+0x28830], R3 ;  /* 0x02883003080075a7 */ /* 0x000e24000804017f */
[----:B0-----:R-:W-:Y:S05]  /*ec90*/  @!P2 BRA `(.L_x_1507) ;  /* 0x0000017800f8a947 */ /* 0x001fea0003800000 */
.L_x_1506:
[----:B------:R-:W-:Y:S05]  /*eca0*/  WARPSYNC.ALL ;  /* 0x0000000000007948 */ /* 0x000fea0003800000 */
[----:B------:R-:W-:Y:S01]  /*ecb0*/  VIADD R0, R2, 0x18400 ;  /* 0x0001840002007836 */ /* 0x000fe20000000000 */
[----:B------:R-:W-:Y:S01]  /*ecc0*/  R2UR UR32, R52 ;  /* 0x00000000342072ca */ /* 0x000fe200000e0000 */
[----:B---34-:R-:W-:Y:S01]  /*ecd0*/  IMAD.MOV.U32 R7, RZ, RZ, 0x40000040 ;  /* 0x40000040ff077424 */ /* 0x018fe200078e00ff */
[----:B------:R-:W-:Y:S01]  /*ece0*/  WARPGROUP.ARRIVE ;  /* 0x00000000000079c5 */ /* 0x000fe20000000000 */
[----:B------:R-:W-:Y:S01]  /*ecf0*/  UMOV UR33, 0x40000040 ;  /* 0x4000004000217882 */ /* 0x000fe20000000000 */
[----:B------:R-:W-:Y:S01]  /*ed00*/  SHF.R.U32.HI R0, RZ, 0x4, R0 ;  /* 0x00000004ff007819 */ /* 0x000fe20000011600 */
[----:B------:R-:W-:Y:S01]  /*ed10*/  IMAD.MOV.U32 R11, RZ, RZ, 0x40000040 ;  /* 0x40000040ff0b7424 */ /* 0x000fe200078e00ff */
[----:B------:R-:W-:Y:S01]  /*ed20*/  R2UR UR35, R7 ;  /* 0x00000000072372ca */ /* 0x000fe200000e0000 */
[----:B------:R-:W-:Y:S01]  /*ed30*/  UMOV UR5, 0x40000040 ;  /* 0x4000004000057882 */ /* 0x000fe20000000000 */
[----:B------:R-:W-:Y:S01]  /*ed40*/  LOP3.LUT R0, R0, 0x3fff, RZ, 0xc0, !PT ;  /* 0x00003fff00007812 */ /* 0x000fe200078ec0ff */
[----:B------:R-:W-:Y:S01]  /*ed50*/  UMOV UR9, 0x40000040 ;  /* 0x4000004000097882 */ /* 0x000fe20000000000 */
[----:B------:R-:W-:Y:S01]  /*ed60*/  R2UR UR7, R11 ;  /* 0x000000000b0772ca */ /* 0x000fe200000e0000 */
[----:B------:R-:W-:Y:S01]  /*ed70*/  IMAD.MOV.U32 R11, RZ, RZ, 0x40000040 ;  /* 0x40000040ff0b7424 */ /* 0x000fe200078e00ff */
[----:B------:R-:W-:Y:S01]  /*ed80*/  LOP3.LUT R5, R0, 0x10000, RZ, 0xfc, !PT ;  /* 0x0001000000057812 */ /* 0x000fe200078efcff */
[----:B------:R-:W-:Y:S01]  /*ed90*/  ULOP3.LUT UR32, UR32, 0x10000, URZ, 0xfc, !UPT ;  /* 0x0001000020207892 */ /* 0x000fe2000f8efc3f */
[----:B------:R-:W-:Y:S01]  /*eda0*/  IMAD.MOV.U32 R7, RZ, RZ, 0x40000040 ;  /* 0x40000040ff077424 */ /* 0x000fe200078e00ff */
[----:B------:R-:W-:Y:S01]  /*edb0*/  UMOV UR13, 0x40000040 ;  /* 0x40000040000d7882 */ /* 0x000fe20000000000 */
[----:B------:R-:W-:Y:S01]  /*edc0*/  R2UR UR11, R11 ;  /* 0x000000000b0b72ca */ /* 0x000fe200000e0000 */
[----:B------:R-:W-:Y:S01]  /*edd0*/  IMAD R6, R184, 0x800, R5 ;  /* 0x00000800b8067824 */ /* 0x000fe200078e0205 */
[----:B------:R-:W-:Y:S01]  /*ede0*/  UIADD3 UR4, UR32, 0x2, URZ ;  /* 0x0000000220047890 */ /* 0x000fe2000fffe03f */
[----:B------:R-:W-:Y:S01]  /*edf0*/  IMAD.MOV.U32 R11, RZ, RZ, 0x40000040 ;  /* 0x40000040ff0b7424 */ /* 0x000fe200078e00ff */
[----:B------:R-:W-:Y:S01]  /*ee00*/  UIADD3 UR8, UR32, 0x4, URZ ;  /* 0x0000000420087890 */ /* 0x000fe2000fffe03f */
[C---:B------:R-:W-:Y:S01]  /*ee10*/  VIADD R10, R6.reuse, 0x2 ;  /* 0x00000002060a7836 */ /* 0x040fe20000000000 */
[----:B------:R-:W-:Y:S01]  /*ee20*/  R2UR UR34, R6 ;  /* 0x00000000062272ca */ /* 0x000fe200000e0000 */
[----:B------:R-:W-:Y:S01]  /*ee30*/  UIADD3 UR12, UR32, 0x6, URZ ;  /* 0x00000006200c7890 */ /* 0x000fe2000fffe03f */
[----:B------:R-:W-:Y:S01]  /*ee40*/  R2UR UR15, R11 ;  /* 0x000000000b0f72ca */ /* 0x000fe200000e0000 */
[----:B------:R-:W-:Y:S01]  /*ee50*/  IMAD.MOV.U32 R11, RZ, RZ, 0x40000040 ;  /* 0x40000040ff0b7424 */ /* 0x000fe200078e00ff */
[----:B------:R-:W-:Y:S01]  /*ee60*/  R2UR UR6, R10 ;  /* 0x000000000a0672ca */ /* 0x000fe200000e0000 */
[----:B------:R-:W-:Y:S01]  /*ee70*/  VIADD R10, R6, 0x4 ;  /* 0x00000004060a7836 */ /* 0x000fe20000000000 */
[----:B------:R-:W-:Y:S01]  /*ee80*/  UIADD3 UR16, UR32, 0x400, URZ ;  /* 0x0000040020107890 */ /* 0x000fe2000fffe03f */
[----:B------:R-:W-:Y:S01]  /*ee90*/  R2UR UR31, R7 ;  /* 0x00000000071f72ca */ /* 0x000fe200000e0000 */
[----:B------:R-:W-:Y:S01]  /*eea0*/  UMOV UR17, 0x40000040 ;  /* 0x4000004000117882 */ /* 0x000fe20000000000 */
[----:B------:R-:W-:Y:S01]  /*eeb0*/  R2UR UR19, R11 ;  /* 0x000000000b1372ca */ /* 0x000fe200000e0000 */
[----:B------:R-:W-:Y:S01]  /*eec0*/  IMAD.MOV.U32 R11, RZ, RZ, 0x40000040 ;  /* 0x40000040ff0b7424 */ /* 0x000fe200078e00ff */
[----:B------:R-:W-:Y:S01]  /*eed0*/  R2UR UR10, R10 ;  /* 0x000000000a0a72ca */ /* 0x000fe200000e0000 */
[----:B------:R-:W-:Y:S01]  /*eee0*/  VIADD R10, R6, 0x6 ;  /* 0x00000006060a7836 */ /* 0x000fe20000000000 */
[----:B------:R-:W-:Y:S01]  /*eef0*/  HGMMA.64x128x16.F32.BF16 R24, gdesc[UR32], RZ, !UPT, gsb0 ;  /* 0x01e00000201879f0 */ /* 0x000fe2000c0018ff */
[----:B------:R-:W-:Y:S01]  /*ef00*/  UIADD3 UR20, UR32, 0x402, URZ ;  /* 0x0000040220147890 */ /* 0x000fe2000fffe03f */
[----:B------:R-:W-:Y:S01]  /*ef10*/  R2UR UR23, R11 ;  /* 0x000000000b1772ca */ /* 0x000fe200000e0000 */
[----:B------:R-:W-:Y:S01]  /*ef20*/  UMOV UR21, 0x40000040 ;  /* 0x4000004000157882 */ /* 0x000fe20000000000 */
[----:B------:R-:W-:Y:S01]  /*ef30*/  R2UR UR14, R10 ;  /* 0x000000000a0e72ca */ /* 0x000fe200000e0000 */
[----:B------:R-:W-:Y:S01]  /*ef40*/  VIADD R10, R6, 0x400 ;  /* 0x00000400060a7836 */ /* 0x000fe20000000000 */
[----:B------:R-:W-:Y:S01]  /*ef50*/  UIADD3 UR24, UR32, 0x404, URZ ;  /* 0x0000040420187890 */ /* 0x000fe2000fffe03f */
[----:B------:R-:W-:Y:S01]  /*ef60*/  IMAD.MOV.U32 R11, RZ, RZ, 0x40000040 ;  /* 0x40000040ff0b7424 */ /* 0x000fe200078e00ff */
[----:B------:R-:W-:Y:S01]  /*ef70*/  UMOV UR25, 0x40000040 ;  /* 0x4000004000197882 */ /* 0x000fe20000000000 */
[----:B------:R-:W-:Y:S01]  /*ef80*/  UIADD3 UR28, UR32, 0x406, URZ ;  /* 0x00000406201c7890 */ /* 0x000fe2000fffe03f */
[----:B------:R-:W-:Y:S01]  /*ef90*/  R2UR UR18, R10 ;  /* 0x000000000a1272ca */ /* 0x000fe200000e0000 */
[----:B------:R-:W-:Y:S01]  /*efa0*/  VIADD R10, R6, 0x402 ;  /* 0x00000402060a7836 */ /* 0x000fe20000000000 */
[----:B------:R-:W-:Y:S01]  /*efb0*/  R2UR UR27, R11 ;  /* 0x000000000b1b72ca */ /* 0x000fe200000e0000 */
[----:B------:R-:W-:Y:S01]  /*efc0*/  UMOV UR29, 0x40000040 ;  /* 0x40000040001d7882 */ /* 0x000fe20000000000 */
[----:B------:R-:W-:Y:S01]  /*efd0*/  ULDC.64 UR54, c[0x0][0x9d8] ;  /* 0x0002760000367ab9 */ /* 0x000fe20000000a00 */
[----:B------:R-:W-:Y:S01]  /*efe0*/  IMAD.MOV.U32 R12, RZ, RZ, -0x80 ;  /* 0xffffff80ff0c7424 */ /* 0x000fe200078e00ff */
[----:B------:R-:W-:Y:S01]  /*eff0*/  R2UR UR22, R10 ;  /* 0x000000000a1672ca */ /* 0x000fe200000e0000 */
[C---:B------:R-:W-:Y:S01]  /*f000*/  VIADD R10, R6.reuse, 0x404 ;  /* 0x00000404060a7836 */ /* 0x040fe20000000000 */
[----:B------:R-:W-:Y:S01]  /*f010*/  ULOP3.LUT UR55, URZ, UR55, URZ, 0x33, !UPT ;  /* 0x000000373f377292 */ /* 0x000fe2000f8e333f */
[----:B------:R-:W-:-:S02]  /*f020*/  VIADD R6, R6, 0x406 ;  /* 0x0000040606067836 */ /* 0x000fc40000000000 */
[----:B01----:R-:W-:Y:S01]  /*f030*/  @!P1 VIADD R8, R8, 0x28840 ;  /* 0x0002884008089836 */ /* 0x003fe20000000000 */
[----:B------:R-:W-:Y:S02]  /*f040*/  R2UR UR26, R10 ;  /* 0x000000000a1a72ca */ /* 0x000fe400000e0000 */
[----:B------:R-:W-:Y:S02]  /*f050*/  R2UR UR30, R6 ;  /* 0x00000000061e72ca */ /* 0x000fe400000e0000 */
[----:B------:R-:W0:Y:S01]  /*f060*/  LDC.64 R6, c[0x0][0x9e0] ;  /* 0x00027800ff067b82 */ /* 0x000e220000000a00 */
[----:B------:R-:W-:Y:S02]  /*f070*/  @!P1 PRMT R8, RZ, 0x654, R8 ;  /* 0x00000654ff089816 */ /* 0x000fe40000000008 */
[----:B0-----:R-:W-:Y:S01]  /*f080*/  ISETP.GE.AND P2, PT, R7, 0x1, PT ;  /* 0x000000010700780c */ /* 0x001fe20003f46270 */
        /* <DEDUP_REMOVED lines=28> */
[----:B------:R-:W-:-:S02]  /*f250*/  IMAD R79, R129, R12, 0x80 ;  /* 0x00000080814f7424 */ /* 0x000fc400078e020c */
        /* <DEDUP_REMOVED lines=26> */
[----:B------:R-:W-:-:S02]  /*f400*/  IMAD.IADD R42, R192, 0x1, R79 ;  /* 0x00000001c02a7824 */ /* 0x000fc400078e024f */
        /* <DEDUP_REMOVED lines=17> */
[----:B0-----:R-:W-:Y:S01]  /*f520*/  FMUL.FTZ R60, R75, UR54 ;  /* 0x000000364b3c7c20 */ /* 0x001fe20008410000 */
[----:B------:R-:W-:Y:S01]  /*f530*/  FMUL.FTZ R77, R77, UR54 ;  /* 0x000000364d4d7c20 */ /* 0x000fe20008410000 */
[----:B--2---:R-:W-:Y:S01]  /*f540*/  FMUL.FTZ R61, R78, UR54 ;  /* 0x000000364e3d7c20 */ /* 0x004fe20008410000 */
        /* <DEDUP_REMOVED lines=14> */
[----:B------:R0:W-:Y:S01]  /*f630*/  @!P1 SYNCS.ARRIVE.TRANS64.RED.A1T0 RZ, [R8+URZ], RZ ;  /* 0x000000ff08ff99a7 */ /* 0x0001e2000810043f */
[----:B------:R-:W2:Y:S01]  /*f640*/  MUFU.TANH R4, R4 ;  /* 0x0000000400047308 */ /* 0x000ea20000002400 */
[----:B------:R-:W-:Y:S01]  /*f650*/  IMAD R12, R197, 0x80, R204 ;  /* 0x00000080c50c7824 */ /* 0x000fe200078e02cc */
[----:B------:R-:W-:Y:S01]  /*f660*/  LEA R82, R129, 0xffffff80, 0x7 ;  /* 0xffffff8081527811 */ /* 0x000fe200078e38ff */
[--C-:B------:R-:W-:Y:S01]  /*f670*/  IMAD R83, R191, -0x2, R42.reuse ;  /* 0xfffffffebf537824 */ /* 0x100fe200078e022a */
[----:B0-----:R-:W-:-:S04]  /*f680*/  IADD3 R8, -R193, 0x1, R42 ;  /* 0x00000001c1087810 */ /* 0x001fc80007ffe12a */
[----:B------:R-:W0:Y:S01]  /*f690*/  MUFU.TANH R9, R9 ;  /* 0x0000000900097308 */ /* 0x000e220000002400 */
[----:B------:R-:W-:-:S07]  /*f6a0*/  IMAD R43, R191, -0x2, R8 ;  /* 0xfffffffebf2b7824 */ /* 0x000fce00078e0208 */
[----:B------:R-:W4:Y:S01]  /*f6b0*/  MUFU.TANH R0, R0 ;  /* 0x0000000000007308 */ /* 0x000f220000002400 */
[C---:B------:R-:W-:Y:S02]  /*f6c0*/  IMAD.IADD R86, R43.reuse, 0x1, R6 ;  /* 0x000000012b567824 */ /* 0x040fe400078e0206 */
[----:B------:R-:W-:-:S03]  /*f6d0*/  VIADD R87, R43, UR55 ;  /* 0x000000372b577c36 */ /* 0x000fc60008000000 */
[----:B------:R-:W-:Y:S01]  /*f6e0*/  VIADDMNMX R8, R12, R86, R83, PT ;  /* 0x000000560c087246 */ /* 0x000fe20003800153 */
[----:B------:R-:W-:Y:S01]  /*f6f0*/  IMAD.IADD R58, R87, 0x1, R12 ;  /* 0x00000001573a7824 */ /* 0x000fe200078e020c */
        /* <DEDUP_REMOVED lines=39> */
[----:B------:R0:W0:Y:S08]  /*f970*/  MUFU.TANH R95, R68 ;  /* 0x00000044005f7308 */ /* 0x0000300000002400 */
        /* <DEDUP_REMOVED lines=19> */
[----:B-1234-:R-:W-:Y:S05]  /*fab0*/  @!P2 BRA `(.L_x_1508) ;  /* 0x000000000050a947 */ /* 0x01efea0003800000 */
[----:B------:R-:W-:Y:S01]  /*fac0*/  IADD3 R50, -R193, R192, R12 ;  /* 0x000000c0c1327210 */ /* 0x000fe20007ffe10c */
[----:B------:R-:W-:Y:S03]  /*fad0*/  BSSY B0, `(.L_x_1509) ;  /* 0x000000e000007945 */ /* 0x000fe60003800000 */
        /* <DEDUP_REMOVED lines=9> */
.L_x_1510:
[----:B------:R-:W-:-:S13]  /*fb70*/  ISETP.NE.AND P3, PT, R7, 0x1, PT ;  /* 0x000000010700780c */ /* 0x000fda0003f65270 */
[----:B------:R-:W1:Y:S02]  /*fb80*/  @P3 LDC.64 R42, c[0x0][0x9e8] ;  /* 0x00027a00ff2a3b82 */ /* 0x000e640000000a00 */
[----:B-1----:R-:W-:-:S05]  /*fb90*/  @P3 IMAD.HI.U32 R42, R50, R42, RZ ;  /* 0x0000002a322a3227 */ /* 0x002fca00078e00ff */
[----:B------:R-:W-:-:S07]  /*fba0*/  @P3 SHF.R.U32.HI R50, RZ, R43, R42 ;  /* 0x0000002bff323219 */ /* 0x000fce000001162a */
.L_x_1511:
[----:B------:R-:W-:Y:S05]  /*fbb0*/  BSYNC B0 ;  /* 0x0000000000007941 */ /* 0x000fea0003800000 */
.L_x_1509:
[----:B------:R-:W-:-:S04]  /*fbc0*/  IMAD R50, R50, R7, -R82 ;  /* 0x0000000732327224 */ /* 0x000fc800078e0a52 */
[----:B------:R-:W-:-:S05]  /*fbd0*/  IMAD R43, R191, -0x2, R50 ;  /* 0xfffffffebf2b7824 */ /* 0x000fca00078e0232 */
[----:B------:R-:W-:Y:S02]  /*fbe0*/  VIMNMX R58, R58, R43, !PT ;  /* 0x0000002b3a3a7248 */ /* 0x000fe40007fe0100 */
[----:B------:R-:W-:-:S07]  /*fbf0*/  VIADDMNMX R8, R43, R7, R8, PT ;  /* 0x000000072b087246 */ /* 0x000fce0003800108 */
.L_x_1508:
[C---:B------:R-:W-:Y:S02]  /*fc00*/  ISETP.GE.AND P3, PT, R79.reuse, 0x2, PT ;  /* 0x000000024f00780c */ /* 0x040fe40003f66270 */
[----:B------:R-:W-:Y:S02]  /*fc10*/  ISETP.GE.AND P5, PT, R79, 0x9, PT ;  /* 0x000000094f00780c */ /* 0x000fe40003fa6270 */
[----:B------:R-:W-:Y:S02]  /*fc20*/  ISETP.GT.AND P4, PT, R58, 0x1, !P3 ;  /* 0x000000013a00780c */ /* 0x000fe40005f84270 */
[----:B------:R-:W-:Y:S02]  /*fc30*/  P2R R100, PR, RZ, 0x20 ;  /* 0x00000020ff647803 */ /* 0x000fe40000000000 */
[----:B------:R-:W-:-:S04]  /*fc40*/  ISETP.LT.OR P4, PT, R8, 0x2, P4 ;  /* 0x000000020800780c */ /* 0x000fc80002781670 */
[----:B0-----:R-:W-:Y:S02]  /*fc50*/  FSEL R73, R9, -INF , !P4 ;  /* 0xff80000009497808 */ /* 0x001fe40006000000 */
[----:B------:R-:W-:Y:S02]  /*fc60*/  ISETP.GT.AND P4, PT, R58, 0x8, !P5 ;  /* 0x000000083a00780c */ /* 0x000fe40006f84270 */
[----:B------:R-:W-:Y:S02]  /*fc70*/  ISETP.GE.AND P5, PT, R79, 0xa, PT ;  /* 0x0000000a4f00780c */ /* 0x000fe40003fa6270 */
[----:B------:R-:W-:Y:S02]  /*fc80*/  ISETP.LT.OR P4, PT, R8, 0x9, P4 ;  /* 0x000000090800780c */ /* 0x000fe40002781670 */
[----:B------:R-:W-:Y:S02]  /*fc90*/  P2R R101, PR, RZ, 0x20 ;  /* 0x00000020ff657803 */ /* 0x000fe40000000000 */
[----:B------:R-:W-:-:S02]  /*fca0*/  FSEL R88, R88, -INF , !P4 ;  /* 0xff80000058587808 */ /* 0x000fc40006000000 */
[----:B------:R-:W-:Y:S02]  /*fcb0*/  ISETP.GT.AND P4, PT, R58, 0x9, !P5 ;  /* 0x000000093a00780c */ /* 0x000fe40006f84270 */
[----:B------:R-:W-:Y:S02]  /*fcc0*/  ISETP.GE.AND P5, PT, R79, 0x11, PT ;  /* 0x000000114f00780c */ /* 0x000fe40003fa6270 */
[----:B------:R-:W-:Y:S02]  /*fcd0*/  ISETP.LT.OR P4, PT, R8, 0xa, P4 ;  /* 0x0000000a0800780c */ /* 0x000fe40002781670 */
[----:B------:R-:W-:Y:S02]  /*fce0*/  P2R R102, PR, RZ, 0x20 ;  /* 0x00000020ff667803 */ /* 0x000fe40000000000 */
[----:B------:R-:W-:Y:S02]  /*fcf0*/  FSEL R75, R29, -INF , !P4 ;  /* 0xff8000001d4b7808 */ /* 0x000fe40006000000 */
[----:B------:R-:W-:-:S02]  /*fd00*/  ISETP.GT.AND P4, PT, R58, 0x10, !P5 ;  /* 0x000000103a00780c */ /* 0x000fc40006f84270 */
[C---:B------:R-:W-:Y:S02]  /*fd10*/  ISETP.GE.AND P5, PT, R79.reuse, 0x12, PT ;  /* 0x000000124f00780c */ /* 0x040fe40003fa6270 */
[----:B------:R-:W-:Y:S02]  /*fd20*/  ISETP.LT.OR P4, PT, R8, 0x11, P4 ;  /* 0x000000110800780c */ /* 0x000fe40002781670 */
[----:B------:R-:W-:Y:S02]  /*fd30*/  P2R R103, PR, RZ, 0x20 ;  /* 0x00000020ff677803 */ /* 0x000fe40000000000 */
[----:B------:R-:W-:Y:S02]  /*fd40*/  FSEL R76, R32, -INF , !P4 ;  /* 0xff800000204c7808 */ /* 0x000fe40006000000 */
[----:B------:R-:W-:Y:S02]  /*fd50*/  ISETP.GT.AND P4, PT, R58, 0x11, !P5 ;  /* 0x000000113a00780c */ /* 0x000fe40006f84270 */
[----:B------:R-:W-:-:S02]  /*fd60*/  ISETP.GE.AND P5, PT, R79, 0x19, PT ;  /* 0x000000194f00780c */ /* 0x000fc40003fa6270 */
[----:B------:R-:W-:Y:S02]  /*fd70*/  ISETP.LT.OR P4, PT, R8, 0x12, P4 ;  /* 0x000000120800780c */ /* 0x000fe40002781670 */
[----:B------:R-:W-:Y:S02]  /*fd80*/  P2R R104, PR, RZ, 0x20 ;  /* 0x00000020ff687803 */ /* 0x000fe40000000000 */
[----:B------:R-:W-:Y:S02]  /*fd90*/  FSEL R74, R33, -INF , !P4 ;  /* 0xff800000214a7808 */ /* 0x000fe40006000000 */
[----:B------:R-:W-:Y:S02]  /*fda0*/  ISETP.GT.AND P4, PT, R58, 0x18, !P5 ;  /* 0x000000183a00780c */ /* 0x000fe40006f84270 */
[----:B------:R-:W-:Y:S02]  /*fdb0*/  ISETP.GE.AND P5, PT, R79, 0x1a, PT ;  /* 0x0000001a4f00780c */ /* 0x000fe40003fa6270 */
[----:B------:R-:W-:-:S02]  /*fdc0*/  ISETP.LT.OR P4, PT, R8, 0x19, P4 ;  /* 0x000000190800780c */ /* 0x000fc40002781670 */
[----:B------:R-:W-:Y:S02]  /*fdd0*/  P2R R105, PR, RZ, 0x20 ;  /* 0x00000020ff697803 */ /* 0x000fe40000000000 */
[----:B------:R-:W-:Y:S02]  /*fde0*/  FSEL R89, R89, -INF , !P4 ;  /* 0xff80000059597808 */ /* 0x000fe40006000000 */
[----:B------:R-:W-:Y:S02]  /*fdf0*/  ISETP.GT.AND P4, PT, R58, 0x19, !P5 ;  /* 0x000000193a00780c */ /* 0x000fe40006f84270 */
[----:B------:R-:W-:Y:S02]  /*fe00*/  ISETP.GE.AND P5, PT, R79, 0x21, PT ;  /* 0x000000214f00780c */ /* 0x000fe40003fa6270 */
[----:B------:R-:W-:-:S04]  /*fe10*/  ISETP.LT.OR P4, PT, R8, 0x1a, P4 ;  /* 0x0000001a0800780c */ /* 0x000fc80002781670 */
        /* <DEDUP_REMOVED lines=104> */
[----:B------:R-:W-:Y:S02]  /*104a0*/  IADD3 R64, R87, 0x8, R12 ;  /* 0x0000000857407810 */ /* 0x000fe40007ffe00c */
        /* <DEDUP_REMOVED lines=16> */
[----:B------:R-:W-:Y:S01]  /*105b0*/  ISETP.GT.AND P6, PT, R58, 0x79, !P6 ;  /* 0x000000793a00780c */ /* 0x000fe200077c4270 */
[----:B------:R-:W-:-:S03]  /*105c0*/  VIADD R58, R12, 0x8 ;  /* 0x000000080c3a7836 */ /* 0x000fc60000000000 */
[----:B------:R-:W-:Y:S02]  /*105d0*/  ISETP.LT.OR P6, PT, R8, 0x7a, P6 ;  /* 0x0000007a0800780c */ /* 0x000fe400037c1670 */
[----:B------:R-:W-:Y:S02]  /*105e0*/  VIADDMNMX R58, R58, R86, R83, PT ;  /* 0x000000563a3a7246 */ /* 0x000fe40003800153 */
[----:B------:R-:W-:Y:S01]  /*105f0*/  FSEL R4, R85, -INF , !P6 ;  /* 0xff80000055047808 */ /* 0x000fe20007000000 */
[----:B------:R-:W-:Y:S08]  /*10600*/  @!P2 BRA `(.L_x_1512) ;  /* 0x000000000054a947 */ /* 0x000ff00003800000 */
[----:B------:R-:W-:Y:S01]  /*10610*/  IADD3 R8, R192, 0x8, R12 ;  /* 0x00000008c0087810 */ /* 0x000fe20007ffe00c */
[----:B------:R-:W-:Y:S04]  /*10620*/  BSSY B0, `(.L_x_1513) ;  /* 0x000000f000007945 */ /* 0x000fe80003800000 */
[----:B------:R-:W-:-:S05]  /*10630*/  IMAD.IADD R77, R8, 0x1, -R193 ;  /* 0x00000001084d7824 */ /* 0x000fca00078e0ac1 */
        /* <DEDUP_REMOVED lines=9> */
.L_x_1514:
[----:B------:R-:W-:-:S13]  /*106d0*/  ISETP.NE.AND P6, PT, R7, 0x1, PT ;  /* 0x000000010700780c */ /* 0x000fda0003fc5270 */
[----:B------:R-:W0:Y:S02]  /*106e0*/  @P6 LDC.64 R8, c[0x0][0x9e8] ;  /* 0x00027a00ff086b82 */ /* 0x000e240000000a00 */
[----:B0-----:R-:W-:-:S05]  /*106f0*/  @P6 IMAD.HI.U32 R8, R77, R8, RZ ;  /* 0x000000084d086227 */ /* 0x001fca00078e00ff */
[----:B------:R-:W-:-:S07]  /*10700*/  @P6 SHF.R.U32.HI R77, RZ, R9, R8 ;  /* 0x00000009ff4d6219 */ /* 0x000fce0000011608 */
.L_x_1515:
[----:B------:R-:W-:Y:S05]  /*10710*/  BSYNC B0 ;  /* 0x0000000000007941 */ /* 0x000fea0003800000 */
.L_x_1513:
[----:B------:R-:W-:-:S04]  /*10720*/  IMAD R8, R77, R7, -R82 ;  /* 0x000000074d087224 */ /* 0x000fc800078e0a52 */
[----:B------:R-:W-:-:S05]  /*10730*/  IMAD R9, R191, -0x2, R8 ;  /* 0xfffffffebf097824 */ /* 0x000fca00078e0208 */
[----:B------:R-:W-:Y:S02]  /*10740*/  VIMNMX R64, R64, R9, !PT ;  /* 0x0000000940407248 */ /* 0x000fe40007fe0100 */
[----:B------:R-:W-:-:S07]  /*10750*/  VIADDMNMX R58, R9, R7, R58, PT ;  /* 0x00000007093a7246 */ /* 0x000fce000380013a */
.L_x_1512:
[----:B------:R-:W-:Y:S01]  /*10760*/  ISETP.GT.AND P3, PT, R64, 0x1, !P3 ;  /* 0x000000014000780c */ /* 0x000fe20005f64270 */
[----:B------:R-:W-:Y:S01]  /*10770*/  ULDC UR44, c[0x0][0x988] ;  /* 0x00026200002c7ab9 */ /* 0x000fe20000000800 */
[----:B------:R-:W-:Y:S02]  /*10780*/  ISETP.NE.AND P6, PT, R104, RZ, PT ;  /* 0x000000ff6800720c */ /* 0x000fe40003fc5270 */
[----:B------:R-:W-:Y:S02]  /*10790*/  ISETP.LT.OR P3, PT, R58, 0x2, P3 ;  /* 0x000000023a00780c */ /* 0x000fe40001f61670 */
[----:B------:R-:W-:Y:S02]  /*107a0*/  ISETP.GT.AND P4, PT, R64, 0x71, !P4 ;  /* 0x000000714000780c */ /* 0x000fe40006784270 */
[----:B------:R-:W-:Y:S02]  /*107b0*/  FSEL R9, R3, -INF , !P3 ;  /* 0xff80000003097808 */ /* 0x000fe40005800000 */
[----:B------:R-:W-:-:S02]  /*107c0*/  ISETP.NE.AND P3, PT, R100, RZ, PT ;  /* 0x000000ff6400720c */ /* 0x000fc40003f65270 */
[C---:B------:R-:W-:Y:S02]  /*107d0*/  ISETP.GT.AND P5, PT, R64.reuse, 0x78, !P5 ;  /* 0x000000784000780c */ /* 0x040fe40006fa4270 */
[----:B------:R-:W-:Y:S02]  /*107e0*/  ISETP.GT.AND P3, PT, R64, 0x8, !P3 ;  /* 0x000000084000780c */ /* 0x000fe40005f64270 */
[C---:B------:R-:W-:Y:S02]  /*107f0*/  ISETP.LT.OR P4, PT, R58.reuse, 0x72, P4 ;  /* 0x000000723a00780c */ /* 0x040fe40002781670 */
[C---:B------:R-:W-:Y:S02]  /*10800*/  ISETP.LT.OR P3, PT, R58.reuse, 0x9, P3 ;  /* 0x000000093a00780c */ /* 0x040fe40001f61670 */
[----:B------:R-:W-:Y:S02]  /*10810*/  ISETP.LT.OR P5, PT, R58, 0x79, P5 ;  /* 0x000000793a00780c */ /* 0x000fe40002fa1670 */
[----:B------:R-:W-:-:S02]  /*10820*/  FSEL R3, R10, -INF , !P3 ;  /* 0xff8000000a037808 */ /* 0x000fc40005800000 */
[----:B------:R-:W-:Y:S02]  /*10830*/  ISETP.NE.AND P3, PT, R101, RZ, PT ;  /* 0x000000ff6500720c */ /* 0x000fe40003f65270 */
[----:B------:R-:W-:Y:S02]  /*10840*/  FSEL R38, R38, -INF , !P4 ;  /* 0xff80000026267808 */ /* 0x000fe40006000000 */
[----:B------:R-:W-:-:S04]  /*10850*/  ISETP.GT.AND P3, PT, R64, 0x9, !P3 ;  /* 0x000000094000780c */ /* 0x000fc80005f64270 */
[----:B------:R-:W-:-:S04]  /*10860*/  ISETP.LT.OR P3, PT, R58, 0xa, P3 ;  /* 0x0000000a3a00780c */ /* 0x000fc80001f61670 */
        /* <DEDUP_REMOVED lines=15> */
[----:B------:R-:W-:Y:S02]  /*10960*/  ISETP.GT.AND P3, PT, R64, 0x18, !P6 ;  /* 0x000000184000780c */ /* 0x000fe40007764270 */
[----:B------:R-:W-:Y:S02]  /*10970*/  ISETP.NE.AND P6, PT, R113, RZ, PT ;  /* 0x000000ff7100720c */ /* 0x000fe40003fc5270 */
        /* <DEDUP_REMOVED lines=59> */
[----:B------:R-:W-:Y:S01]  /*10d30*/  ISETP.NE.AND P3, PT, R111, RZ, PT ;  /* 0x000000ff6f00720c */ /* 0x000fe20003f65270 */
[----:B------:R-:W0:Y:S03]  /*10d40*/  SHFL.BFLY PT, R11, R10, 0x2, 0x1f ;  /* 0x0c401f000a0b7f89 */ /* 0x000e2600000e0000 */
[----:B------:R-:W-:-:S04]  /*10d50*/  ISETP.GT.AND P3, PT, R64, 0x39, !P3 ;  /* 0x000000394000780c */ /* 0x000fc80005f64270 */
[----:B------:R-:W-:-:S04]  /*10d60*/  ISETP.LT.OR P3, PT, R58, 0x3a, P3 ;  /* 0x0000003a3a00780c */ /* 0x000fc80001f61670 */
[----:B------:R-:W-:Y:S02]  /*10d70*/  FSEL R31, R31, -INF , !P3 ;  /* 0xff8000001f1f7808 */ /* 0x000fe40005800000 */
[----:B------:R-:W-:-:S04]  /*10d80*/  ISETP.NE.AND P3, PT, R112, RZ, PT ;  /* 0x000000ff7000720c */ /* 0x000fc80003f65270 */
[----:B------:R-:W-:-:S04]  /*10d90*/  ISETP.GT.AND P3, PT, R64, 0x40, !P3 ;  /* 0x000000404000780c */ /* 0x000fc80005f64270 */
[----:B------:R-:W-:Y:S02]  /*10da0*/  ISETP.LT.OR P3, PT, R58, 0x41, P3 ;  /* 0x000000413a00780c */ /* 0x000fe40001f61670 */
[----:B0-----:R-:W-:Y:S02]  /*10db0*/  FMNMX.FTZ R77, R10, R11, !PT ;  /* 0x0000000b0a4d7209 */ /* 0x001fe40007810000 */
[----:B------:R-:W-:Y:S02]  /*10dc0*/  FSEL R34, R34, -INF , !P3 ;  /* 0xff80000022227808 */ /* 0x000fe40005800000 */
[----:B------:R-:W-:Y:S02]  /*10dd0*/  ISETP.GT.AND P3, PT, R64, 0x41, !P6 ;  /* 0x000000414000780c */ /* 0x000fe40007764270 */
[----:B------:R-:W-:Y:S02]  /*10de0*/  ISETP.NE.AND P6, PT, R116, RZ, PT ;  /* 0x000000ff7400720c */ /* 0x000fe40003fc5270 */
        /* <DEDUP_REMOVED lines=44> */
[----:B------:R-:W0:Y:S01]  /*110b0*/  SHFL.BFLY PT, R80, R77, 0x1, 0x1f ;  /* 0x0c201f004d507f89 */ /* 0x000e2200000e0000 */
[----:B------:R-:W-:-:S04]  /*110c0*/  ISETP.LT.OR P3, PT, R58, 0x71, P3 ;  /* 0x000000713a00780c */ /* 0x000fc80001f61670 */
[----:B------:R-:W-:Y:S02]  /*110d0*/  FSEL R63, R63, -INF , !P3 ;  /* 0xff8000003f3f7808 */ /* 0x000fe40005800000 */
[----:B0-----:R-:W-:-:S04]  /*110e0*/  FMNMX.FTZ R11, R77, R80, !PT ;  /* 0x000000504d0b7209 */ /* 0x001fc80007810000 */
[C---:B------:R-:W-:Y:S01]  /*110f0*/  FSETP.NEU.FTZ.AND P3, PT, R11.reuse, -INF , PT ;  /* 0xff8000000b00780b */ /* 0x040fe20003f7d000 */
[----:B------:R-:W-:-:S05]  /*11100*/  FMUL.FTZ R79, R11, UR44 ;  /* 0x0000002c0b4f7c20 */ /* 0x000fca0008410000 */
[----:B------:R-:W-:Y:S02]  /*11110*/  FSEL R82, R79, RZ, P3 ;  /* 0x000000ff4f527208 */ /* 0x000fe40001800000 */
[----:B------:R-:W-:Y:S02]  /*11120*/  ISETP.GT.AND P3, PT, R64, RZ, !P6 ;  /* 0x000000ff4000720c */ /* 0x000fe40007764270 */
[----:B------:R-:W-:Y:S01]  /*11130*/  ISETP.NE.AND P6, PT, R81, RZ, PT ;  /* 0x000000ff5100720c */ /* 0x000fe20003fc5270 */
[--C-:B------:R-:W-:Y:S01]  /*11140*/  FFMA.FTZ R172, R71, UR44, -R82.reuse ;  /* 0x0000002c47ac7c23 */ /* 0x100fe20008010852 */
[----:B------:R-:W-:Y:S01]  /*11150*/  ISETP.LT.OR P3, PT, R58, 0x1, P3 ;  /* 0x000000013a00780c */ /* 0x000fe20001f61670 */
[--C-:B------:R-:W-:Y:S01]  /*11160*/  FFMA.FTZ R174, R69, UR44, -R82.reuse ;  /* 0x0000002c45ae7c23 */ /* 0x100fe20008010852 */
[--C-:B------:R-:W-:Y:S01]  /*11170*/  FFMA.FTZ R170, R65, UR44, -R82.reuse ;  /* 0x0000002c41aa7c23 */ /* 0x100fe20008010852 */
[--C-:B------:R-:W-:Y:S01]  /*11180*/  FFMA.FTZ R164, R52, UR44, -R82.reuse ;  /* 0x0000002c34a47c23 */ /* 0x100fe20008010852 */
[----:B------:R-:W-:Y:S01]  /*11190*/  FSEL R80, R0, -INF , !P3 ;  /* 0xff80000000507808 */ /* 0x000fe20005800000 */
[--C-:B------:R-:W-:Y:S01]  /*111a0*/  FFMA.FTZ R52, R51, UR44, -R82.reuse ;  /* 0x0000002c33347c23 */ /* 0x100fe20008010852 */
[----:B------:R-:W-:Y:S01]  /*111b0*/  ISETP.GT.AND P3, PT, R64, 0x79, !P6 ;  /* 0x000000794000780c */ /* 0x000fe20007764270 */
[--C-:B------:R-:W-:Y:S01]  /*111c0*/  FFMA.FTZ R156, R44, UR44, -R82.reuse ;  /* 0x0000002c2c9c7c23 */ /* 0x100fe20008010852 */
[----:B------:R-:W-:Y:S01]  /*111d0*/  FMNMX.FTZ R0, R80, R9, !PT ;  /* 0x0000000950007209 */ /* 0x000fe20007810000 */
[--C-:B------:R-:W-:Y:S01]  /*111e0*/  FFMA.FTZ R180, R78, UR44, -R82.reuse ;  /* 0x0000002c4eb47c23 */ /* 0x100fe20008010852 */
[----:B------:R-:W-:Y:S01]  /*111f0*/  ISETP.LT.OR P3, PT, R58, 0x7a, P3 ;  /* 0x0000007a3a00780c */ /* 0x000fe20001f61670 */
[--C-:B------:R-:W-:Y:S01]  /*11200*/  FFMA.FTZ R73, R73, UR44, -R82.reuse ;  /* 0x0000002c49497c23 */ /* 0x100fe20008010852 */
[----:B------:R-:W-:Y:S01]  /*11210*/  FMNMX.FTZ R77, R3, R0, !PT ;  /* 0x00000000034d7209 */ /* 0x000fe20007810000 */
[--C-:B------:R-:W-:Y:S01]  /*11220*/  FFMA.FTZ R182, R88, UR44, -R82.reuse ;  /* 0x0000002c58b67c23 */ /* 0x100fe20008010852 */
[----:B------:R-:W-:Y:S01]  /*11230*/  FSEL R40, R40, -INF , !P3 ;  /* 0xff80000028287808 */ /* 0x000fe20005800000 */
[----:B------:R-:W-:Y:S01]  /*11240*/  MUFU.EX2 R180, R180 ;  /* 0x000000b400b47308 */ /* 0x000fe20000000800 */
[----:B------:R-:W-:Y:S01]  /*11250*/  FMNMX.FTZ R0, R8, R77, !PT ;  /* 0x0000004d08007209 */ /* 0x000fe20007810000 */
[--C-:B------:R-:W-:Y:S01]  /*11260*/  FFMA.FTZ R75, R75, UR44, -R82.reuse ;  /* 0x0000002c4b4b7c23 */ /* 0x100fe20008010852 */
[--C-:B------:R-:W-:Y:S01]  /*11270*/  FFMA.FTZ R152, R33, UR44, -R82.reuse ;  /* 0x0000002c21987c23 */ /* 0x100fe20008010852 */
[--C-:B------:R-:W-:Y:S01]  /*11280*/  FFMA.FTZ R33, R32, UR44, -R82.reuse ;  /* 0x0000002c20217c23 */ /* 0x100fe20008010852 */
[----:B------:R-:W-:Y:S01]  /*11290*/  FMNMX.FTZ R79, R13, R0, !PT ;  /* 0x000000000d4f7209 */ /* 0x000fe20007810000 */
[--C-:B------:R-:W-:Y:S01]  /*112a0*/  FFMA.FTZ R176, R76, UR44, -R82.reuse ;  /* 0x0000002c4cb07c23 */ /* 0x100fe20008010852 */
[--C-:B------:R-:W-:Y:S01]  /*112b0*/  FFMA.FTZ R77, R74, UR44, -R82.reuse ;  /* 0x0000002c4a4d7c23 */ /* 0x100fe20008010852 */
[----:B------:R-:W0:Y:S01]  /*112c0*/  MUFU.EX2 R73, R73 ;  /* 0x0000004900497308 */ /* 0x000e220000000800 */
[----:B------:R-:W-:Y:S01]  /*112d0*/  FMNMX.FTZ R0, R14, R79, !PT ;  /* 0x0000004f0e007209 */ /* 0x000fe20007810000 */
[--C-:B------:R-:W-:Y:S01]  /*112e0*/  FFMA.FTZ R178, R89, UR44, -R82.reuse ;  /* 0x0000002c59b27c23 */ /* 0x100fe20008010852 */
[--C-:B------:R-:W-:Y:S01]  /*112f0*/  FFMA.FTZ R154, R29, UR44, -R82.reuse ;  /* 0x0000002c1d9a7c23 */ /* 0x100fe20008010852 */
[--C-:B------:R-:W-:Y:S01]  /*11300*/  FFMA.FTZ R29, R4, UR44, -R82.reuse ;  /* 0x0000002c041d7c23 */ /* 0x100fe20008010852 */
[----:B------:R-:W-:Y:S01]  /*11310*/  FMNMX.FTZ R79, R15, R0, !PT ;  /* 0x000000000f4f7209 */ /* 0x000fe20007810000 */
[--C-:B------:R-:W-:Y:S01]  /*11320*/  FFMA.FTZ R68, R68, UR44, -R82.reuse ;  /* 0x0000002c44447c23 */ /* 0x100fe20008010852 */
[--C-:B------:R-:W-:Y:S01]  /*11330*/  FFMA.FTZ R168, R67, UR44, -R82.reuse ;  /* 0x0000002c43a87c23 */ /* 0x100fe20008010852 */
[----:B------:R-:W1:Y:S01]  /*11340*/  MUFU.EX2 R182, R182 ;  /* 0x000000b600b67308 */ /* 0x000e620000000800 */
[----:B------:R-:W-:Y:S01]  /*11350*/  FMNMX.FTZ R0, R20, R79, !PT ;  /* 0x0000004f14007209 */ /* 0x000fe20007810000 */
[--C-:B------:R-:W-:Y:S01]  /*11360*/  FFMA.FTZ R79, R72, UR44, -R82.reuse ;  /* 0x0000002c484f7c23 */ /* 0x100fe20008010852 */
[--C-:B------:R-:W-:Y:S01]  /*11370*/  FFMA.FTZ R67, R66, UR44, -R82.reuse ;  /* 0x0000002c42437c23 */ /* 0x100fe20008010852 */
[--C-:B------:R-:W-:Y:S01]  /*11380*/  FFMA.FTZ R158, R42, UR44, -R82.reuse ;  /* 0x0000002c2a9e7c23 */ /* 0x100fe20008010852 */
[----:B------:R-:W-:Y:S01]  /*11390*/  FMNMX.FTZ R81, R21, R0, !PT ;  /* 0x0000000015517209 */ /* 0x000fe20007810000 */
[--C-:B------:R-:W-:Y:S01]  /*113a0*/  FFMA.FTZ R59, R59, UR44, -R82.reuse ;  /* 0x0000002c3b3b7c23 */ /* 0x100fe20008010852 */
[--C-:B------:R-:W-:Y:S01]  /*113b0*/  FFMA.FTZ R166, R50, UR44, -R82.reuse ;  /* 0x0000002c32a67c23 */ /* 0x100fe20008010852 */
[----:B------:R-:W2:Y:S01]  /*113c0*/  MUFU.EX2 R75, R75 ;  /* 0x0000004b004b7308 */ /* 0x000ea20000000800 */
[----:B------:R-:W-:Y:S01]  /*113d0*/  FMNMX.FTZ R0, R24, R81, !PT ;  /* 0x0000005118007209 */ /* 0x000fe20007810000 */
[--C-:B------:R-:W-:Y:S01]  /*113e0*/  FFMA.FTZ R49, R49, UR44, -R82.reuse ;  /* 0x0000002c31317c23 */ /* 0x100fe20008010852 */
[--C-:B------:R-:W-:Y:S01]  /*113f0*/  FFMA.FTZ R160, R48, UR44, -R82.reuse ;  /* 0x0000002c30a07c23 */ /* 0x100fe20008010852 */
[--C-:B------:R-:W-:Y:S01]  /*11400*/  FFMA.FTZ R47, R47, UR44, -R82.reuse ;  /* 0x0000002c2f2f7c23 */ /* 0x100fe20008010852 */
[----:B------:R-:W-:Y:S01]  /*11410*/  FMNMX.FTZ R71, R25, R0, !PT ;  /* 0x0000000019477209 */ /* 0x000fe20007810000 */
[--C-:B------:R-:W-:Y:S01]  /*11420*/  FFMA.FTZ R162, R46, UR44, -R82.reuse ;  /* 0x0000002c2ea27c23 */ /* 0x100fe20008010852 */
[--C-:B------:R-:W-:Y:S01]  /*11430*/  FFMA.FTZ R45, R45, UR44, -R82.reuse ;  /* 0x0000002c2d2d7c23 */ /* 0x100fe20008010852 */
[----:B------:R-:W3:Y:S01]  /*11440*/  MUFU.EX2 R176, R176 ;  /* 0x000000b000b07308 */ /* 0x000ee20000000800 */
[----:B------:R-:W-:Y:S01]  /*11450*/  FMNMX.FTZ R0, R26, R71, !PT ;  /* 0x000000471a007209 */ /* 0x000fe20007810000 */
[--C-:B------:R-:W-:Y:S01]  /*11460*/  FFMA.FTZ R71, R70, UR44, -R82.reuse ;  /* 0x0000002c46477c23 */ /* 0x100fe20008010852 */
[--C-:B------:R-:W-:Y:S01]  /*11470*/  FFMA.FTZ R43, R43, UR44, -R82.reuse ;  /* 0x0000002c2b2b7c23 */ /* 0x100fe20008010852 */
[----:B------:R-:W-:Y:S01]  /*11480*/  FFMA.FTZ R41, R41, UR44, -R82 ;  /* 0x0000002c29297c23 */ /* 0x000fe20008010852 */
[----:B------:R-:W-:-:S03]  /*11490*/  FMNMX.FTZ R81, R27, R0, !PT ;  /* 0x000000001b517209 */ /* 0x000fc60007810000 */
[----:B------:R-:W4:Y:S01]  /*114a0*/  MUFU.EX2 R77, R77 ;  /* 0x0000004d004d7308 */ /* 0x000f220000000800 */
[----:B------:R-:W-:-:S04]  /*114b0*/  FMNMX.FTZ R81, R28, R81, !PT ;  /* 0x000000511c517209 */ /* 0x000fc80007810000 */
        /* <DEDUP_REMOVED lines=16> */
[----:B------:R-:W-:Y:S01]  /*115c0*/  MUFU.EX2 R69, R68 ;  /* 0x0000004400457308 */ /* 0x000fe20000000800 */
[----:B------:R-:W-:-:S04]  /*115d0*/  FMNMX.FTZ R0, R60, R65, !PT ;  /* 0x000000413c007209 */ /* 0x000fc80007810000 */
[----:B------:R-:W-:-:S03]  /*115e0*/  FMNMX.FTZ R65, R61, R0, !PT ;  /* 0x000000003d417209 */ /* 0x000fc60007810000 */
[----:B------:R-:W-:Y:S01]  /*115f0*/  MUFU.EX2 R168, R168 ;  /* 0x000000a800a87308 */ /* 0x000fe20000000800 */
[----:B------:R-:W-:-:S04]  /*11600*/  FMNMX.FTZ R0, R62, R65, !PT ;  /* 0x000000413e007209 */ /* 0x000fc80007810000 */
[----:B------:R-:W-:Y:S02]  /*11610*/  FMNMX.FTZ R51, R63, R0, !PT ;  /* 0x000000003f337209 */ /* 0x000fe40007810000 */
[----:B------:R-:W-:Y:S01]  /*11620*/  FSEL R0, R39, -INF , !P5 ;  /* 0xff80000027007808 */ /* 0x000fe20006800000 */
        /* <DEDUP_REMOVED lines=12> */
[----:B------:R-:W-:Y:S08]  /*116f0*/  MUFU.EX2 R49, R49 ;  /* 0x0000003100317308 */ /* 0x000ff00000000800 */
[----:B------:R-:W-:Y:S08]  /*11700*/  MUFU.EX2 R160, R160 ;  /* 0x000000a000a07308 */ /* 0x000ff00000000800 */
[----:B------:R-:W-:Y:S01]  /*11710*/  MUFU.EX2 R47, R47 ;  /* 0x0000002f002f7308 */ /* 0x000fe20000000800 */
[----:B0-----:R-:W-:-:S04]  /*11720*/  FMNMX.FTZ R10, R44, R51, !PT ;  /* 0x000000332c0a7209 */ /* 0x001fc80007810000 */
[C---:B------:R-:W-:Y:S01]  /*11730*/  FSETP.NEU.FTZ.AND P3, PT, R10.reuse, -INF , PT ;  /* 0xff8000000a00780b */ /* 0x040fe20003f7d000 */
[----:B------:R-:W-:Y:S02]  /*11740*/  FMUL.FTZ R32, R10, UR44 ;  /* 0x0000002c0a207c20 */ /* 0x000fe40008410000 */
[----:B------:R-:W-:Y:S03]  /*11750*/  MUFU.EX2 R162, R162 ;  /* 0x000000a200a27308 */ /* 0x000fe60000000800 */
[----:B------:R-:W-:-:S05]  /*11760*/  FSEL R51, R32, RZ, P3 ;  /* 0x000000ff20337208 */ /* 0x000fca0001800000 */
[----:B------:R-:W-:Y:S01]  /*11770*/  MUFU.EX2 R45, R45 ;  /* 0x0000002d002d7308 */ /* 0x000fe20000000800 */
[----:B------:R-:W-:Y:S01]  /*11780*/  FFMA.FTZ R183, R3, UR44, -R51 ;  /* 0x0000002c03b77c23 */ /* 0x000fe20008010833 */
[----:B------:R-:W-:Y:S01]  /*11790*/  FADD.FTZ R3, R180, R73 ;  /* 0x00000049b4037221 */ /* 0x000fe20000010000 */
[--C-:B------:R-:W-:Y:S01]  /*117a0*/  FFMA.FTZ R181, R80, UR44, -R51.reuse ;  /* 0x0000002c50b57c23 */ /* 0x100fe20008010833 */
[--C-:B------:R-:W-:Y:S01]  /*117b0*/  FFMA.FTZ R32, R9, UR44, -R51.reuse ;  /* 0x0000002c09207c23 */ /* 0x100fe20008010833 */
[----:B------:R-:W-:Y:S01]  /*117c0*/  FFMA.FTZ R8, R8, UR44, -R51 ;  /* 0x0000002c08087c23 */ /* 0x000fe20008010833 */
[----:B-1----:R-:W-:Y:S01]  /*117d0*/  FADD.FTZ R4, R182, R3 ;  /* 0x00000003b6047221 */ /* 0x002fe20000010000 */
[--C-:B------:R-:W-:Y:S01]  /*117e0*/  FFMA.FTZ R177, R13, UR44, -R51.reuse ;  /* 0x0000002c0db17c23 */ /* 0x100fe20008010833 */
[----:B------:R-:W-:Y:S01]  /*117f0*/  MUFU.EX2 R183, R183 ;  /* 0x000000b700b77308 */ /* 0x000fe20000000800 */
[--C-:B------:R-:W-:Y:S01]  /*11800*/  FFMA.FTZ R14, R14, UR44, -R51.reuse ;  /* 0x0000002c0e0e7c23 */ /* 0x100fe20008010833 */
[----:B--2---:R-:W-:Y:S01]  /*11810*/  FADD.FTZ R3, R75, R4 ;  /* 0x000000044b037221 */ /* 0x004fe20000010000 */
[--C-:B------:R-:W-:Y:S01]  /*11820*/  FFMA.FTZ R179, R15, UR44, -R51.reuse ;  /* 0x0000002c0fb37c23 */ /* 0x100fe20008010833 */
[--C-:B------:R-:W-:Y:S01]  /*11830*/  FFMA.FTZ R20, R20, UR44, -R51.reuse ;  /* 0x0000002c14147c23 */ /* 0x100fe20008010833 */
[----:B------:R-:W-:Y:S01]  /*11840*/  FFMA.FTZ R173, R21, UR44, -R51 ;  /* 0x0000002c15ad7c23 */ /* 0x000fe20008010833 */
[----:B---3--:R-:W-:Y:S01]  /*11850*/  FADD.FTZ R4, R176, R3 ;  /* 0x00000003b0047221 */ /* 0x008fe20000010000 */
[--C-:B------:R-:W-:Y:S01]  /*11860*/  FFMA.FTZ R24, R24, UR44, -R51.reuse ;  /* 0x0000002c18187c23 */ /* 0x100fe20008010833 */
[----:B------:R-:W-:Y:S01]  /*11870*/  MUFU.EX2 R181, R181 ;  /* 0x000000b500b57308 */ /* 0x000fe20000000800 */
[--C-:B------:R-:W-:Y:S01]  /*11880*/  FFMA.FTZ R175, R25, UR44, -R51.reuse ;  /* 0x0000002c19af7c23 */ /* 0x100fe20008010833 */
[----:B----4-:R-:W-:Y:S01]  /*11890*/  FADD.FTZ R3, R77, R4 ;  /* 0x000000044d037221 */ /* 0x010fe20000010000 */
[--C-:B------:R-:W-:Y:S01]  /*118a0*/  FFMA.FTZ R26, R26, UR44, -R51.reuse ;  /* 0x0000002c1a1a7c23 */ /* 0x100fe20008010833 */
[--C-:B------:R-:W-:Y:S01]  /*118b0*/  FFMA.FTZ R169, R27, UR44, -R51.reuse ;  /* 0x0000002c1ba97c23 */ /* 0x100fe20008010833 */
[----:B------:R-:W-:Y:S01]  /*118c0*/  FFMA.FTZ R28, R28, UR44, -R51 ;  /* 0x0000002c1c1c7c23 */ /* 0x000fe20008010833 */
[----:B------:R-:W-:Y:S01]  /*118d0*/  FADD.FTZ R4, R178, R3 ;  /* 0x00000003b2047221 */ /* 0x000fe20000010000 */
[--C-:B------:R-:W-:Y:S01]  /*118e0*/  FFMA.FTZ R171, R30, UR44, -R51.reuse ;  /* 0x0000002c1eab7c23 */ /* 0x100fe20008010833 */
[----:B------:R-:W0:Y:S01]  /*118f0*/  MUFU.EX2 R32, R32 ;  /* 0x0000002000207308 */ /* 0x000e220000000800 */
[--C-:B------:R-:W-:Y:S01]  /*11900*/  FFMA.FTZ R30, R31, UR44, -R51.reuse ;  /* 0x0000002c1f1e7c23 */ /* 0x100fe20008010833 */
[----:B------:R-:W-:Y:S01]  /*11910*/  FADD.FTZ R3, R79, R4 ;  /* 0x000000044f037221 */ /* 0x000fe20000010000 */
[--C-:B------:R-:W-:Y:S01]  /*11920*/  FFMA.FTZ R34, R34, UR44, -R51.reuse ;  /* 0x0000002c22227c23 */ /* 0x100fe20008010833 */
[--C-:B------:R-:W-:Y:S01]  /*11930*/  FFMA.FTZ R35, R35, UR44, -R51.reuse ;  /* 0x0000002c23237c23 */ /* 0x100fe20008010833 */
[----:B------:R-:W-:Y:S01]  /*11940*/  FFMA.FTZ R36, R36, UR44, -R51 ;  /* 0x0000002c24247c23 */ /* 0x000fe20008010833 */
[----:B------:R-:W-:Y:S01]  /*11950*/  FADD.FTZ R42, R172, R3 ;  /* 0x00000003ac2a7221 */ /* 0x000fe20000010000 */
[--C-:B------:R-:W-:Y:S01]  /*11960*/  FFMA.FTZ R37, R37, UR44, -R51.reuse ;  /* 0x0000002c25257c23 */ /* 0x100fe20008010833 */
[----:B------:R-:W1:Y:S01]  /*11970*/  MUFU.EX2 R8, R8 ;  /* 0x0000000800087308 */ /* 0x000e620000000800 */
[--C-:B------:R-:W-:Y:S01]  /*11980*/  FFMA.FTZ R53, R53, UR44, -R51.reuse ;  /* 0x0000002c35357c23 */ /* 0x100fe20008010833 */
[----:B------:R-:W-:Y:S01]  /*11990*/  FADD.FTZ R9, R71, R42 ;  /* 0x0000002a47097221 */ /* 0x000fe20000010000 */
[--C-:B------:R-:W-:Y:S01]  /*119a0*/  FFMA.FTZ R54, R54, UR44, -R51.reuse ;  /* 0x0000002c36367c23 */ /* 0x100fe20008010833 */
[--C-:B------:R-:W-:Y:S01]  /*119b0*/  FFMA.FTZ R55, R55, UR44, -R51.reuse ;  /* 0x0000002c37377c23 */ /* 0x100fe20008010833 */
[----:B------:R-:W-:Y:S01]  /*119c0*/  FFMA.FTZ R56, R56, UR44, -R51 ;  /* 0x0000002c38387c23 */ /* 0x000fe20008010833 */
[----:B------:R-:W-:Y:S01]  /*119d0*/  FADD.FTZ R42, R174, R9 ;  /* 0x00000009ae2a7221 */ /* 0x000fe20000010000 */
[--C-:B------:R-:W-:Y:S01]  /*119e0*/  FFMA.FTZ R57, R57, UR44, -R51.reuse ;  /* 0x0000002c39397c23 */ /* 0x100fe20008010833 */
[----:B------:R-:W2:Y:S01]  /*119f0*/  MUFU.EX2 R177, R177 ;  /* 0x000000b100b17308 */ /* 0x000ea20000000800 */
[----:B0-----:R-:W-:Y:S01]  /*11a00*/  FADD.FTZ R4, R181, R32 ;  /* 0x00000020b5047221 */ /* 0x001fe20000010000 */
[----:B------:R-:W-:Y:S01]  /*11a10*/  FADD.FTZ R9, R69, R42 ;  /* 0x0000002a45097221 */ /* 0x000fe20000010000 */
[--C-:B------:R-:W-:Y:S01]  /*11a20*/  FFMA.FTZ R60, R60, UR44, -R51.reuse ;  /* 0x0000002c3c3c7c23 */ /* 0x100fe20008010833 */
[----:B------:R-:W-:Y:S01]  /*11a30*/  FFMA.FTZ R61, R61, UR44, -R51 ;  /* 0x0000002c3d3d7c23 */ /* 0x000fe20008010833 */
[----:B------:R-:W-:Y:S01]  /*11a40*/  FADD.FTZ R3, R183, R4 ;  /* 0x00000004b7037221 */ /* 0x000fe20000010000 */
[----:B------:R-:W-:Y:S01]  /*11a50*/  FADD.FTZ R42, R168, R9 ;  /* 0x00000009a82a7221 */ /* 0x000fe20000010000 */
[----:B------:R-:W-:Y:S01]  /*11a60*/  FFMA.FTZ R62, R62, UR44, -R51 ;  /* 0x0000002c3e3e7c23 */ /* 0x000fe20008010833 */
[----:B------:R-:W0:Y:S01]  /*11a70*/  MUFU.EX2 R14, R14 ;  /* 0x0000000e000e7308 */ /* 0x000e220000000800 */
[----:B-1----:R-:W-:Y:S01]  /*11a80*/  FADD.FTZ R4, R8, R3 ;  /* 0x0000000308047221 */ /* 0x002fe20000010000 */
[----:B------:R-:W-:Y:S01]  /*11a90*/  FADD.FTZ R9, R67, R42 ;  /* 0x0000002a43097221 */ /* 0x000fe20000010000 */
[--C-:B------:R-:W-:Y:S01]  /*11aa0*/  FFMA.FTZ R63, R63, UR44, -R51.reuse ;  /* 0x0000002c3f3f7c23 */ /* 0x100fe20008010833 */
[--C-:B------:R-:W-:Y:S01]  /*11ab0*/  FFMA.FTZ R38, R38, UR44, -R51.reuse ;  /* 0x0000002c26267c23 */ /* 0x100fe20008010833 */
[----:B------:R-:W-:Y:S01]  /*11ac0*/  FFMA.FTZ R0, R0, UR44, -R51 ;  /* 0x0000002c00007c23 */ /* 0x000fe20008010833 */
[----:B------:R-:W-:Y:S01]  /*11ad0*/  FADD.FTZ R42, R170, R9 ;  /* 0x00000009aa2a7221 */ /* 0x000fe20000010000 */
[----:B------:R-:W-:Y:S01]  /*11ae0*/  FFMA.FTZ R40, R40, UR44, -R51 ;  /* 0x0000002c28287c23 */ /* 0x000fe20008010833 */
[----:B------:R-:W1:Y:S01]  /*11af0*/  MUFU.EX2 R179, R179 ;  /* 0x000000b300b37308 */ /* 0x000e620000000800 */
[----:B--2---:R-:W-:Y:S01]  /*11b00*/  FADD.FTZ R3, R177, R4 ;  /* 0x00000004b1037221 */ /* 0x004fe20000010000 */
[----:B------:R-:W-:Y:S01]  /*11b10*/  FADD.FTZ R9, R59, R42 ;  /* 0x0000002a3b097221 */ /* 0x000fe20000010000 */
[----:B------:R-:W-:Y:S01]  /*11b20*/  F2FP.BF16.F32.PACK_AB R183, R8, R183 ;  /* 0x000000b708b7723e */ /* 0x000fe200000010ff */
[----:B------:R-:W-:Y:S01]  /*11b30*/  IMAD.IADD R13, R192, 0x1, -R193 ;  /* 0x00000001c00d7824 */ /* 0x000fe200078e0ac1 */
[----:B------:R-:W-:Y:S01]  /*11b40*/  F2FP.BF16.F32.PACK_AB R180, R73, R180 ;  /* 0x000000b449b4723e */ /* 0x000fe200000010ff */
[----:B------:R-:W-:Y:S01]  /*11b50*/  FADD.FTZ R42, R164, R9 ;  /* 0x00000009a42a7221 */ /* 0x000fe20000010000 */
[----:B------:R-:W-:Y:S01]  /*11b60*/  F2FP.BF16.F32.PACK_AB R182, R75, R182 ;  /* 0x000000b64bb6723e */ /* 0x000fe200000010ff */
[----:B------:R-:W2:Y:S01]  /*11b70*/  MUFU.EX2 R20, R20 ;  /* 0x0000001400147308 */ /* 0x000ea20000000800 */
[----:B0-----:R-:W-:Y:S01]  /*11b80*/  FADD.FTZ R4, R14, R3 ;  /* 0x000000030e047221 */ /* 0x001fe20000010000 */
[----:B------:R-:W-:Y:S01]  /*11b90*/  FADD.FTZ R9, R39, R42 ;  /* 0x0000002a27097221 */ /* 0x000fe20000010000 */
[----:B------:R-:W-:-:S02]  /*11ba0*/  F2FP.BF16.F32.PACK_AB R176, R77, R176 ;  /* 0x000000b04db0723e */ /* 0x000fc400000010ff */
[----:B------:R-:W-:Y:S01]  /*11bb0*/  F2FP.BF16.F32.PACK_AB R178, R79, R178 ;  /* 0x000000b24fb2723e */ /* 0x000fe200000010ff */
        /* <DEDUP_REMOVED lines=18> */
[C---:B------:R-:W-:Y:S01]  /*11ce0*/  FADD.FTZ R9, R45.reuse, R42 ;  /* 0x0000002a2d097221 */ /* 0x040fe20000010000 */
[----:B------:R-:W-:Y:S02]  /*11cf0*/  F2FP.BF16.F32.PACK_AB R162, R45, R162 ;  /* 0x000000a22da2723e */ /* 0x000fe400000010ff */
[----:B------:R-:W-:Y:S02]  /*11d00*/  F2FP.BF16.F32.PACK_AB R181, R32, R181 ;  /* 0x000000b520b5723e */ /* 0x000fe400000010ff */
[----:B------:R-:W-:Y:S01]  /*11d10*/  F2FP.BF16.F32.PACK_AB R177, R14, R177 ;  /* 0x000000b10eb1723e */ /* 0x000fe200000010ff */
[----:B------:R-:W0:Y:S01]  /*11d20*/  MUFU.EX2 R26, R26 ;  /* 0x0000001a001a7308 */ /* 0x000e220000000800 */
[----:B-1----:R-:W-:Y:S01]  /*11d30*/  FADD.FTZ R4, R24, R3 ;  /* 0x0000000318047221 */ /* 0x002fe20000010000 */
[----:B------:R-:W-:-:S02]  /*11d40*/  F2FP.BF16.F32.PACK_AB R179, R20, R179 ;  /* 0x000000b314b3723e */ /* 0x000fc400000010ff */
[----:B------:R-:W-:-:S04]  /*11d50*/  F2FP.BF16.F32.PACK_AB R173, R24, R173 ;  /* 0x000000ad18ad723e */ /* 0x000fc800000010ff */
        /* <DEDUP_REMOVED lines=51> */
[----:B-1----:R-:W-:Y:S01]  /*12090*/  FADD.FTZ R42, R154, R9 ;  /* 0x000000099a2a7221 */ /* 0x002fe20000010000 */
[----:B------:R-:W-:-:S04]  /*120a0*/  IMAD R9, R197, 0x80, R13 ;  /* 0x00000080c5097824 */ /* 0x000fc800078e020d */
[----:B------:R-:W-:Y:S02]  /*120b0*/  IMAD.IADD R6, R9, 0x1, R6 ;  /* 0x0000000109067824 */ /* 0x000fe400078e0206 */
        /* <DEDUP_REMOVED lines=13> */
[----:B------:R2:W0:Y:S01]  /*12190*/  MUFU.EX2 R155, R0 ;  /* 0x00000000009b7308 */ /* 0x0004220000000800 */
[----:B-1----:R-:W-:-:S07]  /*121a0*/  FADD.FTZ R3, R63, R8 ;  /* 0x000000083f037221 */ /* 0x002fce0000010000 */
[----:B------:R-:W1:Y:S01]  /*121b0*/  MUFU.EX2 R40, R40 ;  /* 0x0000002800287308 */ /* 0x000e620000000800 */
[C---:B--2---:R-:W-:Y:S01]  /*121c0*/  FADD.FTZ R0, R38.reuse, R3 ;  /* 0x0000000326007221 */ /* 0x044fe20000010000 */
[----:B------:R-:W-:-:S03]  /*121d0*/  F2FP.BF16.F32.PACK_AB R153, R38, R63 ;  /* 0x0000003f2699723e */ /* 0x000fc600000010ff */
[----:B0-----:R-:W-:-:S04]  /*121e0*/  FADD.FTZ R3, R155, R0 ;  /* 0x000000009b037221 */ /* 0x001fc80000010000 */
[C---:B-1----:R-:W-:Y:S01]  /*121f0*/  FADD.FTZ R0, R40.reuse, R3 ;  /* 0x0000000328007221 */ /* 0x042fe20000010000 */
[----:B------:R-:W-:Y:S01]  /*12200*/  F2FP.BF16.F32.PACK_AB R155, R40, R155 ;  /* 0x0000009b289b723e */ /* 0x000fe200000010ff */
[----:B------:R-:W-:Y:S01]  /*12210*/  VIADD R3, R129, 0xfffffffe ;  /* 0xfffffffe81037836 */ /* 0x000fe20000000000 */
[----:B------:R-:W-:Y:S06]  /*12220*/  @!P2 BRA `(.L_x_1516) ;  /* 0x000000000048a947 */ /* 0x000fec0003800000 */
        /* <DEDUP_REMOVED lines=11> */
.L_x_1518:
[----:B------:R-:W-:-:S13]  /*122e0*/  ISETP.NE.AND P3, PT, R7, 0x1, PT ;  /* 0x000000010700780c */ /* 0x000fda0003f65270 */
[----:B------:R-:W0:Y:S02]  /*122f0*/  @P3 LDC.64 R14, c[0x0][0x9e8] ;  /* 0x00027a00ff0e3b82 */ /* 0x000e240000000a00 */
[----:B0-----:R-:W-:-:S05]  /*12300*/  @P3 IMAD.HI.U32 R14, R8, R14, RZ ;  /* 0x0000000e080e3227 */ /* 0x001fca00078e00ff */
[----:B------:R-:W-:-:S07]  /*12310*/  @P3 SHF.R.U32.HI R8, RZ, R15, R14 ;  /* 0x0000000fff083219 */ /* 0x000fce000001160e */
.L_x_1519:
[----:B------:R-:W-:Y:S05]  /*12320*/  BSYNC B0 ;  /* 0x0000000000007941 */ /* 0x000fea0003800000 */
.L_x_1517:
[----:B------:R-:W-:-:S05]  /*12330*/  IMAD R7, R8, R7, R7 ;  /* 0x0000000708077224 */ /* 0x000fca00078e0207 */
[----:B------:R-:W-:-:S07]  /*12340*/  VIMNMX R6, R6, R7, PT ;  /* 0x0000000706067248 */ /* 0x000fce0003fe0100 */
.L_x_1516:
[----:B------:R-:W-:Y:S01]  /*12350*/  SHF.R.S32.HI R7, RZ, 0x1f, R6 ;  /* 0x0000001fff077819 */ /* 0x000fe20000011406 */
[----:B------:R-:W-:Y:S01]  /*12360*/  ULDC UR49, c[0x0][0x9e4] ;  /* 0x0002790000317ab9 */ /* 0x000fe20000000800 */
[----:B------:R-:W-:Y:S01]  /*12370*/  ULDC UR46, c[0x0][0x9e4] ;  /* 0x00027900002e7ab9 */ /* 0x000fe20000000800 */
[----:B------:R-:W-:Y:S01]  /*12380*/  ULDC UR45, c[0x0][0x988] ;  /* 0x00026200002d7ab9 */ /* 0x000fe20000000800 */
[----:B------:R-:W-:Y:S01]  /*12390*/  LEA.HI R7, R7, R6, RZ, 0x7 ;  /* 0x0000000607077211 */ /* 0x000fe200078f38ff */
[----:B------:R-:W-:Y:S01]  /*123a0*/  ULDC UR48, c[0x0][0x988] ;  /* 0x0002620000307ab9 */ /* 0x000fe20000000800 */
[----:B------:R-:W-:Y:S01]  /*123b0*/  ULDC UR47, c[0x0][0x988] ;  /* 0x00026200002f7ab9 */ /* 0x000fe20000000800 */
[----:B------:R-:W-:Y:S01]  /*123c0*/  ULDC UR54, c[0x0][0x9d8] ;  /* 0x0002760000367ab9 */ /* 0x000fe20000000800 */
[----:B------:R-:W-:Y:S01]  /*123d0*/  SHF.R.S32.HI R7, RZ, 0x7, R7 ;  /* 0x00000007ff077819 */ /* 0x000fe20000011407 */
[----:B------:R-:W-:Y:S01]  /*123e0*/  ULDC UR52, c[0x0][0x9d8] ;  /* 0x0002760000347ab9 */ /* 0x000fe20000000800 */
[----:B------:R-:W-:Y:S01]  /*123f0*/  ULDC UR51, c[0x0][0x9d8] ;  /* 0x0002760000337ab9 */ /* 0x000fe20000000800 */
[----:B------:R-:W-:Y:S01]  /*12400*/  ULDC UR53, c[0x0][0x9e0] ;  /* 0x0002780000357ab9 */ /* 0x000fe20000000800 */
[----:B------:R-:W-:Y:S01]  /*12410*/  VIMNMX R14, R198, R7, !PT ;  /* 0x00000007c60e7248 */ /* 0x000fe20007fe0100 */
[----:B------:R-:W-:Y:S01]  /*12420*/  ULDC UR50, c[0x0][0x9e0] ;  /* 0x0002780000327ab9 */ /* 0x000fe20000000800 */
[----:B------:R-:W-:-:S02]  /*12430*/  CS2R R150, SRZ ;  /* 0x0000000000967805 */ /* 0x000fc4000001ff00 */
[----:B------:R-:W-:Y:S02]  /*12440*/  CS2R R148, SRZ ;  /* 0x0000000000947805 */ /* 0x000fe4000001ff00 */
        /* <DEDUP_REMOVED lines=16> */
[----:B-----5:R-:W-:-:S02]  /*12550*/  CS2R R116, SRZ ;  /* 0x0000000000747805 */ /* 0x020fc4000001ff00 */
        /* <DEDUP_REMOVED lines=15> */
[----:B------:R-:W-:Y:S02]  /*12650*/  IMAD.IADD R15, R12, 0x1, R13 ;  /* 0x000000010c0f7824 */ /* 0x000fe400078e020d */
[----:B------:R-:W-:Y:S02]  /*12660*/  IMAD.MOV.U32 R151, RZ, RZ, RZ ;  /* 0x000000ffff977224 */ /* 0x000fe400078e00ff */
[----:B------:R-:W-:-:S07]  /*12670*/  VIADD R20, R15, 0x8 ;  /* 0x000000080f147836 */ /* 0x000fce0000000000 */
.L_x_1538:
[----:B------:R-:W-:Y:S01]  /*12680*/  ISETP.NE.AND P3, PT, R196, RZ, PT ;  /* 0x000000ffc400720c */ /* 0x000fe20003f65270 */
[----:B------:R-:W-:Y:S01]  /*12690*/  VIADD R21, R184, 0x1 ;  /* 0x00000001b8157836 */ /* 0x000fe20000000000 */
[----:B------:R-:W-:Y:S05]  /*126a0*/  YIELD ;  /* 0x0000000000007946 */ /* 0x000fea0003800000 */
[----:B------:R-:W-:-:S04]  /*126b0*/  ISETP.NE.AND P4, PT, R21, 0x2, PT ;  /* 0x000000021500780c */ /* 0x000fc80003f85270 */
[----:B------:R-:W-:Y:S02]  /*126c0*/  SEL R199, RZ, 0x1, P4 ;  /* 0x00000001ffc77807 */ /* 0x000fe40002000000 */
[----:B------:R-:W-:Y:S02]  /*126d0*/  SEL R21, R21, RZ, P4 ;  /* 0x000000ff15157207 */ /* 0x000fe40002000000 */
[----:B------:R-:W-:Y:S01]  /*126e0*/  LOP3.LUT R199, R186, R199, RZ, 0x3c, !PT ;  /* 0x000000c7bac77212 */ /* 0x000fe200078e3cff */
[----:B------:R-:W-:Y:S06]  /*126f0*/  @P3 BRA `(.L_x_1521) ;  /* 0x0000000000303947 */ /* 0x000fec0003800000 */
[----:B------:R-:W-:Y:S05]  /*12700*/  @!P0 BRA `(.L_x_1522) ;  /* 0x0000000000048947 */ /* 0x000fea0003800000 */
[----:B------:R-:W-:Y:S01]  /*12710*/  BPT.TRAP 0x1 ;  /* 0x000000040000795c */ /* 0x000fe20000300000 */
.L_x_1522:
[----:B------:R-:W-:Y:S01]  /*12720*/  IMAD R7, R21, 0x8, R2 ;  /* 0x0000000815077824 */ /* 0x000fe200078e0202 */
[----:B------:R-:W-:-:S04]  /*12730*/  SHF.L.U32 R6, R199, 0x1f, RZ ;  /* 0x0000001fc7067819 */ /* 0x000fc800000006ff */
[----:B------:R0:W1:Y:S01]  /*12740*/  SYNCS.PHASECHK.TRANS64.TRYWAIT P4, [R7+URZ+0x28830], R6 ;  /* 0x02883006070075a7 */ /* 0x000062000808017f */
[----:B------:R-:W-:Y:S05]  /*12750*/  @!P0 BRA `(.L_x_1523) ;  /* 0x0000000000048947 */ /* 0x000fea0003800000 */
[----:B------:R-:W-:Y:S01]  /*12760*/  BPT.TRAP 0x1 ;  /* 0x000000040000795c */ /* 0x000fe20000300000 */
.L_x_1523:
[----:B------:R-:W-:Y:S04]  /*12770*/  BSSY B0, `(.L_x_1521) ;  /* 0x0000004000007945 */ /* 0x000fe80003800000 */
[----:B-1----:R-:W-:Y:S05]  /*12780*/  @P4 BRA `(.L_x_1524) ;  /* 0x0000000000084947 */ /* 0x002fea0003800000 */
[----:B------:R-:W1:Y:S02]  /*12790*/  SYNCS.PHASECHK.TRANS64.TRYWAIT P4, [R7+URZ+0x28830], R6 ;  /* 0x02883006070075a7 */ /* 0x000e64000808017f */
[----:B-1----:R-:W-:Y:S05]  /*127a0*/  @!P4 BRA `(.L_x_1525) ;  /* 0x000001400048c947 */ /* 0x002fea0003800000 */
.L_x_1524:
[----:B------:R-:W-:Y:S05]  /*127b0*/  BSYNC B0 ;  /* 0x0000000000007941 */ /* 0x000fea0003800000 */
.L_x_1521:
[----:B------:R-:W2:Y:S01]  /*127c0*/  S2R R8, SR_TID.X ;  /* 0x0000000000087919 */ /* 0x000ea20000002100 */
[----:B01----:R-:W-:Y:S01]  /*127d0*/  IMAD.MOV.U32 R7, RZ, RZ, 0x40000040 ;  /* 0x40000040ff077424 */ /* 0x003fe200078e00ff */
[----:B------:R-:W-:Y:S05]  /*127e0*/  WARPSYNC.ALL ;  /* 0x0000000000007948 */ /* 0x000fea0003800000 */
[----:B------:R-:W-:Y:S01]  /*127f0*/  R2UR UR35, R7 ;  /* 0x00000000072372ca */ /* 0x000fe200000e0000 */
[----:B------:R-:W-:Y:S02]  /*12800*/  IMAD R6, R21, 0x800, R5 ;  /* 0x0000080015067824 */ /* 0x000fe400078e0205 */
[----:B------:R-:W-:-:S03]  /*12810*/  IMAD.MOV.U32 R9, RZ, RZ, 0x40000040 ;  /* 0x40000040ff097424 */ /* 0x000fc600078e00ff */
[----:B------:R-:W-:Y:S02]  /*12820*/  R2UR UR34, R6 ;  /* 0x00000000062272ca */ /* 0x000fe400000e0000 */
[----:B------:R-:W-:Y:S01]  /*12830*/  R2UR UR7, R9 ;  /* 0x00000000090772ca */ /* 0x000fe200000e0000 */
[----:B------:R-:W-:-:S05]  /*12840*/  IMAD.MOV.U32 R9, RZ, RZ, 0x40000040 ;  /* 0x40000040ff097424 */ /* 0x000fca00078e00ff */
[----:B------:R-:W-:Y:S01]  /*12850*/  R2UR UR11, R9 ;  /* 0x00000000090b72ca */ /* 0x000fe200000e0000 */
[----:B------:R-:W-:-:S05]  /*12860*/  IMAD.MOV.U32 R9, RZ, RZ, 0x40000040 ;  /* 0x40000040ff097424 */ /* 0x000fca00078e00ff */
[----:B------:R-:W-:Y:S01]  /*12870*/  R2UR UR15, R9 ;  /* 0x00000000090f72ca */ /* 0x000fe200000e0000 */
[----:B------:R-:W-:Y:S01]  /*12880*/  IMAD.MOV.U32 R9, RZ, RZ, 0x40000040 ;  /* 0x40000040ff097424 */ /* 0x000fe200078e00ff */
[----:B--2---:R-:W-:-:S04]  /*12890*/  SHF.R.U32.HI R8, RZ, 0x7, R8 ;  /* 0x00000007ff087819 */ /* 0x004fc80000011608 */
[----:B------:R-:W-:Y:S01]  /*128a0*/  R2UR UR19, R9 ;  /* 0x00000000091372ca */ /* 0x000fe200000e0000 */
[----:B------:R-:W-:Y:S02]  /*128b0*/  IMAD.MOV.U32 R9, RZ, RZ, 0x40000040 ;  /* 0x40000040ff097424 */ /* 0x000fe400078e00ff */
[----:B------:R-:W-:Y:S02]  /*128c0*/  VIADD R7, R8, 0x8 ;  /* 0x0000000808077836 */ /* 0x000fe40000000000 */
[----:B------:R-:W-:Y:S01]  /*128d0*/  VIADD R8, R6, 0x2 ;  /* 0x0000000206087836 */ /* 0x000fe20000000000 */
[----:B------:R-:W-:Y:S01]  /*128e0*/  R2UR UR23, R9 ;  /* 0x00000000091772ca */ /* 0x000fe200000e0000 */
[----:B------:R-:W-:Y:S01]  /*128f0*/  IMAD.MOV.U32 R9, RZ, RZ, 0x40000040 ;  /* 0x40000040ff097424 */ /* 0x000fe200078e00ff */
[----:B------:R0:W-:Y:S02]  /*12900*/  BAR.SYNC.DEFER_BLOCKING R7, 0x100 ;  /* 0x000400070000751d */ /* 0x0001e40000010000 */
[----:B------:R-:W-:Y:S01]  /*12910*/  R2UR UR6, R8 ;  /* 0x00000000080672ca */ /* 0x000fe200000e0000 */
[----:B------:R-:W-:Y:S01]  /*12920*/  VIADD R8, R6, 0x4 ;  /* 0x0000000406087836 */ /* 0x000fe20000000000 */
[----:B------:R-:W-:-:S04]  /*12930*/  R2UR UR27, R9 ;  /* 0x00000000091b72ca */ /* 0x000fc800000e0000 */
[----:B------:R-:W-:Y:S01]  /*12940*/  R2UR UR10, R8 ;  /* 0x00000000080a72ca */ /* 0x000fe200000e0000 */
[----:B------:R-:W-:Y:S02]  /*12950*/  VIADD R8, R6, 0x6 ;  /* 0x0000000606087836 */ /* 0x000fe40000000000 */
[----:B0-----:R-:W-:-:S03]  /*12960*/  IMAD.MOV.U32 R7, RZ, RZ, 0x40000040 ;  /* 0x40000040ff077424 */ /* 0x001fc600078e00ff */
[----:B------:R-:W-:Y:S01]  /*12970*/  R2UR UR14, R8 ;  /* 0x00000000080e72ca */ /* 0x000fe200000e0000 */
[----:B------:R-:W-:Y:S01]  /*12980*/  VIADD R8, R6, 0x400 ;  /* 0x0000040006087836 */ /* 0x000fe20000000000 */
[----:B------:R-:W-:-:S04]  /*12990*/  R2UR UR31, R7 ;  /* 0x00000000071f72ca */ /* 0x000fc800000e0000 */
[----:B------:R-:W-:Y:S01]  /*129a0*/  R2UR UR18, R8 ;  /* 0x00000000081272ca */ /* 0x000fe200000e0000 */
[----:B------:R-:W-:Y:S01]  /*129b0*/  VIADD R8, R6, 0x402 ;  /* 0x0000040206087836 */ /* 0x000fe20000000000 */
[----:B------:R-:W-:-:S04]  /*129c0*/  WARPGROUP.ARRIVE ;  /* 0x00000000000079c5 */ /* 0x000fc80000000000 */
[----:B------:R-:W-:Y:S01]  /*129d0*/  R2UR UR22, R8 ;  /* 0x00000000081672ca */ /* 0x000fe200000e0000 */
[C---:B------:R-:W-:Y:S02]  /*129e0*/  VIADD R8, R6.reuse, 0x404 ;  /* 0x0000040406087836 */ /* 0x040fe40000000000 */
[----:B------:R-:W-:Y:S01]  /*129f0*/  VIADD R6, R6, 0x406 ;  /* 0x0000040606067836 */ /* 0x000fe20000000000 */
[----:B------:R-:W-:Y:S02]  /*12a00*/  HGMMA.64x128x16.F32.BF16 R24, gdesc[UR32], RZ, !UPT, gsb0 ;  /* 0x01e00000201879f0 */ /* 0x000fe4000c0018ff */
[----:B------:R-:W-:Y:S02]  /*12a10*/  R2UR UR26, R8 ;  /* 0x00000000081a72ca */ /* 0x000fe400000e0000 */
[----:B------:R-:W-:Y:S01]  /*12a20*/  R2UR UR30, R6 ;  /* 0x00000000061e72ca */ /* 0x000fe200000e0000 */
        /* <DEDUP_REMOVED lines=22> */
[----:B------:R-:W-:Y:S05]  /*12b90*/  @P3 BRA `(.L_x_1526) ;  /* 0x0000000000283947 */ /* 0x000fea0003800000 */
[----:B------:R-:W-:Y:S05]  /*12ba0*/  @!P0 BRA `(.L_x_1527) ;  /* 0x0000000000048947 */ /* 0x000fea0003800000 */
[----:B------:R-:W-:Y:S01]  /*12bb0*/  BPT.TRAP 0x1 ;  /* 0x000000040000795c */ /* 0x000fe20000300000 */
.L_x_1527:
[----:B------:R-:W-:Y:S01]  /*12bc0*/  SHF.L.U32 R6, R186, 0x1f, RZ ;  /* 0x0000001fba067819 */ /* 0x000fe200000006ff */
[----:B------:R-:W-:-:S04]  /*12bd0*/  IMAD R7, R184, 0x8, R2 ;  /* 0x00000008b8077824 */ /* 0x000fc800078e0202 */
[----:B------:R0:W1:Y:S01]  /*12be0*/  SYNCS.PHASECHK.TRANS64.TRYWAIT P3, [R7+URZ+0x28850], R6 ;  /* 0x02885006070075a7 */ /* 0x000062000806017f */
[----:B------:R-:W-:Y:S05]  /*12bf0*/  @!P0 BRA `(.L_x_1528) ;  /* 0x0000000000048947 */ /* 0x000fea0003800000 */
[----:B------:R-:W-:Y:S01]  /*12c00*/  BPT.TRAP 0x1 ;  /* 0x000000040000795c */ /* 0x000fe20000300000 */
.L_x_1528:
[----:B-1----:R-:W-:Y:S05]  /*12c10*/  @P3 BRA `(.L_x_1526) ;  /* 0x0000000000083947 */ /* 0x002fea0003800000 */
[----:B------:R-:W1:Y:S02]  /*12c20*/  SYNCS.PHASECHK.TRANS64.TRYWAIT P3, [R7+URZ+0x28850], R6 ;  /* 0x02885006070075a7 */ /* 0x000e64000806017f */
[----:B-1----:R-:W-:Y:S05]  /*12c30*/  @!P3 BRA `(.L_x_1529) ;  /* 0x0000013c0038b947 */ /* 0x002fea0003800000 */
.L_x_1526:
[----:B01----:R-:W-:Y:S01]  /*12c40*/  VIADD R6, R2, 0x400 ;  /* 0x0000040002067836 */ /* 0x003fe20000000000 */
[----:B------:R-:W-:Y:S05]  /*12c50*/  WARPSYNC.ALL ;  /* 0x0000000000007948 */ /* 0x000fea0003800000 */
[----:B------:R-:W-:Y:S01]  /*12c60*/  SHF.R.U32.HI R6, RZ, 0x4, R6 ;  /* 0x00000004ff067819 */ /* 0x000fe20000011606 */
[----:B------:R-:W-:Y:S01]  /*12c70*/  WARPGROUP.ARRIVE ;  /* 0x00000000000079c5 */ /* 0x000fe20000000000 */
[----:B------:R-:W-:-:S05]  /*12c80*/  IMAD.MOV.U32 R9, RZ, RZ, 0x40000040 ;  /* 0x40000040ff097424 */ /* 0x000fca00078e00ff */
[----:B------:R-:W0:Y:S01]  /*12c90*/  S2R R186, SR_TID.X ;  /* 0x0000000000ba7919 */ /* 0x000e220000002100 */
[----:B------:R-:W-:Y:S01]  /*12ca0*/  LOP3.LUT R6, R6, 0x3fff, RZ, 0xc0, !PT ;  /* 0x00003fff06067812 */ /* 0x000fe200078ec0ff */
[----:B------:R-:W-:Y:S01]  /*12cb0*/  FMUL.FTZ R28, R28, UR54 ;  /* 0x000000361c1c7c20 */ /* 0x000fe20008410000 */
[----:B------:R-:W-:Y:S01]  /*12cc0*/  FMUL.FTZ R29, R29, UR54 ;  /* 0x000000361d1d7c20 */ /* 0x000fe20008410000 */
        /* <DEDUP_REMOVED lines=8> */
[----:B------:R-:W-:Y:S02]  /*12d50*/  IMAD.MOV.U32 R7, RZ, RZ, 0x40000040 ;  /* 0x40000040ff077424 */ /* 0x000fe400078e00ff */
[----:B------:R-:W-:Y:S01]  /*12d60*/  FMUL.FTZ R48, R48, UR54 ;  /* 0x0000003630307c20 */ /* 0x000fe20008410000 */
[C---:B------:R-:W-:Y:S01]  /*12d70*/  VIADD R8, R6.reuse, 0x80 ;  /* 0x0000008006087836 */ /* 0x040fe20000000000 */
[----:B------:R-:W-:Y:S01]  /*12d80*/  R2UR UR6, R6 ;  /* 0x00000000060672ca */ /* 0x000fe200000e0000 */
[----:B------:R-:W-:Y:S01]  /*12d90*/  FMUL.FTZ R49, R49, UR54 ;  /* 0x0000003631317c20 */ /* 0x000fe20008410000 */
[----:B------:R-:W-:Y:S01]  /*12da0*/  R2UR UR7, R7 ;  /* 0x00000000070772ca */ /* 0x000fe200000e0000 */
[----:B------:R-:W-:Y:S02]  /*12db0*/  IMAD.MOV.U32 R7, RZ, RZ, 0x40000040 ;  /* 0x40000040ff077424 */ /* 0x000fe400078e00ff */
[----:B------:R-:W-:Y:S01]  /*12dc0*/  FMUL.FTZ R77, R77, UR54 ;  /* 0x000000364d4d7c20 */ /* 0x000fe20008410000 */
[----:B------:R-:W-:Y:S01]  /*12dd0*/  FMUL.FTZ R81, R81, UR54 ;  /* 0x0000003651517c20 */ /* 0x000fe20008410000 */
[----:B------:R-:W1:Y:S08]  /*12de0*/  MUFU.TANH R28, R28 ;  /* 0x0000001c001c7308 */ /* 0x000e700000002400 */
[----:B------:R-:W2:Y:S01]  /*12df0*/  MUFU.TANH R29, R29 ;  /* 0x0000001d001d7308 */ /* 0x000ea20000002400 */
[----:B------:R-:W-:Y:S01]  /*12e00*/  HGMMA.64x128x16.F32.BF16 R88, R180, gdesc[UR4].tnspB, R88, gsb0 ;  /* 0x41e00004b4587df0 */ /* 0x000fe20008001858 */
[----:B------:R-:W-:Y:S01]  /*12e10*/  R2UR UR6, R8 ;  /* 0x00000000080672ca */ /* 0x000fe200000e0000 */
[----:B------:R-:W-:Y:S01]  /*12e20*/  VIADD R8, R6, 0x100 ;  /* 0x0000010006087836 */ /* 0x000fe20000000000 */
[----:B------:R-:W-:Y:S01]  /*12e30*/  R2UR UR7, R9 ;  /* 0x00000000090772ca */ /* 0x000fe200000e0000 */
[----:B------:R-:W-:Y:S01]  /*12e40*/  IMAD.MOV.U32 R9, RZ, RZ, 0x40000040 ;  /* 0x40000040ff097424 */ /* 0x000fe200078e00ff */
[----:B0-----:R-:W-:-:S02]  /*12e50*/  SHF.R.U32.HI R186, RZ, 0x7, R186 ;  /* 0x00000007ffba7819 */ /* 0x001fc400000116ba */
[----:B------:R-:W0:Y:S08]  /*12e60*/  MUFU.TANH R32, R32 ;  /* 0x0000002000207308 */ /* 0x000e300000002400 */
        /* <DEDUP_REMOVED lines=46> */
[----:B------:R-:W-:Y:S01]  /*13150*/  R2UR UR6, R8 ;  /* 0x00000000080672ca */ /* 0x000fe200000e0000 */
[----:B------:R-:W-:Y:S01]  /*13160*/  FMUL.FTZ R30, R34, UR54 ;  /* 0x00000036221e7c20 */ /* 0x000fe20008410000 */
[----:B------:R-:W-:Y:S01]  /*13170*/  R2UR UR7, R9 ;  /* 0x00000000090772ca */ /* 0x000fe200000e0000 */
        /* <DEDUP_REMOVED lines=57> */
[----:B------:R-:W-:Y:S02]  /*13510*/  R2UR UR6, R6 ;  /* 0x00000000060672ca */ /* 0x000fe400000e0000 */
[----:B------:R-:W-:Y:S01]  /*13520*/  R2UR UR7, R7 ;  /* 0x00000000070772ca */ /* 0x000fe200000e0000 */
[----:B------:R-:W-:Y:S01]  /*13530*/  @!P1 IMAD R7, R21, 0x8, R2 ;  /* 0x0000000815079824 */ /* 0x000fe200078e0202 */
[----:B------:R-:W-:Y:S02]  /*13540*/  IADD3 R6, -R186, 0xb, RZ ;  /* 0x0000000bba067810 */ /* 0x000fe40007ffe1ff */
[----:B------:R-:W0:Y:S01]  /*13550*/  MUFU.TANH R42, R42 ;  /* 0x0000002a002a7308 */ /* 0x000e220000002400 */
[----:B------:R-:W-:-:S05]  /*13560*/  @!P1 VIADD R7, R7, 0x28840 ;  /* 0x0002884007079836 */ /* 0x000fca0000000000 */
[----:B------:R-:W-:Y:S02]  /*13570*/  @!P1 PRMT R7, RZ, 0x654, R7 ;  /* 0x00000654ff079816 */ /* 0x000fe40000000007 */
        /* <DEDUP_REMOVED lines=20> */
[----:B------:R-:W-:Y:S01]  /*136c0*/  FMUL.FTZ R72, R82, UR54 ;  /* 0x0000003652487c20 */ /* 0x000fe20008410000 */
[----:B------:R-:W-:Y:S01]  /*136d0*/  FMUL.FTZ R73, R83, UR54 ;  /* 0x0000003653497c20 */ /* 0x000fe20008410000 */
[----:B------:R-:W0:Y:S01]  /*136e0*/  MUFU.TANH R64, R64 ;  /* 0x0000004000407308 */ /* 0x000e220000002400 */
[----:B------:R-:W-:Y:S07]  /*136f0*/  HGMMA.64x128x16.F32.BF16 R88, R152, gdesc[UR4].tnspB, R88, gsb0 ;  /* 0x41e0000498587df0 */ /* 0x000fee0008001858 */
        /* <DEDUP_REMOVED lines=18> */
[----:B------:R-:W-:Y:S02]  /*13820*/  IMAD.SHL.U32 R153, R3, 0x80, RZ ;  /* 0x0000008003997824 */ /* 0x000fe400078e00ff */
[----:B------:R-:W-:Y:S01]  /*13830*/  FMUL.FTZ R152, R76, UR54 ;  /* 0x000000364c987c20 */ /* 0x000fe20008410000 */
[----:B------:R-:W-:Y:S02]  /*13840*/  FMUL.FTZ R154, R84, UR54 ;  /* 0x00000036549a7c20 */ /* 0x000fe40008410000 */
[----:B------:R-:W0:Y:S01]  /*13850*/  MUFU.TANH R75, R75 ;  /* 0x0000004b004b7308 */ /* 0x000e220000002400 */
[----:B------:R0:W-:Y:S06]  /*13860*/  BAR.ARV R6, 0x100 ;  /* 0x000400060000751d */ /* 0x0001ec0000002000 */
[----:B------:R-:W-:Y:S01]  /*13870*/  IADD3 R76, R192, 0x1, -R153 ;  /* 0x00000001c04c7810 */ /* 0x000fe20007ffe899 */
[----:B------:R-:W0:Y:S01]  /*13880*/  MUFU.TANH R152, R152 ;  /* 0x0000009800987308 */ /* 0x000e220000002400 */
[----:B------:R0:W-:Y:S03]  /*13890*/  @!P1 SYNCS.ARRIVE.TRANS64.RED.A1T0 RZ, [R7+URZ], RZ ;  /* 0x000000ff07ff99a7 */ /* 0x0001e6000810043f */
[----:B------:R-:W-:-:S04]  /*138a0*/  IMAD.IADD R76, R76, 0x1, -R193 ;  /* 0x000000014c4c7824 */ /* 0x000fc800078e0ac1 */
[----:B------:R-:W0:Y:S01]  /*138b0*/  MUFU.TANH R154, R154 ;  /* 0x0000009a009a7308 */ /* 0x000e220000002400 */
[----:B------:R-:W-:-:S04]  /*138c0*/  IMAD R76, R191, -0x2, R76 ;  /* 0xfffffffebf4c7824 */ /* 0x000fc800078e024c */
[C---:B------:R-:W-:Y:S02]  /*138d0*/  VIADD R85, R76.reuse, UR53 ;  /* 0x000000354c557c36 */ /* 0x040fe40008000000 */
[----:B------:R-:W-:Y:S02]  /*138e0*/  VIADD R87, R76, UR55 ;  /* 0x000000374c577c36 */ /* 0x000fe40008000000 */
[C---:B------:R-:W-:Y:S02]  /*138f0*/  IMAD.IADD R84, R12.reuse, 0x1, R85 ;  /* 0x000000010c547824 */ /* 0x040fe400078e0255 */
[----:B------:R-:W-:Y:S01]  /*13900*/  IMAD.IADD R86, R12, 0x1, R87 ;  /* 0x000000010c567824 */ /* 0x000fe200078e0257 */
[----:B-1234-:R-:W-:Y:S06]  /*13910*/  @!P2 BRA `(.L_x_1530) ;  /* 0x00000000005ca947 */ /* 0x01efec0003800000 */
[----:B------:R-:W-:Y:S01]  /*13920*/  IMAD.IADD R83, R12, 0x1, R13 ;  /* 0x000000010c537824 */ /* 0x000fe200078e020d */
[----:B------:R-:W-:Y:S04]  /*13930*/  BSSY B0, `(.L_x_1531) ;  /* 0x0000011000007945 */ /* 0x000fe80003800000 */
[----:B------:R-:W-:-:S13]  /*13940*/  ISETP.GT.AND P3, PT, R83, -0x1, PT ;  /* 0xffffffff5300780c */ /* 0x000fda0003f64270 */
[----:B------:R-:W-:Y:S05]  /*13950*/  @P3 BRA `(.L_x_1532) ;  /* 0x0000000000203947 */ /* 0x000fea0003800000 */
[----:B------:R-:W-:Y:S01]  /*13960*/  IMAD.U32 R78, RZ, RZ, UR49 ;  /* 0x00000031ff4e7e24 */ /* 0x000fe2000f8e00ff */
[----:B------:R-:W-:-:S04]  /*13970*/  LOP3.LUT R83, RZ, R83, RZ, 0x33, !PT ;  /* 0x00000053ff537212 */ /* 0x000fc800078e33ff */
[----:B------:R-:W-:-:S13]  /*13980*/  ISETP.NE.AND P3, PT, R78, 0x1, PT ;  /* 0x000000014e00780c */ /* 0x000fda0003f65270 */
[----:B0-----:R-:W0:Y:S02]  /*13990*/  @P3 LDC.64 R6, c[0x0][0x9e8] ;  /* 0x00027a00ff063b82 */ /* 0x001e240000000a00 */
[----:B0-----:R-:W-:-:S05]  /*139a0*/  @P3 IMAD.HI.U32 R6, R83, R6, RZ ;  /* 0x0000000653063227 */ /* 0x001fca00078e00ff */
[----:B------:R-:W-:-:S04]  /*139b0*/  @P3 SHF.R.U32.HI R83, RZ, R7, R6 ;  /* 0x00000007ff533219 */ /* 0x000fc80000011606 */
[----:B------:R-:W-:Y:S01]  /*139c0*/  LOP3.LUT R6, RZ, R83, RZ, 0x33, !PT ;  /* 0x00000053ff067212 */ /* 0x000fe200078e33ff */
[----:B------:R-:W-:Y:S06]  /*139d0*/  BRA `(.L_x_1533) ;  /* 0x0000000000187947 */ /* 0x000fec0003800000 */
.L_x_1532:
[----:B------:R-:W-:-:S05]  /*139e0*/  IMAD.U32 R78, RZ, RZ, UR49 ;  /* 0x00000031ff4e7e24 */ /* 0x000fca000f8e00ff */
[----:B------:R-:W-:-:S13]  /*139f0*/  ISETP.NE.AND P3, PT, R78, 0x1, PT ;  /* 0x000000014e00780c */ /* 0x000fda0003f65270 */
[----:B0-----:R-:W0:Y:S02]  /*13a00*/  @P3 LDC.64 R6, c[0x0][0x9e8] ;  /* 0x00027a00ff063b82 */ /* 0x001e240000000a00 */
[----:B0-----:R-:W-:-:S04]  /*13a10*/  @P3 IMAD.HI.U32 R76, R83, R6, RZ ;  /* 0x00000006534c3227 */ /* 0x001fc800078e00ff */
[----:B------:R-:W-:Y:S01]  /*13a20*/  IMAD.MOV.U32 R6, RZ, RZ, R83 ;  /* 0x000000ffff067224 */ /* 0x000fe200078e0053 */
[----:B------:R-:W-:-:S07]  /*13a30*/  @P3 SHF.R.U32.HI R6, RZ, R7, R76 ;  /* 0x00000007ff063219 */ /* 0x000fce000001164c */
.L_x_1533:
[----:B------:R-:W-:Y:S05]  /*13a40*/  BSYNC B0 ;  /* 0x0000000000007941 */ /* 0x000fea0003800000 */
.L_x_1531:
[----:B------:R-:W-:-:S04]  /*13a50*/  IMAD R6, R6, R78, -R153 ;  /* 0x0000004e06067224 */ /* 0x000fc800078e0a99 */
[----:B------:R-:W-:-:S05]  /*13a60*/  IMAD R7, R191, -0x2, R6 ;  /* 0xfffffffebf077824 */ /* 0x000fca00078e0206 */
[----:B------:R-:W-:Y:S02]  /*13a70*/  VIADDMNMX R84, R7, R78, R84, PT ;  /* 0x0000004e07547246 */ /* 0x000fe40003800154 */
[----:B------:R-:W-:-:S07]  /*13a80*/  VIMNMX R86, R86, R7, !PT ;  /* 0x0000000756567248 */ /* 0x000fce0007fe0100 */
.L_x_1530:
[----:B------:R-:W-:Y:S02]  /*13a90*/  ISETP.GT.AND P3, PT, R3, -0x1, PT ;  /* 0xffffffff0300780c */ /* 0x000fe40003f64270 */
[----:B------:R-:W-:Y:S02]  /*13aa0*/  IADD3 R85, R85, 0x8, R12 ;  /* 0x0000000855557810 */ /* 0x000fe40007ffe00c */
[C---:B------:R-:W-:Y:S02]  /*13ab0*/  ISETP.GT.AND P5, PT, R86.reuse, RZ, P3 ;  /* 0x000000ff5600720c */ /* 0x040fe40001fa4270 */
[----:B------:R-:W-:Y:S02]  /*13ac0*/  ISETP.GT.AND P4, PT, R86, 0x1, P3 ;  /* 0x000000015600780c */ /* 0x000fe40001f84270 */
[C---:B------:R-:W-:Y:S02]  /*13ad0*/  ISETP.LT.OR P5, PT, R84.reuse, 0x1, P5 ;  /* 0x000000015400780c */ /* 0x040fe40002fa1670 */
[----:B------:R-:W-:-:S02]  /*13ae0*/  ISETP.LT.OR P4, PT, R84, 0x2, P4 ;  /* 0x000000025400780c */ /* 0x000fc40002781670 */
[----:B0-----:R-:W-:Y:S02]  /*13af0*/  FSEL R164, R164, -INF , !P5 ;  /* 0xff800000a4a47808 */ /* 0x001fe40006800000 */
[----:B------:R-:W-:Y:S02]  /*13b00*/  FSEL R165, R165, -INF , !P4 ;  /* 0xff800000a5a57808 */ /* 0x000fe40006000000 */
[C---:B------:R-:W-:Y:S02]  /*13b10*/  ISETP.GT.AND P5, PT, R86.reuse, 0x8, P3 ;  /* 0x000000085600780c */ /* 0x040fe40001fa4270 */
[----:B------:R-:W-:Y:S02]  /*13b20*/  ISETP.GT.AND P4, PT, R86, 0x9, P3 ;  /* 0x000000095600780c */ /* 0x000fe40001f84270 */
[C---:B------:R-:W-:Y:S02]  /*13b30*/  ISETP.LT.OR P5, PT, R84.reuse, 0x9, P5 ;  /* 0x000000095400780c */ /* 0x040fe40002fa1670 */
[----:B------:R-:W-:-:S02]  /*13b40*/  ISETP.LT.OR P4, PT, R84, 0xa, P4 ;  /* 0x0000000a5400780c */ /* 0x000fc40002781670 */
[----:B------:R-:W-:Y:S02]  /*13b50*/  FSEL R28, R28, -INF , !P5 ;  /* 0xff8000001c1c7808 */ /* 0x000fe40006800000 */
        /* <DEDUP_REMOVED lines=83> */
[----:B------:R-:W-:Y:S02]  /*14090*/  IADD3 R84, R87, 0x8, R12 ;  /* 0x0000000857547810 */ /* 0x000fe40007ffe00c */
[----:B------:R-:W-:Y:S02]  /*140a0*/  FSEL R77, R154, -INF , !P5 ;  /* 0xff8000009a4d7808 */ /* 0x000fe40006800000 */
[----:B------:R-:W-:Y:S01]  /*140b0*/  FSEL R80, R80, -INF , !P4 ;  /* 0xff80000050507808 */ /* 0x000fe20006000000 */
[----:B------:R-:W-:Y:S06]  /*140c0*/  @!P2 BRA `(.L_x_1534) ;  /* 0x00000000005ca947 */ /* 0x000fec0003800000 */
[----:B------:R-:W-:Y:S01]  /*140d0*/  ISETP.GT.AND P4, PT, R20, -0x1, PT ;  /* 0xffffffff1400780c */ /* 0x000fe20003f84270 */
[----:B------:R-:W-:-:S12]  /*140e0*/  BSSY B0, `(.L_x_1535) ;  /* 0x0000011000007945 */ /* 0x000fd80003800000 */
[----:B------:R-:W-:Y:S05]  /*140f0*/  @P4 BRA `(.L_x_1536) ;  /* 0x0000000000244947 */ /* 0x000fea0003800000 */
[----:B------:R-:W-:Y:S02]  /*14100*/  IMAD.U32 R152, RZ, RZ, UR49 ;  /* 0x00000031ff987e24 */ /* 0x000fe4000f8e00ff */
[----:B------:R-:W-:-:S03]  /*14110*/  VIADD R87, R15, 0x8 ;  /* 0x000000080f577836 */ /* 0x000fc60000000000 */
[----:B------:R-:W-:Y:S02]  /*14120*/  ISETP.NE.AND P4, PT, R152, 0x1, PT ;  /* 0x000000019800780c */ /* 0x000fe40003f85270 */
[----:B------:R-:W-:-:S11]  /*14130*/  LOP3.LUT R87, RZ, R87, RZ, 0x33, !PT ;  /* 0x00000057ff577212 */ /* 0x000fd600078e33ff */
[----:B------:R-:W0:Y:S02]  /*14140*/  @P4 LDC.64 R6, c[0x0][0x9e8] ;  /* 0x00027a00ff064b82 */ /* 0x000e240000000a00 */
[----:B0-----:R-:W-:-:S05]  /*14150*/  @P4 IMAD.HI.U32 R6, R87, R6, RZ ;  /* 0x0000000657064227 */ /* 0x001fca00078e00ff */
[----:B------:R-:W-:-:S04]  /*14160*/  @P4 SHF.R.U32.HI R87, RZ, R7, R6 ;  /* 0x00000007ff574219 */ /* 0x000fc80000011606 */
[----:B------:R-:W-:Y:S01]  /*14170*/  LOP3.LUT R6, RZ, R87, RZ, 0x33, !PT ;  /* 0x00000057ff067212 */ /* 0x000fe200078e33ff */
[----:B------:R-:W-:Y:S06]  /*14180*/  BRA `(.L_x_1537) ;  /* 0x0000000000187947 */ /* 0x000fec0003800000 */
.L_x_1536:
[----:B------:R-:W-:-:S05]  /*14190*/  IMAD.U32 R152, RZ, RZ, UR49 ;  /* 0x00000031ff987e24 */ /* 0x000fca000f8e00ff */
[----:B------:R-:W-:-:S13]  /*141a0*/  ISETP.NE.AND P4, PT, R152, 0x1, PT ;  /* 0x000000019800780c */ /* 0x000fda0003f85270 */
[----:B------:R-:W0:Y:S02]  /*141b0*/  @P4 LDC.64 R6, c[0x0][0x9e8] ;  /* 0x00027a00ff064b82 */ /* 0x000e240000000a00 */
[----:B0-----:R-:W-:-:S04]  /*141c0*/  @P4 IMAD.HI.U32 R86, R20, R6, RZ ;  /* 0x0000000614564227 */ /* 0x001fc800078e00ff */
[----:B------:R-:W-:Y:S01]  /*141d0*/  IMAD.MOV.U32 R6, RZ, RZ, R20 ;  /* 0x000000ffff067224 */ /* 0x000fe200078e0014 */
[----:B------:R-:W-:-:S07]  /*141e0*/  @P4 SHF.R.U32.HI R6, RZ, R7, R86 ;  /* 0x00000007ff064219 */ /* 0x000fce0000011656 */
.L_x_1537:
[----:B------:R-:W-:Y:S05]  /*141f0*/  BSYNC B0 ;  /* 0x0000000000007941 */ /* 0x000fea0003800000 */
.L_x_1535:
[----:B------:R-:W-:-:S04]  /*14200*/  IMAD R6, R6, R152, -R153 ;  /* 0x0000009806067224 */ /* 0x000fc800078e0a99 */
[----:B------:R-:W-:-:S05]  /*14210*/  IMAD R6, R191, -0x2, R6 ;  /* 0xfffffffebf067824 */ /* 0x000fca00078e0206 */
[----:B------:R-:W-:Y:S02]  /*14220*/  VIADDMNMX R85, R6, R152, R85, PT ;  /* 0x0000009806557246 */ /* 0x000fe40003800155 */
[----:B------:R-:W-:-:S07]  /*14230*/  VIMNMX R84, R84, R6, !PT ;  /* 0x0000000654547248 */ /* 0x000fce0007fe0100 */
.L_x_1534:
[----:B------:R-:W-:Y:S01]  /*14240*/  ISETP.GT.AND P5, PT, R84, 0x8, P3 ;  /* 0x000000085400780c */ /* 0x000fe20001fa4270 */
[----:B------:R-:W-:Y:S01]  /*14250*/  UMOV UR44, UR48 ;  /* 0x00000030002c7c82 */ /* 0x000fe20008000000 */
[----:B------:R-:W-:Y:S01]  /*14260*/  FMNMX.FTZ R6, R164, R11, !PT ;  /* 0x0000000ba4067209 */ /* 0x000fe20007810000 */
[----:B------:R-:W-:Y:S01]  /*14270*/  IMAD.MOV.U32 R186, RZ, RZ, R199 ;  /* 0x000000ffffba7224 */ /* 0x000fe200078e00c7 */
[----:B------:R-:W-:Y:S02]  /*14280*/  ISETP.LT.OR P5, PT, R85, 0x9, P5 ;  /* 0x000000095500780c */ /* 0x000fe40002fa1670 */
[----:B------:R-:W-:Y:S02]  /*14290*/  FMNMX.FTZ R7, R165, R6, !PT ;  /* 0x00000006a5077209 */ /* 0x000fe40007810000 */
[----:B------:R-:W-:Y:S02]  /*142a0*/  FSEL R26, R26, -INF , !P5 ;  /* 0xff8000001a1a7808 */ /* 0x000fe40006800000 */
[----:B------:R-:W-:-:S02]  /*142b0*/  ISETP.GT.AND P5, PT, R84, 0x10, P3 ;  /* 0x000000105400780c */ /* 0x000fc40001fa4270 */
[----:B------:R-:W-:Y:S02]  /*142c0*/  FMNMX.FTZ R6, R28, R7, !PT ;  /* 0x000000071c067209 */ /* 0x000fe40007810000 */
[----:B------:R-:W-:Y:S02]  /*142d0*/  ISETP.LT.OR P5, PT, R85, 0x11, P5 ;  /* 0x000000115500780c */ /* 0x000fe40002fa1670 */
[----:B------:R-:W-:Y:S02]  /*142e0*/  FMNMX.FTZ R7, R29, R6, !PT ;  /* 0x000000061d077209 */ /* 0x000fe40007810000 */
[----:B------:R-:W-:Y:S02]  /*142f0*/  FSEL R30, R30, -INF , !P5 ;  /* 0xff8000001e1e7808 */ /* 0x000fe40006800000 */
[----:B------:R-:W-:Y:S02]  /*14300*/  ISETP.GT.AND P5, PT, R84, 0x18, P3 ;  /* 0x000000185400780c */ /* 0x000fe40001fa4270 */
[----:B------:R-:W-:-:S02]  /*14310*/  FMNMX.FTZ R6, R32, R7, !PT ;  /* 0x0000000720067209 */ /* 0x000fc40007810000 */
[----:B------:R-:W-:Y:S02]  /*14320*/  ISETP.LT.OR P5, PT, R85, 0x19, P5 ;  /* 0x000000195500780c */ /* 0x000fe40002fa1670 */
[----:B------:R-:W-:Y:S02]  /*14330*/  FMNMX.FTZ R7, R33, R6, !PT ;  /* 0x0000000621077209 */ /* 0x000fe40007810000 */
[----:B------:R-:W-:Y:S02]  /*14340*/  FSEL R36, R36, -INF , !P5 ;  /* 0xff80000024247808 */ /* 0x000fe40006800000 */
[----:B------:R-:W-:Y:S02]  /*14350*/  ISETP.GT.AND P5, PT, R84, 0x20, P3 ;  /* 0x000000205400780c */ /* 0x000fe40001fa4270 */
[----:B------:R-:W-:Y:S02]  /*14360*/  FMNMX.FTZ R6, R34, R7, !PT ;  /* 0x0000000722067209 */ /* 0x000fe40007810000 */
[----:B------:R-:W-:-:S02]  /*14370*/  ISETP.LT.OR P5, PT, R85, 0x21, P5 ;  /* 0x000000215500780c */ /* 0x000fc40002fa1670 */
[----:B------:R-:W-:Y:S02]  /*14380*/  FMNMX.FTZ R7, R35, R6, !PT ;  /* 0x0000000623077209 */ /* 0x000fe40007810000 */
[----:B------:R-:W-:Y:S02]  /*14390*/  FSEL R38, R38, -INF , !P5 ;  /* 0xff80000026267808 */ /* 0x000fe40006800000 */
[----:B------:R-:W-:Y:S02]  /*143a0*/  ISETP.GT.AND P5, PT, R84, 0x28, P3 ;  /* 0x000000285400780c */ /* 0x000fe40001fa4270 */
[----:B------:R-:W-:Y:S02]  /*143b0*/  FMNMX.FTZ R6, R40, R7, !PT ;  /* 0x0000000728067209 */ /* 0x000fe40007810000 */
[----:B------:R-:W-:Y:S02]  /*143c0*/  ISETP.LT.OR P5, PT, R85, 0x29, P5 ;  /* 0x000000295500780c */ /* 0x000fe40002fa1670 */
[----:B------:R-:W-:-:S02]  /*143d0*/  FMNMX.FTZ R7, R41, R6, !PT ;  /* 0x0000000629077209 */ /* 0x000fc40007810000 */
[----:B------:R-:W-:Y:S02]  /*143e0*/  FSEL R42, R42, -INF , !P5 ;  /* 0xff8000002a2a7808 */ /* 0x000fe40006800000 */
[----:B------:R-:W-:Y:S02]  /*143f0*/  ISETP.GT.AND P5, PT, R84, 0x30, P3 ;  /* 0x000000305400780c */ /* 0x000fe40001fa4270 */
[----:B------:R-:W-:Y:S02]  /*14400*/  FMNMX.FTZ R6, R44, R7, !PT ;  /* 0x000000072c067209 */ /* 0x000fe40007810000 */
[----:B------:R-:W-:Y:S02]  /*14410*/  ISETP.LT.OR P5, PT, R85, 0x31, P5 ;  /* 0x000000315500780c */ /* 0x000fe40002fa1670 */
[----:B------:R-:W-:Y:S02]  /*14420*/  FMNMX.FTZ R7, R45, R6, !PT ;  /* 0x000000062d077209 */ /* 0x000fe40007810000 */
[----:B------:R-:W-:-:S02]  /*14430*/  FSEL R46, R46, -INF , !P5 ;  /* 0xff8000002e2e7808 */ /* 0x000fc40006800000 */
[----:B------:R-:W-:Y:S02]  /*14440*/  ISETP.GT.AND P5, PT, R84, 0x38, P3 ;  /* 0x000000385400780c */ /* 0x000fe40001fa4270 */
[----:B------:R-:W-:Y:S02]  /*14450*/  FMNMX.FTZ R6, R48, R7, !PT ;  /* 0x0000000730067209 */ /* 0x000fe40007810000 */
        /* <DEDUP_REMOVED lines=14> */
[----:B------:R-:W-:Y:S02]  /*14540*/  ISETP.GT.AND P5, PT, R84, 0x48, P3 ;  /* 0x000000485400780c */ /* 0x000fe40001fa4270 */
[----:B------:R-:W-:-:S02]  /*14550*/  FMNMX.FTZ R7, R60, R7, !PT ;  /* 0x000000073c077209 */ /* 0x000fc40007810000 */
[C---:B------:R-:W-:Y:S02]  /*14560*/  ISETP.LT.OR P5, PT, R85.reuse, 0x49, P5 ;  /* 0x000000495500780c */ /* 0x040fe40002fa1670 */
[----:B------:R-:W-:Y:S02]  /*14570*/  ISETP.GT.AND P4, PT, R84, 0x1, P3 ;  /* 0x000000015400780c */ /* 0x000fe40001f84270 */
[----:B------:R-:W-:Y:S02]  /*14580*/  FMNMX.FTZ R7, R62, R7, !PT ;  /* 0x000000073e077209 */ /* 0x000fe40007810000 */
[----:B------:R-:W-:Y:S02]  /*14590*/  FSEL R56, R56, -INF , !P5 ;  /* 0xff80000038387808 */ /* 0x000fe40006800000 */
[----:B------:R-:W-:Y:S02]  /*145a0*/  ISETP.GT.AND P5, PT, R84, RZ, P3 ;  /* 0x000000ff5400720c */ /* 0x000fe40001fa4270 */
[----:B------:R-:W-:-:S02]  /*145b0*/  ISETP.LT.OR P4, PT, R85, 0x2, P4 ;  /* 0x000000025500780c */ /* 0x000fc40002781670 */
[----:B------:R-:W-:Y:S02]  /*145c0*/  FMNMX.FTZ R7, R64, R7, !PT ;  /* 0x0000000740077209 */ /* 0x000fe40007810000 */
[----:B------:R-:W-:Y:S02]  /*145d0*/  ISETP.LT.OR P5, PT, R85, 0x1, P5 ;  /* 0x000000015500780c */ /* 0x000fe40002fa1670 */
[----:B------:R-:W-:Y:S02]  /*145e0*/  FSEL R25, R25, -INF , !P4 ;  /* 0xff80000019197808 */ /* 0x000fe40006000000 */
[----:B------:R-:W-:Y:S02]  /*145f0*/  FMNMX.FTZ R6, R66, R7, !PT ;  /* 0x0000000742067209 */ /* 0x000fe40007810000 */
[----:B------:R-:W-:Y:S02]  /*14600*/  ISETP.GT.AND P4, PT, R84, 0x9, P3 ;  /* 0x000000095400780c */ /* 0x000fe40001f84270 */
[----:B------:R-:W-:-:S02]  /*14610*/  FSEL R153, R24, -INF , !P5 ;  /* 0xff80000018997808 */ /* 0x000fc40006800000 */
[----:B------:R-:W-:Y:S02]  /*14620*/  FMNMX.FTZ R7, R67, R6, !PT ;  /* 0x0000000643077209 */ /* 0x000fe40007810000 */
[----:B------:R-:W-:Y:S02]  /*14630*/  ISETP.LT.OR P4, PT, R85, 0xa, P4 ;  /* 0x0000000a5500780c */ /* 0x000fe40002781670 */
[----:B------:R-:W-:Y:S02]  /*14640*/  FMNMX.FTZ R24, R153, R10, !PT ;  /* 0x0000000a99187209 */ /* 0x000fe40007810000 */
[----:B------:R-:W-:Y:S02]  /*14650*/  FMNMX.FTZ R6, R76, R7, !PT ;  /* 0x000000074c067209 */ /* 0x000fe40007810000 */
[----:B------:R-:W-:Y:S02]  /*14660*/  FSEL R27, R27, -INF , !P4 ;  /* 0xff8000001b1b7808 */ /* 0x000fe40006000000 */
[----:B------:R-:W-:-:S02]  /*14670*/  ISETP.GT.AND P4, PT, R84, 0x11, P3 ;  /* 0x000000115400780c */ /* 0x000fc40001f84270 */
[----:B------:R-:W-:Y:S02]  /*14680*/  FMNMX.FTZ R155, R25, R24, !PT ;  /* 0x00000018199b7209 */ /* 0x000fe40007810000 */
[----:B------:R-:W-:Y:S02]  /*14690*/  FMNMX.FTZ R7, R83, R6, !PT ;  /* 0x0000000653077209 */ /* 0x000fe40007810000 */
[----:B------:R-:W-:Y:S02]  /*146a0*/  ISETP.LT.OR P4, PT, R85, 0x12, P4 ;  /* 0x000000125500780c */ /* 0x000fe40002781670 */
[----:B------:R-:W-:Y:S02]  /*146b0*/  FMNMX.FTZ R24, R26, R155, !PT ;  /* 0x0000009b1a187209 */ /* 0x000fe40007810000 */
[----:B------:R-:W-:Y:S02]  /*146c0*/  ISETP.GT.AND P5, PT, R84, 0x49, P3 ;  /* 0x000000495400780c */ /* 0x000fe40001fa4270 */
[----:B------:R-:W-:-:S02]  /*146d0*/  FMNMX.FTZ R7, R82, R7, !PT ;  /* 0x0000000752077209 */ /* 0x000fc40007810000 */
[----:B------:R-:W-:Y:S02]  /*146e0*/  FSEL R31, R31, -INF , !P4 ;  /* 0xff8000001f1f7808 */ /* 0x000fe40006000000 */
[----:B------:R-:W-:Y:S02]  /*146f0*/  ISETP.GT.AND P4, PT, R84, 0x19, P3 ;  /* 0x000000195400780c */ /* 0x000fe40001f84270 */
[----:B------:R-:W-:Y:S02]  /*14700*/  FMNMX.FTZ R155, R27, R24, !PT ;  /* 0x000000181b9b7209 */ /* 0x000fe40007810000 */
[C---:B------:R-:W-:Y:S02]  /*14710*/  ISETP.LT.OR P5, PT, R85.reuse, 0x4a, P5 ;  /* 0x0000004a5500780c */ /* 0x040fe40002fa1670 */
[----:B------:R-:W-:Y:S02]  /*14720*/  FMNMX.FTZ R6, R78, R7, !PT ;  /* 0x000000074e067209 */ /* 0x000fe40007810000 */
[----:B------:R-:W-:-:S02]  /*14730*/  ISETP.LT.OR P4, PT, R85, 0x1a, P4 ;  /* 0x0000001a5500780c */ /* 0x000fc40002781670 */
[----:B------:R-:W-:Y:S02]  /*14740*/  FMNMX.FTZ R24, R30, R155, !PT ;  /* 0x0000009b1e187209 */ /* 0x000fe40007810000 */
[----:B------:R-:W-:Y:S02]  /*14750*/  FSEL R57, R57, -INF , !P5 ;  /* 0xff80000039397808 */ /* 0x000fe40006800000 */
[----:B------:R-:W-:Y:S02]  /*14760*/  FMNMX.FTZ R6, R79, R6, !PT ;  /* 0x000000064f067209 */ /* 0x000fe40007810000 */
[----:B------:R-:W-:Y:S02]  /*14770*/  ISETP.GT.AND P5, PT, R84, 0x50, P3 ;  /* 0x000000505400780c */ /* 0x000fe40001fa4270 */
[----:B------:R-:W-:Y:S02]  /*14780*/  FSEL R37, R37, -INF , !P4 ;  /* 0xff80000025257808 */ /* 0x000fe40006000000 */
[----:B------:R-:W-:-:S02]  /*14790*/  FMNMX.FTZ R155, R31, R24, !PT ;  /* 0x000000181f9b7209 */ /* 0x000fc40007810000 */
[----:B------:R-:W-:Y:S02]  /*147a0*/  ISETP.GT.AND P4, PT, R84, 0x21, P3 ;  /* 0x000000215400780c */ /* 0x000fe40001f84270 */
[----:B------:R-:W-:Y:S02]  /*147b0*/  FMNMX.FTZ R6, R81, R6, !PT ;  /* 0x0000000651067209 */ /* 0x000fe40007810000 */
[C---:B------:R-:W-:Y:S02]  /*147c0*/  ISETP.LT.OR P5, PT, R85.reuse, 0x51, P5 ;  /* 0x000000515500780c */ /* 0x040fe40002fa1670 */
[----:B------:R-:W-:Y:S02]  /*147d0*/  FMNMX.FTZ R24, R36, R155, !PT ;  /* 0x0000009b24187209 */ /* 0x000fe40007810000 */
[----:B------:R-:W-:Y:S02]  /*147e0*/  ISETP.LT.OR P4, PT, R85, 0x22, P4 ;  /* 0x000000225500780c */ /* 0x000fe40002781670 */
[----:B------:R-:W-:-:S02]  /*147f0*/  FMNMX.FTZ R7, R77, R6, !PT ;  /* 0x000000064d077209 */ /* 0x000fc40007810000 */
[----:B------:R-:W-:Y:S02]  /*14800*/  FSEL R59, R59, -INF , !P5 ;  /* 0xff8000003b3b7808 */ /* 0x000fe40006800000 */
[----:B------:R-:W-:Y:S02]  /*14810*/  ISETP.GT.AND P5, PT, R84, 0x51, P3 ;  /* 0x000000515400780c */ /* 0x000fe40001fa4270 */
[----:B------:R-:W-:Y:S02]  /*14820*/  FMNMX.FTZ R155, R37, R24, !PT ;  /* 0x00000018259b7209 */ /* 0x000fe40007810000 */
[----:B------:R-:W-:Y:S02]  /*14830*/  FSEL R39, R39, -INF , !P4 ;  /* 0xff80000027277808 */ /* 0x000fe40006000000 */
[----:B------:R-:W-:Y:S02]  /*14840*/  FMNMX.FTZ R7, R80, R7, !PT ;  /* 0x0000000750077209 */ /* 0x000fe40007810000 */
[----:B------:R-:W-:-:S02]  /*14850*/  ISETP.GT.AND P4, PT, R84, 0x29, P3 ;  /* 0x000000295400780c */ /* 0x000fc40001f84270 */
[C---:B------:R-:W-:Y:S01]  /*14860*/  ISETP.LT.OR P5, PT, R85.reuse, 0x52, P5 ;  /* 0x000000525500780c */ /* 0x040fe20002fa1670 */
[----:B------:R-:W0:Y:S01]  /*14870*/  SHFL.BFLY PT, R6, R7, 0x2, 0x1f ;  /* 0x0c401f0007067f89 */ /* 0x000e2200000e0000 */
[----:B------:R-:W-:Y:S02]  /*14880*/  FMNMX.FTZ R24, R38, R155, !PT ;  /* 0x0000009b26187209 */ /* 0x000fe40007810000 */
[----:B------:R-:W-:Y:S02]  /*14890*/  ISETP.LT.OR P4, PT, R85, 0x2a, P4 ;  /* 0x0000002a5500780c */ /* 0x000fe40002781670 */
[----:B------:R-:W-:Y:S02]  /*148a0*/  FSEL R61, R61, -INF , !P5 ;  /* 0xff8000003d3d7808 */ /* 0x000fe40006800000 */
[----:B------:R-:W-:Y:S02]  /*148b0*/  ISETP.GT.AND P5, PT, R84, 0x58, P3 ;  /* 0x000000585400780c */ /* 0x000fe40001fa4270 */
[----:B------:R-:W-:-:S02]  /*148c0*/  FMNMX.FTZ R155, R39, R24, !PT ;  /* 0x00000018279b7209 */ /* 0x000fc40007810000 */
[----:B------:R-:W-:Y:S02]  /*148d0*/  FSEL R43, R43, -INF , !P4 ;  /* 0xff8000002b2b7808 */ /* 0x000fe40006000000 */
[----:B------:R-:W-:Y:S02]  /*148e0*/  ISETP.GT.AND P4, PT, R84, 0x31, P3 ;  /* 0x000000315400780c */ /* 0x000fe40001f84270 */
[C---:B------:R-:W-:Y:S02]  /*148f0*/  ISETP.LT.OR P5, PT, R85.reuse, 0x59, P5 ;  /* 0x000000595500780c */ /* 0x040fe40002fa1670 */
[----:B------:R-:W-:Y:S02]  /*14900*/  FMNMX.FTZ R24, R42, R155, !PT ;  /* 0x0000009b2a187209 */ /* 0x000fe40007810000 */
[----:B------:R-:W-:Y:S02]  /*14910*/  ISETP.LT.OR P4, PT, R85, 0x32, P4 ;  /* 0x000000325500780c */ /* 0x000fe40002781670 */
[----:B------:R-:W-:-:S02]  /*14920*/  FSEL R63, R63, -INF , !P5 ;  /* 0xff8000003f3f7808 */ /* 0x000fc40006800000 */
[----:B------:R-:W-:Y:S02]  /*14930*/  FMNMX.FTZ R155, R43, R24, !PT ;  /* 0x000000182b9b7209 */ /* 0x000fe40007810000 */
[C---:B------:R-:W-:Y:S02]  /*14940*/  ISETP.GT.AND P5, PT, R84.reuse, 0x59, P3 ;  /* 0x000000595400780c */ /* 0x040fe40001fa4270 */
[----:B------:R-:W-:Y:S02]  /*14950*/  FSEL R47, R47, -INF , !P4 ;  /* 0xff8000002f2f7808 */ /* 0x000fe40006000000 */
[----:B------:R-:W-:Y:S02]  /*14960*/  ISETP.GT.AND P4, PT, R84, 0x39, P3 ;  /* 0x000000395400780c */ /* 0x000fe40001f84270 */
[----:B------:R-:W-:Y:S02]  /*14970*/  FMNMX.FTZ R24, R46, R155, !PT ;  /* 0x0000009b2e187209 */ /* 0x000fe40007810000 */
[----:B------:R-:W-:-:S02]  /*14980*/  ISETP.LT.OR P5, PT, R85, 0x5a, P5 ;  /* 0x0000005a5500780c */ /* 0x000fc40002fa1670 */
[----:B------:R-:W-:Y:S02]  /*14990*/  ISETP.LT.OR P4, PT, R85, 0x3a, P4 ;  /* 0x0000003a5500780c */ /* 0x000fe40002781670 */
[----:B------:R-:W-:Y:S02]  /*149a0*/  FMNMX.FTZ R155, R47, R24, !PT ;  /* 0x000000182f9b7209 */ /* 0x000fe40007810000 */
[----:B------:R-:W-:Y:S02]  /*149b0*/  FSEL R65, R65, -INF , !P5 ;  /* 0xff80000041417808 */ /* 0x000fe40006800000 */
[----:B------:R-:W-:Y:S02]  /*149c0*/  ISETP.GT.AND P5, PT, R84, 0x60, P3 ;  /* 0x000000605400780c */ /* 0x000fe40001fa4270 */
[----:B------:R-:W-:Y:S02]  /*149d0*/  FSEL R9, R9, -INF , !P4 ;  /* 0xff80000009097808 */ /* 0x000fe40006000000 */
[----:B------:R-:W-:-:S02]  /*149e0*/  FMNMX.FTZ R24, R8, R155, !PT ;  /* 0x0000009b08187209 */ /* 0x000fc40007810000 */
[----:B------:R-:W-:Y:S02]  /*149f0*/  ISETP.LT.OR P5, PT, R85, 0x61, P5 ;  /* 0x000000615500780c */ /* 0x000fe40002fa1670 */
[----:B0-----:R-:W-:Y:S02]  /*14a00*/  FMNMX.FTZ R6, R7, R6, !PT ;  /* 0x0000000607067209 */ /* 0x001fe40007810000 */
[----:B------:R-:W-:Y:S02]  /*14a10*/  FMNMX.FTZ R155, R9, R24, !PT ;  /* 0x00000018099b7209 */ /* 0x000fe40007810000 */
[----:B------:R-:W-:Y:S01]  /*14a20*/  FSEL R68, R68, -INF , !P5 ;  /* 0xff80000044447808 */ /* 0x000fe20006800000 */
[----:B------:R-:W0:Y:S01]  /*14a30*/  SHFL.BFLY PT, R7, R6, 0x1, 0x1f ;  /* 0x0c201f0006077f89 */ /* 0x000e2200000e0000 */
        /* <DEDUP_REMOVED lines=14> */
[----:B0-----:R-:W-:Y:S02]  /*14b20*/  FMNMX.FTZ R6, R6, R7, !PT ;  /* 0x0000000706067209 */ /* 0x001fe40007810000 */
[----:B------:R-:W-:Y:S02]  /*14b30*/  FMNMX.FTZ R24, R63, R24, !PT ;  /* 0x000000183f187209 */ /* 0x000fe40007810000 */
[----:B------:R-:W-:Y:S01]  /*14b40*/  FSEL R71, R71, -INF , !P5 ;  /* 0xff80000047477808 */ /* 0x000fe20006800000 */
[----:B------:R-:W-:Y:S01]  /*14b50*/  FMUL.FTZ R7, R6, UR44 ;  /* 0x0000002c06077c20 */ /* 0x000fe20008410000 */
[----:B------:R-:W-:Y:S02]  /*14b60*/  ISETP.GT.AND P5, PT, R84, 0x70, P3 ;  /* 0x000000705400780c */ /* 0x000fe40001fa4270 */
[----:B------:R-:W-:Y:S02]  /*14b70*/  FMNMX.FTZ R155, R65, R24, !PT ;  /* 0x00000018419b7209 */ /* 0x000fe40007810000 */
[----:B------:R-:W-:-:S02]  /*14b80*/  FSETP.NEU.FTZ.AND P4, PT, R6, -INF , PT ;  /* 0xff8000000600780b */ /* 0x000fc40003f9d000 */
[----:B------:R-:W-:Y:S02]  /*14b90*/  ISETP.LT.OR P5, PT, R85, 0x71, P5 ;  /* 0x000000715500780c */ /* 0x000fe40002fa1670 */
[----:B------:R-:W-:Y:S02]  /*14ba0*/  FMNMX.FTZ R24, R68, R155, !PT ;  /* 0x0000009b44187209 */ /* 0x000fe40007810000 */
[----:B------:R-:W-:Y:S02]  /*14bb0*/  FSEL R7, R7, RZ, P4 ;  /* 0x000000ff07077208 */ /* 0x000fe40002000000 */
[----:B------:R-:W-:Y:S02]  /*14bc0*/  FSEL R72, R72, -INF , !P5 ;  /* 0xff80000048487808 */ /* 0x000fe40006800000 */
[----:B------:R-:W-:Y:S01]  /*14bd0*/  ISETP.GT.AND P5, PT, R84, 0x71, P3 ;  /* 0x000000715400780c */ /* 0x000fe20001fa4270 */
        /* <DEDUP_REMOVED lines=8> */
[--C-:B------:R-:W-:Y:S01]  /*14c60*/  FFMA.FTZ R152, R79, UR44, -R7.reuse ;  /* 0x0000002c4f987c23 */ /* 0x100fe20008010807 */
[C---:B------:R-:W-:Y:S01]  /*14c70*/  ISETP.GT.AND P5, PT, R84.reuse, 0x78, P3 ;  /* 0x000000785400780c */ /* 0x040fe20001fa4270 */
[--C-:B------:R-:W-:Y:S01]  /*14c80*/  FFMA.FTZ R180, R165, UR44, -R7.reuse ;  /* 0x0000002ca5b47c23 */ /* 0x100fe20008010807 */
[----:B------:R-:W-:Y:S01]  /*14c90*/  FMNMX.FTZ R73, R71, R28, !PT ;  /* 0x0000001c47497209 */ /* 0x000fe20007810000 */
[--C-:B------:R-:W-:Y:S01]  /*14ca0*/  FFMA.FTZ R29, R29, UR44, -R7.reuse ;  /* 0x0000002c1d1d7c23 */ /* 0x100fe20008010807 */
[----:B------:R-:W-:Y:S01]  /*14cb0*/  ISETP.GT.AND P3, PT, R84, 0x79, P3 ;  /* 0x000000795400780c */ /* 0x000fe20001f64270 */
[--C-:B------:R-:W-:Y:S01]  /*14cc0*/  FFMA.FTZ R33, R33, UR44, -R7.reuse ;  /* 0x0000002c21217c23 */ /* 0x100fe20008010807 */
[----:B------:R-:W-:Y:S01]  /*14cd0*/  ISETP.LT.OR P5, PT, R85, 0x79, P5 ;  /* 0x000000795500780c */ /* 0x000fe20002fa1670 */
[--C-:B------:R-:W-:Y:S01]  /*14ce0*/  FFMA.FTZ R35, R35, UR44, -R7.reuse ;  /* 0x0000002c23237c23 */ /* 0x100fe20008010807 */
[----:B------:R-:W-:Y:S01]  /*14cf0*/  FMNMX.FTZ R73, R72, R73, !PT ;  /* 0x0000004948497209 */ /* 0x000fe20007810000 */
[--C-:B------:R-:W-:Y:S01]  /*14d00*/  FFMA.FTZ R172, R40, UR44, -R7.reuse ;  /* 0x0000002c28ac7c23 */ /* 0x100fe20008010807 */
[----:B------:R-:W-:Y:S01]  /*14d10*/  ISETP.LT.OR P3, PT, R85, 0x7a, P3 ;  /* 0x0000007a5500780c */ /* 0x000fe20001f61670 */
[--C-:B------:R-:W-:Y:S01]  /*14d20*/  FFMA.FTZ R41, R41, UR44, -R7.reuse ;  /* 0x0000002c29297c23 */ /* 0x100fe20008010807 */
[----:B------:R-:W-:Y:S01]  /*14d30*/  FSEL R74, R74, -INF , !P5 ;  /* 0xff8000004a4a7808 */ /* 0x000fe20006800000 */
[--C-:B------:R-:W-:Y:S01]  /*14d40*/  FFMA.FTZ R174, R44, UR44, -R7.reuse ;  /* 0x0000002c2cae7c23 */ /* 0x100fe20008010807 */
[----:B------:R-:W-:Y:S01]  /*14d50*/  FMNMX.FTZ R85, R24, R73, !PT ;  /* 0x0000004918557209 */ /* 0x000fe20007810000 */
[--C-:B------:R-:W-:Y:S01]  /*14d60*/  FFMA.FTZ R45, R45, UR44, -R7.reuse ;  /* 0x0000002c2d2d7c23 */ /* 0x100fe20008010807 */
[----:B------:R-:W-:Y:S01]  /*14d70*/  FSEL R34, R75, -INF , !P3 ;  /* 0xff8000004b227808 */ /* 0x000fe20005800000 */
[--C-:B------:R-:W-:Y:S01]  /*14d80*/  FFMA.FTZ R168, R48, UR44, -R7.reuse ;  /* 0x0000002c30a87c23 */ /* 0x100fe20008010807 */
[----:B------:R-:W-:Y:S01]  /*14d90*/  FMNMX.FTZ R85, R74, R85, !PT ;  /* 0x000000554a557209 */ /* 0x000fe20007810000 */
[--C-:B------:R-:W-:Y:S01]  /*14da0*/  FFMA.FTZ R49, R49, UR44, -R7.reuse ;  /* 0x0000002c31317c23 */ /* 0x100fe20008010807 */
[----:B------:R-:W-:Y:S01]  /*14db0*/  FSEL R32, R6, RZ, P4 ;  /* 0x000000ff06207208 */ /* 0x000fe20002000000 */
[--C-:B------:R-:W-:Y:S01]  /*14dc0*/  FFMA.FTZ R170, R50, UR44, -R7.reuse ;  /* 0x0000002c32aa7c23 */ /* 0x100fe20008010807 */
[----:B------:R-:W-:Y:S01]  /*14dd0*/  FMNMX.FTZ R85, R34, R85, !PT ;  /* 0x0000005522557209 */ /* 0x000fe20007810000 */
[--C-:B------:R-:W-:Y:S01]  /*14de0*/  FFMA.FTZ R51, R51, UR44, -R7.reuse ;  /* 0x0000002c33337c23 */ /* 0x100fe20008010807 */
[----:B------:R-:W-:Y:S01]  /*14df0*/  FFMA.FTZ R164, R54, UR44, -R7 ;  /* 0x0000002c36a47c23 */ /* 0x000fe20008010807 */
[----:B------:R-:W-:Y:S01]  /*14e00*/  FADD.FTZ R32, -R32, R11 ;  /* 0x0000000b20207221 */ /* 0x000fe20000010100 */
[--C-:B------:R-:W-:Y:S01]  /*14e10*/  FFMA.FTZ R55, R55, UR44, -R7.reuse ;  /* 0x0000002c37377c23 */ /* 0x100fe20008010807 */
[----:B------:R-:W0:Y:S01]  /*14e20*/  SHFL.BFLY PT, R28, R85, 0x2, 0x1f ;  /* 0x0c401f00551c7f89 */ /* 0x000e2200000e0000 */
[--C-:B------:R-:W-:Y:S01]  /*14e30*/  FFMA.FTZ R166, R58, UR44, -R7.reuse ;  /* 0x0000002c3aa67c23 */ /* 0x100fe20008010807 */
        /* <DEDUP_REMOVED lines=11> */
[----:B------:R-:W-:Y:S08]  /*14ef0*/  MUFU.EX2 R87, R87 ;  /* 0x0000005700577308 */ /* 0x000ff00000000800 */
[----:B------:R-:W-:Y:S01]  /*14f00*/  MUFU.EX2 R180, R180 ;  /* 0x000000b400b47308 */ /* 0x000fe20000000800 */
[----:B0-----:R-:W-:Y:S01]  /*14f10*/  FMNMX.FTZ R28, R85, R28, !PT ;  /* 0x0000001c551c7209 */ /* 0x001fe20007810000 */
[----:B------:R-:W-:-:S04]  /*14f20*/  FFMA.FTZ R85, R78, UR44, -R7 ;  /* 0x0000002c4e557c23 */ /* 0x000fc80008010807 */
[----:B------:R-:W0:Y:S02]  /*14f30*/  SHFL.BFLY PT, R155, R28, 0x1, 0x1f ;  /* 0x0c201f001c9b7f89 */ /* 0x000e2400000e0000 */
[----:B------:R-:W-:Y:S08]  /*14f40*/  MUFU.EX2 R182, R182 ;  /* 0x000000b600b67308 */ /* 0x000ff00000000800 */
[----:B------:R-:W-:Y:S08]  /*14f50*/  MUFU.EX2 R29, R29 ;  /* 0x0000001d001d7308 */ /* 0x000ff00000000800 */
[----:B------:R-:W-:Y:S01]  /*14f60*/  MUFU.EX2 R176, R176 ;  /* 0x000000b000b07308 */ /* 0x000fe20000000800 */
[----:B0-----:R-:W-:Y:S01]  /*14f70*/  FMNMX.FTZ R7, R28, R155, !PT ;  /* 0x0000009b1c077209 */ /* 0x001fe20007810000 */
[----:B------:R-:W-:-:S06]  /*14f80*/  FMUL.FTZ R28, R32, UR44 ;  /* 0x0000002c201c7c20 */ /* 0x000fcc0008410000 */
[----:B------:R-:W-:Y:S01]  /*14f90*/  MUFU.EX2 R33, R33 ;  /* 0x0000002100217308 */ /* 0x000fe20000000800 */
[C---:B------:R-:W-:Y:S01]  /*14fa0*/  FSETP.NEU.FTZ.AND P3, PT, R7.reuse, -INF , PT ;  /* 0xff8000000700780b */ /* 0x040fe20003f7d000 */
[----:B------:R-:W-:-:S06]  /*14fb0*/  FMUL.FTZ R44, R7, UR44 ;  /* 0x0000002c072c7c20 */ /* 0x000fcc0008410000 */
[----:B------:R-:W0:Y:S01]  /*14fc0*/  MUFU.EX2 R28, R28 ;  /* 0x0000001c001c7308 */ /* 0x000e220000000800 */
[----:B------:R-:W-:-:S05]  /*14fd0*/  FSEL R44, R44, RZ, P3 ;  /* 0x000000ff2c2c7208 */ /* 0x000fca0001800000 */
[--C-:B------:R-:W-:Y:S01]  /*14fe0*/  FFMA.FTZ R32, R25, UR44, -R44.reuse ;  /* 0x0000002c19207c23 */ /* 0x100fe2000801082c */
[----:B------:R-:W-:Y:S01]  /*14ff0*/  FFMA.FTZ R171, R8, UR44, -R44 ;  /* 0x0000002c08ab7c23 */ /* 0x000fe2000801082c */
[----:B------:R-:W1:Y:S01]  /*15000*/  MUFU.EX2 R178, R178 ;  /* 0x000000b200b27308 */ /* 0x000e620000000800 */
[----:B------:R-:W-:Y:S02]  /*15010*/  @!P1 IMAD R8, R184, 0x8, R2 ;  /* 0x00000008b8089824 */ /* 0x000fe400078e0202 */
[--C-:B------:R-:W-:Y:S01]  /*15020*/  FFMA.FTZ R183, R26, UR44, -R44.reuse ;  /* 0x0000002c1ab77c23 */ /* 0x100fe2000801082c */
[--C-:B------:R-:W-:Y:S01]  /*15030*/  FFMA.FTZ R26, R27, UR44, -R44.reuse ;  /* 0x0000002c1b1a7c23 */ /* 0x100fe2000801082c */
[--C-:B------:R-:W-:Y:S01]  /*15040*/  FFMA.FTZ R181, R153, UR44, -R44.reuse ;  /* 0x0000002c99b57c23 */ /* 0x100fe2000801082c */
[----:B------:R-:W-:Y:S02]  /*15050*/  @!P1 VIADD R8, R8, 0x28860 ;  /* 0x0002886008089836 */ /* 0x000fe40000000000 */
[--C-:B------:R-:W-:Y:S01]  /*15060*/  FFMA.FTZ R9, R9, UR44, -R44.reuse ;  /* 0x0000002c09097c23 */ /* 0x100fe2000801082c */
[--C-:B------:R-:W-:Y:S01]  /*15070*/  FFMA.FTZ R177, R30, UR44, -R44.reuse ;  /* 0x0000002c1eb17c23 */ /* 0x100fe2000801082c */
[----:B------:R-:W2:Y:S01]  /*15080*/  MUFU.EX2 R35, R35 ;  /* 0x0000002300237308 */ /* 0x000ea20000000800 */
[----:B0-----:R-:W-:Y:S01]  /*15090*/  FFMA.FTZ R25, R28, R4, R87 ;  /* 0x000000041c197223 */ /* 0x001fe20000010057 */
[--C-:B------:R-:W-:Y:S01]  /*150a0*/  FFMA.FTZ R30, R31, UR44, -R44.reuse ;  /* 0x0000002c1f1e7c23 */ /* 0x100fe2000801082c */
[--C-:B------:R-:W-:Y:S01]  /*150b0*/  FFMA.FTZ R179, R36, UR44, -R44.reuse ;  /* 0x0000002c24b37c23 */ /* 0x100fe2000801082c */
[--C-:B------:R-:W-:Y:S01]  /*150c0*/  FFMA.FTZ R36, R37, UR44, -R44.reuse ;  /* 0x0000002c25247c23 */ /* 0x100fe2000801082c */
[----:B------:R-:W-:Y:S01]  /*150d0*/  FADD.FTZ R25, R180, R25 ;  /* 0x00000019b4197221 */ /* 0x000fe20000010000 */
[--C-:B------:R-:W-:Y:S01]  /*150e0*/  FFMA.FTZ R173, R38, UR44, -R44.reuse ;  /* 0x0000002c26ad7c23 */ /* 0x100fe2000801082c */
[--C-:B------:R-:W-:Y:S01]  /*150f0*/  FFMA.FTZ R38, R39, UR44, -R44.reuse ;  /* 0x0000002c27267c23 */ /* 0x100fe2000801082c */
[----:B------:R-:W0:Y:S01]  /*15100*/  MUFU.EX2 R172, R172 ;  /* 0x000000ac00ac7308 */ /* 0x000e220000000800 */
[----:B------:R-:W-:Y:S01]  /*15110*/  FADD.FTZ R4, R182, R25 ;  /* 0x00000019b6047221 */ /* 0x000fe20000010000 */
[--C-:B------:R-:W-:Y:S01]  /*15120*/  FFMA.FTZ R175, R42, UR44, -R44.reuse ;  /* 0x0000002c2aaf7c23 */ /* 0x100fe2000801082c */
[--C-:B------:R-:W-:Y:S01]  /*15130*/  FFMA.FTZ R169, R46, UR44, -R44.reuse ;  /* 0x0000002c2ea97c23 */ /* 0x100fe2000801082c */
[----:B------:R-:W-:Y:S01]  /*15140*/  FFMA.FTZ R40, R43, UR44, -R44 ;  /* 0x0000002c2b287c23 */ /* 0x000fe2000801082c */
[----:B------:R-:W-:Y:S01]  /*15150*/  FADD.FTZ R25, R29, R4 ;  /* 0x000000041d197221 */ /* 0x000fe20000010000 */
[--C-:B------:R-:W-:Y:S01]  /*15160*/  FFMA.FTZ R42, R47, UR44, -R44.reuse ;  /* 0x0000002c2f2a7c23 */ /* 0x100fe2000801082c */
[--C-:B------:R-:W-:Y:S01]  /*15170*/  FFMA.FTZ R165, R52, UR44, -R44.reuse ;  /* 0x0000002c34a57c23 */ /* 0x100fe2000801082c */
[----:B------:R-:W3:Y:S01]  /*15180*/  MUFU.EX2 R41, R41 ;  /* 0x0000002900297308 */ /* 0x000ee20000000800 */
[----:B------:R-:W-:Y:S01]  /*15190*/  FADD.FTZ R4, R176, R25 ;  /* 0x00000019b0047221 */ /* 0x000fe20000010000 */
[--C-:B------:R-:W-:Y:S01]  /*151a0*/  FFMA.FTZ R46, R53, UR44, -R44.reuse ;  /* 0x0000002c352e7c23 */ /* 0x100fe2000801082c */
[--C-:B------:R-:W-:Y:S01]  /*151b0*/  FFMA.FTZ R167, R56, UR44, -R44.reuse ;  /* 0x0000002c38a77c23 */ /* 0x100fe2000801082c */
[----:B------:R-:W-:Y:S01]  /*151c0*/  FFMA.FTZ R57, R57, UR44, -R44 ;  /* 0x0000002c39397c23 */ /* 0x000fe2000801082c */
[----:B------:R-:W-:Y:S01]  /*151d0*/  FADD.FTZ R25, R33, R4 ;  /* 0x0000000421197221 */ /* 0x000fe20000010000 */
[--C-:B------:R-:W-:Y:S01]  /*151e0*/  FFMA.FTZ R161, R59, UR44, -R44.reuse ;  /* 0x0000002c3ba17c23 */ /* 0x100fe2000801082c */
[--C-:B------:R-:W-:Y:S01]  /*151f0*/  FFMA.FTZ R61, R61, UR44, -R44.reuse ;  /* 0x0000002c3d3d7c23 */ /* 0x100fe2000801082c */
[----:B------:R-:W4:Y:S01]  /*15200*/  MUFU.EX2 R174, R174 ;  /* 0x000000ae00ae7308 */ /* 0x000f220000000800 */
[----:B-1----:R-:W-:Y:S01]  /*15210*/  FADD.FTZ R4, R178, R25 ;  /* 0x00000019b2047221 */ /* 0x002fe20000010000 */
[--C-:B------:R-:W-:Y:S01]  /*15220*/  FFMA.FTZ R63, R63, UR44, -R44.reuse ;  /* 0x0000002c3f3f7c23 */ /* 0x100fe2000801082c */
[--C-:B------:R-:W-:Y:S01]  /*15230*/  FFMA.FTZ R65, R65, UR44, -R44.reuse ;  /* 0x0000002c41417c23 */ /* 0x100fe2000801082c */
[----:B------:R-:W-:Y:S01]  /*15240*/  FFMA.FTZ R68, R68, UR44, -R44 ;  /* 0x0000002c44447c23 */ /* 0x000fe2000801082c */
[----:B--2---:R-:W-:Y:S01]  /*15250*/  FADD.FTZ R25, R35, R4 ;  /* 0x0000000423197221 */ /* 0x004fe20000010000 */
[--C-:B------:R-:W-:Y:S01]  /*15260*/  FFMA.FTZ R69, R69, UR44, -R44.reuse ;  /* 0x0000002c45457c23 */ /* 0x100fe2000801082c */
[--C-:B------:R-:W-:Y:S01]  /*15270*/  FFMA.FTZ R70, R70, UR44, -R44.reuse ;  /* 0x0000002c46467c23 */ /* 0x100fe2000801082c */
[----:B------:R-:W1:Y:S01]  /*15280*/  MUFU.EX2 R45, R45 ;  /* 0x0000002d002d7308 */ /* 0x000e620000000800 */
[----:B0-----:R-:W-:Y:S01]  /*15290*/  FADD.FTZ R4, R172, R25 ;  /* 0x00000019ac047221 */ /* 0x001fe20000010000 */
[--C-:B------:R-:W-:Y:S01]  /*152a0*/  FFMA.FTZ R71, R71, UR44, -R44.reuse ;  /* 0x0000002c47477c23 */ /* 0x100fe2000801082c */
[--C-:B------:R-:W-:Y:S01]  /*152b0*/  FFMA.FTZ R72, R72, UR44, -R44.reuse ;  /* 0x0000002c48487c23 */ /* 0x100fe2000801082c */
[----:B------:R-:W-:Y:S01]  /*152c0*/  FFMA.FTZ R24, R24, UR44, -R44 ;  /* 0x0000002c18187c23 */ /* 0x000fe2000801082c */
[----:B---3--:R-:W-:Y:S01]  /*152d0*/  FADD.FTZ R25, R41, R4 ;  /* 0x0000000429197221 */ /* 0x008fe20000010000 */
[--C-:B------:R-:W-:Y:S01]  /*152e0*/  FFMA.FTZ R74, R74, UR44, -R44.reuse ;  /* 0x0000002c4a4a7c23 */ /* 0x100fe2000801082c */
[----:B------:R-:W-:Y:S01]  /*152f0*/  FFMA.FTZ R34, R34, UR44, -R44 ;  /* 0x0000002c22227c23 */ /* 0x000fe2000801082c */
[----:B------:R-:W0:Y:S01]  /*15300*/  MUFU.EX2 R168, R168 ;  /* 0x000000a800a87308 */ /* 0x000e220000000800 */
[----:B----4-:R-:W-:Y:S01]  /*15310*/  FADD.FTZ R4, R174, R25 ;  /* 0x00000019ae047221 */ /* 0x010fe20000010000 */
[----:B------:R-:W-:Y:S01]  /*15320*/  FSEL R25, R7, RZ, P3 ;  /* 0x000000ff07197208 */ /* 0x000fe20001800000 */
[----:B------:R-:W-:Y:S01]  /*15330*/  FMUL.FTZ R88, R88, R28 ;  /* 0x0000001c58587220 */ /* 0x000fe20000410000 */
[----:B------:R-:W-:Y:S01]  /*15340*/  ISETP.GT.AND P3, PT, R3, R14, PT ;  /* 0x0000000e0300720c */ /* 0x000fe20003f64270 */
[----:B------:R-:W-:Y:S01]  /*15350*/  FMUL.FTZ R89, R89, R28 ;  /* 0x0000001c59597220 */ /* 0x000fe20000410000 */
[----:B------:R-:W-:Y:S01]  /*15360*/  F2FP.BF16.F32.PACK_AB R180, R180, R87 ;  /* 0x00000057b4b4723e */ /* 0x000fe200000010ff */
[----:B------:R-:W-:Y:S01]  /*15370*/  FADD.FTZ R25, -R25, R10 ;  /* 0x0000000a19197221 */ /* 0x000fe20000010100 */
[----:B------:R-:W2:Y:S01]  /*15380*/  MUFU.EX2 R49, R49 ;  /* 0x0000003100317308 */ /* 0x000ea20000000800 */
[----:B-1----:R-:W-:Y:S01]  /*15390*/  FADD.FTZ R27, R45, R4 ;  /* 0x000000042d1b7221 */ /* 0x002fe20000010000 */
[----:B------:R-:W-:Y:S01]  /*153a0*/  F2FP.BF16.F32.PACK_AB R182, R29, R182 ;  /* 0x000000b61db6723e */ /* 0x000fe200000010ff */
[----:B------:R-:W-:Y:S01]  /*153b0*/  FMUL.FTZ R92, R92, R28 ;  /* 0x0000001c5c5c7220 */ /* 0x000fe20000410000 */
[----:B------:R-:W-:Y:S01]  /*153c0*/  F2FP.BF16.F32.PACK_AB R176, R33, R176 ;  /* 0x000000b021b0723e */ /* 0x000fe200000010ff */
[----:B------:R-:W-:Y:S01]  /*153d0*/  FMUL.FTZ R93, R93, R28 ;  /* 0x0000001c5d5d7220 */ /* 0x000fe20000410000 */
[----:B------:R-:W-:Y:S01]  /*153e0*/  F2FP.BF16.F32.PACK_AB R178, R35, R178 ;  /* 0x000000b223b2723e */ /* 0x000fe200000010ff */
[----:B------:R-:W-:Y:S01]  /*153f0*/  FMUL.FTZ R96, R96, R28 ;  /* 0x0000001c60607220 */ /* 0x000fe20000410000 */
[----:B------:R-:W1:Y:S01]  /*15400*/  MUFU.EX2 R170, R170 ;  /* 0x000000aa00aa7308 */ /* 0x000e620000000800 */
[----:B0-----:R-:W-:Y:S01]  /*15410*/  FADD.FTZ R4, R168, R27 ;  /* 0x0000001ba8047221 */ /* 0x001fe20000010000 */
[----:B------:R-:W-:Y:S01]  /*15420*/  @!P1 PRMT R27, RZ, 0x654, R8 ;  /* 0x00000654ff1b9816 */ /* 0x000fe20000000008 */
[----:B------:R-:W-:Y:S01]  /*15430*/  FMUL.FTZ R8, R25, UR44 ;  /* 0x0000002c19087c20 */ /* 0x000fe20008410000 */
[----:B------:R-:W-:Y:S01]  /*15440*/  F2FP.BF16.F32.PACK_AB R172, R41, R172 ;  /* 0x000000ac29ac723e */ /* 0x000fe200000010ff */
[----:B------:R-:W-:Y:S01]  /*15450*/  FMUL.FTZ R97, R97, R28 ;  /* 0x0000001c61617220 */ /* 0x000fe20000410000 */
[----:B------:R0:W-:Y:S01]  /*15460*/  @!P1 SYNCS.ARRIVE.TRANS64.RED.A1T0 RZ, [R27+URZ], RZ ;  /* 0x000000ff1bff99a7 */ /* 0x0001e2000810043f */
[----:B------:R-:W-:Y:S01]  /*15470*/  F2FP.BF16.F32.PACK_AB R174, R45, R174 ;  /* 0x000000ae2dae723e */ /* 0x000fe200000010ff */
[----:B------:R-:W3:Y:S01]  /*15480*/  MUFU.EX2 R51, R51 ;  /* 0x0000003300337308 */ /* 0x000ee20000000800 */
[C---:B--2---:R-:W-:Y:S01]  /*15490*/  FADD.FTZ R25, R49.reuse, R4 ;  /* 0x0000000431197221 */ /* 0x044fe20000010000 */
[----:B------:R-:W-:Y:S01]  /*154a0*/  F2FP.BF16.F32.PACK_AB R168, R49, R168 ;  /* 0x000000a831a8723e */ /* 0x000fe200000010ff */
[-C--:B------:R-:W-:Y:S01]  /*154b0*/  FMUL.FTZ R100, R100, R28.reuse ;  /* 0x0000001c64647220 */ /* 0x080fe20000410000 */
[-C--:B------:R-:W-:Y:S01]  /*154c0*/  FMUL.FTZ R101, R101, R28.reuse ;  /* 0x0000001c65657220 */ /* 0x080fe20000410000 */
[-C--:B------:R-:W-:Y:S01]  /*154d0*/  FMUL.FTZ R104, R104, R28.reuse ;  /* 0x0000001c68687220 */ /* 0x080fe20000410000 */
[-C--:B------:R-:W-:Y:S01]  /*154e0*/  FMUL.FTZ R105, R105, R28.reuse ;  /* 0x0000001c69697220 */ /* 0x080fe20000410000 */
[-C--:B------:R-:W-:Y:S01]  /*154f0*/  FMUL.FTZ R108, R108, R28.reuse ;  /* 0x0000001c6c6c7220 */ /* 0x080fe20000410000 */
[----:B------:R-:W-:Y:S01]  /*15500*/  MUFU.EX2 R164, R164 ;  /* 0x000000a400a47308 */ /* 0x000fe20000000800 */
[----:B-1----:R-:W-:Y:S01]  /*15510*/  FADD.FTZ R4, R170, R25 ;  /* 0x00000019aa047221 */ /* 0x002fe20000010000 */
[-C--:B------:R-:W-:Y:S01]  /*15520*/  FMUL.FTZ R109, R109, R28.reuse ;  /* 0x0000001c6d6d7220 */ /* 0x080fe20000410000 */
[-C--:B------:R-:W-:Y:S01]  /*15530*/  FMUL.FTZ R112, R112, R28.reuse ;  /* 0x0000001c70707220 */ /* 0x080fe20000410000 */
[-C--:B------:R-:W-:Y:S01]  /*15540*/  FMUL.FTZ R113, R113, R28.reuse ;  /* 0x0000001c71717220 */ /* 0x080fe20000410000 */
[-C--:B------:R-:W-:Y:S01]  /*15550*/  FMUL.FTZ R116, R116, R28.reuse ;  /* 0x0000001c74747220 */ /* 0x080fe20000410000 */
[-C--:B------:R-:W-:Y:S01]  /*15560*/  FMUL.FTZ R117, R117, R28.reuse ;  /* 0x0000001c75757220 */ /* 0x080fe20000410000 */
[----:B------:R-:W-:Y:S01]  /*15570*/  FMUL.FTZ R120, R120, R28 ;  /* 0x0000001c78787220 */ /* 0x000fe20000410000 */
[----:B------:R-:W-:Y:S01]  /*15580*/  MUFU.EX2 R55, R55 ;  /* 0x0000003700377308 */ /* 0x000fe20000000800 */
[----:B---3--:R-:W-:Y:S01]  /*15590*/  F2FP.BF16.F32.PACK_AB R170, R51, R170 ;  /* 0x000000aa33aa723e */ /* 0x008fe200000010ff */
        /* <DEDUP_REMOVED lines=16> */
[----:B------:R-:W-:Y:S01]  /*156a0*/  FMUL.FTZ R149, R149, R28 ;  /* 0x0000001c95957220 */ /* 0x000fe20000410000 */
[----:B------:R-:W-:-:S02]  /*156b0*/  VIADD R3, R3, 0xffffffff ;  /* 0xffffffff03037836 */ /* 0x000fc40000000000 */
[----:B------:R-:W-:-:S03]  /*156c0*/  IMAD.MOV.U32 R184, RZ, RZ, R21 ;  /* 0x000000ffffb87224 */ /* 0x000fc600078e0015 */
[----:B------:R-:W1:Y:S08]  /*156d0*/  MUFU.EX2 R8, R8 ;  /* 0x0000000800087308 */ /* 0x000e700000000800 */
[----:B------:R-:W2:Y:S08]  /*156e0*/  MUFU.EX2 R73, R60 ;  /* 0x0000003c00497308 */ /* 0x000eb00000000800 */
[----:B------:R3:W-:Y:S01]  /*156f0*/  MUFU.EX2 R10, R9 ;  /* 0x00000009000a7308 */ /* 0x0007e20000000800 */
[-C--:B-1----:R-:W-:Y:S01]  /*15700*/  FMUL.FTZ R90, R90, R8.reuse ;  /* 0x000000085a5a7220 */ /* 0x082fe20000410000 */
        /* <DEDUP_REMOVED lines=10> */
[----:B------:R-:W-:Y:S01]  /*157b0*/  FMUL.FTZ R107, R107, R8 ;  /* 0x000000086b6b7220 */ /* 0x000fe20000410000 */
[----:B------:R-:W-:Y:S01]  /*157c0*/  FADD.FTZ R4, R164, R9 ;  /* 0x00000009a4047221 */ /* 0x000fe20000010000 */
[C---:B------:R-:W-:Y:S01]  /*157d0*/  F2FP.BF16.F32.PACK_AB R164, R55.reuse, R164 ;  /* 0x000000a437a4723e */ /* 0x040fe200000010ff */
[-C--:B------:R-:W-:Y:S01]  /*157e0*/  FMUL.FTZ R110, R110, R8.reuse ;  /* 0x000000086e6e7220 */ /* 0x080fe20000410000 */
[----:B------:R-:W3:Y:S01]  /*157f0*/  MUFU.EX2 R160, R160 ;  /* 0x000000a000a07308 */ /* 0x000ee20000000800 */
[----:B------:R-:W-:Y:S01]  /*15800*/  FADD.FTZ R9, R55, R4 ;  /* 0x0000000437097221 */ /* 0x000fe20000010000 */
[-C--:B------:R-:W-:Y:S01]  /*15810*/  FMUL.FTZ R111, R111, R8.reuse ;  /* 0x000000086f6f7220 */ /* 0x080fe20000410000 */
[-C--:B------:R-:W-:Y:S01]  /*15820*/  FMUL.FTZ R114, R114, R8.reuse ;  /* 0x0000000872727220 */ /* 0x080fe20000410000 */
[----:B------:R-:W-:Y:S01]  /*15830*/  FMUL.FTZ R115, R115, R8 ;  /* 0x0000000873737220 */ /* 0x000fe20000410000 */
[----:B------:R-:W-:Y:S01]  /*15840*/  FADD.FTZ R4, R166, R9 ;  /* 0x00000009a6047221 */ /* 0x000fe20000010000 */
[----:B------:R-:W-:Y:S01]  /*15850*/  FFMA.FTZ R9, R8, R0, R181 ;  /* 0x0000000008097223 */ /* 0x000fe200000100b5 */
[C---:B--2---:R-:W-:Y:S01]  /*15860*/  F2FP.BF16.F32.PACK_AB R166, R73.reuse, R166 ;  /* 0x000000a649a6723e */ /* 0x044fe200000010ff */
[----:B------:R-:W2:Y:S01]  /*15870*/  MUFU.EX2 R183, R183 ;  /* 0x000000b700b77308 */ /* 0x000ea20000000800 */
[----:B------:R-:W-:Y:S01]  /*15880*/  FADD.FTZ R25, R73, R4 ;  /* 0x0000000449197221 */ /* 0x000fe20000010000 */
[C---:B-1----:R-:W-:Y:S01]  /*15890*/  FADD.FTZ R0, R32.reuse, R9 ;  /* 0x0000000920007221 */ /* 0x042fe20000010000 */
[----:B------:R-:W-:Y:S01]  /*158a0*/  F2FP.BF16.F32.PACK_AB R181, R32, R181 ;  /* 0x000000b520b5723e */ /* 0x000fe200000010ff */
        /* <DEDUP_REMOVED lines=19> */
[----:B------:R-:W-:Y:S01]  /*159e0*/  FMUL.FTZ R147, R147, R8 ;  /* 0x0000000893937220 */ /* 0x000fe20000410000 */
[----:B------:R-:W2:Y:S01]  /*159f0*/  MUFU.EX2 R162, R162 ;  /* 0x000000a200a27308 */ /* 0x000ea20000000800 */
[C---:B-1----:R-:W-:Y:S01]  /*15a00*/  FADD.FTZ R25, R75.reuse, R4 ;  /* 0x000000044b197221 */ /* 0x042fe20000010000 */
[----:B------:R-:W-:Y:S01]  /*15a10*/  F2FP.BF16.F32.PACK_AB R160, R75, R160 ;  /* 0x000000a04ba0723e */ /* 0x000fe200000010ff */
[-C--:B------:R-:W-:Y:S01]  /*15a20*/  FMUL.FTZ R150, R150, R8.reuse ;  /* 0x0000000896967220 */ /* 0x080fe20000410000 */
[----:B------:R-:W-:-:S04]  /*15a30*/  FMUL.FTZ R151, R151, R8 ;  /* 0x0000000897977220 */ /* 0x000fc80000410000 */
        /* <DEDUP_REMOVED lines=24> */
[----:B---3--:R-:W-:-:S07]  /*15bc0*/  FADD.FTZ R48, R158, R25 ;  /* 0x000000199e307221 */ /* 0x008fce0000010000 */
        /* <DEDUP_REMOVED lines=24> */
[----:B------:R-:W-:Y:S01]  /*15d50*/  F2FP.BF16.F32.PACK_AB R154, R11, R154 ;  /* 0x0000009a0b9a723e */ /* 0x000fe200000010ff */
[----:B------:R-:W-:-:S05]  /*15d60*/  IMAD.MOV.U32 R11, RZ, RZ, R6 ;  /* 0x000000ffff0b7224 */ /* 0x000fca00078e0006 */
[----:B------:R-:W2:Y:S01]  /*15d70*/  MUFU.EX2 R165, R165 ;  /* 0x000000a500a57308 */ /* 0x000ea20000000800 */
[C---:B-1----:R-:W-:Y:S01]  /*15d80*/  FADD.FTZ R48, R42.reuse, R9 ;  /* 0x000000092a307221 */ /* 0x042fe20000010000 */
[----:B------:R-:W-:-:S06]  /*15d90*/  F2FP.BF16.F32.PACK_AB R169, R42, R169 ;  /* 0x000000a92aa9723e */ /* 0x000fcc00000010ff */
[----:B------:R-:W1:Y:S01]  /*15da0*/  MUFU.EX2 R46, R46 ;  /* 0x0000002e002e7308 */ /* 0x000e620000000800 */
[----:B---3--:R-:W-:Y:S01]  /*15db0*/  FADD.FTZ R9, R171, R48 ;  /* 0x00000030ab097221 */ /* 0x008fe20000010000 */
[----:B------:R-:W-:-:S03]  /*15dc0*/  F2FP.BF16.F32.PACK_AB R171, R10, R171 ;  /* 0x000000ab0aab723e */ /* 0x000fc600000010ff */
[----:B------:R-:W-:Y:S01]  /*15dd0*/  FADD.FTZ R48, R10, R9 ;  /* 0x000000090a307221 */ /* 0x000fe20000010000 */
[----:B------:R-:W-:Y:S02]  /*15de0*/  IMAD.MOV.U32 R10, RZ, RZ, R7 ;  /* 0x000000ffff0a7224 */ /* 0x000fe400078e0007 */
[----:B------:R-:W3:Y:S01]  /*15df0*/  MUFU.EX2 R167, R167 ;  /* 0x000000a700a77308 */ /* 0x000ee20000000800 */
[----:B--2---:R-:W-:-:S07]  /*15e00*/  FADD.FTZ R9, R165, R48 ;  /* 0x00000030a5097221 */ /* 0x004fce0000010000 */
        /* <DEDUP_REMOVED lines=36> */
[----:B0-----:R-:W-:Y:S06]  /*16050*/  @P3 BRA `(.L_x_1538) ;  /* 0xffffffc400883947 */ /* 0x001fec000383ffff */
[----:B------:R-:W-:Y:S02]  /*16060*/  IMAD.MOV.U32 R10, RZ, RZ, R7 ;  /* 0x000000ffff0a7224 */ /* 0x000fe400078e0007 */
[----:B------:R-:W-:Y:S02]  /*16070*/  IMAD.MOV.U32 R11, RZ, RZ, R6 ;  /* 0x000000ffff0b7224 */ /* 0x000fe400078e0006 */
[----:B------:R-:W-:Y:S02]  /*16080*/  IMAD.MOV.U32 R184, RZ, RZ, R21 ;  /* 0x000000ffffb87224 */ /* 0x000fe400078e0015 */
[----:B------:R-:W-:-:S07]  /*16090*/  IMAD.MOV.U32 R186, RZ, RZ, R199 ;  /* 0x000000ffffba7224 */ /* 0x000fce00078e00c7 */
.L_x_1520:
[----:B------:R-:W0:Y:S01]  /*160a0*/  LDC R13, c[0x0][0x9e4] ;  /* 0x00027900ff0d7b82 */ /* 0x000e220000000800 */
[----:B------:R-:W-:Y:S01]  /*160b0*/  IADD3 R6, R192, 0x80, -R193 ;  /* 0x00000080c0067810 */ /* 0x000fe20007ffe8c1 */
[----:B------:R-:W-:-:S04]  /*160c0*/  ULDC UR6, c[0x0][0x9dc] ;  /* 0x0002770000067ab9 */ /* 0x000fc80000000800 */
[----:B------:R-:W-:-:S04]  /*160d0*/  IMAD R6, R197, 0x80, R6 ;  /* 0x00000080c5067824 */ /* 0x000fc800078e0206 */
[----:B------:R-:W-:Y:S01]  /*160e0*/  VIADD R7, R6, -UR6 ;  /* 0x8000000606077c36 */ /* 0x000fe20008000000 */
[----:B0-----:R-:W-:-:S13]  /*160f0*/  ISETP.GE.AND P5, PT, R13, 0x1, PT ;  /* 0x000000010d00780c */ /* 0x001fda0003fa6270 */
[----:B------:R-:W-:Y:S05]  /*16100*/  @!P5 BRA `(.L_x_1539) ;  /* 0x000000000044d947 */ /* 0x000fea0003800000 */
        /* <DEDUP_REMOVED lines=10> */
.L_x_1541:
[----:B------:R-:W-:-:S13]  /*161b0*/  ISETP.NE.AND P2, PT, R13, 0x1, PT ;  /* 0x000000010d00780c */ /* 0x000fda0003f45270 */
[----:B------:R-:W0:Y:S02]  /*161c0*/  @P2 LDC.64 R8, c[0x0][0x9e8] ;  /* 0x00027a00ff082b82 */ /* 0x000e240000000a00 */
[----:B0-----:R-:W-:-:S05]  /*161d0*/  @P2 IMAD.HI.U32 R8, R6, R8, RZ ;  /* 0x0000000806082227 */ /* 0x001fca00078e00ff */
[----:B------:R-:W-:-:S07]  /*161e0*/  @P2 SHF.R.U32.HI R6, RZ, R9, R8 ;  /* 0x00000009ff062219 */ /* 0x000fce0000011608 */
.L_x_1542:
[----:B------:R-:W-:Y:S05]  /*161f0*/  BSYNC B0 ;  /* 0x0000000000007941 */ /* 0x000fea0003800000 */
.L_x_1540:
[----:B------:R-:W-:-:S05]  /*16200*/  IMAD R6, R6, R13, RZ ;  /* 0x0000000d06067224 */ /* 0x000fca00078e02ff */
[----:B------:R-:W-:-:S07]  /*16210*/  VIMNMX R7, R7, R6, !PT ;  /* 0x0000000607077248 */ /* 0x000fce0007fe0100 */
.L_x_1539:
[----:B------:R-:W-:-:S05]  /*16220*/  VIADD R7, R7, 0x7f ;  /* 0x0000007f07077836 */ /* 0x000fca0000000000 */
[----:B------:R-:W-:-:S04]  /*16230*/  SHF.R.S32.HI R6, RZ, 0x1f, R7 ;  /* 0x0000001fff067819 */ /* 0x000fc80000011407 */
[----:B------:R-:W-:-:S04]  /*16240*/  LEA.HI R6, R6, R7, RZ, 0x7 ;  /* 0x0000000706067211 */ /* 0x000fc800078f38ff */
[----:B------:R-:W-:-:S04]  /*16250*/  SHF.R.S32.HI R7, RZ, 0x7, R6 ;  /* 0x00000007ff077819 */ /* 0x000fc80000011406 */
[----:B------:R-:W-:-:S04]  /*16260*/  VIMNMX R14, R198, R7, !PT ;  /* 0x00000007c60e7248 */ /* 0x000fc80007fe0100 */
[----:B------:R-:W-:-:S13]  /*16270*/  ISETP.GE.AND P2, PT, R3, R14, PT ;  /* 0x0000000e0300720c */ /* 0x000fda0003f46270 */
[----:B------:R-:W-:Y:S05]  /*16280*/  @!P2 BRA `(.L_x_1543) ;  /* 0x000000280084a947 */ /* 0x000fea0003800000 */
[----:B------:R-:W-:Y:S02]  /*16290*/  IMAD.MOV.U32 R13, RZ, RZ, R10 ;  /* 0x000000ffff0d7224 */ /* 0x000fe400078e000a */
[----:B------:R-:W-:Y:S02]  /*162a0*/  IMAD.MOV.U32 R12, RZ, RZ, R11 ;  /* 0x000000ffff0c7224 */ /* 0x000fe400078e000b */
[----:B------:R-:W-:Y:S02]  /*162b0*/  IMAD.MOV.U32 R20, RZ, RZ, R186 ;  /* 0x000000ffff147224 */ /* 0x000fe400078e00ba */
[----:B------:R-:W-:-:S07]  /*162c0*/  IMAD.MOV.U32 R15, RZ, RZ, R184 ;  /* 0x000000ffff0f7224 */ /* 0x000fce00078e00b8 */
.L_x_1553:
        /* <DEDUP_REMOVED lines=10> */
.L_x_1545:
[----:B------:R-:W-:Y:S01]  /*16370*/  IMAD R6, R184, 0x8, R2 ;  /* 0x00000008b8067824 */ /* 0x000fe200078e0202 */
[----:B------:R-:W-:-:S04]  /*16380*/  SHF.L.U32 R7, R186, 0x1f, RZ ;  /* 0x0000001fba077819 */ /* 0x000fc800000006ff */
[----:B------:R0:W1:Y:S01]  /*16390*/  SYNCS.PHASECHK.TRANS64.TRYWAIT P3, [R6+URZ+0x28830], R7 ;  /* 0x02883007060075a7 */ /* 0x000062000806017f */
[----:B------:R-:W-:Y:S05]  /*163a0*/  @!P0 BRA `(.L_x_1546) ;  /* 0x0000000000048947 */ /* 0x000fea0003800000 */
[----:B------:R-:W-:Y:S01]  /*163b0*/  BPT.TRAP 0x1 ;  /* 0x000000040000795c */ /* 0x000fe20000300000 */
.L_x_1546:
[----:B------:R-:W-:Y:S04]  /*163c0*/  BSSY B0, `(.L_x_1544) ;  /* 0x0000004000007945 */ /* 0x000fe80003800000 */
[----:B-1----:R-:W-:Y:S05]  /*163d0*/  @P3 BRA `(.L_x_1547) ;  /* 0x0000000000083947 */ /* 0x002fea0003800000 */
[----:B------:R-:W1:Y:S02]  /*163e0*/  SYNCS.PHASECHK.TRANS64.TRYWAIT P3, [R6+URZ+0x28830], R7 ;  /* 0x02883007060075a7 */ /* 0x000e64000806017f */
[----:B-1----:R-:W-:Y:S05]  /*163f0*/  @!P3 BRA `(.L_x_1548) ;  /* 0x00000104005cb947 */ /* 0x002fea0003800000 */
.L_x_1547:
[----:B------:R-:W-:Y:S05]  /*16400*/  BSYNC B0 ;  /* 0x0000000000007941 */ /* 0x000fea0003800000 */
.L_x_1544:
        /* <DEDUP_REMOVED lines=64> */
.L_x_1550:
[----:B------:R-:W-:Y:S01]  /*16810*/  SHF.L.U32 R6, R20, 0x1f, RZ ;  /* 0x0000001f14067819 */ /* 0x000fe200000006ff */
[----:B------:R-:W-:-:S04]  /*16820*/  IMAD R7, R15, 0x8, R2 ;  /* 0x000000080f077824 */ /* 0x000fc800078e0202 */
[----:B------:R0:W1:Y:S01]  /*16830*/  SYNCS.PHASECHK.TRANS64.TRYWAIT P2, [R7+URZ+0x28850], R6 ;  /* 0x02885006070075a7 */ /* 0x000062000804017f */
[----:B------:R-:W-:Y:S05]  /*16840*/  @!P0 BRA `(.L_x_1551) ;  /* 0x0000000000048947 */ /* 0x000fea0003800000 */
[----:B------:R-:W-:Y:S01]  /*16850*/  BPT.TRAP 0x1 ;  /* 0x000000040000795c */ /* 0x000fe20000300000 */
.L_x_1551:
[----:B-1----:R-:W-:Y:S05]  /*16860*/  @P2 BRA `(.L_x_1549) ;  /* 0x0000000000082947 */ /* 0x002fea0003800000 */
[----:B------:R-:W1:Y:S02]  /*16870*/  SYNCS.PHASECHK.TRANS64.TRYWAIT P2, [R7+URZ+0x28850], R6 ;  /* 0x02885006070075a7 */ /* 0x000e64000804017f */
[----:B-1----:R-:W-:Y:S05]  /*16880*/  @!P2 BRA `(.L_x_1552) ;  /* 0x00000100004ca947 */ /* 0x002fea0003800000 */
.L_x_1549:
[----:B01----:R-:W-:Y:S01]  /*16890*/  VIADD R6, R2, 0x400 ;  /* 0x0000040002067836 */ /* 0x003fe20000000000 */
[----:B------:R-:W-:Y:S05]  /*168a0*/  WARPSYNC.ALL ;  /* 0x0000000000007948 */ /* 0x000fea0003800000 */
[----:B------:R-:W-:-:S04]  /*168b0*/  SHF.R.U32.HI R6, RZ, 0x4, R6 ;  /* 0x00000004ff067819 */ /* 0x000fc80000011606 */
[----:B------:R-:W-:-:S04]  /*168c0*/  LOP3.LUT R6, R6, 0x3fff, RZ, 0xc0, !PT ;  /* 0x00003fff06067812 */ /* 0x000fc800078ec0ff */
[----:B------:R-:W-:-:S05]  /*168d0*/  LOP3.LUT R6, R6, 0x4000000, RZ, 0xfc, !PT ;  /* 0x0400000006067812 */ /* 0x000fca00078efcff */
[----:B------:R-:W-:Y:S01]  /*168e0*/  IMAD R6, R15, 0x800, R6 ;  /* 0x000008000f067824 */ /* 0x000fe200078e0206 */
[----:B------:R-:W-:Y:S01]  /*168f0*/  WARPGROUP.ARRIVE ;  /* 0x00000000000079c5 */ /* 0x000fe20000000000 */
[----:B------:R-:W-:Y:S02]  /*16900*/  IMAD.MOV.U32 R7, RZ, RZ, 0x40000040 ;  /* 0x40000040ff077424 */ /* 0x000fe400078e00ff */
[----:B------:R-:W-:Y:S01]  /*16910*/  FMUL.FTZ R21, R24, UR52 ;  /* 0x0000003418157c20 */ /* 0x000fe20008410000 */
[C---:B------:R-:W-:Y:S01]  /*16920*/  VIADD R8, R6.reuse, 0x80 ;  /* 0x0000008006087836 */ /* 0x040fe20000000000 */
[----:B------:R-:W-:Y:S01]  /*16930*/  R2UR UR6, R6 ;  /* 0x00000000060672ca */ /* 0x000fe200000e0000 */
[----:B------:R-:W-:Y:S01]  /*16940*/  IMAD.MOV.U32 R9, RZ, RZ, 0x40000040 ;  /* 0x40000040ff097424 */ /* 0x000fe200078e00ff */
[----:B------:R-:W-:Y:S01]  /*16950*/  R2UR UR7, R7 ;  /* 0x00000000070772ca */ /* 0x000fe200000e0000 */
        /* <DEDUP_REMOVED lines=12> */
[----:B------:R-:W-:Y:S01]  /*16a20*/  HGMMA.64x128x16.F32.BF16 R88, R180, gdesc[UR4].tnspB, R88, gsb0 ;  /* 0x41e00004b4587df0 */ /* 0x000fe20008001858 */
[----:B------:R-:W-:Y:S01]  /*16a30*/  R2UR UR6, R8 ;  /* 0x00000000080672ca */ /* 0x000fe200000e0000 */
[----:B------:R-:W-:Y:S01]  /*16a40*/  FMUL.FTZ R47, R49, UR52 ;  /* 0x00000034312f7c20 */ /* 0x000fe20008410000 */
[----:B------:R-:W-:Y:S01]  /*16a50*/  R2UR UR7, R9 ;  /* 0x00000000090772ca */ /* 0x000fe200000e0000 */
[----:B------:R-:W-:Y:S01]  /*16a60*/  FMUL.FTZ R30, R33, UR52 ;  /* 0x00000034211e7c20 */ /* 0x000fe20008410000 */
[----:B------:R-:W2:Y:S01]  /*16a70*/  MUFU.TANH R10, R10 ;  /* 0x0000000a000a7308 */ /* 0x000ea20000002400 */
[----:B------:R-:W-:Y:S01]  /*16a80*/  FMUL.FTZ R49, R55, UR52 ;  /* 0x0000003437317c20 */ /* 0x000fe20008410000 */
[----:B------:R-:W-:Y:S01]  /*16a90*/  FMUL.FTZ R55, R57, UR52 ;  /* 0x0000003439377c20 */ /* 0x000fe20008410000 */
[----:B------:R-:W-:Y:S01]  /*16aa0*/  FMUL.FTZ R57, R60, UR52 ;  /* 0x000000343c397c20 */ /* 0x000fe20008410000 */
[----:B0-----:R-:W-:Y:S01]  /*16ab0*/  FMNMX.FTZ R60, R21, R12, !PT ;  /* 0x0000000c153c7209 */ /* 0x001fe20007810000 */
[----:B------:R-:W-:-:S02]  /*16ac0*/  VIADD R8, R6, 0x100 ;  /* 0x0000010006087836 */ /* 0x000fc40000000000 */
[----:B------:R-:W-:Y:S01]  /*16ad0*/  FMUL.FTZ R32, R36, UR52 ;  /* 0x0000003424207c20 */ /* 0x000fe20008410000 */
[----:B------:R-:W-:Y:S01]  /*16ae0*/  IMAD.MOV.U32 R9, RZ, RZ, 0x40000040 ;  /* 0x40000040ff097424 */ /* 0x000fe200078e00ff */
        /* <DEDUP_REMOVED lines=46> */
[----:B------:R-:W-:Y:S01]  /*16dd0*/  UMOV UR44, UR47 ;  /* 0x0000002f002c7c82 */ /* 0x000fe20008000000 */
        /* <DEDUP_REMOVED lines=16> */
[----:B------:R-:W3:Y:S01]  /*16ee0*/  S2R R199, SR_TID.X ;  /* 0x0000000000c77919 */ /* 0x000ee20000002100 */
[----:B------:R-:W4:Y:S01]  /*16ef0*/  MUFU.TANH R42, R42 ;  /* 0x0000002a002a7308 */ /* 0x000f220000002400 */
[C---:B------:R-:W-:Y:S01]  /*16f00*/  ISETP.GT.AND P2, PT, R3.reuse, R14, PT ;  /* 0x0000000e0300720c */ /* 0x040fe20003f44270 */
[----:B------:R-:W-:-:S06]  /*16f10*/  VIADD R3, R3, 0xffffffff ;  /* 0xffffffff03037836 */ /* 0x000fcc0000000000 */
[----:B------:R-:W5:Y:S08]  /*16f20*/  MUFU.TANH R46, R46 ;  /* 0x0000002e002e7308 */ /* 0x000f700000002400 */
[----:B------:R-:W5:Y:S08]  /*16f30*/  MUFU.TANH R47, R47 ;  /* 0x0000002f002f7308 */ /* 0x000f700000002400 */
[----:B------:R-:W5:Y:S01]  /*16f40*/  MUFU.TANH R50, R50 ;  /* 0x0000003200327308 */ /* 0x000f620000002400 */
[----:B---3--:R-:W-:-:S07]  /*16f50*/  SHF.R.U32.HI R199, RZ, 0x7, R199 ;  /* 0x00000007ffc77819 */ /* 0x008fce00000116c7 */
[----:B------:R-:W3:Y:S08]  /*16f60*/  MUFU.TANH R51, R51 ;  /* 0x0000003300337308 */ /* 0x000ef00000002400 */
[----:B------:R-:W3:Y:S08]  /*16f70*/  MUFU.TANH R54, R54 ;  /* 0x0000003600367308 */ /* 0x000ef00000002400 */
[----:B------:R-:W3:Y:S08]  /*16f80*/  MUFU.TANH R55, R55 ;  /* 0x0000003700377308 */ /* 0x000ef00000002400 */
[----:B------:R-:W3:Y:S08]  /*16f90*/  MUFU.TANH R57, R57 ;  /* 0x0000003900397308 */ /* 0x000ef00000002400 */
[----:B------:R-:W3:Y:S01]  /*16fa0*/  MUFU.TANH R58, R58 ;  /* 0x0000003a003a7308 */ /* 0x000ee20000002400 */
[----:B------:R-:W-:-:S02]  /*16fb0*/  WARPGROUP.DEPBAR.LE gsb0, 0x0 ;  /* 0x00008000000079c5 */ /* 0x000fc40000010000 */
[----:B------:R-:W-:-:S05]  /*16fc0*/  WARPGROUP.ARRIVE ;  /* 0x00000000000079c5 */ /* 0x000fca0000000000 */
[----:B------:R-:W3:Y:S01]  /*16fd0*/  MUFU.TANH R59, R59 ;  /* 0x0000003b003b7308 */ /* 0x000ee20000002400 */
[----:B------:R-:W-:Y:S01]  /*16fe0*/  HGMMA.64x128x16.F32.BF16 R88, R176, gdesc[UR4].tnspB, R88, gsb0 ;  /* 0x41e00004b0587df0 */ /* 0x000fe20008001858 */
[----:B------:R-:W-:Y:S02]  /*16ff0*/  R2UR UR6, R8 ;  /* 0x00000000080672ca */ /* 0x000fe400000e0000 */
[----:B------:R-:W-:Y:S02]  /*17000*/  R2UR UR7, R9 ;  /* 0x00000000090772ca */ /* 0x000fe400000e0000 */
[----:B--2---:R-:W-:Y:S02]  /*17010*/  FMNMX.FTZ R8, R38, R11, !PT ;  /* 0x0000000b26087209 */ /* 0x004fe40007810000 */
[----:B------:R-:W2:Y:S02]  /*17020*/  MUFU.TANH R60, R60 ;  /* 0x0000003c003c7308 */ /* 0x000ea40000002400 */
[----:B0-----:R-:W-:-:S04]  /*17030*/  FMNMX.FTZ R8, R39, R8, !PT ;  /* 0x0000000827087209 */ /* 0x001fc80007810000 */
[----:B-1----:R-:W-:Y:S02]  /*17040*/  FMNMX.FTZ R9, R41, R8, !PT ;  /* 0x0000000829097209 */ /* 0x002fe40007810000 */
[----:B------:R-:W0:Y:S02]  /*17050*/  MUFU.TANH R61, R61 ;  /* 0x0000003d003d7308 */ /* 0x000e240000002400 */
[----:B----4-:R-:W-:-:S04]  /*17060*/  FMNMX.FTZ R9, R42, R9, !PT ;  /* 0x000000092a097209 */ /* 0x010fc80007810000 */
[----:B-----5:R-:W-:Y:S02]  /*17070*/  FMNMX.FTZ R8, R46, R9, !PT ;  /* 0x000000092e087209 */ /* 0x020fe40007810000 */
[----:B------:R-:W1:Y:S02]  /*17080*/  MUFU.TANH R62, R62 ;  /* 0x0000003e003e7308 */ /* 0x000e640000002400 */
[----:B------:R-:W-:-:S04]  /*17090*/  FMNMX.FTZ R9, R47, R8, !PT ;  /* 0x000000082f097209 */ /* 0x000fc80007810000 */
[----:B------:R-:W-:Y:S02]  /*170a0*/  FMNMX.FTZ R8, R50, R9, !PT ;  /* 0x0000000932087209 */ /* 0x000fe40007810000 */
[----:B------:R-:W4:Y:S02]  /*170b0*/  MUFU.TANH R64, R64 ;  /* 0x0000004000407308 */ /* 0x000f240000002400 */
[----:B---3--:R-:W-:-:S04]  /*170c0*/  FMNMX.FTZ R9, R51, R8, !PT ;  /* 0x0000000833097209 */ /* 0x008fc80007810000 */
[----:B------:R-:W-:Y:S02]  /*170d0*/  FMNMX.FTZ R8, R54, R9, !PT ;  /* 0x0000000936087209 */ /* 0x000fe40007810000 */
[----:B------:R-:W3:Y:S02]  /*170e0*/  MUFU.TANH R65, R65 ;  /* 0x0000004100417308 */ /* 0x000ee40000002400 */
[----:B------:R-:W-:-:S04]  /*170f0*/  FMNMX.FTZ R8, R55, R8, !PT ;  /* 0x0000000837087209 */ /* 0x000fc80007810000 */
[----:B------:R-:W-:Y:S02]  /*17100*/  FMNMX.FTZ R9, R57, R8, !PT ;  /* 0x0000000839097209 */ /* 0x000fe40007810000 */
[----:B------:R-:W5:Y:S02]  /*17110*/  MUFU.TANH R68, R68 ;  /* 0x0000004400447308 */ /* 0x000f640000002400 */
[----:B------:R-:W-:-:S04]  /*17120*/  FMNMX.FTZ R8, R58, R9, !PT ;  /* 0x000000093a087209 */ /* 0x000fc80007810000 */
[----:B------:R-:W-:Y:S02]  /*17130*/  FMNMX.FTZ R9, R59, R8, !PT ;  /* 0x000000083b097209 */ /* 0x000fe40007810000 */
[----:B------:R-:W5:Y:S02]  /*17140*/  MUFU.TANH R72, R72 ;  /* 0x0000004800487308 */ /* 0x000f640000002400 */
[----:B--2---:R-:W-:-:S04]  /*17150*/  FMNMX.FTZ R8, R60, R9, !PT ;  /* 0x000000093c087209 */ /* 0x004fc80007810000 */
[----:B0-----:R-:W-:Y:S02]  /*17160*/  FMNMX.FTZ R9, R61, R8, !PT ;  /* 0x000000083d097209 */ /* 0x001fe40007810000 */
[----:B------:R-:W0:Y:S02]  /*17170*/  MUFU.TANH R76, R76 ;  /* 0x0000004c004c7308 */ /* 0x000e240000002400 */
[----:B-1----:R-:W-:-:S04]  /*17180*/  FMNMX.FTZ R9, R62, R9, !PT ;  /* 0x000000093e097209 */ /* 0x002fc80007810000 */
[----:B----4-:R-:W-:Y:S02]  /*17190*/  FMNMX.FTZ R8, R64, R9, !PT ;  /* 0x0000000940087209 */ /* 0x010fe40007810000 */
[----:B------:R-:W1:Y:S02]  /*171a0*/  MUFU.TANH R69, R69 ;  /* 0x0000004500457308 */ /* 0x000e640000002400 */
[----:B---3--:R-:W-:Y:S01]  /*171b0*/  FMNMX.FTZ R9, R65, R8, !PT ;  /* 0x0000000841097209 */ /* 0x008fe20007810000 */
[----:B------:R-:W-:-:S03]  /*171c0*/  VIADD R8, R6, 0x180 ;  /* 0x0000018006087836 */ /* 0x000fc60000000000 */
[----:B-----5:R-:W-:Y:S01]  /*171d0*/  FMNMX.FTZ R11, R68, R9, !PT ;  /* 0x00000009440b7209 */ /* 0x020fe20007810000 */
[----:B------:R-:W-:Y:S01]  /*171e0*/  IMAD.MOV.U32 R9, RZ, RZ, 0x40000040 ;  /* 0x40000040ff097424 */ /* 0x000fe200078e00ff */
[----:B------:R-:W2:Y:S02]  /*171f0*/  MUFU.TANH R77, R77 ;  /* 0x0000004d004d7308 */ /* 0x000ea40000002400 */
[----:B------:R-:W-:-:S06]  /*17200*/  FMNMX.FTZ R11, R72, R11, !PT ;  /* 0x0000000b480b7209 */ /* 0x000fcc0007810000 */
[----:B------:R-:W3:Y:S08]  /*17210*/  MUFU.TANH R73, R73 ;  /* 0x0000004900497308 */ /* 0x000ef00000002400 */
[----:B------:R-:W4:Y:S08]  /*17220*/  MUFU.TANH R20, R20 ;  /* 0x0000001400147308 */ /* 0x000f300000002400 */
[----:B------:R-:W5:Y:S08]  /*17230*/  MUFU.TANH R24, R24 ;  /* 0x0000001800187308 */ /* 0x000f700000002400 */
[----:B------:R-:W5:Y:S08]  /*17240*/  MUFU.TANH R25, R25 ;  /* 0x0000001900197308 */ /* 0x000f700000002400 */
[----:B------:R-:W5:Y:S08]  /*17250*/  MUFU.TANH R27, R27 ;  /* 0x0000001b001b7308 */ /* 0x000f700000002400 */
[----:B------:R-:W5:Y:S08]  /*17260*/  MUFU.TANH R29, R29 ;  /* 0x0000001d001d7308 */ /* 0x000f700000002400 */
[----:B------:R-:W5:Y:S01]  /*17270*/  MUFU.TANH R31, R31 ;  /* 0x0000001f001f7308 */ /* 0x000f620000002400 */
[----:B------:R-:W-:-:S02]  /*17280*/  WARPGROUP.DEPBAR.LE gsb0, 0x0 ;  /* 0x00008000000079c5 */ /* 0x000fc40000010000 */
[----:B------:R-:W-:-:S05]  /*17290*/  WARPGROUP.ARRIVE ;  /* 0x00000000000079c5 */ /* 0x000fca0000000000 */
[----:B------:R-:W5:Y:S01]  /*172a0*/  MUFU.TANH R33, R33 ;  /* 0x0000002100217308 */ /* 0x000f620000002400 */
[----:B------:R-:W-:Y:S01]  /*172b0*/  HGMMA.64x128x16.F32.BF16 R88, R172, gdesc[UR4].tnspB, R88, gsb0 ;  /* 0x41e00004ac587df0 */ /* 0x000fe20008001858 */
[----:B------:R-:W-:Y:S02]  /*172c0*/  R2UR UR6, R8 ;  /* 0x00000000080672ca */ /* 0x000fe400000e0000 */
[----:B------:R-:W-:-:S04]  /*172d0*/  R2UR UR7, R9 ;  /* 0x00000000090772ca */ /* 0x000fc800000e0000 */
[----:B------:R-:W5:Y:S01]  /*172e0*/  MUFU.TANH R35, R35 ;  /* 0x0000002300237308 */ /* 0x000f620000002400 */
[----:B0-----:R-:W-:-:S04]  /*172f0*/  FMNMX.FTZ R8, R76, R11, !PT ;  /* 0x0000000b4c087209 */ /* 0x001fc80007810000 */
[----:B-1----:R-:W-:-:S03]  /*17300*/  FMNMX.FTZ R8, R69, R8, !PT ;  /* 0x0000000845087209 */ /* 0x002fc60007810000 */
[----:B------:R-:W0:Y:S01]  /*17310*/  MUFU.TANH R36, R36 ;  /* 0x0000002400247308 */ /* 0x000e220000002400 */
[----:B--2---:R-:W-:-:S04]  /*17320*/  FMNMX.FTZ R8, R77, R8, !PT ;  /* 0x000000084d087209 */ /* 0x004fc80007810000 */
[----:B---3--:R-:W-:-:S03]  /*17330*/  FMNMX.FTZ R8, R73, R8, !PT ;  /* 0x0000000849087209 */ /* 0x008fc60007810000 */
[----:B------:R-:W1:Y:S02]  /*17340*/  MUFU.TANH R37, R37 ;  /* 0x0000002500257308 */ /* 0x000e640000002400 */
[----:B------:R-:W2:Y:S06]  /*17350*/  SHFL.BFLY PT, R9, R8, 0x2, 0x1f ;  /* 0x0c401f0008097f89 */ /* 0x000eac00000e0000 */
[----:B------:R-:W3:Y:S08]  /*17360*/  MUFU.TANH R40, R40 ;  /* 0x0000002800287308 */ /* 0x000ef00000002400 */
[----:B------:R-:W3:Y:S08]  /*17370*/  MUFU.TANH R43, R43 ;  /* 0x0000002b002b7308 */ /* 0x000ef00000002400 */
[----:B------:R-:W3:Y:S01]  /*17380*/  MUFU.TANH R44, R44 ;  /* 0x0000002c002c7308 */ /* 0x000ee20000002400 */
[----:B--2---:R-:W-:-:S05]  /*17390*/  FMNMX.FTZ R9, R8, R9, !PT ;  /* 0x0000000908097209 */ /* 0x004fca0007810000 */
[----:B------:R-:W2:Y:S02]  /*173a0*/  SHFL.BFLY PT, R8, R9, 0x1, 0x1f ;  /* 0x0c201f0009087f89 */ /* 0x000ea400000e0000 */
[----:B------:R-:W3:Y:S08]  /*173b0*/  MUFU.TANH R45, R45 ;  /* 0x0000002d002d7308 */ /* 0x000ef00000002400 */
[----:B------:R-:W3:Y:S08]  /*173c0*/  MUFU.TANH R48, R48 ;  /* 0x0000003000307308 */ /* 0x000ef00000002400 */
[----:B------:R-:W3:Y:S01]  /*173d0*/  MUFU.TANH R49, R49 ;  /* 0x0000003100317308 */ /* 0x000ee20000002400 */
[----:B--2---:R-:W-:Y:S01]  /*173e0*/  FMNMX.FTZ R11, R9, R8, !PT ;  /* 0x00000008090b7209 */ /* 0x004fe20007810000 */
[----:B------:R-:W-:-:S06]  /*173f0*/  IMAD.MOV.U32 R9, RZ, RZ, 0x40000040 ;  /* 0x40000040ff097424 */ /* 0x000fcc00078e00ff */
[----:B------:R-:W2:Y:S01]  /*17400*/  MUFU.TANH R52, R52 ;  /* 0x0000003400347308 */ /* 0x000ea20000002400 */
[C---:B------:R-:W-:Y:S01]  /*17410*/  FADD.FTZ R8, -R11.reuse, R12 ;  /* 0x0000000c0b087221 */ /* 0x040fe20000010100 */
[----:B------:R-:W-:-:S03]  /*17420*/  FMUL.FTZ R85, R11, UR44 ;  /* 0x0000002c0b557c20 */ /* 0x000fc60008410000 */
[----:B------:R-:W-:Y:S01]  /*17430*/  FMUL.FTZ R67, R8, UR44 ;  /* 0x0000002c08437c20 */ /* 0x000fe20008410000 */
[----:B------:R-:W-:Y:S02]  /*17440*/  VIADD R8, R6, 0x200 ;  /* 0x0000020006087836 */ /* 0x000fe40000000000 */
[--C-:B------:R-:W-:Y:S01]  /*17450*/  FFMA.FTZ R180, R21, UR44, -R85.reuse ;  /* 0x0000002c15b47c23 */ /* 0x100fe20008010855 */
[--C-:B------:R-:W-:Y:S01]  /*17460*/  FFMA.FTZ R21, R7, UR44, -R85.reuse ;  /* 0x0000002c07157c23 */ /* 0x100fe20008010855 */
[----:B----4-:R-:W-:Y:S01]  /*17470*/  FMNMX.FTZ R7, R20, R13, !PT ;  /* 0x0000000d14077209 */ /* 0x010fe20007810000 */
[----:B------:R-:W4:Y:S01]  /*17480*/  MUFU.TANH R53, R53 ;  /* 0x0000003500357308 */ /* 0x000f220000002400 */
[--C-:B------:R-:W-:Y:S01]  /*17490*/  FFMA.FTZ R182, R10, UR44, -R85.reuse ;  /* 0x0000002c0ab67c23 */ /* 0x100fe20008010855 */
[--C-:B------:R-:W-:Y:S01]  /*174a0*/  FFMA.FTZ R87, R26, UR44, -R85.reuse ;  /* 0x0000002c1a577c23 */ /* 0x100fe20008010855 */
[--C-:B------:R-:W-:Y:S01]  /*174b0*/  FFMA.FTZ R176, R28, UR44, -R85.reuse ;  /* 0x0000002c1cb07c23 */ /* 0x100fe20008010855 */
[--C-:B------:R-:W-:Y:S01]  /*174c0*/  FFMA.FTZ R178, R32, UR44, -R85.reuse ;  /* 0x0000002c20b27c23 */ /* 0x100fe20008010855 */
[--C-:B------:R-:W-:Y:S01]  /*174d0*/  FFMA.FTZ R12, R64, UR44, -R85.reuse ;  /* 0x0000002c400c7c23 */ /* 0x100fe20008010855 */
[--C-:B------:R-:W-:Y:S01]  /*174e0*/  FFMA.FTZ R26, R68, UR44, -R85.reuse ;  /* 0x0000002c441a7c23 */ /* 0x100fe20008010855 */
[--C-:B------:R-:W-:Y:S01]  /*174f0*/  FFMA.FTZ R28, R76, UR44, -R85.reuse ;  /* 0x0000002c4c1c7c23 */ /* 0x100fe20008010855 */
[----:B------:R-:W4:Y:S01]  /*17500*/  MUFU.TANH R56, R56 ;  /* 0x0000003800387308 */ /* 0x000f220000002400 */
[----:B------:R-:W-:-:S07]  /*17510*/  FFMA.FTZ R69, R69, UR44, -R85 ;  /* 0x0000002c45457c23 */ /* 0x000fce0008010855 */
[----:B------:R-:W4:Y:S08]  /*17520*/  MUFU.TANH R63, R63 ;  /* 0x0000003f003f7308 */ /* 0x000f300000002400 */
[----:B------:R-:W4:Y:S08]  /*17530*/  MUFU.TANH R66, R66 ;  /* 0x0000004200427308 */ /* 0x000f300000002400 */
[----:B------:R-:W4:Y:S08]  /*17540*/  MUFU.TANH R80, R80 ;  /* 0x0000005000507308 */ /* 0x000f300000002400 */
[----:B------:R-:W-:Y:S08]  /*17550*/  MUFU.TANH R70, R70 ;  /* 0x0000004600467308 */ /* 0x000ff00000002400 */
[----:B------:R-:W-:Y:S01]  /*17560*/  MUFU.TANH R71, R71 ;  /* 0x0000004700477308 */ /* 0x000fe20000002400 */
[----:B------:R-:W-:-:S02]  /*17570*/  WARPGROUP.DEPBAR.LE gsb0, 0x0 ;  /* 0x00008000000079c5 */ /* 0x000fc40000010000 */
[----:B------:R-:W-:-:S05]  /*17580*/  WARPGROUP.ARRIVE ;  /* 0x00000000000079c5 */ /* 0x000fca0000000000 */
[----:B------:R-:W-:Y:S01]  /*17590*/  MUFU.TANH R74, R74 ;  /* 0x0000004a004a7308 */ /* 0x000fe20000002400 */
[--C-:B------:R-:W-:Y:S01]  /*175a0*/  FFMA.FTZ R172, R38, UR44, -R85.reuse ;  /* 0x0000002c26ac7c23 */ /* 0x100fe20008010855 */
[--C-:B------:R-:W-:Y:S01]  /*175b0*/  FFMA.FTZ R174, R41, UR44, -R85.reuse ;  /* 0x0000002c29ae7c23 */ /* 0x100fe20008010855 */
[--C-:B------:R-:W-:Y:S01]  /*175c0*/  FFMA.FTZ R41, R47, UR44, -R85.reuse ;  /* 0x0000002c2f297c23 */ /* 0x100fe20008010855 */
[--C-:B------:R-:W-:Y:S01]  /*175d0*/  FFMA.FTZ R47, R51, UR44, -R85.reuse ;  /* 0x0000002c332f7c23 */ /* 0x100fe20008010855 */
[----:B------:R-:W-:Y:S01]  /*175e0*/  HGMMA.64x128x16.F32.BF16 R88, R168, gdesc[UR4].tnspB, R88, gsb0 ;  /* 0x41e00004a8587df0 */ /* 0x000fe20008001858 */
[----:B------:R-:W-:Y:S01]  /*175f0*/  R2UR UR6, R8 ;  /* 0x00000000080672ca */ /* 0x000fe200000e0000 */
[--C-:B------:R-:W-:Y:S01]  /*17600*/  FFMA.FTZ R51, R55, UR44, -R85.reuse ;  /* 0x0000002c37337c23 */ /* 0x100fe20008010855 */
[----:B------:R-:W-:Y:S01]  /*17610*/  R2UR UR7, R9 ;  /* 0x00000000090772ca */ /* 0x000fe200000e0000 */
[----:B------:R-:W-:Y:S01]  /*17620*/  IMAD.MOV.U32 R9, RZ, RZ, 0x40000040 ;  /* 0x40000040ff097424 */ /* 0x000fe200078e00ff */
[----:B-----5:R-:W-:Y:S01]  /*17630*/  FMNMX.FTZ R8, R24, R7, !PT ;  /* 0x0000000718087209 */ /* 0x020fe20007810000 */
[----:B------:R-:W-:Y:S01]  /*17640*/  MUFU.TANH R75, R75 ;  /* 0x0000004b004b7308 */ /* 0x000fe20000002400 */
[----:B------:R-:W-:-:S02]  /*17650*/  FFMA.FTZ R55, R58, UR44, -R85 ;  /* 0x0000002c3a377c23 */ /* 0x000fc40008010855 */
[----:B------:R-:W-:-:S04]  /*17660*/  FMNMX.FTZ R8, R25, R8, !PT ;  /* 0x0000000819087209 */ /* 0x000fc80007810000 */
[----:B------:R-:W-:Y:S01]  /*17670*/  FMNMX.FTZ R8, R27, R8, !PT ;  /* 0x000000081b087209 */ /* 0x000fe20007810000 */
[----:B------:R-:W-:Y:S03]  /*17680*/  MUFU.TANH R78, R78 ;  /* 0x0000004e004e7308 */ /* 0x000fe60000002400 */
[----:B------:R-:W-:-:S04]  /*17690*/  FMNMX.FTZ R8, R29, R8, !PT ;  /* 0x000000081d087209 */ /* 0x000fc80007810000 */
[----:B------:R-:W-:Y:S01]  /*176a0*/  FMNMX.FTZ R8, R31, R8, !PT ;  /* 0x000000081f087209 */ /* 0x000fe20007810000 */
[----:B------:R-:W-:Y:S03]  /*176b0*/  MUFU.TANH R79, R79 ;  /* 0x0000004f004f7308 */ /* 0x000fe60000002400 */
[----:B------:R-:W-:-:S04]  /*176c0*/  FMNMX.FTZ R8, R33, R8, !PT ;  /* 0x0000000821087209 */ /* 0x000fc80007810000 */
[----:B------:R-:W-:Y:S01]  /*176d0*/  FMNMX.FTZ R7, R35, R8, !PT ;  /* 0x0000000823077209 */ /* 0x000fe20007810000 */
[----:B------:R-:W-:Y:S03]  /*176e0*/  MUFU.TANH R81, R81 ;  /* 0x0000005100517308 */ /* 0x000fe60000002400 */
[----:B0-----:R-:W-:-:S04]  /*176f0*/  FMNMX.FTZ R8, R36, R7, !PT ;  /* 0x0000000724087209 */ /* 0x001fc80007810000 */
[----:B-1----:R-:W-:Y:S01]  /*17700*/  FMNMX.FTZ R7, R37, R8, !PT ;  /* 0x0000000825077209 */ /* 0x002fe20007810000 */
[----:B------:R-:W-:Y:S03]  /*17710*/  MUFU.TANH R82, R82 ;  /* 0x0000005200527308 */ /* 0x000fe60000002400 */
[----:B---3--:R-:W-:-:S04]  /*17720*/  FMNMX.FTZ R8, R40, R7, !PT ;  /* 0x0000000728087209 */ /* 0x008fc80007810000 */
[----:B------:R-:W-:Y:S01]  /*17730*/  FMNMX.FTZ R7, R43, R8, !PT ;  /* 0x000000082b077209 */ /* 0x000fe20007810000 */
[----:B------:R-:W-:Y:S03]  /*17740*/  MUFU.TANH R83, R83 ;  /* 0x0000005300537308 */ /* 0x000fe60000002400 */
[----:B------:R-:W-:-:S04]  /*17750*/  FMNMX.FTZ R8, R44, R7, !PT ;  /* 0x000000072c087209 */ /* 0x000fc80007810000 */
[----:B------:R-:W-:Y:S01]  /*17760*/  FMNMX.FTZ R7, R45, R8, !PT ;  /* 0x000000082d077209 */ /* 0x000fe20007810000 */
[----:B------:R-:W-:Y:S03]  /*17770*/  MUFU.TANH R84, R84 ;  /* 0x0000005400547308 */ /* 0x000fe60000002400 */
[----:B------:R-:W-:-:S04]  /*17780*/  FMNMX.FTZ R8, R48, R7, !PT ;  /* 0x0000000730087209 */ /* 0x000fc80007810000 */
[----:B------:R-:W-:Y:S01]  /*17790*/  FMNMX.FTZ R7, R49, R8, !PT ;  /* 0x0000000831077209 */ /* 0x000fe20007810000 */
[----:B------:R-:W-:Y:S03]  /*177a0*/  MUFU.EX2 R67, R67 ;  /* 0x0000004300437308 */ /* 0x000fe60000000800 */
[----:B--2---:R-:W-:-:S04]  /*177b0*/  FMNMX.FTZ R8, R52, R7, !PT ;  /* 0x0000000734087209 */ /* 0x004fc80007810000 */
[----:B----4-:R-:W-:Y:S01]  /*177c0*/  FMNMX.FTZ R7, R53, R8, !PT ;  /* 0x0000000835077209 */ /* 0x010fe20007810000 */
[----:B------:R-:W-:Y:S01]  /*177d0*/  VIADD R8, R6, 0x280 ;  /* 0x0000028006087836 */ /* 0x000fe20000000000 */
[----:B------:R-:W0:Y:S02]  /*177e0*/  MUFU.EX2 R180, R180 ;  /* 0x000000b400b47308 */ /* 0x000e240000000800 */
[----:B------:R-:W-:-:S04]  /*177f0*/  FMNMX.FTZ R10, R56, R7, !PT ;  /* 0x00000007380a7209 */ /* 0x000fc80007810000 */
[----:B------:R-:W-:Y:S02]  /*17800*/  FMNMX.FTZ R7, R63, R10, !PT ;  /* 0x0000000a3f077209 */ /* 0x000fe40007810000 */
[----:B------:R-:W1:Y:S02]  /*17810*/  MUFU.EX2 R21, R21 ;  /* 0x0000001500157308 */ /* 0x000e640000000800 */
[----:B------:R-:W-:-:S04]  /*17820*/  FMNMX.FTZ R7, R66, R7, !PT ;  /* 0x0000000742077209 */ /* 0x000fc80007810000 */
[----:B------:R-:W-:Y:S02]  /*17830*/  FMNMX.FTZ R7, R80, R7, !PT ;  /* 0x0000000750077209 */ /* 0x000fe40007810000 */
[----:B------:R-:W2:Y:S01]  /*17840*/  MUFU.EX2 R182, R182 ;  /* 0x000000b600b67308 */ /* 0x000ea20000000800 */
[----:B0-----:R-:W-:-:S07]  /*17850*/  FFMA.FTZ R4, R67, R4, R180 ;  /* 0x0000000443047223 */ /* 0x001fce00000100b4 */
[----:B------:R-:W-:Y:S01]  /*17860*/  MUFU.EX2 R87, R87 ;  /* 0x0000005700577308 */ /* 0x000fe20000000800 */
[----:B-1----:R-:W-:-:S07]  /*17870*/  F2FP.BF16.F32.PACK_AB R180, R21, R180 ;  /* 0x000000b415b4723e */ /* 0x002fce00000010ff */
[----:B------:R-:W-:Y:S08]  /*17880*/  MUFU.EX2 R176, R176 ;  /* 0x000000b000b07308 */ /* 0x000ff00000000800 */
[----:B------:R-:W-:Y:S08]  /*17890*/  MUFU.EX2 R178, R178 ;  /* 0x000000b200b27308 */ /* 0x000ff00000000800 */
[----:B------:R-:W-:Y:S08]  /*178a0*/  MUFU.EX2 R172, R172 ;  /* 0x000000ac00ac7308 */ /* 0x000ff00000000800 */
[----:B------:R-:W-:Y:S08]  /*178b0*/  MUFU.EX2 R174, R174 ;  /* 0x000000ae00ae7308 */ /* 0x000ff00000000800 */
[----:B------:R-:W-:Y:S01]  /*178c0*/  MUFU.EX2 R41, R41 ;  /* 0x0000002900297308 */ /* 0x000fe20000000800 */
[----:B------:R-:W-:-:S02]  /*178d0*/  WARPGROUP.DEPBAR.LE gsb0, 0x0 ;  /* 0x00008000000079c5 */ /* 0x000fc40000010000 */
[----:B------:R-:W-:Y:S01]  /*178e0*/  WARPGROUP.ARRIVE ;  /* 0x00000000000079c5 */ /* 0x000fe20000000000 */
[--C-:B------:R-:W-:Y:S01]  /*178f0*/  FFMA.FTZ R169, R39, UR44, -R85.reuse ;  /* 0x0000002c27a97c23 */ /* 0x100fe20008010855 */
[--C-:B------:R-:W-:Y:S01]  /*17900*/  FFMA.FTZ R168, R46, UR44, -R85.reuse ;  /* 0x0000002c2ea87c23 */ /* 0x100fe20008010855 */
[--C-:B------:R-:W-:Y:S01]  /*17910*/  FFMA.FTZ R39, R42, UR44, -R85.reuse ;  /* 0x0000002c2a277c23 */ /* 0x100fe20008010855 */
[----:B------:R-:W-:Y:S01]  /*17920*/  FFMA.FTZ R170, R50, UR44, -R85 ;  /* 0x0000002c32aa7c23 */ /* 0x000fe20008010855 */
[----:B------:R-:W-:Y:S01]  /*17930*/  MUFU.EX2 R47, R47 ;  /* 0x0000002f002f7308 */ /* 0x000fe20000000800 */
[----:B------:R-:W-:Y:S01]  /*17940*/  HGMMA.64x128x16.F32.BF16 R88, R164, gdesc[UR4].tnspB, R88, gsb0 ;  /* 0x41e00004a4587df0 */ /* 0x000fe20008001858 */
[----:B------:R-:W-:Y:S02]  /*17950*/  R2UR UR6, R8 ;  /* 0x00000000080672ca */ /* 0x000fe400000e0000 */
[----:B------:R-:W-:Y:S01]  /*17960*/  R2UR UR7, R9 ;  /* 0x00000000090772ca */ /* 0x000fe200000e0000 */
[----:B------:R-:W-:Y:S01]  /*17970*/  IMAD.MOV.U32 R9, RZ, RZ, 0x40000040 ;  /* 0x40000040ff097424 */ /* 0x000fe200078e00ff */
[----:B------:R-:W-:-:S02]  /*17980*/  FMNMX.FTZ R8, R70, R7, !PT ;  /* 0x0000000746087209 */ /* 0x000fc40007810000 */
        /* <DEDUP_REMOVED lines=13> */
[----:B------:R-:W-:-:S05]  /*17a60*/  FMNMX.FTZ R7, R84, R7, !PT ;  /* 0x0000000754077209 */ /* 0x000fca0007810000 */
[----:B------:R-:W0:Y:S01]  /*17a70*/  SHFL.BFLY PT, R8, R7, 0x2, 0x1f ;  /* 0x0c401f0007087f89 */ /* 0x000e2200000e0000 */
[----:B------:R-:W-:Y:S08]  /*17a80*/  MUFU.EX2 R55, R55 ;  /* 0x0000003700377308 */ /* 0x000ff00000000800 */
[----:B------:R-:W-:Y:S08]  /*17a90*/  MUFU.EX2 R12, R12 ;  /* 0x0000000c000c7308 */ /* 0x000ff00000000800 */
[----:B------:R-:W-:Y:S01]  /*17aa0*/  MUFU.EX2 R26, R26 ;  /* 0x0000001a001a7308 */ /* 0x000fe20000000800 */
[----:B0-----:R-:W-:Y:S01]  /*17ab0*/  FMNMX.FTZ R10, R7, R8, !PT ;  /* 0x00000008070a7209 */ /* 0x001fe20007810000 */
[----:B------:R-:W-:-:S06]  /*17ac0*/  VIADD R8, R6, 0x300 ;  /* 0x0000030006087836 */ /* 0x000fcc0000000000 */
[----:B------:R-:W-:Y:S01]  /*17ad0*/  MUFU.EX2 R28, R28 ;  /* 0x0000001c001c7308 */ /* 0x000fe20000000800 */
[----:B------:R-:W-:Y:S01]  /*17ae0*/  VIADD R6, R6, 0x380 ;  /* 0x0000038006067836 */ /* 0x000fe20000000000 */
[----:B------:R-:W0:Y:S06]  /*17af0*/  SHFL.BFLY PT, R7, R10, 0x1, 0x1f ;  /* 0x0c201f000a077f89 */ /* 0x000e2c00000e0000 */
[----:B------:R-:W-:Y:S01]  /*17b00*/  MUFU.EX2 R69, R69 ;  /* 0x0000004500457308 */ /* 0x000fe20000000800 */
[----:B0-----:R-:W-:-:S05]  /*17b10*/  FMNMX.FTZ R10, R10, R7, !PT ;  /* 0x000000070a0a7209 */ /* 0x001fca0007810000 */
[----:B------:R-:W-:-:S04]  /*17b20*/  FADD.FTZ R7, -R10, R13 ;  /* 0x0000000d0a077221 */ /* 0x000fc80000010100 */
[----:B------:R-:W-:-:S04]  /*17b30*/  FMUL.FTZ R7, R7, UR44 ;  /* 0x0000002c07077c20 */ /* 0x000fc80008410000 */
[----:B------:R0:W-:Y:S02]  /*17b40*/  MUFU.EX2 R13, R7 ;  /* 0x00000007000d7308 */ /* 0x0001e40000000800 */
[----:B0-----:R-:W-:Y:S01]  /*17b50*/  IMAD.MOV.U32 R7, RZ, RZ, 0x40000040 ;  /* 0x40000040ff077424 */ /* 0x001fe200078e00ff */
[----:B------:R-:W-:Y:S02]  /*17b60*/  WARPGROUP.DEPBAR.LE gsb0, 0x0 ;  /* 0x00008000000079c5 */ /* 0x000fe40000010000 */
[----:B------:R-:W-:Y:S01]  /*17b70*/  WARPGROUP.ARRIVE ;  /* 0x00000000000079c5 */ /* 0x000fe20000000000 */
[--C-:B------:R-:W-:Y:S01]  /*17b80*/  FFMA.FTZ R165, R30, UR44, -R85.reuse ;  /* 0x0000002c1ea57c23 */ /* 0x100fe20008010855 */
[----:B------:R-:W-:Y:S01]  /*17b90*/  FMUL.FTZ R30, R10, UR44 ;  /* 0x0000002c0a1e7c20 */ /* 0x000fe20008410000 */
[--C-:B------:R-:W-:Y:S01]  /*17ba0*/  FFMA.FTZ R167, R34, UR44, -R85.reuse ;  /* 0x0000002c22a77c23 */ /* 0x100fe20008010855 */
[--C-:B------:R-:W-:Y:S01]  /*17bb0*/  FFMA.FTZ R164, R54, UR44, -R85.reuse ;  /* 0x0000002c36a47c23 */ /* 0x100fe20008010855 */
[----:B------:R-:W-:Y:S01]  /*17bc0*/  FFMA.FTZ R166, R57, UR44, -R85 ;  /* 0x0000002c39a67c23 */ /* 0x000fe20008010855 */
[----:B------:R-:W-:Y:S01]  /*17bd0*/  HGMMA.64x128x16.F32.BF16 R88, R160, gdesc[UR4].tnspB, R88, gsb0 ;  /* 0x41e00004a0587df0 */ /* 0x000fe20008001858 */
[----:B------:R-:W-:Y:S01]  /*17be0*/  R2UR UR6, R8 ;  /* 0x00000000080672ca */ /* 0x000fe200000e0000 */
[--C-:B------:R-:W-:Y:S01]  /*17bf0*/  FFMA.FTZ R20, R20, UR44, -R30.reuse ;  /* 0x0000002c14147c23 */ /* 0x100fe2000801081e */
[----:B------:R-:W-:Y:S01]  /*17c00*/  R2UR UR7, R9 ;  /* 0x00000000090772ca */ /* 0x000fe200000e0000 */
[--C-:B------:R-:W-:Y:S01]  /*17c10*/  FFMA.FTZ R181, R24, UR44, -R30.reuse ;  /* 0x0000002c18b57c23 */ /* 0x100fe2000801081e */
[--C-:B------:R-:W-:Y:S01]  /*17c20*/  FFMA.FTZ R183, R25, UR44, -R30.reuse ;  /* 0x0000002c19b77c23 */ /* 0x100fe2000801081e */
[--C-:B------:R-:W-:Y:S01]  /*17c30*/  FFMA.FTZ R24, R27, UR44, -R30.reuse ;  /* 0x0000002c1b187c23 */ /* 0x100fe2000801081e */
[----:B------:R-:W-:Y:S01]  /*17c40*/  FFMA.FTZ R177, R29, UR44, -R30 ;  /* 0x0000002c1db17c23 */ /* 0x000fe2000801081e */
[----:B------:R-:W0:Y:S01]  /*17c50*/  MUFU.EX2 R20, R20 ;  /* 0x0000001400147308 */ /* 0x000e220000000800 */
[----:B------:R-:W-:-:S02]  /*17c60*/  @!P1 IMAD R27, R184, 0x8, R2 ;  /* 0x00000008b81b9824 */ /* 0x000fc400078e0202 */
[--C-:B------:R-:W-:Y:S01]  /*17c70*/  FFMA.FTZ R32, R31, UR44, -R30.reuse ;  /* 0x0000002c1f207c23 */ /* 0x100fe2000801081e */
[--C-:B------:R-:W-:Y:S01]  /*17c80*/  FFMA.FTZ R25, R44, UR44, -R30.reuse ;  /* 0x0000002c2c197c23 */ /* 0x100fe2000801081e */
[----:B------:R-:W-:Y:S01]  /*17c90*/  FFMA.FTZ R179, R33, UR44, -R30 ;  /* 0x0000002c21b37c23 */ /* 0x000fe2000801081e */
[----:B------:R-:W-:Y:S01]  /*17ca0*/  @!P1 VIADD R27, R27, 0x28840 ;  /* 0x000288401b1b9836 */ /* 0x000fe20000000000 */
[----:B------:R-:W-:Y:S01]  /*17cb0*/  IADD3 R31, -R199, 0xb, RZ ;  /* 0x0000000bc71f7810 */ /* 0x000fe20007ffe1ff */
[----:B------:R-:W-:Y:S01]  /*17cc0*/  @!P1 IMAD R29, R15, 0x8, R2 ;  /* 0x000000080f1d9824 */ /* 0x000fe200078e0202 */
[----:B------:R-:W1:Y:S01]  /*17cd0*/  MUFU.EX2 R181, R181 ;  /* 0x000000b500b57308 */ /* 0x000e620000000800 */
[----:B------:R-:W-:Y:S01]  /*17ce0*/  FADD.FTZ R15, R21, R4 ;  /* 0x00000004150f7221 */ /* 0x000fe20000010000 */
[----:B------:R-:W-:Y:S01]  /*17cf0*/  @!P1 PRMT R27, RZ, 0x654, R27 ;  /* 0x00000654ff1b9816 */ /* 0x000fe2000000001b */
[----:B------:R-:W-:Y:S01]  /*17d00*/  FFMA.FTZ R34, R35, UR44, -R30 ;  /* 0x0000002c23227c23 */ /* 0x000fe2000801081e */
[----:B------:R-:W-:-:S02]  /*17d10*/  @!P1 VIADD R29, R29, 0x28860 ;  /* 0x000288601d1d9836 */ /* 0x000fc40000000000 */
[----:B--2---:R-:W-:Y:S01]  /*17d20*/  FADD.FTZ R4, R182, R15 ;  /* 0x0000000fb6047221 */ /* 0x004fe20000010000 */
[--C-:B------:R-:W-:Y:S01]  /*17d30*/  FFMA.FTZ R173, R36, UR44, -R30.reuse ;  /* 0x0000002c24ad7c23 */ /* 0x100fe2000801081e */
[----:B------:R-:W-:Y:S01]  /*17d40*/  FFMA.FTZ R36, R37, UR44, -R30 ;  /* 0x0000002c25247c23 */ /* 0x000fe2000801081e */
[----:B------:R-:W-:Y:S01]  /*17d50*/  MUFU.EX2 R183, R183 ;  /* 0x000000b700b77308 */ /* 0x000fe20000000800 */
[----:B0-----:R-:W-:Y:S01]  /*17d60*/  FFMA.FTZ R44, R13, R0, R20 ;  /* 0x000000000d2c7223 */ /* 0x001fe20000010014 */
[--C-:B------:R-:W-:Y:S01]  /*17d70*/  FFMA.FTZ R175, R40, UR44, -R30.reuse ;  /* 0x0000002c28af7c23 */ /* 0x100fe2000801081e */
[--C-:B------:R-:W-:Y:S01]  /*17d80*/  FFMA.FTZ R38, R43, UR44, -R30.reuse ;  /* 0x0000002c2b267c23 */ /* 0x100fe2000801081e */
[--C-:B------:R-:W-:Y:S01]  /*17d90*/  FFMA.FTZ R171, R48, UR44, -R30.reuse ;  /* 0x0000002c30ab7c23 */ /* 0x100fe2000801081e */
[--C-:B------:R-:W-:Y:S01]  /*17da0*/  FFMA.FTZ R40, R45, UR44, -R30.reuse ;  /* 0x0000002c2d287c23 */ /* 0x100fe2000801081e */
[--C-:B------:R-:W-:Y:S01]  /*17db0*/  FFMA.FTZ R42, R53, UR44, -R30.reuse ;  /* 0x0000002c352a7c23 */ /* 0x100fe2000801081e */
[----:B------:R-:W-:Y:S01]  /*17dc0*/  FFMA.FTZ R56, R56, UR44, -R30 ;  /* 0x0000002c38387c23 */ /* 0x000fe2000801081e */
[----:B------:R-:W-:Y:S01]  /*17dd0*/  MUFU.EX2 R24, R24 ;  /* 0x0000001800187308 */ /* 0x000fe20000000800 */
[----:B-1----:R-:W-:Y:S01]  /*17de0*/  FADD.FTZ R44, R181, R44 ;  /* 0x0000002cb52c7221 */ /* 0x002fe20000010000 */
[--C-:B------:R-:W-:Y:S01]  /*17df0*/  FFMA.FTZ R15, R63, UR44, -R30.reuse ;  /* 0x0000002c3f0f7c23 */ /* 0x100fe2000801081e */
[----:B------:R-:W-:Y:S01]  /*17e00*/  F2FP.BF16.F32.PACK_AB R181, R181, R20 ;  /* 0x00000014b5b5723e */ /* 0x000fe200000010ff */
[--C-:B------:R-:W-:Y:S01]  /*17e10*/  FFMA.FTZ R57, R60, UR44, -R85.reuse ;  /* 0x0000002c3c397c23 */ /* 0x100fe20008010855 */
[--C-:B------:R-:W-:Y:S01]  /*17e20*/  FFMA.FTZ R75, R75, UR44, -R30.reuse ;  /* 0x0000002c4b4b7c23 */ /* 0x100fe2000801081e */
[--C-:B------:R-:W-:Y:S01]  /*17e30*/  FFMA.FTZ R78, R78, UR44, -R30.reuse ;  /* 0x0000002c4e4e7c23 */ /* 0x100fe2000801081e */
[--C-:B------:R-:W-:Y:S01]  /*17e40*/  FFMA.FTZ R79, R79, UR44, -R30.reuse ;  /* 0x0000002c4f4f7c23 */ /* 0x100fe2000801081e */
[----:B------:R-:W-:Y:S01]  /*17e50*/  MUFU.EX2 R177, R177 ;  /* 0x000000b100b17308 */ /* 0x000fe20000000800 */
[--C-:B------:R-:W-:Y:S01]  /*17e60*/  FFMA.FTZ R81, R81, UR44, -R30.reuse ;  /* 0x0000002c51517c23 */ /* 0x100fe2000801081e */
[--C-:B------:R-:W-:Y:S01]  /*17e70*/  FFMA.FTZ R82, R82, UR44, -R30.reuse ;  /* 0x0000002c52527c23 */ /* 0x100fe2000801081e */
[--C-:B------:R-:W-:Y:S01]  /*17e80*/  FFMA.FTZ R8, R77, UR44, -R85.reuse ;  /* 0x0000002c4d087c23 */ /* 0x100fe20008010855 */
[----:B------:R-:W-:Y:S01]  /*17e90*/  FFMA.FTZ R83, R83, UR44, -R30 ;  /* 0x0000002c53537c23 */ /* 0x000fe2000801081e */
[----:B------:R-:W-:Y:S01]  /*17ea0*/  FFMA.FTZ R9, R73, UR44, -R85 ;  /* 0x0000002c49097c23 */ /* 0x000fe20008010855 */
[----:B------:R-:W-:-:S02]  /*17eb0*/  F2FP.BF16.F32.PACK_AB R182, R87, R182 ;  /* 0x000000b657b6723e */ /* 0x000fc400000010ff */
        /* <DEDUP_REMOVED lines=13> */
[----:B------:R-:W-:-:S05]  /*17f90*/  WARPGROUP.ARRIVE ;  /* 0x00000000000079c5 */ /* 0x000fca0000000000 */
[----:B------:R-:W-:Y:S01]  /*17fa0*/  MUFU.EX2 R164, R164 ;  /* 0x000000a400a47308 */ /* 0x000fe20000000800 */
        /* <DEDUP_REMOVED lines=8> */
[----:B------:R-:W-:Y:S01]  /*18030*/  FFMA.FTZ R7, R52, UR44, -R30 ;  /* 0x0000002c34077c23 */ /* 0x000fe2000801081e */
[----:B------:R-:W-:Y:S01]  /*18040*/  MUFU.EX2 R42, R42 ;  /* 0x0000002a002a7308 */ /* 0x000fe20000000800 */
[--C-:B------:R-:W-:Y:S01]  /*18050*/  FFMA.FTZ R61, R62, UR44, -R85.reuse ;  /* 0x0000002c3e3d7c23 */ /* 0x100fe20008010855 */
[--C-:B------:R-:W-:Y:S01]  /*18060*/  FFMA.FTZ R59, R65, UR44, -R85.reuse ;  /* 0x0000002c413b7c23 */ /* 0x100fe20008010855 */
[----:B------:R-:W-:-:S05]  /*18070*/  FFMA.FTZ R65, R72, UR44, -R85 ;  /* 0x0000002c48417c23 */ /* 0x000fca0008010855 */
        /* <DEDUP_REMOVED lines=13> */
[----:B------:R-:W1:Y:S08]  /*18150*/  MUFU.EX2 R65, R65 ;  /* 0x0000004100417308 */ /* 0x000e700000000800 */
[----:B------:R-:W2:Y:S08]  /*18160*/  MUFU.EX2 R79, R79 ;  /* 0x0000004f004f7308 */ /* 0x000eb00000000800 */
[----:B------:R-:W-:Y:S08]  /*18170*/  MUFU.EX2 R82, R82 ;  /* 0x0000005200527308 */ /* 0x000ff00000000800 */
[----:B------:R-:W-:Y:S01]  /*18180*/  MUFU.EX2 R8, R8 ;  /* 0x0000000800087308 */ /* 0x000fe20000000800 */
[----:B------:R-:W-:-:S02]  /*18190*/  WARPGROUP.DEPBAR.LE gsb0, 0x0 ;  /* 0x00008000000079c5 */ /* 0x000fc40000010000 */
[----:B------:R-:W-:Y:S01]  /*181a0*/  WARPGROUP.ARRIVE ;  /* 0x00000000000079c5 */ /* 0x000fe20000000000 */
[----:B------:R-:W-:Y:S01]  /*181b0*/  FFMA.FTZ R157, R74, UR44, -R30 ;  /* 0x0000002c4a9d7c23 */ /* 0x000fe2000801081e */
[----:B0-----:R-:W-:Y:S02]  /*181c0*/  F2FP.BF16.F32.PACK_AB R156, R59, R12 ;  /* 0x0000000c3b9c723e */ /* 0x001fe400000010ff */
[----:B-1----:R-:W-:Y:S01]  /*181d0*/  F2FP.BF16.F32.PACK_AB R158, R65, R26 ;  /* 0x0000001a419e723e */ /* 0x002fe200000010ff */
[----:B------:R-:W-:Y:S01]  /*181e0*/  MUFU.EX2 R9, R9 ;  /* 0x0000000900097308 */ /* 0x000fe20000000800 */
[----:B------:R-:W-:Y:S01]  /*181f0*/  HGMMA.64x128x16.F32.BF16 R88, R152, gdesc[UR4].tnspB, R88, gsb0 ;  /* 0x41e0000498587df0 */ /* 0x000fe20008001858 */
[----:B--2---:R-:W-:-:S06]  /*18200*/  F2FP.BF16.F32.PACK_AB R159, R79, R78 ;  /* 0x0000004e4f9f723e */ /* 0x004fcc00000010ff */
[----:B------:R-:W-:Y:S01]  /*18210*/  MUFU.EX2 R157, R157 ;  /* 0x0000009d009d7308 */ /* 0x000fe20000000800 */
[----:B------:R-:W-:Y:S02]  /*18220*/  WARPGROUP.DEPBAR.LE gsb0, 0x0 ;  /* 0x00008000000079c5 */ /* 0x000fe40000010000 */
[----:B------:R0:W-:Y:S06]  /*18230*/  BAR.ARV R31, 0x100 ;  /* 0x0004001f0000751d */ /* 0x0001ec0000002000 */
[----:B------:R1:W-:Y:S01]  /*18240*/  @!P1 SYNCS.ARRIVE.TRANS64.RED.A1T0 RZ, [R27+URZ], RZ ;  /* 0x000000ff1bff99a7 */ /* 0x0003e2000810043f */
[-C--:B------:R-:W-:Y:S01]  /*18250*/  FMUL.FTZ R90, R90, R13.reuse ;  /* 0x0000000d5a5a7220 */ /* 0x080fe20000410000 */
[----:B0-----:R-:W-:Y:S01]  /*18260*/  @!P1 PRMT R31, RZ, 0x654, R29 ;  /* 0x00000654ff1f9816 */ /* 0x001fe2000000001d */
[----:B------:R-:W-:Y:S01]  /*18270*/  FADD.FTZ R29, R87, R4 ;  /* 0x00000004571d7221 */ /* 0x000fe20000010000 */
[-C--:B------:R-:W-:Y:S01]  /*18280*/  FMUL.FTZ R91, R91, R13.reuse ;  /* 0x0000000d5b5b7220 */ /* 0x080fe20000410000 */
[-C--:B------:R-:W-:Y:S01]  /*18290*/  FMUL.FTZ R94, R94, R13.reuse ;  /* 0x0000000d5e5e7220 */ /* 0x080fe20000410000 */
[-C--:B------:R-:W-:Y:S01]  /*182a0*/  FMUL.FTZ R95, R95, R13.reuse ;  /* 0x0000000d5f5f7220 */ /* 0x080fe20000410000 */
[----:B------:R-:W-:Y:S01]  /*182b0*/  FMUL.FTZ R98, R98, R13 ;  /* 0x0000000d62627220 */ /* 0x000fe20000410000 */
[----:B-1----:R-:W-:Y:S01]  /*182c0*/  FADD.FTZ R27, R183, R44 ;  /* 0x0000002cb71b7221 */ /* 0x002fe20000010000 */
[----:B------:R-:W-:Y:S01]  /*182d0*/  FADD.FTZ R44, R176, R29 ;  /* 0x0000001db02c7221 */ /* 0x000fe20000010000 */
[C---:B------:R-:W-:Y:S01]  /*182e0*/  F2FP.BF16.F32.PACK_AB R183, R24.reuse, R183 ;  /* 0x000000b718b7723e */ /* 0x040fe200000010ff */
[----:B------:R0:W-:Y:S01]  /*182f0*/  @!P1 SYNCS.ARRIVE.TRANS64.RED.A1T0 RZ, [R31+URZ], RZ ;  /* 0x000000ff1fff99a7 */ /* 0x0001e2000810043f */
[----:B------:R-:W-:Y:S01]  /*18300*/  FADD.FTZ R4, R24, R27 ;  /* 0x0000001b18047221 */ /* 0x000fe20000010000 */
[----:B------:R-:W-:Y:S01]  /*18310*/  FADD.FTZ R29, R165, R44 ;  /* 0x0000002ca51d7221 */ /* 0x000fe20000010000 */
[----:B------:R-:W-:Y:S01]  /*18320*/  FFMA.FTZ R44, R71, UR44, -R30 ;  /* 0x0000002c472c7c23 */ /* 0x000fe2000801081e */
[----:B------:R-:W-:Y:S01]  /*18330*/  F2FP.BF16.F32.PACK_AB R176, R165, R176 ;  /* 0x000000b0a5b0723e */ /* 0x000fe200000010ff */
[----:B------:R-:W-:Y:S01]  /*18340*/  FADD.FTZ R27, R177, R4 ;  /* 0x00000004b11b7221 */ /* 0x000fe20000010000 */
[----:B------:R-:W-:Y:S01]  /*18350*/  FADD.FTZ R48, R178, R29 ;  /* 0x0000001db2307221 */ /* 0x000fe20000010000 */
[----:B------:R-:W-:Y:S01]  /*18360*/  FFMA.FTZ R4, R80, UR44, -R30 ;  /* 0x0000002c50047c23 */ /* 0x000fe2000801081e */
[C---:B------:R-:W-:Y:S01]  /*18370*/  F2FP.BF16.F32.PACK_AB R177, R32.reuse, R177 ;  /* 0x000000b120b1723e */ /* 0x040fe200000010ff */
[----:B------:R-:W-:Y:S01]  /*18380*/  FADD.FTZ R46, R32, R27 ;  /* 0x0000001b202e7221 */ /* 0x000fe20000010000 */
[----:B------:R-:W-:Y:S01]  /*18390*/  FADD.FTZ R29, R167, R48 ;  /* 0x00000030a71d7221 */ /* 0x000fe20000010000 */
[----:B------:R-:W-:Y:S01]  /*183a0*/  MUFU.EX2 R44, R44 ;  /* 0x0000002c002c7308 */ /* 0x000fe20000000800 */
[----:B------:R-:W-:Y:S01]  /*183b0*/  F2FP.BF16.F32.PACK_AB R165, R42, R7 ;  /* 0x000000072aa5723e */ /* 0x000fe200000010ff */
[----:B------:R-:W-:Y:S01]  /*183c0*/  FADD.FTZ R27, R179, R46 ;  /* 0x0000002eb31b7221 */ /* 0x000fe20000010000 */
[----:B------:R-:W-:Y:S01]  /*183d0*/  FADD.FTZ R48, R172, R29 ;  /* 0x0000001dac307221 */ /* 0x000fe20000010000 */
[C---:B------:R-:W-:Y:S01]  /*183e0*/  F2FP.BF16.F32.PACK_AB R172, R169.reuse, R172 ;  /* 0x000000aca9ac723e */ /* 0x040fe200000010ff */
[----:B------:R-:W-:Y:S01]  /*183f0*/  FFMA.FTZ R30, R84, UR44, -R30 ;  /* 0x0000002c541e7c23 */ /* 0x000fe2000801081e */
[----:B------:R-:W-:Y:S01]  /*18400*/  FADD.FTZ R46, R34, R27 ;  /* 0x0000001b222e7221 */ /* 0x000fe20000010000 */
[----:B------:R-:W-:Y:S01]  /*18410*/  FADD.FTZ R29, R169, R48 ;  /* 0x00000030a91d7221 */ /* 0x000fe20000010000 */
[----:B------:R-:W1:Y:S01]  /*18420*/  MUFU.EX2 R4, R4 ;  /* 0x0000000400047308 */ /* 0x000e620000000800 */
[----:B------:R-:W-:Y:S01]  /*18430*/  F2FP.BF16.F32.PACK_AB R169, R40, R25 ;  /* 0x0000001928a9723e */ /* 0x000fe200000010ff */
[----:B------:R-:W-:Y:S01]  /*18440*/  FADD.FTZ R27, R173, R46 ;  /* 0x0000002ead1b7221 */ /* 0x000fe20000010000 */
[----:B------:R-:W-:Y:S01]  /*18450*/  FADD.FTZ R48, R174, R29 ;  /* 0x0000001dae307221 */ /* 0x000fe20000010000 */
[----:B------:R-:W-:Y:S01]  /*18460*/  F2FP.BF16.F32.PACK_AB R179, R34, R179 ;  /* 0x000000b322b3723e */ /* 0x000fe200000010ff */
[-C--:B------:R-:W-:Y:S01]  /*18470*/  FMUL.FTZ R99, R99, R13.reuse ;  /* 0x0000000d63637220 */ /* 0x080fe20000410000 */
[----:B------:R-:W-:Y:S01]  /*18480*/  FADD.FTZ R46, R36, R27 ;  /* 0x0000001b242e7221 */ /* 0x000fe20000010000 */
[----:B------:R-:W-:Y:S01]  /*18490*/  FADD.FTZ R29, R39, R48 ;  /* 0x00000030271d7221 */ /* 0x000fe20000010000 */
[----:B------:R-:W-:Y:S01]  /*184a0*/  MUFU.EX2 R34, R81 ;  /* 0x0000005100227308 */ /* 0x000fe20000000800 */
        /* <DEDUP_REMOVED lines=15> */
[----:B------:R-:W-:Y:S01]  /*185a0*/  FMUL.FTZ R110, R110, R13 ;  /* 0x0000000d6e6e7220 */ /* 0x000fe20000410000 */
[----:B------:R-:W2:Y:S01]  /*185b0*/  MUFU.EX2 R20, R75 ;  /* 0x0000004b00147308 */ /* 0x000ea20000000800 */
[----:B------:R-:W-:Y:S01]  /*185c0*/  FADD.FTZ R21, R171, R46 ;  /* 0x0000002eab157221 */ /* 0x000fe20000010000 */
[----:B------:R-:W-:Y:S01]  /*185d0*/  FADD.FTZ R32, R164, R27 ;  /* 0x0000001ba4207221 */ /* 0x000fe20000010000 */
[C---:B------:R-:W-:Y:S01]  /*185e0*/  F2FP.BF16.F32.PACK_AB R171, R6.reuse, R171 ;  /* 0x000000ab06ab723e */ /* 0x040fe200000010ff */
        /* <DEDUP_REMOVED lines=22> */
[----:B------:R-:W-:Y:S01]  /*18750*/  FADD.FTZ R25, R57, R24 ;  /* 0x0000001839197221 */ /* 0x000fe20000010000 */
[C---:B-1----:R-:W-:Y:S01]  /*18760*/  F2FP.BF16.F32.PACK_AB R161, R4.reuse, R161 ;  /* 0x000000a104a1723e */ /* 0x042fe200000010ff */
        /* <DEDUP_REMOVED lines=15> */
[----:B------:R-:W1:Y:S01]  /*18860*/  MUFU.EX2 R6, R83 ;  /* 0x0000005300067308 */ /* 0x000e620000000800 */
[C---:B--2---:R-:W-:Y:S01]  /*18870*/  F2FP.BF16.F32.PACK_AB R157, R20.reuse, R157 ;  /* 0x0000009d149d723e */ /* 0x044fe200000010ff */
        /* <DEDUP_REMOVED lines=19> */
[-C--:B------:R-:W-:Y:S01]  /*189b0*/  FMUL.FTZ R93, R93, R67.reuse ;  /* 0x000000435d5d7220 */ /* 0x080fe20000410000 */
[----:B-1----:R-:W-:Y:S01]  /*189c0*/  FADD.FTZ R7, R6, R7 ;  /* 0x0000000706077221 */ /* 0x002fe20000010000 */
        /* <DEDUP_REMOVED lines=42> */
[----:B------:R-:W-:Y:S02]  /*18c70*/  IMAD.MOV.U32 R13, RZ, RZ, R10 ;  /* 0x000000ffff0d7224 */ /* 0x000fe400078e000a */
[----:B------:R-:W-:Y:S01]  /*18c80*/  IMAD.MOV.U32 R12, RZ, RZ, R11 ;  /* 0x000000ffff0c7224 */ /* 0x000fe200078e000b */
[----:B0-----:R-:W-:Y:S06]  /*18c90*/  @P2 BRA `(.L_x_1553) ;  /* 0xffffffd4008c2947 */ /* 0x001fec000383ffff */
.L_x_1543:
[----:B------:R-:W-:-:S13]  /*18ca0*/  ISETP.GE.AND P2, PT, R3, R198, PT ;  /* 0x000000c60300720c */ /* 0x000fda0003f46270 */
[----:B------:R-:W-:Y:S05]  /*18cb0*/  @!P2 BRA `(.L_x_1554) ;  /* 0x00000038009ca947 */ /* 0x000fea0003800000 */
[----:B------:R-:W-:Y:S02]  /*18cc0*/  IMAD R15, R197, 0x80, R204 ;  /* 0x00000080c50f7824 */ /* 0x000fe400078e02cc */
[----:B------:R-:W-:Y:S02]  /*18cd0*/  IMAD.MOV.U32 R12, RZ, RZ, R10 ;  /* 0x000000ffff0c7224 */ /* 0x000fe400078e000a */
[----:B------:R-:W-:Y:S02]  /*18ce0*/  VIADD R15, R15, 0x8 ;  /* 0x000000080f0f7836 */ /* 0x000fe40000000000 */
[----:B------:R-:W-:Y:S02]  /*18cf0*/  IMAD.MOV.U32 R13, RZ, RZ, R11 ;  /* 0x000000ffff0d7224 */ /* 0x000fe400078e000b */
[----:B------:R-:W-:Y:S01]  /*18d00*/  IMAD.MOV.U32 R20, RZ, RZ, R186 ;  /* 0x000000ffff147224 */ /* 0x000fe200078e00ba */
[----:B------:R-:W-:Y:S01]  /*18d10*/  IADD3 R15, R15, R192, -R193 ;  /* 0x000000c00f0f7210 */ /* 0x000fe20007ffe8c1 */
[----:B------:R-:W-:-:S07]  /*18d20*/  IMAD.MOV.U32 R14, RZ, RZ, R184 ;  /* 0x000000ffff0e7224 */ /* 0x000fce00078e00b8 */
.L_x_1572:
        /* <DEDUP_REMOVED lines=10> */
.L_x_1556:
[----:B------:R-:W-:Y:S01]  /*18dd0*/  IMAD R6, R184, 0x8, R2 ;  /* 0x00000008b8067824 */ /* 0x000fe200078e0202 */
[----:B------:R-:W-:-:S04]  /*18de0*/  SHF.L.U32 R7, R186, 0x1f, RZ ;  /* 0x0000001fba077819 */ /* 0x000fc800000006ff */
[----:B------:R0:W1:Y:S01]  /*18df0*/  SYNCS.PHASECHK.TRANS64.TRYWAIT P3, [R6+URZ+0x28830], R7 ;  /* 0x02883007060075a7 */ /* 0x000062000806017f */
[----:B------:R-:W-:Y:S05]  /*18e00*/  @!P0 BRA `(.L_x_1557) ;  /* 0x0000000000048947 */ /* 0x000fea0003800000 */
[----:B------:R-:W-:Y:S01]  /*18e10*/  BPT.TRAP 0x1 ;  /* 0x000000040000795c */ /* 0x000fe20000300000 */
.L_x_1557:
[----:B------:R-:W-:Y:S04]  /*18e20*/  BSSY B0, `(.L_x_1555) ;  /* 0x0000004000007945 */ /* 0x000fe80003800000 */
[----:B-1----:R-:W-:Y:S05]  /*18e30*/  @P3 BRA `(.L_x_1558) ;  /* 0x0000000000083947 */ /* 0x002fea0003800000 */
[----:B------:R-:W1:Y:S02]  /*18e40*/  SYNCS.PHASECHK.TRANS64.TRYWAIT P3, [R6+URZ+0x28830], R7 ;  /* 0x02883007060075a7 */ /* 0x000e64000806017f */
[----:B-1----:R-:W-:Y:S05]  /*18e50*/  @!P3 BRA `(.L_x_1559) ;  /* 0x000000d800ecb947 */ /* 0x002fea0003800000 */
.L_x_1558:
[----:B------:R-:W-:Y:S05]  /*18e60*/  BSYNC B0 ;  /* 0x0000000000007941 */ /* 0x000fea0003800000 */
.L_x_1555:
        /* <DEDUP_REMOVED lines=64> */
.L_x_1561:
[----:B------:R-:W-:Y:S01]  /*19270*/  SHF.L.U32 R6, R20, 0x1f, RZ ;  /* 0x0000001f14067819 */ /* 0x000fe200000006ff */
[----:B------:R-:W-:-:S04]  /*19280*/  IMAD R7, R14, 0x8, R2 ;  /* 0x000000080e077824 */ /* 0x000fc800078e0202 */
[----:B------:R0:W1:Y:S01]  /*19290*/  SYNCS.PHASECHK.TRANS64.TRYWAIT P2, [R7+URZ+0x28850], R6 ;  /* 0x02885006070075a7 */ /* 0x000062000804017f */
[----:B------:R-:W-:Y:S05]  /*192a0*/  @!P0 BRA `(.L_x_1562) ;  /* 0x0000000000048947 */ /* 0x000fea0003800000 */
[----:B------:R-:W-:Y:S01]  /*192b0*/  BPT.TRAP 0x1 ;  /* 0x000000040000795c */ /* 0x000fe20000300000 */
.L_x_1562:
[----:B-1----:R-:W-:Y:S05]  /*192c0*/  @P2 BRA `(.L_x_1560) ;  /* 0x0000000000082947 */ /* 0x002fea0003800000 */
[----:B------:R-:W1:Y:S02]  /*192d0*/  SYNCS.PHASECHK.TRANS64.TRYWAIT P2, [R7+URZ+0x28850], R6 ;  /* 0x02885006070075a7 */ /* 0x000e64000804017f */
[----:B-1----:R-:W-:Y:S05]  /*192e0*/  @!P2 BRA `(.L_x_1563) ;  /* 0x000000d400dca947 */ /* 0x002fea0003800000 */
.L_x_1560:
        /* <DEDUP_REMOVED lines=39> */
[----:B------:R-:W-:-:S02]  /*19560*/  IMAD.MOV.U32 R9, RZ, RZ, 0x40000040 ;  /* 0x40000040ff097424 */ /* 0x000fc400078e00ff */
        /* <DEDUP_REMOVED lines=26> */
[----:B0-----:R-:W-:Y:S01]  /*19710*/  SHF.R.U32.HI R199, RZ, 0x7, R199 ;  /* 0x00000007ffc77819 */ /* 0x001fe200000116c7 */
[----:B------:R-:W0:Y:S01]  /*19720*/  MUFU.TANH R20, R20 ;  /* 0x0000001400147308 */ /* 0x000e220000002400 */
[----:B------:R-:W-:-:S07]  /*19730*/  IMAD R82, R197, 0x80, R204 ;  /* 0x00000080c5527824 */ /* 0x000fce00078e02cc */
        /* <DEDUP_REMOVED lines=17> */
[----:B------:R-:W-:Y:S01]  /*19850*/  R2UR UR6, R8 ;  /* 0x00000000080672ca */ /* 0x000fe200000e0000 */
[----:B------:R-:W-:Y:S01]  /*19860*/  VIADD R8, R6, 0x180 ;  /* 0x0000018006087836 */ /* 0x000fe20000000000 */
[----:B------:R-:W-:Y:S01]  /*19870*/  R2UR UR7, R9 ;  /* 0x00000000090772ca */ /* 0x000fe200000e0000 */
[----:B------:R-:W-:-:S03]  /*19880*/  IMAD.MOV.U32 R9, RZ, RZ, 0x40000040 ;  /* 0x40000040ff097424 */ /* 0x000fc600078e00ff */
        /* <DEDUP_REMOVED lines=64> */
[----:B------:R-:W-:Y:S02]  /*19c90*/  IMAD.SHL.U32 R81, R3, 0x80, RZ ;  /* 0x0000008003517824 */ /* 0x000fe400078e00ff */
        /* <DEDUP_REMOVED lines=16> */
[----:B------:R-:W-:Y:S02]  /*19da0*/  R2UR UR6, R6 ;  /* 0x00000000060672ca */ /* 0x000fe400000e0000 */
[----:B------:R-:W-:Y:S01]  /*19db0*/  R2UR UR7, R7 ;  /* 0x00000000070772ca */ /* 0x000fe200000e0000 */
[----:B------:R-:W-:Y:S01]  /*19dc0*/  @!P1 IMAD R7, R184, 0x8, R2 ;  /* 0x00000008b8079824 */ /* 0x000fe200078e0202 */
[----:B------:R-:W-:-:S03]  /*19dd0*/  IADD3 R6, R192, 0x1, -R81 ;  /* 0x00000001c0067810 */ /* 0x000fc60007ffe851 */
[----:B------:R-:W-:Y:S01]  /*19de0*/  @!P1 VIADD R77, R7, 0x28840 ;  /* 0x00028840074d9836 */ /* 0x000fe20000000000 */
[----:B------:R-:W-:Y:S01]  /*19df0*/  IADD3 R7, -R199, 0xb, RZ ;  /* 0x0000000bc7077810 */ /* 0x000fe20007ffe1ff */
[----:B------:R-:W-:-:S03]  /*19e00*/  IMAD.IADD R6, R6, 0x1, -R193 ;  /* 0x0000000106067824 */ /* 0x000fc600078e0ac1 */
[----:B------:R-:W-:Y:S01]  /*19e10*/  @!P1 PRMT R77, RZ, 0x654, R77 ;  /* 0x00000654ff4d9816 */ /* 0x000fe2000000004d */
[----:B------:R-:W-:-:S04]  /*19e20*/  IMAD R6, R191, -0x2, R6 ;  /* 0xfffffffebf067824 */ /* 0x000fc800078e0206 */
[----:B------:R-:W-:-:S04]  /*19e30*/  VIADD R83, R6, UR55 ;  /* 0x0000003706537c36 */ /* 0x000fc80008000000 */
[----:B------:R-:W-:Y:S01]  /*19e40*/  IMAD.IADD R84, R82, 0x1, R83 ;  /* 0x0000000152547824 */ /* 0x000fe200078e0253 */
        /* <DEDUP_REMOVED lines=8> */
[----:B------:R-:W-:Y:S01]  /*19ed0*/  FMUL.FTZ R65, R79, UR51 ;  /* 0x000000334f417c20 */ /* 0x000fe20008410000 */
[----:B------:R-:W-:Y:S01]  /*19ee0*/  FMUL.FTZ R68, R86, UR51 ;  /* 0x0000003356447c20 */ /* 0x000fe20008410000 */
[----:B------:R-:W-:Y:S01]  /*19ef0*/  FMUL.FTZ R69, R87, UR51 ;  /* 0x0000003357457c20 */ /* 0x000fe20008410000 */
[----:B------:R-:W0:Y:S01]  /*19f00*/  MUFU.TANH R157, R157 ;  /* 0x0000009d009d7308 */ /* 0x000e220000002400 */
[----:B------:R-:W-:-:S04]  /*19f10*/  VIADD R79, R6, UR50 ;  /* 0x00000032064f7c36 */ /* 0x000fc80008000000 */
[----:B------:R-:W-:-:S03]  /*19f20*/  IMAD.IADD R78, R82, 0x1, R79 ;  /* 0x00000001524e7824 */ /* 0x000fc600078e024f */
        /* <DEDUP_REMOVED lines=8> */
[----:B------:R0:W-:Y:S06]  /*19fb0*/  BAR.ARV R7, 0x100 ;  /* 0x000400070000751d */ /* 0x0001ec0000002000 */
[----:B------:R0:W-:Y:S01]  /*19fc0*/  @!P1 SYNCS.ARRIVE.TRANS64.RED.A1T0 RZ, [R77+URZ], RZ ;  /* 0x000000ff4dff99a7 */ /* 0x0001e2000810043f */
[----:B-1234-:R-:W-:Y:S05]  /*19fd0*/  @!P5 BRA `(.L_x_1564) ;  /* 0x00000000005cd947 */ /* 0x01efea0003800000 */
[----:B0-----:R-:W-:Y:S01]  /*19fe0*/  IADD3 R77, R82, R192, -R193 ;  /* 0x000000c0524d7210 */ /* 0x001fe20007ffe8c1 */
[----:B------:R-:W-:Y:S03]  /*19ff0*/  BSSY B0, `(.L_x_1565) ;  /* 0x0000011000007945 */ /* 0x000fe60003800000 */
[----:B------:R-:W-:-:S13]  /*1a000*/  ISETP.GT.AND P2, PT, R77, -0x1, PT ;  /* 0xffffffff4d00780c */ /* 0x000fda0003f44270 */
[----:B------:R-:W-:Y:S05]  /*1a010*/  @P2 BRA `(.L_x_1566) ;  /* 0x0000000000202947 */ /* 0x000fea0003800000 */
[----:B------:R-:W-:Y:S01]  /*1a020*/  IMAD.U32 R86, RZ, RZ, UR46 ;  /* 0x0000002eff567e24 */ /* 0x000fe2000f8e00ff */
[----:B------:R-:W-:-:S04]  /*1a030*/  LOP3.LUT R77, RZ, R77, RZ, 0x33, !PT ;  /* 0x0000004dff4d7212 */ /* 0x000fc800078e33ff */
[----:B------:R-:W-:-:S13]  /*1a040*/  ISETP.NE.AND P2, PT, R86, 0x1, PT ;  /* 0x000000015600780c */ /* 0x000fda0003f45270 */
[----:B------:R-:W0:Y:S02]  /*1a050*/  @P2 LDC.64 R6, c[0x0][0x9e8] ;  /* 0x00027a00ff062b82 */ /* 0x000e240000000a00 */
[----:B0-----:R-:W-:-:S05]  /*1a060*/  @P2 IMAD.HI.U32 R6, R77, R6, RZ ;  /* 0x000000064d062227 */ /* 0x001fca00078e00ff */
[----:B------:R-:W-:-:S04]  /*1a070*/  @P2 SHF.R.U32.HI R77, RZ, R7, R6 ;  /* 0x00000007ff4d2219 */ /* 0x000fc80000011606 */
[----:B------:R-:W-:Y:S01]  /*1a080*/  LOP3.LUT R77, RZ, R77, RZ, 0x33, !PT ;  /* 0x0000004dff4d7212 */ /* 0x000fe200078e33ff */
[----:B------:R-:W-:Y:S06]  /*1a090*/  BRA `(.L_x_1567) ;  /* 0x0000000000187947 */ /* 0x000fec0003800000 */
.L_x_1566:
[----:B------:R-:W-:Y:S01]  /*1a0a0*/  IMAD.U32 R86, RZ, RZ, UR46 ;  /* 0x0000002eff567e24 */ /* 0x000fe2000f8e00ff */
[----:B------:R-:W-:-:S04]  /*1a0b0*/  IADD3 R77, R82, R192, -R193 ;  /* 0x000000c0524d7210 */ /* 0x000fc80007ffe8c1 */
[----:B------:R-:W-:-:S13]  /*1a0c0*/  ISETP.NE.AND P2, PT, R86, 0x1, PT ;  /* 0x000000015600780c */ /* 0x000fda0003f45270 */
[----:B------:R-:W0:Y:S02]  /*1a0d0*/  @P2 LDC.64 R6, c[0x0][0x9e8] ;  /* 0x00027a00ff062b82 */ /* 0x000e240000000a00 */
[----:B0-----:R-:W-:-:S05]  /*1a0e0*/  @P2 IMAD.HI.U32 R6, R77, R6, RZ ;  /* 0x000000064d062227 */ /* 0x001fca00078e00ff */
[----:B------:R-:W-:-:S07]  /*1a0f0*/  @P2 SHF.R.U32.HI R77, RZ, R7, R6 ;  /* 0x00000007ff4d2219 */ /* 0x000fce0000011606 */
.L_x_1567:
[----:B------:R-:W-:Y:S05]  /*1a100*/  BSYNC B0 ;  /* 0x0000000000007941 */ /* 0x000fea0003800000 */
.L_x_1565:
[----:B------:R-:W-:-:S04]  /*1a110*/  IMAD R6, R77, R86, -R81 ;  /* 0x000000564d067224 */ /* 0x000fc800078e0a51 */
[----:B------:R-:W-:-:S05]  /*1a120*/  IMAD R7, R191, -0x2, R6 ;  /* 0xfffffffebf077824 */ /* 0x000fca00078e0206 */
[----:B------:R-:W-:Y:S02]  /*1a130*/  VIADDMNMX R78, R7, R86, R78, PT ;  /* 0x00000056074e7246 */ /* 0x000fe4000380014e */
[----:B------:R-:W-:-:S07]  /*1a140*/  VIMNMX R84, R84, R7, !PT ;  /* 0x0000000754547248 */ /* 0x000fce0007fe0100 */
.L_x_1564:
[----:B------:R-:W-:Y:S02]  /*1a150*/  ISETP.GT.AND P2, PT, R3, -0x1, PT ;  /* 0xffffffff0300780c */ /* 0x000fe40003f44270 */
[----:B------:R-:W-:Y:S02]  /*1a160*/  IADD3 R79, R79, 0x8, R82 ;  /* 0x000000084f4f7810 */ /* 0x000fe40007ffe052 */
[C---:B------:R-:W-:Y:S02]  /*1a170*/  ISETP.GT.AND P4, PT, R84.reuse, RZ, P2 ;  /* 0x000000ff5400720c */ /* 0x040fe40001784270 */
[----:B------:R-:W-:Y:S02]  /*1a180*/  ISETP.GT.AND P3, PT, R84, 0x1, P2 ;  /* 0x000000015400780c */ /* 0x000fe40001764270 */
[C---:B------:R-:W-:Y:S02]  /*1a190*/  ISETP.LT.OR P4, PT, R78.reuse, 0x1, P4 ;  /* 0x000000014e00780c */ /* 0x040fe40002781670 */
[----:B------:R-:W-:-:S02]  /*1a1a0*/  ISETP.LT.OR P3, PT, R78, 0x2, P3 ;  /* 0x000000024e00780c */ /* 0x000fc40001f61670 */
[----:B0-----:R-:W-:Y:S02]  /*1a1b0*/  FSEL R20, R20, -INF , !P4 ;  /* 0xff80000014147808 */ /* 0x001fe40006000000 */
[C---:B------:R-:W-:Y:S02]  /*1a1c0*/  ISETP.GT.AND P4, PT, R84.reuse, 0x8, P2 ;  /* 0x000000085400780c */ /* 0x040fe40001784270 */
[----:B------:R-:W-:Y:S02]  /*1a1d0*/  FSEL R21, R21, -INF , !P3 ;  /* 0xff80000015157808 */ /* 0x000fe40005800000 */
[----:B------:R-:W-:Y:S02]  /*1a1e0*/  ISETP.GT.AND P3, PT, R84, 0x9, P2 ;  /* 0x000000095400780c */ /* 0x000fe40001764270 */
[C---:B------:R-:W-:Y:S02]  /*1a1f0*/  ISETP.LT.OR P4, PT, R78.reuse, 0x9, P4 ;  /* 0x000000094e00780c */ /* 0x040fe40002781670 */
[----:B------:R-:W-:-:S02]  /*1a200*/  ISETP.LT.OR P3, PT, R78, 0xa, P3 ;  /* 0x0000000a4e00780c */ /* 0x000fc40001f61670 */
[----:B------:R-:W-:Y:S02]  /*1a210*/  FSEL R26, R26, -INF , !P4 ;  /* 0xff8000001a1a7808 */ /* 0x000fe40006000000 */
        /* <DEDUP_REMOVED lines=12> */
[----:B------:R-:W-:Y:S02]  /*1a2e0*/  ISETP.GT.AND P4, PT, R84, 0x20, P2 ;  /* 0x000000205400780c */ /* 0x000fe40001784270 */
        /* <DEDUP_REMOVED lines=71> */
[----:B------:R-:W-:Y:S02]  /*1a760*/  IADD3 R78, R83, 0x8, R82 ;  /* 0x00000008534e7810 */ /* 0x000fe40007ffe052 */
        /* <DEDUP_REMOVED lines=8> */
[----:B------:R-:W-:-:S04]  /*1a7f0*/  IADD3 R82, R82, R192, -R193 ;  /* 0x000000c052527210 */ /* 0x000fc80007ffe8c1 */
[----:B------:R-:W-:-:S07]  /*1a800*/  LOP3.LUT R83, RZ, R82, RZ, 0x33, !PT ;  /* 0x00000052ff537212 */ /* 0x000fce00078e33ff */
[----:B------:R-:W0:Y:S02]  /*1a810*/  @P3 LDC.64 R6, c[0x0][0x9e8] ;  /* 0x00027a00ff063b82 */ /* 0x000e240000000a00 */
[----:B0-----:R-:W-:-:S05]  /*1a820*/  @P3 IMAD.HI.U32 R6, R83, R6, RZ ;  /* 0x0000000653063227 */ /* 0x001fca00078e00ff */
[----:B------:R-:W-:-:S04]  /*1a830*/  @P3 SHF.R.U32.HI R83, RZ, R7, R6 ;  /* 0x00000007ff533219 */ /* 0x000fc80000011606 */
[----:B------:R-:W-:Y:S01]  /*1a840*/  LOP3.LUT R6, RZ, R83, RZ, 0x33, !PT ;  /* 0x00000053ff067212 */ /* 0x000fe200078e33ff */
[----:B------:R-:W-:Y:S06]  /*1a850*/  BRA `(.L_x_1571) ;  /* 0x0000000000187947 */ /* 0x000fec0003800000 */
.L_x_1570:
[----:B------:R-:W-:-:S05]  /*1a860*/  IMAD.U32 R84, RZ, RZ, UR46 ;  /* 0x0000002eff547e24 */ /* 0x000fca000f8e00ff */
[----:B------:R-:W-:-:S13]  /*1a870*/  ISETP.NE.AND P3, PT, R84, 0x1, PT ;  /* 0x000000015400780c */ /* 0x000fda0003f65270 */
[----:B------:R-:W0:Y:S02]  /*1a880*/  @P3 LDC.64 R6, c[0x0][0x9e8] ;  /* 0x00027a00ff063b82 */ /* 0x000e240000000a00 */
[----:B0-----:R-:W-:-:S04]  /*1a890*/  @P3 IMAD.HI.U32 R80, R15, R6, RZ ;  /* 0x000000060f503227 */ /* 0x001fc800078e00ff */
[----:B------:R-:W-:Y:S01]  /*1a8a0*/  IMAD.MOV.U32 R6, RZ, RZ, R15 ;  /* 0x000000ffff067224 */ /* 0x000fe200078e000f */
[----:B------:R-:W-:-:S07]  /*1a8b0*/  @P3 SHF.R.U32.HI R6, RZ, R7, R80 ;  /* 0x00000007ff063219 */ /* 0x000fce0000011650 */
.L_x_1571:
[----:B------:R-:W-:Y:S05]  /*1a8c0*/  BSYNC B0 ;  /* 0x0000000000007941 */ /* 0x000fea0003800000 */
.L_x_1569:
[----:B------:R-:W-:-:S04]  /*1a8d0*/  IMAD R6, R6, R84, -R81 ;  /* 0x0000005406067224 */ /* 0x000fc800078e0a51 */
[----:B------:R-:W-:-:S05]  /*1a8e0*/  IMAD R6, R191, -0x2, R6 ;  /* 0xfffffffebf067824 */ /* 0x000fca00078e0206 */
[----:B------:R-:W-:Y:S02]  /*1a8f0*/  VIADDMNMX R79, R6, R84, R79, PT ;  /* 0x00000054064f7246 */ /* 0x000fe4000380014f */
[----:B------:R-:W-:-:S07]  /*1a900*/  VIMNMX R78, R78, R6, !PT ;  /* 0x000000064e4e7248 */ /* 0x000fce0007fe0100 */
.L_x_1568:
        /* <DEDUP_REMOVED lines=65> */
[C---:B------:R-:W-:Y:S01]  /*1ad20*/  ISETP.LT.OR P4, PT, R79.reuse, 0x49, P4 ;  /* 0x000000494f00780c */ /* 0x040fe20002781670 */
[----:B------:R-:W0:Y:S01]  /*1ad30*/  SHFL.BFLY PT, R80, R7, 0x2, 0x1f ;  /* 0x0c401f0007507f89 */ /* 0x000e2200000e0000 */
[----:B------:R-:W-:-:S02]  /*1ad40*/  ISETP.LT.OR P3, PT, R79, 0xa, P3 ;  /* 0x0000000a4f00780c */ /* 0x000fc40001f61670 */
[----:B------:R-:W-:Y:S02]  /*1ad50*/  FSEL R53, R53, -INF , !P4 ;  /* 0xff80000035357808 */ /* 0x000fe40006000000 */
[----:B------:R-:W-:Y:S02]  /*1ad60*/  FSEL R25, R25, -INF , !P3 ;  /* 0xff80000019197808 */ /* 0x000fe40005800000 */
[C---:B------:R-:W-:Y:S02]  /*1ad70*/  ISETP.GT.AND P3, PT, R78.reuse, 0x11, P2 ;  /* 0x000000114e00780c */ /* 0x040fe40001764270 */
[----:B------:R-:W-:Y:S02]  /*1ad80*/  ISETP.GT.AND P4, PT, R78, RZ, P2 ;  /* 0x000000ff4e00720c */ /* 0x000fe40001784270 */
[C---:B------:R-:W-:Y:S02]  /*1ad90*/  ISETP.LT.OR P3, PT, R79.reuse, 0x12, P3 ;  /* 0x000000124f00780c */ /* 0x040fe40001f61670 */
[----:B------:R-:W-:-:S02]  /*1ada0*/  ISETP.LT.OR P4, PT, R79, 0x1, P4 ;  /* 0x000000014f00780c */ /* 0x000fc40002781670 */
[----:B------:R-:W-:Y:S02]  /*1adb0*/  FSEL R29, R29, -INF , !P3 ;  /* 0xff8000001d1d7808 */ /* 0x000fe40005800000 */
[----:B------:R-:W-:Y:S02]  /*1adc0*/  ISETP.GT.AND P3, PT, R78, 0x19, P2 ;  /* 0x000000194e00780c */ /* 0x000fe40001764270 */
[----:B------:R-:W-:Y:S02]  /*1add0*/  FSEL R83, R10, -INF , !P4 ;  /* 0xff8000000a537808 */ /* 0x000fe40006000000 */
[----:B------:R-:W-:Y:S02]  /*1ade0*/  ISETP.LT.OR P3, PT, R79, 0x1a, P3 ;  /* 0x0000001a4f00780c */ /* 0x000fe40001f61670 */
[----:B------:R-:W-:Y:S02]  /*1adf0*/  ISETP.GT.AND P4, PT, R78, 0x49, P2 ;  /* 0x000000494e00780c */ /* 0x000fe40001784270 */
[----:B------:R-:W-:-:S02]  /*1ae00*/  FSEL R35, R35, -INF , !P3 ;  /* 0xff80000023237808 */ /* 0x000fc40005800000 */
[C---:B------:R-:W-:Y:S02]  /*1ae10*/  ISETP.GT.AND P3, PT, R78.reuse, 0x21, P2 ;  /* 0x000000214e00780c */ /* 0x040fe40001764270 */
[----:B0-----:R-:W-:Y:S02]  /*1ae20*/  FMNMX.FTZ R80, R7, R80, !PT ;  /* 0x0000005007507209 */ /* 0x001fe40007810000 */
[C---:B------:R-:W-:Y:S02]  /*1ae30*/  ISETP.LT.OR P3, PT, R79.reuse, 0x22, P3 ;  /* 0x000000224f00780c */ /* 0x040fe40001f61670 */
[----:B------:R-:W-:Y:S01]  /*1ae40*/  ISETP.LT.OR P4, PT, R79, 0x4a, P4 ;  /* 0x0000004a4f00780c */ /* 0x000fe20002781670 */
[----:B------:R-:W0:Y:S01]  /*1ae50*/  SHFL.BFLY PT, R11, R80, 0x1, 0x1f ;  /* 0x0c201f00500b7f89 */ /* 0x000e2200000e0000 */
[----:B------:R-:W-:Y:S02]  /*1ae60*/  FSEL R37, R37, -INF , !P3 ;  /* 0xff80000025257808 */ /* 0x000fe40005800000 */
[----:B------:R-:W-:-:S02]  /*1ae70*/  ISETP.GT.AND P3, PT, R78, 0x29, P2 ;  /* 0x000000294e00780c */ /* 0x000fc40001764270 */
[----:B------:R-:W-:Y:S02]  /*1ae80*/  FSEL R55, R55, -INF , !P4 ;  /* 0xff80000037377808 */ /* 0x000fe40006000000 */
[----:B------:R-:W-:Y:S02]  /*1ae90*/  ISETP.LT.OR P3, PT, R79, 0x2a, P3 ;  /* 0x0000002a4f00780c */ /* 0x000fe40001f61670 */
[C---:B------:R-:W-:Y:S02]  /*1aea0*/  ISETP.GT.AND P4, PT, R78.reuse, 0x50, P2 ;  /* 0x000000504e00780c */ /* 0x040fe40001784270 */
[----:B------:R-:W-:Y:S02]  /*1aeb0*/  FSEL R41, R41, -INF , !P3 ;  /* 0xff80000029297808 */ /* 0x000fe40005800000 */
[----:B------:R-:W-:Y:S02]  /*1aec0*/  ISETP.GT.AND P3, PT, R78, 0x31, P2 ;  /* 0x000000314e00780c */ /* 0x000fe40001764270 */
[----:B------:R-:W-:-:S02]  /*1aed0*/  ISETP.LT.OR P4, PT, R79, 0x51, P4 ;  /* 0x000000514f00780c */ /* 0x000fc40002781670 */
[----:B------:R-:W-:Y:S02]  /*1aee0*/  ISETP.LT.OR P3, PT, R79, 0x32, P3 ;  /* 0x000000324f00780c */ /* 0x000fe40001f61670 */
[----:B------:R-:W-:Y:S02]  /*1aef0*/  FSEL R57, R57, -INF , !P4 ;  /* 0xff80000039397808 */ /* 0x000fe40006000000 */
[----:B------:R-:W-:Y:S02]  /*1af00*/  FSEL R45, R45, -INF , !P3 ;  /* 0xff8000002d2d7808 */ /* 0x000fe40005800000 */
[----:B------:R-:W-:Y:S02]  /*1af10*/  ISETP.GT.AND P3, PT, R78, 0x39, P2 ;  /* 0x000000394e00780c */ /* 0x000fe40001764270 */
[----:B0-----:R-:W-:Y:S02]  /*1af20*/  FMNMX.FTZ R11, R80, R11, !PT ;  /* 0x0000000b500b7209 */ /* 0x001fe40007810000 */
[----:B------:R-:W-:-:S02]  /*1af30*/  ISETP.LT.OR P3, PT, R79, 0x3a, P3 ;  /* 0x0000003a4f00780c */ /* 0x000fc40001f61670 */
[----:B------:R-:W-:Y:S01]  /*1af40*/  ISETP.GT.AND P4, PT, R78, 0x51, P2 ;  /* 0x000000514e00780c */ /* 0x000fe20001784270 */
[C---:B------:R-:W-:Y:S01]  /*1af50*/  FMUL.FTZ R7, R11.reuse, UR44 ;  /* 0x0000002c0b077c20 */ /* 0x040fe20008410000 */
[----:B------:R-:W-:Y:S02]  /*1af60*/  FSEL R8, R8, -INF , !P3 ;  /* 0xff80000008087808 */ /* 0x000fe40005800000 */
[----:B------:R-:W-:Y:S02]  /*1af70*/  FSETP.NEU.FTZ.AND P3, PT, R11, -INF , PT ;  /* 0xff8000000b00780b */ /* 0x000fe40003f7d000 */
[----:B------:R-:W-:Y:S02]  /*1af80*/  ISETP.LT.OR P4, PT, R79, 0x52, P4 ;  /* 0x000000524f00780c */ /* 0x000fe40002781670 */
[----:B------:R-:W-:Y:S02]  /*1af90*/  FSEL R7, R7, RZ, P3 ;  /* 0x000000ff07077208 */ /* 0x000fe40001800000 */
[----:B------:R-:W-:-:S02]  /*1afa0*/  FSEL R59, R59, -INF , !P4 ;  /* 0xff8000003b3b7808 */ /* 0x000fc40006000000 */
[----:B------:R-:W-:Y:S01]  /*1afb0*/  ISETP.GT.AND P4, PT, R78, 0x58, P2 ;  /* 0x000000584e00780c */ /* 0x000fe20001784270 */
[--C-:B------:R-:W-:Y:S01]  /*1afc0*/  FFMA.FTZ R180, R21, UR44, -R7.reuse ;  /* 0x0000002c15b47c23 */ /* 0x100fe20008010807 */
[--C-:B------:R-:W-:Y:S01]  /*1afd0*/  FFMA.FTZ R21, R27, UR44, -R7.reuse ;  /* 0x0000002c1b157c23 */ /* 0x100fe20008010807 */
[----:B------:R-:W-:Y:S01]  /*1afe0*/  FMNMX.FTZ R27, R83, R12, !PT ;  /* 0x0000000c531b7209 */ /* 0x000fe20007810000 */
[--C-:B------:R-:W-:Y:S01]  /*1aff0*/  FFMA.FTZ R81, R20, UR44, -R7.reuse ;  /* 0x0000002c14517c23 */ /* 0x100fe20008010807 */
[--C-:B------:R-:W-:Y:S01]  /*1b000*/  FFMA.FTZ R20, R31, UR44, -R7.reuse ;  /* 0x0000002c1f147c23 */ /* 0x100fe20008010807 */
[--C-:B------:R-:W-:Y:S01]  /*1b010*/  FFMA.FTZ R178, R33, UR44, -R7.reuse ;  /* 0x0000002c21b27c23 */ /* 0x100fe20008010807 */
[----:B------:R-:W-:Y:S01]  /*1b020*/  FMNMX.FTZ R31, R6, R27, !PT ;  /* 0x0000001b061f7209 */ /* 0x000fe20007810000 */
[--C-:B------:R-:W-:Y:S01]  /*1b030*/  FFMA.FTZ R164, R9, UR44, -R7.reuse ;  /* 0x0000002c09a47c23 */ /* 0x100fe20008010807 */
[----:B------:R-:W-:Y:S01]  /*1b040*/  ISETP.LT.OR P4, PT, R79, 0x59, P4 ;  /* 0x000000594f00780c */ /* 0x000fe20002781670 */
[----:B------:R0:W-:Y:S01]  /*1b050*/  MUFU.EX2 R27, R20 ;  /* 0x00000014001b7308 */ /* 0x0001e20000000800 */
[----:B------:R-:W-:Y:S01]  /*1b060*/  FMNMX.FTZ R10, R24, R31, !PT ;  /* 0x0000001f180a7209 */ /* 0x000fe20007810000 */
[--C-:B------:R-:W-:Y:S01]  /*1b070*/  FFMA.FTZ R176, R30, UR44, -R7.reuse ;  /* 0x0000002c1eb07c23 */ /* 0x100fe20008010807 */
[----:B------:R-:W-:Y:S01]  /*1b080*/  FSEL R60, R60, -INF , !P4 ;  /* 0xff8000003c3c7808 */ /* 0x000fe20006000000 */
[--C-:B------:R-:W-:Y:S01]  /*1b090*/  FFMA.FTZ R172, R38, UR44, -R7.reuse ;  /* 0x0000002c26ac7c23 */ /* 0x100fe20008010807 */
[----:B------:R-:W-:Y:S01]  /*1b0a0*/  FMNMX.FTZ R31, R25, R10, !PT ;  /* 0x0000000a191f7209 */ /* 0x000fe20007810000 */
[--C-:B------:R-:W-:Y:S01]  /*1b0b0*/  FFMA.FTZ R182, R26, UR44, -R7.reuse ;  /* 0x0000002c1ab67c23 */ /* 0x100fe20008010807 */
[----:B------:R-:W-:Y:S01]  /*1b0c0*/  ISETP.GT.AND P4, PT, R78, 0x59, P2 ;  /* 0x000000594e00780c */ /* 0x000fe20001784270 */
[----:B------:R-:W-:Y:S01]  /*1b0d0*/  MUFU.EX2 R81, R81 ;  /* 0x0000005100517308 */ /* 0x000fe20000000800 */
        /* <DEDUP_REMOVED lines=10> */
[----:B------:R-:W-:Y:S01]  /*1b180*/  ISETP.GT.AND P4, PT, R78, 0x60, P2 ;  /* 0x000000604e00780c */ /* 0x000fe20001784270 */
[--C-:B------:R-:W-:Y:S01]  /*1b190*/  FFMA.FTZ R170, R49, UR44, -R7.reuse ;  /* 0x0000002c31aa7c23 */ /* 0x100fe20008010807 */
[----:B------:R-:W-:Y:S01]  /*1b1a0*/  FMNMX.FTZ R33, R35, R10, !PT ;  /* 0x0000000a23217209 */ /* 0x000fe20007810000 */
[--C-:B------:R-:W-:Y:S01]  /*1b1b0*/  FFMA.FTZ R49, R50, UR44, -R7.reuse ;  /* 0x0000002c32317c23 */ /* 0x100fe20008010807 */
[----:B------:R-:W-:Y:S01]  /*1b1c0*/  ISETP.LT.OR P4, PT, R79, 0x61, P4 ;  /* 0x000000614f00780c */ /* 0x000fe20002781670 */
[----:B------:R-:W-:Y:S01]  /*1b1d0*/  MUFU.EX2 R182, R182 ;  /* 0x000000b600b67308 */ /* 0x000fe20000000800 */
        /* <DEDUP_REMOVED lines=25> */
[----:B------:R-:W-:Y:S01]  /*1b370*/  FFMA.FTZ R154, R71, UR44, -R7 ;  /* 0x0000002c479a7c23 */ /* 0x000fe20008010807 */
[----:B------:R-:W-:-:S02]  /*1b380*/  FSEL R64, R64, -INF , !P4 ;  /* 0xff80000040407808 */ /* 0x000fc40006000000 */
[----:B------:R-:W-:Y:S02]  /*1b390*/  FMNMX.FTZ R10, R8, R43, !PT ;  /* 0x0000002b080a7209 */ /* 0x000fe40007810000 */
[----:B------:R-:W-:Y:S01]  /*1b3a0*/  ISETP.GT.AND P4, PT, R78, 0x69, P2 ;  /* 0x000000694e00780c */ /* 0x000fe20001784270 */
[----:B------:R-:W-:Y:S01]  /*1b3b0*/  MUFU.EX2 R31, R31 ;  /* 0x0000001f001f7308 */ /* 0x000fe20000000800 */
[----:B------:R-:W-:Y:S02]  /*1b3c0*/  FMNMX.FTZ R43, R51, R10, !PT ;  /* 0x0000000a332b7209 */ /* 0x000fe40007810000 */
[----:B------:R-:W-:Y:S02]  /*1b3d0*/  ISETP.LT.OR P4, PT, R79, 0x6a, P4 ;  /* 0x0000006a4f00780c */ /* 0x000fe40002781670 */
[----:B------:R-:W-:Y:S02]  /*1b3e0*/  FMNMX.FTZ R10, R52, R43, !PT ;  /* 0x0000002b340a7209 */ /* 0x000fe40007810000 */
[----:B0-----:R-:W-:Y:S01]  /*1b3f0*/  FSEL R20, R65, -INF , !P4 ;  /* 0xff80000041147808 */ /* 0x001fe20006000000 */
[----:B------:R-:W-:Y:S01]  /*1b400*/  MUFU.EX2 R172, R172 ;  /* 0x000000ac00ac7308 */ /* 0x000fe20000000800 */
[----:B------:R-:W-:-:S02]  /*1b410*/  FMNMX.FTZ R10, R53, R10, !PT ;  /* 0x0000000a350a7209 */ /* 0x000fc40007810000 */
[----:B------:R-:W-:Y:S02]  /*1b420*/  ISETP.GT.AND P4, PT, R78, 0x70, P2 ;  /* 0x000000704e00780c */ /* 0x000fe40001784270 */
[----:B------:R-:W-:Y:S02]  /*1b430*/  FMNMX.FTZ R10, R55, R10, !PT ;  /* 0x0000000a370a7209 */ /* 0x000fe40007810000 */
[----:B------:R-:W-:Y:S01]  /*1b440*/  ISETP.LT.OR P4, PT, R79, 0x71, P4 ;  /* 0x000000714f00780c */ /* 0x000fe20002781670 */
[----:B------:R-:W-:Y:S01]  /*1b450*/  MUFU.EX2 R33, R33 ;  /* 0x0000002100217308 */ /* 0x000fe20000000800 */
[----:B------:R-:W-:Y:S02]  /*1b460*/  FMNMX.FTZ R10, R57, R10, !PT ;  /* 0x0000000a390a7209 */ /* 0x000fe40007810000 */
[----:B------:R-:W-:Y:S02]  /*1b470*/  FSEL R66, R66, -INF , !P4 ;  /* 0xff80000042427808 */ /* 0x000fe40006000000 */
[----:B------:R-:W-:-:S02]  /*1b480*/  FMNMX.FTZ R85, R59, R10, !PT ;  /* 0x0000000a3b557209 */ /* 0x000fc40007810000 */
[----:B------:R-:W-:Y:S01]  /*1b490*/  ISETP.GT.AND P4, PT, R78, 0x71, P2 ;  /* 0x000000714e00780c */ /* 0x000fe20001784270 */
[----:B------:R-:W-:Y:S01]  /*1b4a0*/  MUFU.EX2 R174, R174 ;  /* 0x000000ae00ae7308 */ /* 0x000fe20000000800 */
[----:B------:R-:W-:Y:S02]  /*1b4b0*/  FMNMX.FTZ R10, R60, R85, !PT ;  /* 0x000000553c0a7209 */ /* 0x000fe40007810000 */
[----:B------:R-:W-:Y:S02]  /*1b4c0*/  ISETP.LT.OR P4, PT, R79, 0x72, P4 ;  /* 0x000000724f00780c */ /* 0x000fe40002781670 */
[----:B------:R-:W-:Y:S02]  /*1b4d0*/  FMNMX.FTZ R9, R61, R10, !PT ;  /* 0x0000000a3d097209 */ /* 0x000fe40007810000 */
[----:B------:R-:W-:Y:S01]  /*1b4e0*/  FSEL R30, R67, -INF , !P4 ;  /* 0xff800000431e7808 */ /* 0x000fe20006000000 */
[----:B------:R-:W-:Y:S01]  /*1b4f0*/  MUFU.EX2 R39, R39 ;  /* 0x0000002700277308 */ /* 0x000fe20000000800 */
[----:B------:R-:W-:Y:S01]  /*1b500*/  FMNMX.FTZ R10, R62, R9, !PT ;  /* 0x000000093e0a7209 */ /* 0x000fe20007810000 */
[----:B------:R-:W-:Y:S01]  /*1b510*/  FFMA.FTZ R9, R54, UR44, -R7 ;  /* 0x0000002c36097c23 */ /* 0x000fe20008010807 */
[----:B------:R-:W-:-:S02]  /*1b520*/  ISETP.GT.AND P4, PT, R78, 0x78, P2 ;  /* 0x000000784e00780c */ /* 0x000fc40001784270 */
[----:B------:R-:W-:Y:S02]  /*1b530*/  FMNMX.FTZ R65, R63, R10, !PT ;  /* 0x0000000a3f417209 */ /* 0x000fe40007810000 */
[----:B------:R-:W-:Y:S01]  /*1b540*/  ISETP.GT.AND P2, PT, R78, 0x79, P2 ;  /* 0x000000794e00780c */ /* 0x000fe20001744270 */
[----:B------:R-:W-:Y:S01]  /*1b550*/  MUFU.EX2 R168, R168 ;  /* 0x000000a800a87308 */ /* 0x000fe20000000800 */
[----:B------:R-:W-:Y:S02]  /*1b560*/  FMNMX.FTZ R65, R64, R65, !PT ;  /* 0x0000004140417209 */ /* 0x000fe40007810000 */
[C---:B------:R-:W-:Y:S02]  /*1b570*/  ISETP.LT.OR P4, PT, R79.reuse, 0x79, P4 ;  /* 0x000000794f00780c */ /* 0x040fe40002781670 */
[----:B------:R-:W-:Y:S02]  /*1b580*/  FMNMX.FTZ R65, R20, R65, !PT ;  /* 0x0000004114417209 */ /* 0x000fe40007810000 */
[----:B------:R-:W-:Y:S01]  /*1b590*/  ISETP.LT.OR P2, PT, R79, 0x7a, P2 ;  /* 0x0000007a4f00780c */ /* 0x000fe20001741670 */
[----:B------:R-:W-:Y:S01]  /*1b5a0*/  MUFU.EX2 R43, R48 ;  /* 0x00000030002b7308 */ /* 0x000fe20000000800 */
[----:B------:R-:W-:-:S02]  /*1b5b0*/  FMNMX.FTZ R65, R66, R65, !PT ;  /* 0x0000004142417209 */ /* 0x000fc40007810000 */
[----:B------:R-:W-:Y:S02]  /*1b5c0*/  FSEL R68, R68, -INF , !P4 ;  /* 0xff80000044447808 */ /* 0x000fe40006000000 */
[----:B------:R-:W-:Y:S02]  /*1b5d0*/  FMNMX.FTZ R67, R30, R65, !PT ;  /* 0x000000411e437209 */ /* 0x000fe40007810000 */
[----:B------:R-:W-:Y:S01]  /*1b5e0*/  FSEL R38, R69, -INF , !P2 ;  /* 0xff80000045267808 */ /* 0x000fe20005000000 */
[----:B------:R-:W-:Y:S01]  /*1b5f0*/  MUFU.EX2 R170, R170 ;  /* 0x000000aa00aa7308 */ /* 0x000fe20000000800 */
        /* <DEDUP_REMOVED lines=8> */
[----:B------:R-:W-:Y:S01]  /*1b680*/  MUFU.EX2 R49, R49 ;  /* 0x0000003100317308 */ /* 0x000fe20000000800 */
[----:B------:R-:W0:Y:S07]  /*1b690*/  SHFL.BFLY PT, R79, R10, 0x2, 0x1f ;  /* 0x0c401f000a4f7f89 */ /* 0x000e2e00000e0000 */
[----:B------:R-:W-:Y:S08]  /*1b6a0*/  MUFU.EX2 R164, R164 ;  /* 0x000000a400a47308 */ /* 0x000ff00000000800 */
[----:B------:R-:W-:Y:S08]  /*1b6b0*/  MUFU.EX2 R9, R9 ;  /* 0x0000000900097308 */ /* 0x000ff00000000800 */
[----:B------:R-:W-:Y:S01]  /*1b6c0*/  MUFU.EX2 R166, R166 ;  /* 0x000000a600a67308 */ /* 0x000fe20000000800 */
[----:B0-----:R-:W-:Y:S01]  /*1b6d0*/  FMNMX.FTZ R26, R10, R79, !PT ;  /* 0x0000004f0a1a7209 */ /* 0x001fe20007810000 */
[--C-:B------:R-:W-:Y:S01]  /*1b6e0*/  FFMA.FTZ R79, R72, UR44, -R7.reuse ;  /* 0x0000002c484f7c23 */ /* 0x100fe20008010807 */
[----:B------:R-:W-:-:S03]  /*1b6f0*/  FFMA.FTZ R7, R74, UR44, -R7 ;  /* 0x0000002c4a077c23 */ /* 0x000fc60008010807 */
        /* <DEDUP_REMOVED lines=12> */
[--C-:B------:R-:W-:Y:S01]  /*1b7c0*/  FFMA.FTZ R24, R25, UR44, -R13.reuse ;  /* 0x0000002c19187c23 */ /* 0x100fe2000801080d */
[--C-:B------:R-:W-:Y:S01]  /*1b7d0*/  FFMA.FTZ R34, R6, UR44, -R13.reuse ;  /* 0x0000002c06227c23 */ /* 0x100fe2000801080d */
[----:B------:R-:W-:Y:S02]  /*1b7e0*/  @!P1 IMAD R6, R14, 0x8, R2 ;  /* 0x000000080e069824 */ /* 0x000fe400078e0202 */
[--C-:B------:R-:W-:Y:S01]  /*1b7f0*/  FFMA.FTZ R177, R28, UR44, -R13.reuse ;  /* 0x0000002c1cb17c23 */ /* 0x100fe2000801080d */
[--C-:B------:R-:W-:Y:S01]  /*1b800*/  FFMA.FTZ R28, R29, UR44, -R13.reuse ;  /* 0x0000002c1d1c7c23 */ /* 0x100fe2000801080d */
[--C-:B------:R-:W-:Y:S01]  /*1b810*/  FFMA.FTZ R181, R83, UR44, -R13.reuse ;  /* 0x0000002c53b57c23 */ /* 0x100fe2000801080d */
[----:B------:R-:W-:Y:S01]  /*1b820*/  @!P1 VIADD R6, R6, 0x28860 ;  /* 0x0002886006069836 */ /* 0x000fe20000000000 */
[----:B------:R-:W-:Y:S01]  /*1b830*/  MUFU.EX2 R34, R34 ;  /* 0x0000002200227308 */ /* 0x000fe20000000800 */
[--C-:B------:R-:W-:Y:S01]  /*1b840*/  FFMA.FTZ R179, R32, UR44, -R13.reuse ;  /* 0x0000002c20b37c23 */ /* 0x100fe2000801080d */
[----:B------:R-:W-:Y:S01]  /*1b850*/  FFMA.FTZ R32, R35, UR44, -R13 ;  /* 0x0000002c23207c23 */ /* 0x000fe2000801080d */
[----:B0-----:R-:W-:Y:S01]  /*1b860*/  FFMA.FTZ R25, R26, R4, R81 ;  /* 0x000000041a197223 */ /* 0x001fe20000010051 */
[--C-:B------:R-:W-:Y:S01]  /*1b870*/  FFMA.FTZ R173, R36, UR44, -R13.reuse ;  /* 0x0000002c24ad7c23 */ /* 0x100fe2000801080d */
[--C-:B------:R-:W-:Y:S01]  /*1b880*/  FFMA.FTZ R175, R40, UR44, -R13.reuse ;  /* 0x0000002c28af7c23 */ /* 0x100fe2000801080d */
[----:B------:R-:W-:Y:S01]  /*1b890*/  FFMA.FTZ R36, R37, UR44, -R13 ;  /* 0x0000002c25247c23 */ /* 0x000fe2000801080d */
[----:B------:R-:W-:Y:S01]  /*1b8a0*/  FADD.FTZ R25, R180, R25 ;  /* 0x00000019b4197221 */ /* 0x000fe20000010000 */
[----:B------:R-:W-:Y:S01]  /*1b8b0*/  MUFU.EX2 R181, R181 ;  /* 0x000000b500b57308 */ /* 0x000fe20000000800 */
[--C-:B------:R-:W-:Y:S01]  /*1b8c0*/  FFMA.FTZ R40, R41, UR44, -R13.reuse ;  /* 0x0000002c29287c23 */ /* 0x100fe2000801080d */
[----:B------:R-:W-:Y:S01]  /*1b8d0*/  FFMA.FTZ R169, R44, UR44, -R13 ;  /* 0x0000002c2ca97c23 */ /* 0x000fe2000801080d */
[----:B------:R-:W-:Y:S01]  /*1b8e0*/  FADD.FTZ R4, R182, R25 ;  /* 0x00000019b6047221 */ /* 0x000fe20000010000 */
[--C-:B------:R-:W-:Y:S01]  /*1b8f0*/  FFMA.FTZ R42, R45, UR44, -R13.reuse ;  /* 0x0000002c2d2a7c23 */ /* 0x100fe2000801080d */
[--C-:B------:R-:W-:Y:S01]  /*1b900*/  FFMA.FTZ R171, R47, UR44, -R13.reuse ;  /* 0x0000002c2fab7c23 */ /* 0x100fe2000801080d */
[--C-:B------:R-:W-:Y:S01]  /*1b910*/  FFMA.FTZ R8, R8, UR44, -R13.reuse ;  /* 0x0000002c08087c23 */ /* 0x100fe2000801080d */
        /* <DEDUP_REMOVED lines=22> */
[----:B------:R-:W-:Y:S01]  /*1ba80*/  FFMA.FTZ R68, R68, UR44, -R13 ;  /* 0x0000002c44447c23 */ /* 0x000fe2000801080d */
[----:B------:R-:W-:Y:S01]  /*1ba90*/  F2FP.BF16.F32.PACK_AB R182, R21, R182 ;  /* 0x000000b615b6723e */ /* 0x000fe200000010ff */
[----:B------:R-:W-:Y:S01]  /*1baa0*/  FADD.FTZ R25, R33, R4 ;  /* 0x0000000421197221 */ /* 0x000fe20000010000 */
[----:B------:R-:W-:Y:S01]  /*1bab0*/  MUFU.EX2 R69, R69 ;  /* 0x0000004500457308 */ /* 0x000fe20000000800 */
[----:B------:R-:W-:Y:S01]  /*1bac0*/  F2FP.BF16.F32.PACK_AB R180, R180, R81 ;  /* 0x00000051b4b4723e */ /* 0x000fe200000010ff */
[-C--:B------:R-:W-:Y:S01]  /*1bad0*/  FMUL.FTZ R88, R88, R26.reuse ;  /* 0x0000001a58587220 */ /* 0x080fe20000410000 */
[----:B------:R-:W-:Y:S01]  /*1bae0*/  FADD.FTZ R4, R174, R25 ;  /* 0x00000019ae047221 */ /* 0x000fe20000010000 */
[----:B------:R-:W-:Y:S01]  /*1baf0*/  FSEL R25, R10, RZ, P2 ;  /* 0x000000ff0a197208 */ /* 0x000fe20001000000 */
[----:B------:R-:W-:Y:S01]  /*1bb00*/  FMUL.FTZ R89, R89, R26 ;  /* 0x0000001a59597220 */ /* 0x000fe20000410000 */
[----:B------:R-:W-:Y:S01]  /*1bb10*/  ISETP.GT.AND P2, PT, R3, R198, PT ;  /* 0x000000c60300720c */ /* 0x000fe20003f44270 */
[----:B------:R-:W-:Y:S01]  /*1bb20*/  FADD.FTZ R29, R39, R4 ;  /* 0x00000004271d7221 */ /* 0x000fe20000010000 */
[----:B------:R-:W-:Y:S01]  /*1bb30*/  MUFU.EX2 R28, R28 ;  /* 0x0000001c001c7308 */ /* 0x000fe20000000800 */
[----:B------:R-:W-:Y:S01]  /*1bb40*/  FADD.FTZ R25, -R25, R12 ;  /* 0x0000000c19197221 */ /* 0x000fe20000010100 */
[----:B------:R-:W-:Y:S01]  /*1bb50*/  @!P1 PRMT R12, RZ, 0x654, R6 ;  /* 0x00000654ff0c9816 */ /* 0x000fe20000000006 */
[----:B------:R-:W-:Y:S01]  /*1bb60*/  FADD.FTZ R4, R168, R29 ;  /* 0x0000001da8047221 */ /* 0x000fe20000010000 */
[----:B------:R-:W-:Y:S01]  /*1bb70*/  F2FP.BF16.F32.PACK_AB R176, R27, R176 ;  /* 0x000000b01bb0723e */ /* 0x000fe200000010ff */
[----:B------:R-:W-:Y:S01]  /*1bb80*/  FMUL.FTZ R6, R25, UR44 ;  /* 0x0000002c19067c20 */ /* 0x000fe20008410000 */
[----:B------:R0:W-:Y:S01]  /*1bb90*/  @!P1 SYNCS.ARRIVE.TRANS64.RED.A1T0 RZ, [R12+URZ], RZ ;  /* 0x000000ff0cff99a7 */ /* 0x0001e2000810043f */
[----:B------:R-:W-:Y:S01]  /*1bba0*/  FADD.FTZ R25, R43, R4 ;  /* 0x000000042b197221 */ /* 0x000fe20000010000 */
[----:B------:R-:W-:Y:S01]  /*1bbb0*/  MUFU.EX2 R156, R156 ;  /* 0x0000009c009c7308 */ /* 0x000fe20000000800 */
[----:B------:R-:W-:Y:S01]  /*1bbc0*/  F2FP.BF16.F32.PACK_AB R178, R31, R178 ;  /* 0x000000b21fb2723e */ /* 0x000fe200000010ff */
[----:B------:R-:W-:Y:S01]  /*1bbd0*/  FMUL.FTZ R92, R92, R26 ;  /* 0x0000001a5c5c7220 */ /* 0x000fe20000410000 */
[----:B------:R-:W-:Y:S01]  /*1bbe0*/  FADD.FTZ R4, R170, R25 ;  /* 0x00000019aa047221 */ /* 0x000fe20000010000 */
[----:B------:R-:W-:Y:S01]  /*1bbf0*/  F2FP.BF16.F32.PACK_AB R172, R33, R172 ;  /* 0x000000ac21ac723e */ /* 0x000fe200000010ff */
[----:B------:R-:W-:Y:S01]  /*1bc00*/  FMUL.FTZ R93, R93, R26 ;  /* 0x0000001a5d5d7220 */ /* 0x000fe20000410000 */
[--C-:B0-----:R-:W-:Y:S01]  /*1bc10*/  FFMA.FTZ R12, R52, UR44, -R13.reuse ;  /* 0x0000002c340c7c23 */ /* 0x101fe2000801080d */
[----:B------:R-:W-:Y:S01]  /*1bc20*/  FADD.FTZ R25, R49, R4 ;  /* 0x0000000431197221 */ /* 0x000fe20000010000 */
[----:B------:R-:W0:Y:S01]  /*1bc30*/  MUFU.EX2 R6, R6 ;  /* 0x0000000600067308 */ /* 0x000e220000000800 */
[----:B------:R-:W-:Y:S01]  /*1bc40*/  FFMA.FTZ R13, R38, UR44, -R13 ;  /* 0x0000002c260d7c23 */ /* 0x000fe2000801080d */
[----:B------:R-:W-:Y:S01]  /*1bc50*/  F2FP.BF16.F32.PACK_AB R174, R39, R174 ;  /* 0x000000ae27ae723e */ /* 0x000fe200000010ff */
[----:B------:R-:W-:Y:S01]  /*1bc60*/  FADD.FTZ R4, R164, R25 ;  /* 0x00000019a4047221 */ /* 0x000fe20000010000 */
[----:B------:R-:W-:Y:S01]  /*1bc70*/  F2FP.BF16.F32.PACK_AB R164, R9, R164 ;  /* 0x000000a409a4723e */ /* 0x000fe200000010ff */
[----:B------:R-:W-:Y:S01]  /*1bc80*/  FMUL.FTZ R96, R96, R26 ;  /* 0x0000001a60607220 */ /* 0x000fe20000410000 */
[----:B------:R-:W-:Y:S01]  /*1bc90*/  F2FP.BF16.F32.PACK_AB R168, R43, R168 ;  /* 0x000000a82ba8723e */ /* 0x000fe200000010ff */
[----:B------:R-:W-:Y:S01]  /*1bca0*/  FADD.FTZ R25, R9, R4 ;  /* 0x0000000409197221 */ /* 0x000fe20000010000 */
[----:B------:R-:W-:Y:S01]  /*1bcb0*/  MUFU.EX2 R179, R179 ;  /* 0x000000b300b37308 */ /* 0x000fe20000000800 */
[----:B------:R-:W-:Y:S01]  /*1bcc0*/  F2FP.BF16.F32.PACK_AB R170, R49, R170 ;  /* 0x000000aa31aa723e */ /* 0x000fe200000010ff */
[----:B------:R-:W-:Y:S01]  /*1bcd0*/  FMUL.FTZ R97, R97, R26 ;  /* 0x0000001a61617220 */ /* 0x000fe20000410000 */
[----:B------:R-:W-:Y:S01]  /*1bce0*/  FADD.FTZ R4, R166, R25 ;  /* 0x00000019a6047221 */ /* 0x000fe20000010000 */
[----:B------:R-:W-:Y:S01]  /*1bcf0*/  F2FP.BF16.F32.PACK_AB R166, R65, R166 ;  /* 0x000000a641a6723e */ /* 0x000fe200000010ff */
[-C--:B------:R-:W-:Y:S01]  /*1bd00*/  FMUL.FTZ R100, R100, R26.reuse ;  /* 0x0000001a64647220 */ /* 0x080fe20000410000 */
[----:B------:R-:W-:Y:S01]  /*1bd10*/  FMUL.FTZ R101, R101, R26 ;  /* 0x0000001a65657220 */ /* 0x000fe20000410000 */
[----:B------:R-:W-:Y:S01]  /*1bd20*/  FADD.FTZ R29, R65, R4 ;  /* 0x00000004411d7221 */ /* 0x000fe20000010000 */
[----:B------:R-:W1:Y:S01]  /*1bd30*/  MUFU.EX2 R77, R77 ;  /* 0x0000004d004d7308 */ /* 0x000e620000000800 */
[----:B0-----:R-:W-:Y:S01]  /*1bd40*/  FFMA.FTZ R25, R6, R0, R181 ;  /* 0x0000000006197223 */ /* 0x001fe200000100b5 */
[----:B------:R-:W-:Y:S01]  /*1bd50*/  FMUL.FTZ R104, R104, R26 ;  /* 0x0000001a68687220 */ /* 0x000fe20000410000 */
[----:B------:R-:W-:Y:S01]  /*1bd60*/  FADD.FTZ R4, R160, R29 ;  /* 0x0000001da0047221 */ /* 0x000fe20000010000 */
[----:B------:R-:W-:Y:S01]  /*1bd70*/  F2FP.BF16.F32.PACK_AB R160, R67, R160 ;  /* 0x000000a043a0723e */ /* 0x000fe200000010ff */
[----:B------:R-:W-:Y:S01]  /*1bd80*/  FADD.FTZ R0, R34, R25 ;  /* 0x0000001922007221 */ /* 0x000fe20000010000 */
[-C--:B------:R-:W-:Y:S01]  /*1bd90*/  FMUL.FTZ R105, R105, R26.reuse ;  /* 0x0000001a69697220 */ /* 0x080fe20000410000 */
[----:B------:R-:W-:Y:S01]  /*1bda0*/  FADD.FTZ R29, R67, R4 ;  /* 0x00000004431d7221 */ /* 0x000fe20000010000 */
[----:B------:R-:W0:Y:S01]  /*1bdb0*/  MUFU.EX2 R32, R32 ;  /* 0x0000002000207308 */ /* 0x000e220000000800 */
[----:B------:R-:W-:Y:S01]  /*1bdc0*/  FADD.FTZ R25, R183, R0 ;  /* 0x00000000b7197221 */ /* 0x000fe20000010000 */
[----:B------:R-:W-:Y:S01]  /*1bdd0*/  FMUL.FTZ R108, R108, R26 ;  /* 0x0000001a6c6c7220 */ /* 0x000fe20000410000 */
[----:B------:R-:W-:Y:S01]  /*1bde0*/  FADD.FTZ R38, R162, R29 ;  /* 0x0000001da2267221 */ /* 0x000fe20000010000 */
[----:B------:R-:W-:Y:S01]  /*1bdf0*/  F2FP.BF16.F32.PACK_AB R162, R69, R162 ;  /* 0x000000a245a2723e */ /* 0x000fe200000010ff */
[----:B------:R-:W-:Y:S01]  /*1be00*/  FADD.FTZ R4, R24, R25 ;  /* 0x0000001918047221 */ /* 0x000fe20000010000 */
[-C--:B------:R-:W-:Y:S01]  /*1be10*/  FMUL.FTZ R109, R109, R26.reuse ;  /* 0x0000001a6d6d7220 */ /* 0x080fe20000410000 */
[----:B------:R-:W-:Y:S01]  /*1be20*/  FADD.FTZ R25, R69, R38 ;  /* 0x0000002645197221 */ /* 0x000fe20000010000 */
[----:B------:R-:W2:Y:S01]  /*1be30*/  MUFU.EX2 R158, R158 ;  /* 0x0000009e009e7308 */ /* 0x000ea20000000800 */
[----:B------:R-:W-:Y:S01]  /*1be40*/  FADD.FTZ R21, R177, R4 ;  /* 0x00000004b1157221 */ /* 0x000fe20000010000 */
[----:B------:R-:W-:Y:S01]  /*1be50*/  FMUL.FTZ R112, R112, R26 ;  /* 0x0000001a70707220 */ /* 0x000fe20000410000 */
[----:B------:R-:W-:Y:S01]  /*1be60*/  FADD.FTZ R38, R156, R25 ;  /* 0x000000199c267221 */ /* 0x000fe20000010000 */
[----:B-1----:R-:W-:Y:S01]  /*1be70*/  F2FP.BF16.F32.PACK_AB R156, R77, R156 ;  /* 0x0000009c4d9c723e */ /* 0x002fe200000010ff */
[----:B------:R-:W-:Y:S01]  /*1be80*/  FADD.FTZ R4, R28, R21 ;  /* 0x000000151c047221 */ /* 0x000fe20000010000 */
[-C--:B------:R-:W-:Y:S01]  /*1be90*/  FMUL.FTZ R113, R113, R26.reuse ;  /* 0x0000001a71717220 */ /* 0x080fe20000410000 */
[----:B------:R-:W-:Y:S01]  /*1bea0*/  FADD.FTZ R25, R77, R38 ;  /* 0x000000264d197221 */ /* 0x000fe20000010000 */
[----:B------:R-:W1:Y:S01]  /*1beb0*/  MUFU.EX2 R173, R173 ;  /* 0x000000ad00ad7308 */ /* 0x000e620000000800 */
[----:B------:R-:W-:Y:S01]  /*1bec0*/  FADD.FTZ R21, R179, R4 ;  /* 0x00000004b3157221 */ /* 0x000fe20000010000 */
[-C--:B------:R-:W-:Y:S01]  /*1bed0*/  FMUL.FTZ R116, R116, R26.reuse ;  /* 0x0000001a74747220 */ /* 0x080fe20000410000 */
[-C--:B------:R-:W-:Y:S01]  /*1bee0*/  FMUL.FTZ R117, R117, R26.reuse ;  /* 0x0000001a75757220 */ /* 0x080fe20000410000 */
[-C--:B------:R-:W-:Y:S01]  /*1bef0*/  FMUL.FTZ R120, R120, R26.reuse ;  /* 0x0000001a78787220 */ /* 0x080fe20000410000 */
[----:B0-----:R-:W-:Y:S01]  /*1bf00*/  FADD.FTZ R4, R32, R21 ;  /* 0x0000001520047221 */ /* 0x001fe20000010000 */
[-C--:B------:R-:W-:Y:S01]  /*1bf10*/  FMUL.FTZ R121, R121, R26.reuse ;  /* 0x0000001a79797220 */ /* 0x080fe20000410000 */
[-C--:B------:R-:W-:Y:S01]  /*1bf20*/  FMUL.FTZ R124, R124, R26.reuse ;  /* 0x0000001a7c7c7220 */ /* 0x080fe20000410000 */
[----:B------:R-:W0:Y:S01]  /*1bf30*/  MUFU.EX2 R79, R79 ;  /* 0x0000004f004f7308 */ /* 0x000e220000000800 */
        /* <DEDUP_REMOVED lines=14> */
[----:B------:R-:W-:Y:S01]  /*1c020*/  FMUL.FTZ R148, R148, R26 ;  /* 0x0000001a94947220 */ /* 0x000fe20000410000 */
[----:B------:R-:W1:Y:S01]  /*1c030*/  MUFU.EX2 R152, R152 ;  /* 0x0000009800987308 */ /* 0x000e620000000800 */
[C---:B0-----:R-:W-:Y:S01]  /*1c040*/  FADD.FTZ R21, R79.reuse, R38 ;  /* 0x000000264f157221 */ /* 0x041fe20000010000 */
[----:B------:R-:W-:Y:S01]  /*1c050*/  F2FP.BF16.F32.PACK_AB R158, R79, R158 ;  /* 0x0000009e4f9e723e */ /* 0x000fe200000010ff */
[----:B------:R-:W-:Y:S01]  /*1c060*/  FMUL.FTZ R149, R149, R26 ;  /* 0x0000001a95957220 */ /* 0x000fe20000410000 */
[----:B------:R-:W-:Y:S01]  /*1c070*/  F2FP.BF16.F32.PACK_AB R181, R34, R181 ;  /* 0x000000b522b5723e */ /* 0x000fe200000010ff */
[----:B------:R-:W-:Y:S01]  /*1c080*/  VIADD R3, R3, 0xffffffff ;  /* 0xffffffff03037836 */ /* 0x000fe20000000000 */
[----:B------:R-:W-:Y:S01]  /*1c090*/  F2FP.BF16.F32.PACK_AB R183, R24, R183 ;  /* 0x000000b718b7723e */ /* 0x000fe200000010ff */
[-C--:B------:R-:W-:Y:S01]  /*1c0a0*/  FMUL.FTZ R90, R90, R6.reuse ;  /* 0x000000065a5a7220 */ /* 0x080fe20000410000 */
[----:B------:R-:W0:Y:S01]  /*1c0b0*/  MUFU.EX2 R175, R175 ;  /* 0x000000af00af7308 */ /* 0x000e220000000800 */
[----:B--2---:R-:W-:Y:S01]  /*1c0c0*/  FADD.FTZ R4, R36, R9 ;  /* 0x0000000924047221 */ /* 0x004fe20000010000 */
[----:B------:R-:W-:Y:S01]  /*1c0d0*/  F2FP.BF16.F32.PACK_AB R177, R28, R177 ;  /* 0x000000b11cb1723e */ /* 0x000fe200000010ff */
[-C--:B------:R-:W-:Y:S01]  /*1c0e0*/  FMUL.FTZ R91, R91, R6.reuse ;  /* 0x000000065b5b7220 */ /* 0x080fe20000410000 */
[----:B------:R-:W-:Y:S01]  /*1c0f0*/  F2FP.BF16.F32.PACK_AB R179, R32, R179 ;  /* 0x000000b320b3723e */ /* 0x000fe200000010ff */
[-C--:B------:R-:W-:Y:S01]  /*1c100*/  FMUL.FTZ R94, R94, R6.reuse ;  /* 0x000000065e5e7220 */ /* 0x080fe20000410000 */
[----:B------:R-:W-:Y:S01]  /*1c110*/  F2FP.BF16.F32.PACK_AB R173, R36, R173 ;  /* 0x000000ad24ad723e */ /* 0x000fe200000010ff */
        /* <DEDUP_REMOVED lines=10> */
[----:B0-----:R-:W-:Y:S01]  /*1c1c0*/  FADD.FTZ R9, R175, R4 ;  /* 0x00000004af097221 */ /* 0x001fe20000010000 */
[-C--:B------:R-:W-:Y:S01]  /*1c1d0*/  FMUL.FTZ R110, R110, R6.reuse ;  /* 0x000000066e6e7220 */ /* 0x080fe20000410000 */
[-C--:B------:R-:W-:Y:S01]  /*1c1e0*/  FMUL.FTZ R111, R111, R6.reuse ;  /* 0x000000066f6f7220 */ /* 0x080fe20000410000 */
[-C--:B------:R-:W-:Y:S01]  /*1c1f0*/  FMUL.FTZ R114, R114, R6.reuse ;  /* 0x0000000672727220 */ /* 0x080fe20000410000 */
[-C--:B------:R-:W-:Y:S01]  /*1c200*/  FMUL.FTZ R115, R115, R6.reuse ;  /* 0x0000000673737220 */ /* 0x080fe20000410000 */
[-C--:B------:R-:W-:Y:S01]  /*1c210*/  FMUL.FTZ R118, R118, R6.reuse ;  /* 0x0000000676767220 */ /* 0x080fe20000410000 */
[----:B------:R-:W-:Y:S01]  /*1c220*/  FMUL.FTZ R119, R119, R6 ;  /* 0x0000000677777220 */ /* 0x000fe20000410000 */
[----:B------:R-:W0:Y:S01]  /*1c230*/  MUFU.EX2 R154, R154 ;  /* 0x0000009a009a7308 */ /* 0x000e220000000800 */
[C---:B--2---:R-:W-:Y:S01]  /*1c240*/  FADD.FTZ R21, R73.reuse, R38 ;  /* 0x0000002649157221 */ /* 0x044fe20000010000 */
[----:B------:R-:W-:Y:S01]  /*1c250*/  F2FP.BF16.F32.PACK_AB R152, R73, R152 ;  /* 0x000000984998723e */ /* 0x000fe200000010ff */
[-C--:B------:R-:W-:Y:S01]  /*1c260*/  FMUL.FTZ R122, R122, R6.reuse ;  /* 0x000000067a7a7220 */ /* 0x080fe20000410000 */
[-C--:B------:R-:W-:Y:S01]  /*1c270*/  FMUL.FTZ R123, R123, R6.reuse ;  /* 0x000000067b7b7220 */ /* 0x080fe20000410000 */
[-C--:B------:R-:W-:Y:S01]  /*1c280*/  FMUL.FTZ R126, R126, R6.reuse ;  /* 0x000000067e7e7220 */ /* 0x080fe20000410000 */
[-C--:B------:R-:W-:Y:S01]  /*1c290*/  FMUL.FTZ R127, R127, R6.reuse ;  /* 0x000000067f7f7220 */ /* 0x080fe20000410000 */
[-C--:B------:R-:W-:Y:S01]  /*1c2a0*/  FMUL.FTZ R130, R130, R6.reuse ;  /* 0x0000000682827220 */ /* 0x080fe20000410000 */
[----:B------:R-:W2:Y:S01]  /*1c2b0*/  MUFU.EX2 R169, R169 ;  /* 0x000000a900a97308 */ /* 0x000ea20000000800 */
[C---:B-1----:R-:W-:Y:S01]  /*1c2c0*/  FADD.FTZ R4, R40.reuse, R9 ;  /* 0x0000000928047221 */ /* 0x042fe20000010000 */
[----:B------:R-:W-:Y:S01]  /*1c2d0*/  F2FP.BF16.F32.PACK_AB R175, R40, R175 ;  /* 0x000000af28af723e */ /* 0x000fe200000010ff */
        /* <DEDUP_REMOVED lines=41> */
[----:B------:R-:W-:Y:S01]  /*1c570*/  F2FP.BF16.F32.PACK_AB R161, R14, R161 ;  /* 0x000000a10ea1723e */ /* 0x000fe200000010ff */
[----:B------:R-:W-:-:S05]  /*1c580*/  IMAD.MOV.U32 R14, RZ, RZ, R184 ;  /* 0x000000ffff0e7224 */ /* 0x000fca00078e00b8 */
[----:B------:R-:W1:Y:S01]  /*1c590*/  MUFU.EX2 R62, R62 ;  /* 0x0000003e003e7308 */ /* 0x000e620000000800 */
[----:B0-----:R-:W-:-:S07]  /*1c5a0*/  FADD.FTZ R7, R60, R7 ;  /* 0x000000073c077221 */ /* 0x001fce0000010000 */
[----:B------:R-:W0:Y:S01]  /*1c5b0*/  MUFU.EX2 R63, R63 ;  /* 0x0000003f003f7308 */ /* 0x000e220000000800 */
[C---:B--2---:R-:W-:Y:S01]  /*1c5c0*/  FADD.FTZ R7, R61.reuse, R7 ;  /* 0x000000073d077221 */ /* 0x044fe20000010000 */
[----:B------:R-:W-:-:S06]  /*1c5d0*/  F2FP.BF16.F32.PACK_AB R163, R61, R60 ;  /* 0x0000003c3da3723e */ /* 0x000fcc00000010ff */
        /* <DEDUP_REMOVED lines=15> */
[----:B------:R-:W-:-:S03]  /*1c6d0*/  F2FP.BF16.F32.PACK_AB R153, R30, R66 ;  /* 0x000000421e99723e */ /* 0x000fc600000010ff */
[----:B-1----:R-:W-:-:S04]  /*1c6e0*/  FADD.FTZ R7, R68, R7 ;  /* 0x0000000744077221 */ /* 0x002fc80000010000 */
[C---:B0-----:R-:W-:Y:S01]  /*1c6f0*/  FADD.FTZ R0, R13.reuse, R7 ;  /* 0x000000070d007221 */ /* 0x041fe20000010000 */
[----:B------:R-:W-:Y:S01]  /*1c700*/  F2FP.BF16.F32.PACK_AB R155, R13, R68 ;  /* 0x000000440d9b723e */ /* 0x000fe200000010ff */
[----:B------:R-:W-:Y:S01]  /*1c710*/  IMAD.MOV.U32 R13, RZ, RZ, R11 ;  /* 0x000000ffff0d7224 */ /* 0x000fe200078e000b */
[----:B------:R-:W-:Y:S06]  /*1c720*/  @P2 BRA `(.L_x_1572) ;  /* 0xffffffc400802947 */ /* 0x000fec000383ffff */
.L_x_1554:
[----:B------:R-:W-:Y:S05]  /*1c730*/  WARPSYNC.ALL ;  /* 0x0000000000007948 */ /* 0x000fea0003800000 */
[----:B------:R-:W-:Y:S06]  /*1c740*/  BAR.ARV 0x8, 0x120 ;  /* 0x0204800000007b1d */ /* 0x000fec0000002000 */
[----:B------:R-:W-:Y:S05]  /*1c750*/  @!P0 BRA `(.L_x_1573) ;  /* 0x0000000000048947 */ /* 0x000fea0003800000 */
[----:B------:R-:W-:Y:S01]  /*1c760*/  BPT.TRAP 0x1 ;  /* 0x000000040000795c */ /* 0x000fe20000300000 */
.L_x_1573:
[----:B------:R-:W-:Y:S01]  /*1c770*/  IMAD R8, R184, 0x8, R2 ;  /* 0x00000008b8087824 */ /* 0x000fe200078e0202 */
[----:B------:R-:W-:-:S04]  /*1c780*/  SHF.L.U32 R3, R186, 0x1f, RZ ;  /* 0x0000001fba037819 */ /* 0x000fc800000006ff */
[----:B------:R0:W1:Y:S01]  /*1c790*/  SYNCS.PHASECHK.TRANS64.TRYWAIT P2, [R8+URZ+0x28850], R3 ;  /* 0x02885003080075a7 */ /* 0x000062000804017f */
[----:B------:R-:W-:Y:S05]  /*1c7a0*/  @!P0 BRA `(.L_x_1574) ;  /* 0x0000000000048947 */ /* 0x000fea0003800000 */
[----:B------:R-:W-:Y:S01]  /*1c7b0*/  BPT.TRAP 0x1 ;  /* 0x000000040000795c */ /* 0x000fe20000300000 */
.L_x_1574:
[----:B------:R-:W-:-:S05]  /*1c7c0*/  VIADD R2, R2, 0x400 ;  /* 0x0000040002027836 */ /* 0x000fca0000000000 */
[----:B------:R-:W-:-:S04]  /*1c7d0*/  SHF.R.U32.HI R2, RZ, 0x4, R2 ;  /* 0x00000004ff027819 */ /* 0x000fc80000011602 */
[----:B------:R-:W-:-:S04]  /*1c7e0*/  LOP3.LUT R2, R2, 0x3fff, RZ, 0xc0, !PT ;  /* 0x00003fff02027812 */ /* 0x000fc800078ec0ff */
[----:B------:R-:W-:Y:S01]  /*1c7f0*/  LOP3.LUT R5, R2, 0x4000000, RZ, 0xfc, !PT ;  /* 0x0400000002057812 */ /* 0x000fe200078efcff */
[----:B-1----:R-:W-:Y:S06]  /*1c800*/  @P2 BRA `(.L_x_1575) ;  /* 0x0000000000082947 */ /* 0x002fec0003800000 */
[----:B------:R-:W1:Y:S02]  /*1c810*/  SYNCS.PHASECHK.TRANS64.TRYWAIT P0, [R8+URZ+0x28850], R3 ;  /* 0x02885003080075a7 */ /* 0x000e64000800017f */
[----:B-1----:R-:W-:Y:S05]  /*1c820*/  @!P0 BRA `(.L_x_1576) ;  /* 0x000000a000a08947 */ /* 0x002fea0003800000 */
.L_x_1575:
[----:B------:R-:W-:Y:S01]  /*1c830*/  IMAD R2, R184, 0x800, R5 ;  /* 0x00000800b8027824 */ /* 0x000fe200078e0205 */
[----:B------:R-:W-:Y:S05]  /*1c840*/  WARPSYNC.ALL ;  /* 0x0000000000007948 */ /* 0x000fea0003800000 */
[----:B01----:R-:W-:Y:S01]  /*1c850*/  IMAD.MOV.U32 R3, RZ, RZ, 0x40000040 ;  /* 0x40000040ff037424 */ /* 0x003fe200078e00ff */
[C---:B------:R-:W-:Y:S01]  /*1c860*/  R2UR UR6, R2.reuse ;  /* 0x00000000020672ca */ /* 0x040fe200000e0000 */
[----:B------:R-:W-:Y:S01]  /*1c870*/  WARPGROUP.ARRIVE ;  /* 0x00000000000079c5 */ /* 0x000fe20000000000 */
[----:B------:R-:W-:Y:S01]  /*1c880*/  VIADD R6, R2, 0x80 ;  /* 0x0000008002067836 */ /* 0x000fe20000000000 */
[----:B------:R-:W0:Y:S01]  /*1c890*/  SHFL.BFLY PT, R5, R0, 0x2, 0x1f ;  /* 0x0c401f0000057f89 */ /* 0x000e2200000e0000 */
[----:B------:R-:W-:Y:S01]  /*1c8a0*/  R2UR UR7, R3 ;  /* 0x00000000030772ca */ /* 0x000fe200000e0000 */
[----:B------:R-:W-:-:S02]  /*1c8b0*/  IMAD.MOV.U32 R7, RZ, RZ, 0x40000040 ;  /* 0x40000040ff077424 */ /* 0x000fc400078e00ff */
[----:B------:R-:W-:Y:S02]  /*1c8c0*/  IMAD.MOV.U32 R3, RZ, RZ, 0x40000040 ;  /* 0x40000040ff037424 */ /* 0x000fe400078e00ff */
[----:B------:R-:W-:Y:S02]  /*1c8d0*/  @!P1 VIADD R9, R8, 0x28860 ;  /* 0x0002886008099836 */ /* 0x000fe40000000000 */
[----:B------:R-:W-:Y:S02]  /*1c8e0*/  IMAD.MOV.U32 R8, RZ, RZ, RZ ;  /* 0x000000ffff087224 */ /* 0x000fe400078e00ff */
[----:B------:R-:W-:Y:S01]  /*1c8f0*/  VIADD R184, R184, 0x1 ;  /* 0x00000001b8b87836 */ /* 0x000fe20000000000 */
[----:B------:R-:W-:Y:S01]  /*1c900*/  @!P1 PRMT R9, RZ, 0x654, R9 ;  /* 0x00000654ff099816 */ /* 0x000fe20000000009 */
[----:B------:R-:W-:Y:S02]  /*1c910*/  IMAD.U32 R14, RZ, RZ, UR44 ;  /* 0x0000002cff0e7e24 */ /* 0x000fe4000f8e00ff */
[----:B------:R-:W-:Y:S01]  /*1c920*/  HGMMA.64x128x16.F32.BF16 R88, R180, gdesc[UR4].tnspB, R88, gsb0 ;  /* 0x41e00004b4587df0 */ /* 0x000fe20008001858 */
[----:B------:R-:W-:Y:S01]  /*1c930*/  R2UR UR6, R6 ;  /* 0x00000000060672ca */ /* 0x000fe200000e0000 */
[----:B------:R-:W-:Y:S01]  /*1c940*/  VIADD R6, R2, 0x100 ;  /* 0x0000010002067836 */ /* 0x000fe20000000000 */
[----:B------:R-:W-:Y:S01]  /*1c950*/  R2UR UR7, R7 ;  /* 0x00000000070772ca */ /* 0x000fe200000e0000 */
[----:B------:R-:W-:Y:S01]  /*1c960*/  IMAD.MOV.U32 R7, RZ, RZ, 0x40000040 ;  /* 0x40000040ff077424 */ /* 0x000fe200078e00ff */
[----:B------:R-:W-:Y:S01]  /*1c970*/  ISETP.NE.AND P2, PT, R184, 0x2, PT ;  /* 0x00000002b800780c */ /* 0x000fe20003f45270 */
[----:B------:R-:W-:-:S03]  /*1c980*/  VIADD R221, R221, 0x1 ;  /* 0x00000001dddd7836 */ /* 0x000fc60000000000 */
[----:B------:R-:W-:Y:S01]  /*1c990*/  SEL R184, R184, RZ, P2 ;  /* 0x000000ffb8b87207 */ /* 0x000fe20001000000 */
[----:B0-----:R-:W-:Y:S01]  /*1c9a0*/  FADD.FTZ R5, R5, R0 ;  /* 0x0000000005057221 */ /* 0x001fe20000010000 */
[----:B------:R-:W-:Y:S01]  /*1c9b0*/  IMAD.MOV.U32 R0, RZ, RZ, -0x800000 ;  /* 0xff800000ff007424 */ /* 0x000fe200078e00ff */
        /* <DEDUP_REMOVED lines=34> */
[----:B------:R-:W0:Y:S02]  /*1cbe0*/  SHFL.BFLY PT, R6, R5, 0x1, 0x1f ;  /* 0x0c201f0005067f89 */ /* 0x000e2400000e0000 */
[----:B0-----:R-:W-:-:S05]  /*1cbf0*/  FADD.FTZ R13, R5, R6 ;  /* 0x00000006050d7221 */ /* 0x001fca0000010000 */
[----:B------:R-:W-:-:S13]  /*1cc00*/  FSETP.NE.FTZ.AND P3, PT, R13, RZ, PT ;  /* 0x000000ff0d00720b */ /* 0x000fda0003f75000 */
[----:B------:R-:W0:Y:S01]  /*1cc10*/  @P3 MUFU.LG2 R7, R13 ;  /* 0x0000000d00073308 */ /* 0x000e220000000c00 */
[----:B------:R-:W-:-:S07]  /*1cc20*/  @P3 FMUL.FTZ R14, R14, 0.69314718246459960938 ;  /* 0x3f3172180e0e3820 */ /* 0x000fce0000410000 */
[----:B------:R-:W-:Y:S01]  /*1cc30*/  @P3 MUFU.RCP R8, R13 ;  /* 0x0000000d00083308 */ /* 0x000fe20000001000 */
[----:B0-----:R-:W-:-:S04]  /*1cc40*/  @P3 FMUL.FTZ R7, R7, 0.69314718246459960938 ;  /* 0x3f31721807073820 */ /* 0x001fc80000410000 */
[----:B------:R-:W-:Y:S01]  /*1cc50*/  @P3 FFMA.FTZ R0, R14, R10, R7 ;  /* 0x0000000a0e003223 */ /* 0x000fe20000010007 */
[----:B------:R-:W-:Y:S02]  /*1cc60*/  WARPGROUP.DEPBAR.LE gsb0, 0x0 ;  /* 0x00008000000079c5 */ /* 0x000fe40000010000 */
[----:B------:R-:W-:-:S06]  /*1cc70*/  WARPGROUP.ARRIVE ;  /* 0x00000000000079c5 */ /* 0x000fcc0000000000 */
[----:B------:R-:W-:Y:S01]  /*1cc80*/  HGMMA.64x128x16.F32.BF16 R88, R156, gdesc[UR4].tnspB, R88, gsb0 ;  /* 0x41e000049c587df0 */ /* 0x000fe20008001858 */
[----:B------:R-:W-:Y:S02]  /*1cc90*/  R2UR UR6, R2 ;  /* 0x00000000020672ca */ /* 0x000fe400000e0000 */
[----:B------:R-:W-:Y:S02]  /*1cca0*/  R2UR UR7, R3 ;  /* 0x00000000030772ca */ /* 0x000fe400000e0000 */
[----:B------:R-:W0:Y:S02]  /*1ccb0*/  SHFL.BFLY PT, R3, R4, 0x2, 0x1f ;  /* 0x0c401f0004037f89 */ /* 0x000e2400000e0000 */
[----:B0-----:R-:W-:Y:S01]  /*1ccc0*/  FADD.FTZ R3, R3, R4 ;  /* 0x0000000403037221 */ /* 0x001fe20000010000 */
[----:B------:R-:W-:-:S04]  /*1ccd0*/  IMAD.U32 R4, RZ, RZ, UR44 ;  /* 0x0000002cff047e24 */ /* 0x000fc8000f8e00ff */
[----:B------:R-:W0:Y:S02]  /*1cce0*/  SHFL.BFLY PT, R2, R3, 0x1, 0x1f ;  /* 0x0c201f0003027f89 */ /* 0x000e2400000e0000 */
[----:B0-----:R-:W-:Y:S01]  /*1ccf0*/  FADD.FTZ R12, R3, R2 ;  /* 0x00000002030c7221 */ /* 0x001fe20000010000 */
[----:B------:R-:W-:Y:S01]  /*1cd00*/  IMAD.MOV.U32 R2, RZ, RZ, RZ ;  /* 0x000000ffff027224 */ /* 0x000fe200078e00ff */
[----:B------:R-:W-:-:S03]  /*1cd10*/  SEL R3, RZ, 0x1, P2 ;  /* 0x00000001ff037807 */ /* 0x000fc60001000000 */
[----:B------:R-:W-:Y:S02]  /*1cd20*/  FSETP.NE.FTZ.AND P0, PT, R12, RZ, PT ;  /* 0x000000ff0c00720b */ /* 0x000fe40003f15000 */
[----:B------:R-:W-:Y:S01]  /*1cd30*/  LOP3.LUT R186, R186, R3, RZ, 0x3c, !PT ;  /* 0x00000003baba7212 */ /* 0x000fe200078e3cff */
[----:B------:R-:W-:-:S10]  /*1cd40*/  IMAD.MOV.U32 R3, RZ, RZ, -0x800000 ;  /* 0xff800000ff037424 */ /* 0x000fd400078e00ff */
[----:B------:R-:W0:Y:S01]  /*1cd50*/  @P0 MUFU.LG2 R6, R12 ;  /* 0x0000000c00060308 */ /* 0x000e220000000c00 */
[----:B------:R-:W-:-:S07]  /*1cd60*/  @P0 FMUL.FTZ R4, R4, 0.69314718246459960938 ;  /* 0x3f31721804040820 */ /* 0x000fce0000410000 */
[----:B------:R-:W1:Y:S01]  /*1cd70*/  @P0 MUFU.RCP R2, R12 ;  /* 0x0000000c00020308 */ /* 0x000e620000001000 */
[----:B0-----:R-:W-:-:S04]  /*1cd80*/  @P0 FMUL.FTZ R5, R6, 0.69314718246459960938 ;  /* 0x3f31721806050820 */ /* 0x001fc80000410000 */
[----:B------:R-:W-:Y:S01]  /*1cd90*/  @P0 FFMA.FTZ R3, R4, R11, R5 ;  /* 0x0000000b04030223 */ /* 0x000fe20000010005 */
[----:B------:R-:W-:Y:S01]  /*1cda0*/  PLOP3.LUT P0, PT, PT, PT, PT, 0x8, 0x0 ;  /* 0x000000000000781c */ /* 0x000fe20003f0e170 */
[----:B------:R-:W-:Y:S02]  /*1cdb0*/  WARPGROUP.DEPBAR.LE gsb0, 0x0 ;  /* 0x00008000000079c5 */ /* 0x000fe40000010000 */
[----:B------:R-:W-:-:S06]  /*1cdc0*/  WARPGROUP.ARRIVE ;  /* 0x00000000000079c5 */ /* 0x000fcc0000000000 */
[----:B------:R-:W-:Y:S03]  /*1cdd0*/  HGMMA.64x128x16.F32.BF16 R88, R152, gdesc[UR4].tnspB, R88, gsb0 ;  /* 0x41e0000498587df0 */ /* 0x000fe60008001858 */
[----:B------:R-:W-:Y:S02]  /*1cde0*/  WARPGROUP.DEPBAR.LE gsb0, 0x0 ;  /* 0x00008000000079c5 */ /* 0x000fe40000010000 */
[----:B------:R0:W-:Y:S01]  /*1cdf0*/  @!P1 SYNCS.ARRIVE.TRANS64.RED.A1T0 RZ, [R9+URZ], RZ ;  /* 0x000000ff09ff99a7 */ /* 0x0001e2000810043f */
        /* <DEDUP_REMOVED lines=63> */
[----:B0-----:R-:W-:-:S07]  /*1d1f0*/  FMUL.FTZ R151, R151, R8 ;  /* 0x0000000897977220 */ /* 0x001fce0000410000 */
.L_x_1428:
[----:B------:R-:W-:Y:S05]  /*1d200*/  WARPSYNC.ALL ;  /* 0x0000000000007948 */ /* 0x000fea0003800000 */
[----:B------:R-:W0:Y:S08]  /*1d210*/  S2UR UR5, SR_CgaCtaId ;  /* 0x00000000000579c3 */ /* 0x000e300000008800 */
[----:B------:R-:W-:Y:S06]  /*1d220*/  BAR.SYNC.DEFER_BLOCKING 0x5, 0x120 ;  /* 0x0144800000007b1d */ /* 0x000fec0000010000 */
[----:B------:R-:W-:Y:S01]  /*1d230*/  UMOV UR4, 0x400 ;  /* 0x0000040000047882 */ /* 0x000fe20000000000 */
[----:B------:R-:W-:Y:S01]  /*1d240*/  BSSY B0, `(.L_x_1577) ;  /* 0x00001c8000007945 */ /* 0x000fe20003800000 */
[----:B0-----:R-:W-:-:S06]  /*1d250*/  ULEA UR4, UR5, UR4, 0x18 ;  /* 0x0000000405047291 */ /* 0x001fcc000f8ec03f */
[----:B------:R-:W-:-:S05]  /*1d260*/  IMAD.U32 R2, RZ, RZ, UR4 ;  /* 0x00000004ff027e24 */ /* 0x000fca000f8e00ff */
[----:B------:R0:W1:Y:S01]  /*1d270*/  LDS.128 R196, [R2+0x288d0] ;  /* 0x0288d00002c47984 */ /* 0x0000620000000c00 */
[----:B------:R-:W-:Y:S06]  /*1d280*/  BAR.ARV 0x4, 0x120 ;  /* 0x0104800000007b1d */ /* 0x000fec0000002000 */
[----:B------:R-:W-:Y:S05]  /*1d290*/  @P0 BRA `(.L_x_1578) ;  /* 0x0000001000a80947 */ /* 0x000fea0003800000 */
[----:B------:R-:W2:Y:S01]  /*1d2a0*/  S2R R5, SR_SWINHI ;  /* 0x0000000000057919 */ /* 0x000ea20000002f00 */
[----:B------:R-:W-:Y:S05]  /*1d2b0*/  WARPSYNC.ALL ;  /* 0x0000000000007948 */ /* 0x000fea0003800000 */
[----:B------:R-:W-:Y:S01]  /*1d2c0*/  BAR.SYNC.DEFER_BLOCKING 0x1, 0x100 ;  /* 0x0044000000007b1d */ /* 0x000fe20000010000 */
[----:B------:R-:W-:Y:S02]  /*1d2d0*/  F2FP.BF16.F32.PACK_AB R6, R6, R37 ;  /* 0x000000250606723e */ /* 0x000fe400000010ff */
[----:B------:R-:W-:Y:S02]  /*1d2e0*/  F2FP.BF16.F32.PACK_AB R7, R7, R94 ;  /* 0x0000005e0707723e */ /* 0x000fe400000010ff */
[----:B------:R-:W-:Y:S01]  /*1d2f0*/  F2FP.BF16.F32.PACK_AB R30, R133, R30 ;  /* 0x0000001e851e723e */ /* 0x000fe200000010ff */
[----:B------:R-:W-:Y:S01]  /*1d300*/  ULDC.64 UR4, c[0x0][0xbd8] ;  /* 0x0002f60000047ab9 */ /* 0x000fe20000000a00 */
[----:B------:R-:W-:-:S02]  /*1d310*/  F2FP.BF16.F32.PACK_AB R32, R137, R32 ;  /* 0x000000208920723e */ /* 0x000fc400000010ff */
[----:B------:R-:W-:Y:S02]  /*1d320*/  F2FP.BF16.F32.PACK_AB R34, R141, R34 ;  /* 0x000000228d22723e */ /* 0x000fe400000010ff */
[----:B------:R-:W-:Y:S02]  /*1d330*/  F2FP.BF16.F32.PACK_AB R35, R35, R142 ;  /* 0x0000008e2323723e */ /* 0x000fe400000010ff */
[----:B------:R-:W-:Y:S02]  /*1d340*/  MOV R20, R2 ;  /* 0x0000000200147202 */ /* 0x000fe40000000f00 */
[----:B--2---:R-:W-:-:S03]  /*1d350*/  MOV R21, R5 ;  /* 0x0000000500157202 */ /* 0x004fc60000000f00 */
[----:B------:R-:W-:-:S03]  /*1d360*/  IMAD.WIDE R4, R228, 0x2, R20 ;  /* 0x00000002e4047825 */ /* 0x000fc600078e0214 */
[C---:B------:R-:W-:Y:S02]  /*1d370*/  IADD3 R45, P2, R4.reuse, 0x4000, RZ ;  /* 0x00004000042d7810 */ /* 0x040fe40007f5e0ff */
[C---:B------:R-:W-:Y:S02]  /*1d380*/  IADD3 R39, P5, R4.reuse, 0x20, RZ ;  /* 0x0000002004277810 */ /* 0x040fe40007fbe0ff */
[C---:B------:R-:W-:Y:S01]  /*1d390*/  LOP3.LUT R29, R4.reuse, 0x380, RZ, 0xc0, !PT ;  /* 0x00000380041d7812 */ /* 0x040fe200078ec0ff */
[--C-:B------:R-:W-:Y:S01]  /*1d3a0*/  IMAD.X R15, RZ, RZ, R5.reuse, P2 ;  /* 0x000000ffff0f7224 */ /* 0x100fe200010e0605 */
[C---:B------:R-:W-:Y:S01]  /*1d3b0*/  IADD3 R41, P0, R4.reuse, 0x40, RZ ;  /* 0x0000004004297810 */ /* 0x040fe20007f1e0ff */
[--C-:B------:R-:W-:Y:S01]  /*1d3c0*/  IMAD.X R9, RZ, RZ, R5.reuse, P5 ;  /* 0x000000ffff097224 */ /* 0x100fe200028e0605 */
[----:B------:R-:W-:Y:S02]  /*1d3d0*/  ISETP.NE.U32.AND P2, PT, RZ, UR4, PT ;  /* 0x00000004ff007c0c */ /* 0x000fe4000bf45070 */
[----:B------:R-:W-:Y:S01]  /*1d3e0*/  IADD3 R43, P1, R4, 0x60, RZ ;  /* 0x00000060042b7810 */ /* 0x000fe20007f3e0ff */
[----:B------:R-:W-:Y:S01]  /*1d3f0*/  IMAD.X R11, RZ, RZ, R5, P0 ;  /* 0x000000ffff0b7224 */ /* 0x000fe200000e0605 */
[----:B------:R-:W-:-:S02]  /*1d400*/  SHF.R.U64 R29, R29, 0x3, RZ ;  /* 0x000000031d1d7819 */ /* 0x000fc400000012ff */
[C---:B------:R-:W-:Y:S01]  /*1d410*/  IADD3 R47, P3, R4.reuse, 0x4020, RZ ;  /* 0x00004020042f7810 */ /* 0x040fe20007f7e0ff */
[--C-:B------:R-:W-:Y:S01]  /*1d420*/  IMAD.X R13, RZ, RZ, R5.reuse, P1 ;  /* 0x000000ffff0d7224 */ /* 0x100fe200008e0605 */
[C---:B------:R-:W-:Y:S02]  /*1d430*/  IADD3 R49, P4, R4.reuse, 0x4040, RZ ;  /* 0x0000404004317810 */ /* 0x040fe40007f9e0ff */
[----:B------:R-:W-:Y:S01]  /*1d440*/  IADD3 R51, P5, R4, 0x4060, RZ ;  /* 0x0000406004337810 */ /* 0x000fe20007fbe0ff */
[--C-:B------:R-:W-:Y:S01]  /*1d450*/  IMAD.X R25, RZ, RZ, R5.reuse, P3 ;  /* 0x000000ffff197224 */ /* 0x100fe200018e0605 */
[----:B------:R-:W-:Y:S01]  /*1d460*/  LOP3.LUT R8, R39, 0x380, RZ, 0xc0, !PT ;  /* 0x0000038027087812 */ /* 0x000fe200078ec0ff */
[----:B------:R-:W-:Y:S01]  /*1d470*/  IMAD.X R27, RZ, RZ, R5, P4 ;  /* 0x000000ffff1b7224 */ /* 0x000fe200020e0605 */
[----:B------:R-:W-:Y:S02]  /*1d480*/  LOP3.LUT R10, R41, 0x380, RZ, 0xc0, !PT ;  /* 0x00000380290a7812 */ /* 0x000fe400078ec0ff */
[----:B------:R-:W-:Y:S01]  /*1d490*/  ISETP.NE.AND.EX P2, PT, RZ, UR5, PT, P2 ;  /* 0x00000005ff007c0c */ /* 0x000fe2000bf45320 */
[----:B------:R-:W-:Y:S01]  /*1d4a0*/  ULDC.64 UR4, c[0x0][0xbe0] ;  /* 0x0002f80000047ab9 */ /* 0x000fe20000000a00 */
[----:B------:R-:W-:-:S02]  /*1d4b0*/  LOP3.LUT R12, R43, 0x380, RZ, 0xc0, !PT ;  /* 0x000003802b0c7812 */ /* 0x000fc400078ec0ff */
[----:B------:R-:W-:Y:S01]  /*1d4c0*/  LOP3.LUT R4, R29, R4, RZ, 0x3c, !PT ;  /* 0x000000041d047212 */ /* 0x000fe200078e3cff */
[----:B------:R-:W-:Y:S01]  /*1d4d0*/  IMAD.X R29, RZ, RZ, R5, P5 ;  /* 0x000000ffff1d7224 */ /* 0x000fe200028e0605 */
[----:B------:R-:W-:Y:S02]  /*1d4e0*/  LOP3.LUT R14, R45, 0x380, RZ, 0xc0, !PT ;  /* 0x000003802d0e7812 */ /* 0x000fe400078ec0ff */
[----:B------:R-:W-:Y:S02]  /*1d4f0*/  SHF.R.U64 R8, R8, 0x3, RZ ;  /* 0x0000000308087819 */ /* 0x000fe400000012ff */
[----:B------:R-:W-:Y:S02]  /*1d500*/  SHF.R.U64 R10, R10, 0x3, RZ ;  /* 0x000000030a0a7819 */ /* 0x000fe400000012ff */
[----:B------:R-:W-:Y:S02]  /*1d510*/  LOP3.LUT R24, R47, 0x380, RZ, 0xc0, !PT ;  /* 0x000003802f187812 */ /* 0x000fe400078ec0ff */
[----:B------:R-:W-:-:S02]  /*1d520*/  LOP3.LUT R26, R49, 0x380, RZ, 0xc0, !PT ;  /* 0x00000380311a7812 */ /* 0x000fc400078ec0ff */
[----:B------:R-:W-:Y:S02]  /*1d530*/  LOP3.LUT R28, R51, 0x380, RZ, 0xc0, !PT ;  /* 0x00000380331c7812 */ /* 0x000fe400078ec0ff */
[----:B------:R-:W-:Y:S02]  /*1d540*/  ISETP.NE.U32.AND P0, PT, RZ, UR4, PT ;  /* 0x00000004ff007c0c */ /* 0x000fe4000bf05070 */
[----:B------:R-:W-:Y:S02]  /*1d550*/  SHF.R.U64 R12, R12, 0x3, RZ ;  /* 0x000000030c0c7819 */ /* 0x000fe400000012ff */
[----:B------:R-:W-:Y:S02]  /*1d560*/  SHF.R.U64 R14, R14, 0x3, RZ ;  /* 0x000000030e0e7819 */ /* 0x000fe400000012ff */
[----:B------:R-:W-:Y:S02]  /*1d570*/  MOV R36, R4 ;  /* 0x0000000400247202 */ /* 0x000fe40000000f00 */
[----:B------:R-:W-:-:S02]  /*1d580*/  LOP3.LUT R8, R8, R39, RZ, 0x3c, !PT ;  /* 0x0000002708087212 */ /* 0x000fc400078e3cff */
[----:B------:R-:W-:Y:S02]  /*1d590*/  LOP3.LUT R10, R10, R41, RZ, 0x3c, !PT ;  /* 0x000000290a0a7212 */ /* 0x000fe400078e3cff */
[----:B------:R-:W-:Y:S02]  /*1d5a0*/  SHF.R.U64 R24, R24, 0x3, RZ ;  /* 0x0000000318187819 */ /* 0x000fe400000012ff */
[----:B------:R-:W-:Y:S02]  /*1d5b0*/  SHF.R.U64 R26, R26, 0x3, RZ ;  /* 0x000000031a1a7819 */ /* 0x000fe400000012ff */
[----:B------:R-:W-:Y:S02]  /*1d5c0*/  SHF.R.U64 R28, R28, 0x3, RZ ;  /* 0x000000031c1c7819 */ /* 0x000fe400000012ff */
[----:B------:R-:W-:Y:S02]  /*1d5d0*/  F2FP.BF16.F32.PACK_AB R4, R89, R88 ;  /* 0x000000585904723e */ /* 0x000fe400000010ff */
[----:B------:R-:W-:-:S02]  /*1d5e0*/  F2FP.BF16.F32.PACK_AB R5, R91, R90 ;  /* 0x0000005a5b05723e */ /* 0x000fc400000010ff */
[----:B------:R-:W-:Y:S02]  /*1d5f0*/  ISETP.NE.AND.EX P0, PT, RZ, UR5, PT, P0 ;  /* 0x00000005ff007c0c */ /* 0x000fe4000bf05300 */
[----:B------:R-:W-:Y:S01]  /*1d600*/  LOP3.LUT R12, R12, R43, RZ, 0x3c, !PT ;  /* 0x0000002b0c0c7212 */ /* 0x000fe200078e3cff */
[----:B------:R2:W-:Y:S01]  /*1d610*/  STSM.16.M88.4 [R36], R4 ;  /* 0x0000000424007844 */ /* 0x0005e20000000200 */
[----:B------:R-:W-:Y:S02]  /*1d620*/  LOP3.LUT R14, R14, R45, RZ, 0x3c, !PT ;  /* 0x0000002d0e0e7212 */ /* 0x000fe400078e3cff */
[----:B------:R-:W-:Y:S02]  /*1d630*/  LOP3.LUT R24, R24, R47, RZ, 0x3c, !PT ;  /* 0x0000002f18187212 */ /* 0x000fe400078e3cff */
[----:B------:R-:W-:Y:S02]  /*1d640*/  LOP3.LUT R26, R26, R49, RZ, 0x3c, !PT ;  /* 0x000000311a1a7212 */ /* 0x000fe400078e3cff */
[----:B------:R-:W-:-:S02]  /*1d650*/  LOP3.LUT R28, R28, R51, RZ, 0x3c, !PT ;  /* 0x000000331c1c7212 */ /* 0x000fc400078e3cff */
[----:B------:R-:W-:Y:S02]  /*1d660*/  MOV R44, R8 ;  /* 0x00000008002c7202 */ /* 0x000fe40000000f00 */
[----:B------:R-:W-:Y:S02]  /*1d670*/  MOV R43, R10 ;  /* 0x0000000a002b7202 */ /* 0x000fe40000000f00 */
[----:B------:R-:W-:Y:S02]  /*1d680*/  F2FP.BF16.F32.PACK_AB R8, R97, R96 ;  /* 0x000000606108723e */ /* 0x000fe400000010ff */
[----:B------:R-:W-:Y:S01]  /*1d690*/  F2FP.BF16.F32.PACK_AB R9, R99, R98 ;  /* 0x000000626309723e */ /* 0x000fe200000010ff */
[----:B--2---:R-:W2:Y:S01]  /*1d6a0*/  LDC.64 R36, c[0x0][0xbd8] ;  /* 0x0002f600ff247b82 */ /* 0x004ea20000000a00 */
[----:B------:R-:W-:Y:S02]  /*1d6b0*/  F2FP.BF16.F32.PACK_AB R10, R101, R100 ;  /* 0x00000064650a723e */ /* 0x000fe400000010ff */
[----:B------:R-:W-:-:S02]  /*1d6c0*/  F2FP.BF16.F32.PACK_AB R11, R103, R102 ;  /* 0x00000066670b723e */ /* 0x000fc400000010ff */
[----:B------:R-:W-:Y:S02]  /*1d6d0*/  F2FP.BF16.F32.PACK_AB R4, R105, R104 ;  /* 0x000000686904723e */ /* 0x000fe400000010ff */
[----:B------:R-:W-:Y:S01]  /*1d6e0*/  F2FP.BF16.F32.PACK_AB R5, R107, R106 ;  /* 0x0000006a6b05723e */ /* 0x000fe200000010ff */
[----:B------:R3:W-:Y:S01]  /*1d6f0*/  STSM.16.M88.4 [R44], R8 ;  /* 0x000000082c007844 */ /* 0x0007e20000000200 */
[----:B------:R-:W-:Y:S02]  /*1d700*/  F2FP.BF16.F32.PACK_AB R6, R109, R108 ;  /* 0x0000006c6d06723e */ /* 0x000fe400000010ff */
[----:B------:R-:W-:Y:S02]  /*1d710*/  F2FP.BF16.F32.PACK_AB R7, R111, R110 ;  /* 0x0000006e6f07723e */ /* 0x000fe400000010ff */
[----:B------:R-:W-:Y:S02]  /*1d720*/  MOV R42, R12 ;  /* 0x0000000c002a7202 */ /* 0x000fe40000000f00 */
[----:B------:R-:W-:Y:S01]  /*1d730*/  MOV R41, R14 ;  /* 0x0000000e00297202 */ /* 0x000fe20000000f00 */
[----:B------:R4:W-:Y:S01]  /*1d740*/  STSM.16.M88.4 [R43], R4 ;  /* 0x000000042b007844 */ /* 0x0009e20000000200 */
[----:B------:R-:W-:-:S02]  /*1d750*/  MOV R40, R24 ;  /* 0x0000001800287202 */ /* 0x000fc40000000f00 */
[----:B------:R-:W-:Y:S02]  /*1d760*/  MOV R39, R26 ;  /* 0x0000001a00277202 */ /* 0x000fe40000000f00 */
[----:B------:R-:W-:Y:S02]  /*1d770*/  MOV R38, R28 ;  /* 0x0000001c00267202 */ /* 0x000fe40000000f00 */
[----:B------:R-:W-:Y:S01]  /*1d780*/  F2FP.BF16.F32.PACK_AB R12, R113, R112 ;  /* 0x00000070710c723e */ /* 0x000fe200000010ff */
[----:B---3--:R-:W3:Y:S01]  /*1d790*/  @P0 LDC.64 R8, c[0x0][0xbe0] ;  /* 0x0002f800ff080b82 */ /* 0x008ee20000000a00 */
[----:B------:R-:W-:Y:S01]  /*1d7a0*/  F2FP.BF16.F32.PACK_AB R13, R115, R114 ;  /* 0x00000072730d723e */ /* 0x000fe200000010ff */
[----:B------:R-:W-:Y:S01]  /*1d7b0*/  ULDC UR4, c[0x0][0xa88] ;  /* 0x0002a20000047ab9 */ /* 0x000fe20000000800 */
[----:B------:R-:W-:Y:S01]  /*1d7c0*/  F2FP.BF16.F32.PACK_AB R14, R33, R116 ;  /* 0x00000074210e723e */ /* 0x000fe200000010ff */
[----:B------:R-:W-:Y:S01]  /*1d7d0*/  IMAD.MOV.U32 R44, RZ, RZ, RZ ;  /* 0x000000ffff2c7224 */ /* 0x000fe200078e00ff */
[----:B------:R-:W-:Y:S01]  /*1d7e0*/  F2FP.BF16.F32.PACK_AB R15, R119, R118 ;  /* 0x00000076770f723e */ /* 0x000fe200000010ff */
[----:B--2---:R-:W-:Y:S01]  /*1d7f0*/  IMAD.WIDE R36, R220, 0x4, R36 ;  /* 0x00000004dc247825 */ /* 0x004fe200078e0224 */
[----:B------:R-:W-:-:S02]  /*1d800*/  F2FP.BF16.F32.PACK_AB R24, R121, R120 ;  /* 0x000000787918723e */ /* 0x000fc400000010ff */
[----:B------:R-:W-:Y:S01]  /*1d810*/  F2FP.BF16.F32.PACK_AB R25, R123, R122 ;  /* 0x0000007a7b19723e */ /* 0x000fe200000010ff */
[----:B------:R2:W-:Y:S01]  /*1d820*/  STSM.16.M88.4 [R42], R12 ;  /* 0x0000000c2a007844 */ /* 0x0005e20000000200 */
[----:B------:R-:W-:Y:S02]  /*1d830*/  F2FP.BF16.F32.PACK_AB R26, R125, R124 ;  /* 0x0000007c7d1a723e */ /* 0x000fe400000010ff */
[----:B------:R-:W-:Y:S02]  /*1d840*/  F2FP.BF16.F32.PACK_AB R27, R127, R126 ;  /* 0x0000007e7f1b723e */ /* 0x000fe400000010ff */
[----:B------:R-:W-:Y:S02]  /*1d850*/  F2FP.BF16.F32.PACK_AB R28, R31, R128 ;  /* 0x000000801f1c723e */ /* 0x000fe400000010ff */
[----:B------:R-:W-:Y:S01]  /*1d860*/  F2FP.BF16.F32.PACK_AB R29, R131, R130 ;  /* 0x00000082831d723e */ /* 0x000fe200000010ff */
[----:B------:R2:W-:Y:S01]  /*1d870*/  STSM.16.M88.4 [R41], R24 ;  /* 0x0000001829007844 */ /* 0x0005e20000000200 */
[----:B------:R-:W-:-:S02]  /*1d880*/  F2FP.BF16.F32.PACK_AB R31, R135, R134 ;  /* 0x00000086871f723e */ /* 0x000fc400000010ff */
[----:B------:R-:W-:Y:S02]  /*1d890*/  F2FP.BF16.F32.PACK_AB R33, R139, R138 ;  /* 0x0000008a8b21723e */ /* 0x000fe400000010ff */
[----:B----4-:R-:W-:Y:S01]  /*1d8a0*/  F2FP.BF16.F32.PACK_AB R4, R145, R144 ;  /* 0x000000909104723e */ /* 0x010fe200000010ff */
[----:B------:R2:W-:Y:S01]  /*1d8b0*/  STSM.16.M88.4 [R40], R28 ;  /* 0x0000001c28007844 */ /* 0x0005e20000000200 */
[----:B------:R-:W-:Y:S02]  /*1d8c0*/  F2FP.BF16.F32.PACK_AB R5, R147, R146 ;  /* 0x000000929305723e */ /* 0x000fe400000010ff */
[----:B------:R-:W-:Y:S01]  /*1d8d0*/  F2FP.BF16.F32.PACK_AB R6, R149, R148 ;  /* 0x000000949506723e */ /* 0x000fe200000010ff */
[----:B------:R2:W-:Y:S01]  /*1d8e0*/  STSM.16.M88.4 [R39], R32 ;  /* 0x0000002027007844 */ /* 0x0005e20000000200 */
[----:B------:R-:W-:-:S05]  /*1d8f0*/  F2FP.BF16.F32.PACK_AB R7, R151, R150 ;  /* 0x000000969707723e */ /* 0x000fca00000010ff */
[----:B------:R2:W-:Y:S01]  /*1d900*/  STSM.16.M88.4 [R38], R4 ;  /* 0x0000000426007844 */ /* 0x0005e20000000200 */
[----:B------:R-:W-:Y:S01]  /*1d910*/  BAR.SYNC.DEFER_BLOCKING 0x1, 0x100 ;  /* 0x0044000000007b1d */ /* 0x000fe20000010000 */
[----:B------:R-:W-:Y:S02]  /*1d920*/  IMAD.U32 R49, RZ, RZ, UR4 ;  /* 0x00000004ff317e24 */ /* 0x000fe4000f8e00ff */
[----:B---3--:R-:W-:-:S03]  /*1d930*/  @P0 IMAD.WIDE R8, R220, 0x4, R8 ;  /* 0x00000004dc080825 */ /* 0x008fc600078e0208 */
[----:B------:R2:W5:Y:S01]  /*1d940*/  @P2 LDG.E R44, desc[UR56][R36.64] ;  /* 0x00000038242c2981 */ /* 0x000562000c1e1900 */
[----:B------:R-:W-:-:S03]  /*1d950*/  IMAD.IADD R11, R16, 0x1, R203 ;  /* 0x00000001100b7824 */ /* 0x000fc600078e02cb */
[----:B------:R2:W5:Y:S01]  /*1d960*/  @P0 LDG.E R49, desc[UR56][R8.64] ;  /* 0x0000003808310981 */ /* 0x000562000c1e1900 */
[----:B------:R-:W-:Y:S01]  /*1d970*/  IMAD.WIDE R20, R11, 0x2, R20 ;  /* 0x000000020b147825 */ /* 0x000fe200078e0214 */
[----:B------:R-:W-:Y:S06]  /*1d980*/  @P0 BRA `(.L_x_1579) ;  /* 0x0000000000100947 */ /* 0x000fec0003800000 */
[----:B------:R-:W-:Y:S05]  /*1d990*/  @!P2 BRA `(.L_x_1579) ;  /* 0x00000000000ca947 */ /* 0x000fea0003800000 */
[----:B--2---:R-:W2:Y:S04]  /*1d9a0*/  LDG.E R4, desc[UR56][R36.64] ;  /* 0x0000003824047981 */ /* 0x004ea8000c1e1900 */
[----:B-----5:R-:W2:Y:S02]  /*1d9b0*/  LDG.E R49, desc[UR56][R36.64+0x4] ;  /* 0x0000043824317981 */ /* 0x020ea4000c1e1900 */
[----:B--2---:R-:W-:-:S07]  /*1d9c0*/  IMAD.IADD R49, R49, 0x1, -R4 ;  /* 0x0000000131317824 */ /* 0x004fce00078e0a04 */
.L_x_1579:
[----:B------:R-:W-:Y:S01]  /*1d9d0*/  SHF.R.S32.HI R48, RZ, 0x1f, R218 ;  /* 0x0000001fff307819 */ /* 0x000fe200000114da */
[----:B------:R-:W-:Y:S01]  /*1d9e0*/  ULDC.64 UR4, c[0x0][0xb70] ;  /* 0x0002dc0000047ab9 */ /* 0x000fe20000000a00 */
[----:B-----5:R-:W-:Y:S01]  /*1d9f0*/  SHF.R.S32.HI R45, RZ, 0x1f, R44 ;  /* 0x0000001fff2d7819 */ /* 0x020fe2000001142c */
[----:B------:R-:W-:Y:S01]  /*1da00*/  IMAD R10, R222, 0x80, R204 ;  /* 0x00000080de0a7824 */ /* 0x000fe200078e02cc */
[----:B--2---:R-:W-:Y:S01]  /*1da10*/  SHF.R.S32.HI R6, RZ, 0x1f, R220 ;  /* 0x0000001fff067819 */ /* 0x004fe200000114dc */
[----:B------:R-:W-:Y:S01]  /*1da20*/  IMAD R7, R48, UR4, RZ ;  /* 0x0000000430077c24 */ /* 0x000fe2000f8e02ff */
[----:B------:R-:W-:Y:S01]  /*1da30*/  SEL R51, R220, RZ, !P2 ;  /* 0x000000ffdc337207 */ /* 0x000fe20005000000 */
[----:B------:R-:W-:Y:S01]  /*1da40*/  IMAD.WIDE.U32 R4, R218, UR4, R44 ;  /* 0x00000004da047c25 */ /* 0x000fe2000f8e002c */
[----:B------:R-:W-:Y:S02]  /*1da50*/  SEL R50, R6, RZ, !P2 ;  /* 0x000000ff06327207 */ /* 0x000fe40005000000 */
[----:B------:R-:W-:Y:S01]  /*1da60*/  IADD3 R9, P0, R20, 0x1000, RZ ;  /* 0x0000100014097810 */ /* 0x000fe20007f1e0ff */
[----:B------:R-:W-:Y:S01]  /*1da70*/  IMAD R7, R218, UR5, R7 ;  /* 0x00000005da077c24 */ /* 0x000fe2000f8e0207 */
[----:B------:R-:W-:Y:S01]  /*1da80*/  ULDC.64 UR4, c[0x0][0xb78] ;  /* 0x0002de0000047ab9 */ /* 0x000fe20000000a00 */
[----:B------:R-:W-:Y:S01]  /*1da90*/  IADD3 R25, P2, R20, 0x3000, RZ ;  /* 0x0000300014197810 */ /* 0x000fe20007f5e0ff */
[----:B------:R-:W-:Y:S01]  /*1daa0*/  IMAD R6, R50, UR4, RZ ;  /* 0x0000000432067c24 */ /* 0x000fe2000f8e02ff */
[----:B------:R-:W-:Y:S01]  /*1dab0*/  LOP3.LUT R8, R9, 0x380, RZ, 0xc0, !PT ;  /* 0x0000038009087812 */ /* 0x000fe200078ec0ff */
[----:B------:R-:W-:Y:S01]  /*1dac0*/  IMAD.IADD R5, R5, 0x1, R7 ;  /* 0x0000000105057824 */ /* 0x000fe200078e0207 */
[----:B------:R-:W-:Y:S01]  /*1dad0*/  IADD3 R13, P1, R20, 0x2000, RZ ;  /* 0x00002000140d7810 */ /* 0x000fe20007f3e0ff */
[C---:B------:R-:W-:Y:S01]  /*1dae0*/  IMAD R6, R51.reuse, UR5, R6 ;  /* 0x0000000533067c24 */ /* 0x040fe2000f8e0206 */
[----:B------:R-:W-:Y:S01]  /*1daf0*/  SHF.R.S32.HI R7, RZ, 0x1f, R10 ;  /* 0x0000001fff077819 */ /* 0x000fe2000001140a */
[----:B------:R-:W-:Y:S01]  /*1db00*/  IMAD.WIDE.U32 R4, R51, UR4, R4 ;  /* 0x0000000433047c25 */ /* 0x000fe2000f8e0004 */
[----:B------:R-:W-:Y:S01]  /*1db10*/  LOP3.LUT R24, R25, 0x380, RZ, 0xc0, !PT ;  /* 0x0000038019187812 */ /* 0x000fe200078ec0ff */
[----:B------:R-:W-:Y:S01]  /*1db20*/  ULDC.64 UR4, c[0x0][0xb40] ;  /* 0x0002d00000047ab9 */ /* 0x000fe20000000a00 */
[----:B------:R-:W-:-:S02]  /*1db30*/  SHF.R.U64 R8, R8, 0x3, RZ ;  /* 0x0000000308087819 */ /* 0x000fc400000012ff */
[----:B------:R-:W-:Y:S02]  /*1db40*/  IADD3 R4, P3, R10, R4, RZ ;  /* 0x000000040a047210 */ /* 0x000fe40007f7e0ff */
[----:B------:R-:W-:Y:S02]  /*1db50*/  LOP3.LUT R12, R13, 0x380, RZ, 0xc0, !PT ;  /* 0x000003800d0c7812 */ /* 0x000fe400078ec0ff */
[----:B------:R-:W-:Y:S02]  /*1db60*/  IADD3.X R7, R7, R5, R6, P3, !PT ;  /* 0x0000000507077210 */ /* 0x000fe40001ffe406 */
[----:B------:R-:W-:Y:S02]  /*1db70*/  LEA R46, P3, R4, UR4, 0x2 ;  /* 0x00000004042e7c11 */ /* 0x000fe4000f8610ff */
[----:B------:R-:W-:Y:S02]  /*1db80*/  SHF.R.U64 R24, R24, 0x3, RZ ;  /* 0x0000000318187819 */ /* 0x000fe400000012ff */
[----:B------:R-:W-:Y:S01]  /*1db90*/  LOP3.LUT R8, R8, R9, RZ, 0x3c, !PT ;  /* 0x0000000908087212 */ /* 0x000fe200078e3cff */
[----:B------:R-:W-:Y:S01]  /*1dba0*/  IMAD.X R9, RZ, RZ, R21, P0 ;  /* 0x000000ffff097224 */ /* 0x000fe200000e0615 */
[----:B------:R-:W-:-:S02]  /*1dbb0*/  SHF.R.U64 R12, R12, 0x3, RZ ;  /* 0x000000030c0c7819 */ /* 0x000fc400000012ff */
[----:B------:R-:W-:Y:S01]  /*1dbc0*/  LEA.HI.X R47, R4, UR5, R7, 0x2, P3 ;  /* 0x00000005042f7c11 */ /* 0x000fe200098f1407 */
[----:B------:R-:W-:Y:S01]  /*1dbd0*/  VIADD R4, R10, 0x8 ;  /* 0x000000080a047836 */ /* 0x000fe20000000000 */
[----:B------:R-:W-:Y:S01]  /*1dbe0*/  LOP3.LUT R24, R24, R25, RZ, 0x3c, !PT ;  /* 0x0000001918187212 */ /* 0x000fe200078e3cff */
[----:B------:R-:W-:Y:S01]  /*1dbf0*/  IMAD.X R25, RZ, RZ, R21, P2 ;  /* 0x000000ffff197224 */ /* 0x000fe200010e0615 */
[----:B------:R-:W-:Y:S01]  /*1dc00*/  LOP3.LUT P0, RZ, R223, 0x3, RZ, 0xc0, !PT ;  /* 0x00000003dfff7812 */ /* 0x000fe2000780c0ff */
[----:B------:R-:W-:Y:S01]  /*1dc10*/  ULDC.64 UR4, c[0x0][0xaa0] ;  /* 0x0002a80000047ab9 */ /* 0x000fe20000000a00 */
[C---:B------:R-:W-:Y:S02]  /*1dc20*/  IADD3 R29, P5, R20.reuse, 0x4000, RZ ;  /* 0x00004000141d7810 */ /* 0x040fe40007fbe0ff */
[C---:B------:R-:W-:Y:S02]  /*1dc30*/  IADD3 R33, P4, R20.reuse, 0x5000, RZ ;  /* 0x0000500014217810 */ /* 0x040fe40007f9e0ff */
[----:B------:R-:W-:-:S02]  /*1dc40*/  IADD3 R37, P3, R20, 0x6000, RZ ;  /* 0x0000600014257810 */ /* 0x000fc40007f7e0ff */
[----:B------:R-:W-:Y:S01]  /*1dc50*/  LOP3.LUT R12, R12, R13, RZ, 0x3c, !PT ;  /* 0x0000000d0c0c7212 */ /* 0x000fe200078e3cff */
[--C-:B------:R-:W-:Y:S01]  /*1dc60*/  IMAD.X R13, RZ, RZ, R21.reuse, P1 ;  /* 0x000000ffff0d7224 */ /* 0x100fe200008e0615 */
[----:B------:R-:W-:Y:S02]  /*1dc70*/  IADD3 R5, P2, R20, 0x7000, RZ ;  /* 0x0000700014057810 */ /* 0x000fe40007f5e0ff */
[----:B------:R-:W-:Y:S02]  /*1dc80*/  ISETP.GE.OR P1, PT, R10, R49, P0 ;  /* 0x000000310a00720c */ /* 0x000fe40000726670 */
[----:B------:R-:W-:Y:S01]  /*1dc90*/  LOP3.LUT R28, R29, 0x380, RZ, 0xc0, !PT ;  /* 0x000003801d1c7812 */ /* 0x000fe200078ec0ff */
[----:B------:R-:W-:Y:S01]  /*1dca0*/  IMAD.X R41, RZ, RZ, R21, P2 ;  /* 0x000000ffff297224 */ /* 0x000fe200010e0615 */
[----:B------:R-:W-:Y:S02]  /*1dcb0*/  LOP3.LUT R32, R33, 0x380, RZ, 0xc0, !PT ;  /* 0x0000038021207812 */ /* 0x000fe400078ec0ff */
[----:B------:R-:W-:-:S02]  /*1dcc0*/  LOP3.LUT R36, R37, 0x380, RZ, 0xc0, !PT ;  /* 0x0000038025247812 */ /* 0x000fc400078ec0ff */
[----:B------:R-:W-:Y:S02]  /*1dcd0*/  ISETP.GE.OR P0, PT, R4, R49, P0 ;  /* 0x000000310400720c */ /* 0x000fe40000706670 */
[----:B------:R-:W-:Y:S02]  /*1dce0*/  LOP3.LUT R4, R5, 0x380, RZ, 0xc0, !PT ;  /* 0x0000038005047812 */ /* 0x000fe400078ec0ff */
[----:B------:R-:W-:Y:S01]  /*1dcf0*/  LOP3.LUT R7, R20, 0x380, RZ, 0xc0, !PT ;  /* 0x0000038014077812 */ /* 0x000fe200078ec0ff */
[----:B------:R2:W-:Y:S01]  /*1dd00*/  @!P1 STG.E desc[UR56][R46.64], R3 ;  /* 0x000000032e009986 */ /* 0x0005e2000c101938 */
[----:B------:R-:W-:Y:S02]  /*1dd10*/  SHF.R.U64 R28, R28, 0x3, RZ ;  /* 0x000000031c1c7819 */ /* 0x000fe400000012ff */
[----:B------:R-:W-:Y:S02]  /*1dd20*/  SHF.R.U64 R32, R32, 0x3, RZ ;  /* 0x0000000320207819 */ /* 0x000fe400000012ff */
        /* <DEDUP_REMOVED lines=13> */
[----:B------:R-:W5:Y:S01]  /*1de00*/  LD.E.128 R12, desc[UR56][R12.64] ;  /* 0x000000380c0c7980 */ /* 0x000f62000c101d00 */
[----:B--2---:R-:W-:-:S03]  /*1de10*/  IMAD R3, R45, UR4, RZ ;  /* 0x000000042d037c24 */ /* 0x004fc6000f8e02ff */
[----:B------:R2:W5:Y:S04]  /*1de20*/  LD.E.128 R4, desc[UR56][R20.64] ;  /* 0x0000003814047980 */ /* 0x000568000c101d00 */
[----:B------:R-:W5:Y:S04]  /*1de30*/  LD.E.128 R24, desc[UR56][R24.64] ;  /* 0x0000003818187980 */ /* 0x000f68000c101d00 */
[----:B------:R-:W5:Y:S04]  /*1de40*/  LD.E.128 R28, desc[UR56][R28.64] ;  /* 0x000000381c1c7980 */ /* 0x000f68000c101d00 */
[----:B------:R-:W5:Y:S01]  /*1de50*/  LD.E.128 R32, desc[UR56][R32.64] ;  /* 0x0000003820207980 */ /* 0x000f62000c101d00 */
[----:B--2---:R-:W-:-:S03]  /*1de60*/  IMAD.MOV.U32 R20, RZ, RZ, R16 ;  /* 0x000000ffff147224 */ /* 0x004fc600078e0010 */
[----:B------:R-:W5:Y:S01]  /*1de70*/  LD.E.128 R36, desc[UR56][R36.64] ;  /* 0x0000003824247980 */ /* 0x000f62000c101d00 */
[----:B------:R-:W-:-:S03]  /*1de80*/  IMAD.MOV.U32 R21, RZ, RZ, R17 ;  /* 0x000000ffff157224 */ /* 0x000fc600078e0011 */
[----:B------:R-:W5:Y:S01]  /*1de90*/  LD.E.128 R40, desc[UR56][R40.64] ;  /* 0x0000003828287980 */ /* 0x000f62000c101d00 */
[----:B------:R-:W-:Y:S01]  /*1dea0*/  @!PT LDS RZ, [RZ] ;  /* 0x00000000fffff984 */ /* 0x000fe20000000800 */
[----:B------:R-:W-:Y:S01]  /*1deb0*/  @!PT LDS RZ, [RZ] ;  /* 0x00000000fffff984 */ /* 0x000fe20000000800 */
[----:B------:R-:W-:Y:S01]  /*1dec0*/  @!PT LDS RZ, [RZ] ;  /* 0x00000000fffff984 */ /* 0x000fe20000000800 */
[----:B------:R-:W-:Y:S01]  /*1ded0*/  @!PT LDS RZ, [RZ] ;  /* 0x00000000fffff984 */ /* 0x000fe20000000800 */
[----:B------:R2:W-:Y:S06]  /*1dee0*/  MEMBAR.ALL.CTA ;  /* 0x0000000000007992 */ /* 0x0005ec0000008000 */
[----:B--2---:R-:W2:Y:S01]  /*1def0*/  FENCE.VIEW.ASYNC.S ;  /* 0x00000000000073c6 */ /* 0x004ea20000000000 */
[----:B------:R-:W-:-:S04]  /*1df00*/  IMAD.WIDE.U32 R20, R44, UR4, R20 ;  /* 0x000000042c147c25 */ /* 0x000fc8000f8e0014 */
[----:B------:R-:W-:Y:S01]  /*1df10*/  IMAD R3, R44, UR5, R3 ;  /* 0x000000052c037c24 */ /* 0x000fe2000f8e0203 */
[----:B------:R-:W-:Y:S01]  /*1df20*/  ULDC.64 UR4, c[0x0][0xae0] ;  /* 0x0002b80000047ab9 */ /* 0x000fe20000000a00 */
[----:B------:R-:W-:Y:S02]  /*1df30*/  IMAD R49, R222, -0x80, R49 ;  /* 0xffffff80de317824 */ /* 0x000fe400078e0231 */
[----:B------:R-:W-:Y:S02]  /*1df40*/  IMAD.IADD R21, R21, 0x1, R3 ;  /* 0x0000000115157824 */ /* 0x000fe400078e0203 */
[----:B------:R-:W-:Y:S01]  /*1df50*/  IMAD R3, R48, UR4, RZ ;  /* 0x0000000430037c24 */ /* 0x000fe2000f8e02ff */
[----:B------:R-:W-:Y:S01]  /*1df60*/  ISETP.GE.AND P3, PT, R18, R49, PT ;  /* 0x000000311200720c */ /* 0x000fe20003f66270 */
[----:B------:R-:W-:-:S04]  /*1df70*/  IMAD.WIDE.U32 R20, R218, UR4, R20 ;  /* 0x00000004da147c25 */ /* 0x000fc8000f8e0014 */
[----:B------:R-:W-:Y:S01]  /*1df80*/  IMAD R3, R218, UR5, R3 ;  /* 0x00000005da037c24 */ /* 0x000fe2000f8e0203 */
[----:B------:R-:W-:Y:S01]  /*1df90*/  ULDC.64 UR4, c[0x0][0xae8] ;  /* 0x0002ba0000047ab9 */ /* 0x000fe20000000a00 */
[----:B---3--:R-:W-:Y:S02]  /*1dfa0*/  VIADD R0, R2, 0x28820 ;  /* 0x0002882002007836 */ /* 0x008fe40000000000 */
[----:B------:R-:W-:Y:S02]  /*1dfb0*/  IMAD R44, R50, UR4, RZ ;  /* 0x00000004322c7c24 */ /* 0x000fe4000f8e02ff */
[----:B------:R-:W-:Y:S01]  /*1dfc0*/  IMAD.IADD R21, R21, 0x1, R3 ;  /* 0x0000000115157824 */ /* 0x000fe200078e0203 */
[----:B------:R-:W-:Y:S01]  /*1dfd0*/  PRMT R0, RZ, 0x654, R0 ;  /* 0x00000654ff007816 */ /* 0x000fe20000000000 */
[C---:B------:R-:W-:Y:S01]  /*1dfe0*/  IMAD R3, R51.reuse, UR5, R44 ;  /* 0x0000000533037c24 */ /* 0x040fe2000f8e022c */
[----:B------:R-:W-:Y:S01]  /*1dff0*/  BSSY B1, `(.L_x_1580) ;  /* 0x0000018000017945 */ /* 0x000fe20003800000 */
[----:B------:R-:W-:Y:S01]  /*1e000*/  IMAD.WIDE.U32 R46, R51, UR4, R20 ;  /* 0x00000004332e7c25 */ /* 0x000fe2000f8e0014 */
[----:B--2---:R2:W-:Y:S01]  /*1e010*/  SYNCS.ARRIVE.TRANS64.RED.A1T0 RZ, [R0+URZ], RZ ;  /* 0x000000ff00ff79a7 */ /* 0x0045e2000810043f */
[----:B------:R-:W-:-:S02]  /*1e020*/  ISETP.GE.AND P0, PT, R189, R49, PT ;  /* 0x00000031bd00720c */ /* 0x000fc40003f06270 */
[-C--:B------:R-:W-:Y:S01]  /*1e030*/  ISETP.GE.AND P1, PT, R188, R49.reuse, PT ;  /* 0x00000031bc00720c */ /* 0x080fe20003f26270 */
[----:B------:R-:W-:Y:S01]  /*1e040*/  IMAD.WIDE R44, R222, 0x80, R18 ;  /* 0x00000080de2c7825 */ /* 0x000fe200078e0212 */
[----:B------:R-:W-:-:S03]  /*1e050*/  ISETP.GE.AND P2, PT, R190, R49, PT ;  /* 0x00000031be00720c */ /* 0x000fc60003f46270 */
[----:B------:R-:W-:Y:S01]  /*1e060*/  IMAD.IADD R51, R47, 0x1, R3 ;  /* 0x000000012f337824 */ /* 0x000fe200078e0203 */
[----:B--2---:R-:W-:Y:S09]  /*1e070*/  @P3 BRA `(.L_x_1581) ;  /* 0x00000000003c3947 */ /* 0x004ff20003800000 */
[----:B------:R-:W-:Y:S01]  /*1e080*/  ULDC.64 UR6, c[0x0][0xad8] ;  /* 0x0002b60000067ab9 */ /* 0x000fe20000000a00 */
[----:B------:R-:W-:Y:S01]  /*1e090*/  IMAD.MOV.U32 R20, RZ, RZ, R46 ;  /* 0x000000ffff147224 */ /* 0x000fe200078e002e */
[----:B------:R-:W-:Y:S01]  /*1e0a0*/  ULDC UR4, c[0x0][0xa8c] ;  /* 0x0002a30000047ab9 */ /* 0x000fe20000000800 */
[----:B------:R-:W-:Y:S01]  /*1e0b0*/  IMAD R3, R45, UR6, RZ ;  /* 0x000000062d037c24 */ /* 0x000fe2000f8e02ff */
[----:B------:R-:W-:Y:S01]  /*1e0c0*/  ISETP.GE.AND P3, PT, R16, UR4, PT ;  /* 0x0000000410007c0c */ /* 0x000fe2000bf66270 */
[----:B------:R-:W-:Y:S01]  /*1e0d0*/  IMAD.MOV.U32 R21, RZ, RZ, R51 ;  /* 0x000000ffff157224 */ /* 0x000fe200078e0033 */
[----:B------:R-:W-:Y:S01]  /*1e0e0*/  ISETP.GE.AND P4, PT, R195, UR4, PT ;  /* 0x00000004c3007c0c */ /* 0x000fe2000bf86270 */
        /* <DEDUP_REMOVED lines=8> */
.L_x_1581:
[----:B------:R-:W-:Y:S05]  /*1e170*/  BSYNC B1 ;  /* 0x0000000000017941 */ /* 0x000fea0003800000 */
.L_x_1580:
[----:B------:R-:W-:Y:S04]  /*1e180*/  BSSY B1, `(.L_x_1582) ;  /* 0x0000013000017945 */ /* 0x000fe80003800000 */
[----:B------:R-:W-:Y:S05]  /*1e190*/  @P0 BRA `(.L_x_1583) ;  /* 0x0000000000440947 */ /* 0x000fea0003800000 */
[----:B------:R-:W-:Y:S01]  /*1e1a0*/  IADD3 R3, P0, R44, 0x20, RZ ;  /* 0x000000202c037810 */ /* 0x000fe20007f1e0ff */
[----:B------:R-:W-:Y:S01]  /*1e1b0*/  ULDC.64 UR6, c[0x0][0xad8] ;  /* 0x0002b60000067ab9 */ /* 0x000fe20000000a00 */
[----:B--2--5:R-:W-:Y:S01]  /*1e1c0*/  IMAD.MOV.U32 R4, RZ, RZ, R46 ;  /* 0x000000ffff047224 */ /* 0x024fe200078e002e */
[----:B------:R-:W-:Y:S01]  /*1e1d0*/  ULDC UR4, c[0x0][0xa8c] ;  /* 0x0002a30000047ab9 */ /* 0x000fe20000000800 */
[----:B------:R-:W-:Y:S01]  /*1e1e0*/  IMAD.MOV.U32 R5, RZ, RZ, R51 ;  /* 0x000000ffff057224 */ /* 0x000fe200078e0033 */
[----:B------:R-:W-:Y:S01]  /*1e1f0*/  ISETP.GE.AND P3, PT, R16, UR4, PT ;  /* 0x0000000410007c0c */ /* 0x000fe2000bf66270 */
[----:B------:R-:W-:Y:S01]  /*1e200*/  IMAD.X R0, RZ, RZ, R45, P0 ;  /* 0x000000ffff007224 */ /* 0x000fe200000e062d */
[----:B------:R-:W-:Y:S01]  /*1e210*/  ISETP.GE.AND P4, PT, R195, UR4, PT ;  /* 0x00000004c3007c0c */ /* 0x000fe2000bf86270 */
[----:B------:R-:W-:-:S04]  /*1e220*/  IMAD.WIDE.U32 R4, R3, UR6, R4 ;  /* 0x0000000603047c25 */ /* 0x000fc8000f8e0004 */
        /* <DEDUP_REMOVED lines=8> */
.L_x_1583:
[----:B------:R-:W-:Y:S05]  /*1e2b0*/  BSYNC B1 ;  /* 0x0000000000017941 */ /* 0x000fea0003800000 */
.L_x_1582:
        /* <DEDUP_REMOVED lines=14> */
[----:B---3--:R-:W-:Y:S01]  /*1e3a0*/  LEA R6, P0, R4, UR6, 0x1 ;  /* 0x0000000604067c11 */ /* 0x008fe2000f8008ff */
[----:B------:R-:W-:-:S05]  /*1e3b0*/  IMAD.IADD R3, R5, 0x1, R3 ;  /* 0x0000000105037824 */ /* 0x000fca00078e0203 */
[----:B------:R-:W-:-:S05]  /*1e3c0*/  LEA.HI.X R7, R4, UR7, R3, 0x1, P0 ;  /* 0x0000000704077c11 */ /* 0x000fca00080f0c03 */
[----:B------:R4:W-:Y:S04]  /*1e3d0*/  @!P1 STG.E.128 desc[UR56][R6.64], R12 ;  /* 0x0000000c06009986 */ /* 0x0009e8000c101d38 */
[----:B------:R4:W-:Y:S02]  /*1e3e0*/  @!P3 STG.E.128 desc[UR56][R6.64+0x80], R36 ;  /* 0x000080240600b986 */ /* 0x0009e4000c101d38 */
.L_x_1585:
[----:B------:R-:W-:Y:S05]  /*1e3f0*/  BSYNC B1 ;  /* 0x0000000000017941 */ /* 0x000fea0003800000 */
.L_x_1584:
[----:B------:R-:W-:Y:S05]  /*1e400*/  @P2 BRA `(.L_x_1586) ;  /* 0x0000000800ac2947 */ /* 0x000fea0003800000 */
[----:B------:R-:W-:Y:S01]  /*1e410*/  IADD3 R3, P0, R44, 0x60, RZ ;  /* 0x000000602c037810 */ /* 0x000fe20007f1e0ff */
[----:B------:R-:W-:Y:S01]  /*1e420*/  ULDC.64 UR6, c[0x0][0xad8] ;  /* 0x0002b60000067ab9 */ /* 0x000fe20000000a00 */
[----:B--2--5:R-:W-:Y:S01]  /*1e430*/  IMAD.MOV.U32 R4, RZ, RZ, R46 ;  /* 0x000000ffff047224 */ /* 0x024fe200078e002e */
[----:B------:R-:W-:Y:S01]  /*1e440*/  ULDC UR4, c[0x0][0xa8c] ;  /* 0x0002a30000047ab9 */ /* 0x000fe20000000800 */
[----:B------:R-:W-:Y:S01]  /*1e450*/  IMAD.MOV.U32 R5, RZ, RZ, R51 ;  /* 0x000000ffff057224 */ /* 0x000fe200078e0033 */
[----:B------:R-:W-:Y:S01]  /*1e460*/  ISETP.GE.AND P1, PT, R16, UR4, PT ;  /* 0x0000000410007c0c */ /* 0x000fe2000bf26270 */
[----:B------:R-:W-:Y:S02]  /*1e470*/  IMAD.X R44, RZ, RZ, R45, P0 ;  /* 0x000000ffff2c7224 */ /* 0x000fe400000e062d */
[----:B------:R-:W-:-:S04]  /*1e480*/  IMAD.WIDE.U32 R4, R3, UR6, R4 ;  /* 0x0000000603047c25 */ /* 0x000fc8000f8e0004 */
[----:B------:R-:W-:-:S04]  /*1e490*/  IMAD R44, R44, UR6, RZ ;  /* 0x000000062c2c7c24 */ /* 0x000fc8000f8e02ff */
[----:B------:R-:W-:Y:S01]  /*1e4a0*/  IMAD R3, R3, UR7, R44 ;  /* 0x0000000703037c24 */ /* 0x000fe2000f8e022c */
[----:B------:R-:W-:Y:S02]  /*1e4b0*/  ULDC.64 UR6, c[0x0][0xa80] ;  /* 0x0002a00000067ab9 */ /* 0x000fe40000000a00 */
[----:B---34-:R-:W-:Y:S01]  /*1e4c0*/  LEA R6, P0, R4, UR6, 0x1 ;  /* 0x0000000604067c11 */ /* 0x018fe2000f8008ff */
[----:B------:R-:W-:-:S05]  /*1e4d0*/  IMAD.IADD R3, R5, 0x1, R3 ;  /* 0x0000000105037824 */ /* 0x000fca00078e0203 */
[----:B------:R-:W-:Y:S02]  /*1e4e0*/  LEA.HI.X R7, R4, UR7, R3, 0x1, P0 ;  /* 0x0000000704077c11 */ /* 0x000fe400080f0c03 */
[----:B------:R-:W-:-:S03]  /*1e4f0*/  ISETP.GE.AND P0, PT, R195, UR4, PT ;  /* 0x00000004c3007c0c */ /* 0x000fc6000bf06270 */
[----:B------:R2:W-:Y:S10]  /*1e500*/  @!P1 STG.E.128 desc[UR56][R6.64], R24 ;  /* 0x0000001806009986 */ /* 0x0005f4000c101d38 */
[----:B------:R-:W-:Y:S05]  /*1e510*/  @P0 BRA `(.L_x_1586) ;  /* 0x0000000800680947 */ /* 0x000fea0003800000 */
[----:B------:R3:W-:Y:S01]  /*1e520*/  STG.E.128 desc[UR56][R6.64+0x80], R40 ;  /* 0x0000802806007986 */ /* 0x0007e2000c101d38 */
[----:B------:R-:W-:Y:S05]  /*1e530*/  BRA `(.L_x_1586) ;  /* 0x0000000800607947 */ /* 0x000fea0003800000 */
.L_x_1578:
[----:B------:R-:W-:Y:S01]  /*1e540*/  ULDC.64 UR4, c[0x0][0xbd8] ;  /* 0x0002f60000047ab9 */ /* 0x000fe20000000a00 */
[----:B------:R-:W2:Y:S01]  /*1e550*/  LDC.64 R4, c[0x0][0xbd8] ;  /* 0x0002f600ff047b82 */ /* 0x000ea20000000a00 */
[----:B------:R-:W-:Y:S01]  /*1e560*/  ISETP.NE.U32.AND P0, PT, RZ, UR4, PT ;  /* 0x00000004ff007c0c */ /* 0x000fe2000bf05070 */
[----:B------:R-:W-:-:S03]  /*1e570*/  IMAD.MOV.U32 R9, RZ, RZ, RZ ;  /* 0x000000ffff097224 */ /* 0x000fc600078e00ff */
[----:B------:R-:W-:Y:S01]  /*1e580*/  ISETP.NE.AND.EX P0, PT, RZ, UR5, PT, P0 ;  /* 0x00000005ff007c0c */ /* 0x000fe2000bf05300 */
[----:B------:R-:W-:Y:S02]  /*1e590*/  ULDC.64 UR4, c[0x0][0xbe0] ;  /* 0x0002f80000047ab9 */ /* 0x000fe40000000a00 */
[----:B------:R-:W-:-:S04]  /*1e5a0*/  ISETP.NE.U32.AND P1, PT, RZ, UR4, PT ;  /* 0x00000004ff007c0c */ /* 0x000fc8000bf25070 */
[----:B------:R-:W-:Y:S01]  /*1e5b0*/  ISETP.NE.AND.EX P1, PT, RZ, UR5, PT, P1 ;  /* 0x00000005ff007c0c */ /* 0x000fe2000bf25310 */
[----:B--2---:R-:W-:-:S12]  /*1e5c0*/  IMAD.WIDE R4, R220, 0x4, R4 ;  /* 0x00000004dc047825 */ /* 0x004fd800078e0204 */
[----:B------:R-:W2:Y:S01]  /*1e5d0*/  @P1 LDC.64 R6, c[0x0][0xbe0] ;  /* 0x0002f800ff061b82 */ /* 0x000ea20000000a00 */
[----:B------:R-:W-:Y:S02]  /*1e5e0*/  ULDC UR4, c[0x0][0xa88] ;  /* 0x0002a20000047ab9 */ /* 0x000fe40000000800 */
[----:B------:R-:W-:Y:S01]  /*1e5f0*/  IMAD.U32 R3, RZ, RZ, UR4 ;  /* 0x00000004ff037e24 */ /* 0x000fe2000f8e00ff */
[----:B------:R3:W5:Y:S01]  /*1e600*/  @P0 LDG.E R9, desc[UR56][R4.64] ;  /* 0x0000003804090981 */ /* 0x000762000c1e1900 */
[----:B--2---:R-:W-:-:S05]  /*1e610*/  @P1 IMAD.WIDE R6, R220, 0x4, R6 ;  /* 0x00000004dc061825 */ /* 0x004fca00078e0206 */
[----:B------:R3:W5:Y:S01]  /*1e620*/  @P1 LDG.E R3, desc[UR56][R6.64] ;  /* 0x0000003806031981 */ /* 0x000762000c1e1900 */
[----:B------:R-:W-:Y:S02]  /*1e630*/  ISETP.GT.AND P2, PT, R229, 0x7f, PT ;  /* 0x0000007fe500780c */ /* 0x000fe40003f44270 */
[----:B------:R-:W-:Y:S01]  /*1e640*/  SHF.R.S32.HI R8, RZ, 0x1f, R220 ;  /* 0x0000001fff087819 */ /* 0x000fe200000114dc */
[----:B------:R-:W-:Y:S10]  /*1e650*/  @P1 BRA `(.L_x_1587) ;  /* 0x0000000000101947 */ /* 0x000ff40003800000 */
[----:B------:R-:W-:Y:S05]  /*1e660*/  @!P0 BRA `(.L_x_1587) ;  /* 0x00000000000c8947 */ /* 0x000fea0003800000 */
[----:B------:R-:W2:Y:S04]  /*1e670*/  LDG.E R0, desc[UR56][R4.64] ;  /* 0x0000003804007981 */ /* 0x000ea8000c1e1900 */
[----:B-----5:R-:W2:Y:S02]  /*1e680*/  LDG.E R3, desc[UR56][R4.64+0x4] ;  /* 0x0000043804037981 */ /* 0x020ea4000c1e1900 */
[----:B--2---:R-:W-:-:S07]  /*1e690*/  IMAD.IADD R3, R3, 0x1, -R0 ;  /* 0x0000000103037824 */ /* 0x004fce00078e0a00 */
.L_x_1587:
[----:B------:R-:W-:Y:S01]  /*1e6a0*/  BSSY B1, `(.L_x_1588) ;  /* 0x000001c000017945 */ /* 0x000fe20003800000 */
[----:B------:R-:W-:Y:S02]  /*1e6b0*/  SEL R12, R8, RZ, !P0 ;  /* 0x000000ff080c7207 */ /* 0x000fe40004000000 */
[----:B------:R-:W-:Y:S02]  /*1e6c0*/  SHF.R.S32.HI R10, RZ, 0x1f, R218 ;  /* 0x0000001fff0a7819 */ /* 0x000fe400000114da */
[----:B------:R-:W-:Y:S02]  /*1e6d0*/  SEL R11, R220, RZ, !P0 ;  /* 0x000000ffdc0b7207 */ /* 0x000fe40004000000 */
[----:B-----5:R-:W-:Y:S01]  /*1e6e0*/  SHF.R.S32.HI R8, RZ, 0x1f, R9 ;  /* 0x0000001fff087819 */ /* 0x020fe20000011409 */
[----:B------:R-:W-:Y:S06]  /*1e6f0*/  @P2 BRA `(.L_x_1589) ;  /* 0x0000000000582947 */ /* 0x000fec0003800000 */
[----:B---3--:R-:W2:Y:S02]  /*1e700*/  S2R R5, SR_TID.X ;  /* 0x0000000000057919 */ /* 0x008ea40000002100 */
[----:B--2---:R-:W-:-:S04]  /*1e710*/  IMAD R0, R222, 0x80, R5 ;  /* 0x00000080de007824 */ /* 0x004fc800078e0205 */
[----:B------:R-:W-:-:S05]  /*1e720*/  VIADD R0, R0, 0xffffff80 ;  /* 0xffffff8000007836 */ /* 0x000fca0000000000 */
[----:B------:R-:W-:-:S13]  /*1e730*/  ISETP.GE.AND P0, PT, R0, R3, PT ;  /* 0x000000030000720c */ /* 0x000fda0003f06270 */
[----:B------:R-:W-:Y:S05]  /*1e740*/  @P0 BRA `(.L_x_1589) ;  /* 0x0000000000440947 */ /* 0x000fea0003800000 */
[----:B------:R-:W-:Y:S01]  /*1e750*/  IADD3 R4, P0, R0, R9, RZ ;  /* 0x0000000900047210 */ /* 0x000fe20007f1e0ff */
[----:B------:R-:W-:Y:S02]  /*1e760*/  ULDC.64 UR4, c[0x0][0xb70] ;  /* 0x0002dc0000047ab9 */ /* 0x000fe40000000a00 */
        /* <DEDUP_REMOVED lines=15> */
.L_x_1589:
[----:B------:R-:W-:Y:S05]  /*1e860*/  BSYNC B1 ;  /* 0x0000000000017941 */ /* 0x000fea0003800000 */
.L_x_1588:
[----:B------:R-:W-:Y:S01]  /*1e870*/  ULDC.64 UR4, c[0x0][0xaa0] ;  /* 0x0002a80000047ab9 */ /* 0x000fe20000000a00 */
[----:B---3--:R-:W-:Y:S01]  /*1e880*/  IMAD.MOV.U32 R4, RZ, RZ, R16 ;  /* 0x000000ffff047224 */ /* 0x008fe200078e0010 */
[----:B------:R-:W-:Y:S01]  /*1e890*/  BSSY B1, `(.L_x_1590) ;  /* 0x0000028000017945 */ /* 0x000fe20003800000 */
[----:B--2---:R-:W-:Y:S02]  /*1e8a0*/  IMAD.MOV.U32 R5, RZ, RZ, R17 ;  /* 0x000000ffff057224 */ /* 0x004fe400078e0011 */
        /* <DEDUP_REMOVED lines=38> */
.L_x_1591:
[----:B------:R-:W-:Y:S05]  /*1eb10*/  BSYNC B1 ;  /* 0x0000000000017941 */ /* 0x000fea0003800000 */
.L_x_1590:
        /* <DEDUP_REMOVED lines=14> */
[----:B--2---:R-:W-:Y:S01]  /*1ec00*/  LEA R12, P2, R4, UR6, 0x1 ;  /* 0x00000006040c7c11 */ /* 0x004fe2000f8408ff */
[----:B------:R-:W-:-:S05]  /*1ec10*/  IMAD.IADD R3, R5, 0x1, R3 ;  /* 0x0000000105037824 */ /* 0x000fca00078e0203 */
[----:B------:R-:W-:-:S05]  /*1ec20*/  LEA.HI.X R13, R4, UR7, R3, 0x1, P2 ;  /* 0x00000007040d7c11 */ /* 0x000fca00090f0c03 */
[----:B------:R3:W-:Y:S04]  /*1ec30*/  @!P3 STG.E.128 desc[UR56][R12.64], RZ ;  /* 0x000000ff0c00b986 */ /* 0x0007e8000c101d38 */
[----:B------:R3:W-:Y:S02]  /*1ec40*/  @!P4 STG.E.128 desc[UR56][R12.64+0x80], RZ ;  /* 0x000080ff0c00c986 */ /* 0x0007e4000c101d38 */
.L_x_1593:
[----:B------:R-:W-:Y:S05]  /*1ec50*/  BSYNC B1 ;  /* 0x0000000000017941 */ /* 0x000fea0003800000 */
.L_x_1592:
        /* <DEDUP_REMOVED lines=14> */
[----:B--23--:R-:W-:Y:S01]  /*1ed40*/  LEA R12, P0, R4, UR6, 0x1 ;  /* 0x00000006040c7c11 */ /* 0x00cfe2000f8008ff */
[----:B------:R-:W-:-:S05]  /*1ed50*/  IMAD.IADD R3, R5, 0x1, R3 ;  /* 0x0000000105037824 */ /* 0x000fca00078e0203 */
[----:B------:R-:W-:-:S05]  /*1ed60*/  LEA.HI.X R13, R4, UR7, R3, 0x1, P0 ;  /* 0x00000007040d7c11 */ /* 0x000fca00080f0c03 */
[----:B------:R4:W-:Y:S04]  /*1ed70*/  @!P2 STG.E.128 desc[UR56][R12.64], RZ ;  /* 0x000000ff0c00a986 */ /* 0x0009e8000c101d38 */
[----:B------:R4:W-:Y:S02]  /*1ed80*/  @!P3 STG.E.128 desc[UR56][R12.64+0x80], RZ ;  /* 0x000080ff0c00b986 */ /* 0x0009e4000c101d38 */
.L_x_1595:
[----:B------:R-:W-:Y:S05]  /*1ed90*/  BSYNC B1 ;  /* 0x0000000000017941 */ /* 0x000fea0003800000 */
.L_x_1594:
        /* <DEDUP_REMOVED lines=18> */
.L_x_1586:
[----:B------:R-:W-:Y:S05]  /*1eec0*/  BSYNC B0 ;  /* 0x0000000000007941 */ /* 0x000fea0003800000 */
.L_x_1577:
[----:B------:R-:W-:Y:S02]  /*1eed0*/  ULDC UR4, c[0x0][0xc14] ;  /* 0x0003050000047ab9 */ /* 0x000fe40000000800 */
[----:B-1----:R-:W-:-:S13]  /*1eee0*/  ISETP.GE.AND P0, PT, R199, UR4, PT ;  /* 0x00000004c7007c0c */ /* 0x002fda000bf06270 */
[----:B------:R-:W-:Y:S05]  /*1eef0*/  @!P0 BRA `(.L_x_1596) ;  /* 0xfffffe20008c8947 */ /* 0x000fea000383ffff */
[----:B------:R-:W-:Y:S05]  /*1ef00*/  BRA `(.L_x_1316) ;  /* 0x0000006000b07947 */ /* 0x000fea0003800000 */
.L_x_1314:
[----:B------:R-:W-:-:S08]  /*1ef10*/  NOP ;  /* 0x0000000000007918 */ /* 0x000fd00000000000 */
[----:B------:R-:W0:-:S00]  /*1ef20*/  USETMAXREG.DEALLOC.CTAPOOL 0x18 ;  /* 0x00000018000079c8 */ /* 0x000e0000080e0500 */
[----:B0-----:R-:W-:-:S06]  /*1ef30*/  LOP3.LUT R0, R0, 0x3, RZ, 0xc0, !PT ;  /* 0x0000000300007812 */ /* 0x001fcc00078ec0ff */
[----:B------:R-:W0:Y:S02]  /*1ef40*/  SHFL.IDX PT, R0, R0, RZ, 0x1f ;  /* 0x00001fff00007589 */ /* 0x000e2400000e0000 */
[----:B0-----:R-:W-:-:S13]  /*1ef50*/  ISETP.NE.AND P0, PT, R0, RZ, PT ;  /* 0x000000ff0000720c */ /* 0x001fda0003f05270 */
[----:B------:R-:W-:Y:S05]  /*1ef60*/  @P0 BRA `(.L_x_1316) ;  /* 0x0000006000980947 */ /* 0x000fea0003800000 */
[----:B------:R-:W-:Y:S01]  /*1ef70*/  LOP3.LUT R7, R3, 0x1f, RZ, 0xc0, !PT ;  /* 0x0000001f03077812 */ /* 0x000fe200078ec0ff */
[----:B------:R-:W-:Y:S01]  /*1ef80*/  ULDC UR5, c[0x0][0xc14] ;  /* 0x0003050000057ab9 */ /* 0x000fe20000000800 */
[----:B------:R-:W-:Y:S01]  /*1ef90*/  LOP3.LUT R0, R0, 0xffffffdf, RZ, 0xc0, !PT ;  /* 0xffffffdf00007812 */ /* 0x000fe200078ec0ff */
[----:B------:R-:W-:Y:S01]  /*1efa0*/  IMAD.MOV.U32 R8, RZ, RZ, RZ ;  /* 0x000000ffff087224 */ /* 0x000fe200078e00ff */
[----:B------:R-:W-:Y:S01]  /*1efb0*/  ISETP.NE.AND P0, PT, R7, 0x1f, PT ;  /* 0x0000001f0700780c */ /* 0x000fe20003f05270 */
[----:B------:R-:W0:Y:S01]  /*1efc0*/  S2UR UR6, SR_CTAID.X ;  /* 0x00000000000679c3 */ /* 0x000e220000002500 */
[----:B------:R-:W-:-:S11]  /*1efd0*/  ULDC UR4, c[0x0][0xc10] ;  /* 0x0003040000047ab9 */ /* 0x000fd60000000800 */
[----:B------:R-:W-:Y:S02]  /*1efe0*/  @P0 LOP3.LUT R0, R0, 0x20, RZ, 0xfc, !PT ;  /* 0x0000002000000812 */ /* 0x000fe400078efcff */
[----:B------:R-:W-:-:S13]  /*1eff0*/  ISETP.GE.OR P0, PT, R7, UR5, !P0 ;  /* 0x0000000507007c0c */ /* 0x000fda000c706670 */
[----:B------:R-:W1:Y:S02]  /*1f000*/  @!P0 LDC.64 R2, c[0x0][0xc58] ;  /* 0x00031600ff028b82 */ /* 0x000e640000000a00 */
[----:B-1----:R-:W-:-:S05]  /*1f010*/  @!P0 IMAD.WIDE.U32 R2, R7, 0x4, R2 ;  /* 0x0000000407028825 */ /* 0x002fca00078e0002 */
        /* <DEDUP_REMOVED lines=19> */
[----:B-1----:R-:W-:Y:S01]  /*1f150*/  SEL R3, R6, RZ, P0 ;  /* 0x000000ff06037207 */ /* 0x002fe20000000000 */
[----:B------:R-:W-:Y:S01]  /*1f160*/  IMAD.MOV.U32 R6, RZ, RZ, RZ ;  /* 0x000000ffff067224 */ /* 0x000fe200078e00ff */
        /* <DEDUP_REMOVED lines=22> */
.L_x_1601:
        /* <DEDUP_REMOVED lines=15> */
.L_x_1600:
[----:B------:R-:W-:Y:S05]  /*1f3c0*/  BSYNC B0 ;  /* 0x0000000000007941 */ /* 0x000fea0003800000 */
.L_x_1599:
        /* <DEDUP_REMOVED lines=25> */
.L_x_1597:
        /* <DEDUP_REMOVED lines=20> */
.L_x_1602:
        /* <DEDUP_REMOVED lines=56> */
.L_x_1598:
[----:B------:R-:W-:Y:S02]  /*1fa20*/  IMAD.MOV.U32 R17, RZ, RZ, RZ ;  /* 0x000000ffff117224 */ /* 0x000fe400078e00ff */
[----:B------:R-:W-:Y:S02]  /*1fa30*/  IMAD.U32 R16, RZ, RZ, UR6 ;  /* 0x00000006ff107e24 */ /* 0x000fe4000f8e00ff */
[----:B------:R-:W-:-:S07]  /*1fa40*/  IMAD.MOV.U32 R18, RZ, RZ, RZ ;  /* 0x000000ffff127224 */ /* 0x000fce00078e00ff */
.L_x_1603:
        /* <DEDUP_REMOVED lines=16> */
[----:B------:R-:W-:Y:S01]  /*1fb50*/  ULDC.64 UR38, c[0x0][0x198] ;  /* 0x0000660000267ab9 */ /* 0x000fe20000000a00 */
[----:B------:R-:W-:Y:S02]  /*1fb60*/  ULDC UR37, c[0x0][0xc] ;  /* 0x0000030000257ab9 */ /* 0x000fe40000000800 */
[----:B------:R1:W-:Y:S04]  /*1fb70*/  STL [R1+0x10], R0 ;  /* 0x0000100001007387 */ /* 0x0003e80000100800 */
[----:B------:R1:W-:Y:S04]  /*1fb80*/  STL [R1+0xc], RZ ;  /* 0x00000cff01007387 */ /* 0x0003e80000100800 */
[----:B------:R1:W-:Y:S04]  /*1fb90*/  STL [R1], RZ ;  /* 0x000000ff01007387 */ /* 0x0003e80000100800 */
[----:B------:R1:W-:Y:S02]  /*1fba0*/  STL [R1+0x8], R0 ;  /* 0x0000080001007387 */ /* 0x0003e40000100800 */
.L_x_1705:
[----:B------:R-:W-:Y:S05]  /*1fbb0*/  YIELD ;  /* 0x0000000000007946 */ /* 0x000fea0003800000 */
[----:B------:R-:W-:Y:S01]  /*1fbc0*/  ULDC.64 UR4, c[0x0][0xa28] ;  /* 0x00028a0000047ab9 */ /* 0x000fe20000000a00 */
[----:B------:R-:W-:Y:S01]  /*1fbd0*/  IMAD.MOV.U32 R9, RZ, RZ, RZ ;  /* 0x000000ffff097224 */ /* 0x000fe200078e00ff */
[----:B------:R-:W-:Y:S01]  /*1fbe0*/  ISETP.NE.U32.AND P0, PT, RZ, UR4, PT ;  /* 0x00000004ff007c0c */ /* 0x000fe2000bf05070 */
[----:B-1----:R-:W-:Y:S01]  /*1fbf0*/  IMAD.MOV.U32 R0, RZ, RZ, RZ ;  /* 0x000000ffff007224 */ /* 0x002fe200078e00ff */
[----:B------:R-:W-:Y:S01]  /*1fc00*/  ULDC.64 UR8, c[0x0][0xa08] ;  /* 0x0002820000087ab9 */ /* 0x000fe20000000a00 */
[----:B------:R-:W-:Y:S01]  /*1fc10*/  ULDC.64 UR10, c[0x0][0xa10] ;  /* 0x00028400000a7ab9 */ /* 0x000fe20000000a00 */
[----:B------:R-:W-:Y:S01]  /*1fc20*/  ISETP.NE.AND.EX P0, PT, RZ, UR5, PT, P0 ;  /* 0x00000005ff007c0c */ /* 0x000fe2000bf05300 */
[----:B------:R-:W-:-:S12]  /*1fc30*/  ULDC.64 UR4, c[0x0][0xa00] ;  /* 0x0002800000047ab9 */ /* 0x000fd80000000a00 */
[----:B---3--:R-:W1:Y:S01]  /*1fc40*/  @P0 LDC.64 R2, c[0x0][0xa28] ;  /* 0x00028a00ff020b82 */ /* 0x008e620000000a00 */
[----:B------:R-:W-:Y:S01]  /*1fc50*/  ISETP.NE.U32.AND P2, PT, RZ, UR4, PT ;  /* 0x00000004ff007c0c */ /* 0x000fe2000bf45070 */
[----:B-1----:R-:W-:-:S05]  /*1fc60*/  @P0 IMAD.WIDE R2, R19, 0x4, R2 ;  /* 0x0000000413020825 */ /* 0x002fca00078e0202 */
[----:B------:R1:W5:Y:S01]  /*1fc70*/  @P0 LDG.E R9, desc[UR56][R2.64] ;  /* 0x0000003802090981 */ /* 0x000362000c1e1900 */
[----:B------:R-:W-:Y:S01]  /*1fc80*/  ISETP.NE.AND.EX P2, PT, RZ, UR5, PT, P2 ;  /* 0x00000005ff007c0c */ /* 0x000fe2000bf45320 */
[----:B------:R-:W-:Y:S01]  /*1fc90*/  ULDC.64 UR4, c[0x0][0xa18] ;  /* 0x0002860000047ab9 */ /* 0x000fe20000000a00 */
[----:B-1----:R-:W1:Y:S02]  /*1fca0*/  LDC.64 R2, c[0x0][0xa00] ;  /* 0x00028000ff027b82 */ /* 0x002e640000000a00 */
[----:B-1----:R-:W-:-:S09]  /*1fcb0*/  IMAD.WIDE R2, R19, 0x4, R2 ;  /* 0x0000000413027825 */ /* 0x002fd200078e0202 */
[----:B--2---:R-:W2:Y:S01]  /*1fcc0*/  @P2 LDG.E R0, desc[UR56][R2.64] ;  /* 0x0000003802002981 */ /* 0x004ea2000c1e1900 */
[----:B------:R-:W-:Y:S01]  /*1fcd0*/  ISETP.NE.U32.AND P0, PT, RZ, UR4, PT ;  /* 0x00000004ff007c0c */ /* 0x000fe2000bf05070 */
[----:B------:R-:W-:-:S03]  /*1fce0*/  ULDC UR4, c[0x0][0x288] ;  /* 0x0000a20000047ab9 */ /* 0x000fc60000000800 */
[----:B------:R-:W-:-:S13]  /*1fcf0*/  ISETP.NE.AND.EX P0, PT, RZ, UR5, PT, P0 ;  /* 0x00000005ff007c0c */ /* 0x000fda000bf05300 */
[----:B------:R-:W1:Y:S01]  /*1fd00*/  @P0 LDC.64 R4, c[0x0][0xa18] ;  /* 0x00028600ff040b82 */ /* 0x000e620000000a00 */
[----:B------:R-:W-:Y:S01]  /*1fd10*/  ISETP.NE.U32.AND P1, PT, RZ, UR8, PT ;  /* 0x00000008ff007c0c */ /* 0x000fe2000bf25070 */
[----:B------:R-:W-:-:S03]  /*1fd20*/  ULDC UR6, c[0x0][0x338] ;  /* 0x0000ce0000067ab9 */ /* 0x000fc60000000800 */
[----:B------:R-:W-:Y:S02]  /*1fd30*/  ISETP.NE.AND.EX P3, PT, RZ, UR9, PT, P1 ;  /* 0x00000009ff007c0c */ /* 0x000fe4000bf65310 */
[----:B------:R-:W-:Y:S01]  /*1fd40*/  ISETP.NE.U32.AND P1, PT, RZ, UR10, PT ;  /* 0x0000000aff007c0c */ /* 0x000fe2000bf25070 */
[----:B------:R-:W-:-:S03]  /*1fd50*/  IMAD.U32 R10, RZ, RZ, UR6 ;  /* 0x00000006ff0a7e24 */ /* 0x000fc6000f8e00ff */
[----:B------:R-:W-:Y:S01]  /*1fd60*/  ISETP.NE.AND.EX P1, PT, RZ, UR11, PT, P1 ;  /* 0x0000000bff007c0c */ /* 0x000fe2000bf25310 */
[----:B-1----:R-:W-:Y:S01]  /*1fd70*/  @P0 IMAD.WIDE R4, R19, 0x4, R4 ;  /* 0x0000000413040825 */ /* 0x002fe200078e0204 */
[----:B--2---:R1:W-:Y:S03]  /*1fd80*/  STL [R1+0x24], R0 ;  /* 0x0000240001007387 */ /* 0x0043e60000100800 */
[----:B-1----:R-:W-:Y:S01]  /*1fd90*/  IMAD.U32 R0, RZ, RZ, UR4 ;  /* 0x00000004ff007e24 */ /* 0x002fe2000f8e00ff */
[----:B------:R-:W-:Y:S02]  /*1fda0*/  ULDC.64 UR4, c[0x0][0x3f8] ;  /* 0x0000fe0000047ab9 */ /* 0x000fe40000000a00 */
[----:B------:R-:W-:-:S03]  /*1fdb0*/  UISETP.NE.U32.AND UP0, UPT, UR4, URZ, UPT ;  /* 0x0000003f0400728c */ /* 0x000fc6000bf05070 */
[----:B------:R-:W-:Y:S01]  /*1fdc0*/  ULDC UR4, c[0x0][0x404] ;  /* 0x0001010000047ab9 */ /* 0x000fe20000000800 */
[----:B------:R-:W-:Y:S01]  /*1fdd0*/  UISETP.NE.AND.EX UP0, UPT, UR5, URZ, UPT, UP0 ;  /* 0x0000003f0500728c */ /* 0x000fe2000bf05300 */
[----:B------:R1:W5:Y:S02]  /*1fde0*/  @P0 LDG.E R0, desc[UR56][R4.64] ;  /* 0x0000003804000981 */ /* 0x000364000c1e1900 */
[----:B------:R-:W-:Y:S01]  /*1fdf0*/  ULDC UR5, c[0x0][0x2e0] ;  /* 0x0000b80000057ab9 */ /* 0x000fe20000000800 */
[----:B------:R-:W-:-:S04]  /*1fe00*/  USEL UR4, UR4, 0x1, UP0 ;  /* 0x0000000104047887 */ /* 0x000fc80008000000 */
[----:B------:R-:W-:-:S06]  /*1fe10*/  UIMAD UR4, UR4, UR5, URZ ;  /* 0x00000005040472a4 */ /* 0x000fcc000f8e023f */
[----:B-1----:R-:W-:Y:S01]  /*1fe20*/  IMAD.U32 R4, RZ, RZ, UR4 ;  /* 0x00000004ff047e24 */ /* 0x002fe2000f8e00ff */
[----:B------:R-:W-:Y:S06]  /*1fe30*/  @P0 BRA `(.L_x_1605) ;  /* 0x0000000000100947 */ /* 0x000fec0003800000 */
[----:B------:R-:W-:Y:S05]  /*1fe40*/  @!P2 BRA `(.L_x_1605) ;  /* 0x00000000000ca947 */ /* 0x000fea0003800000 */
[----:B------:R-:W2:Y:S04]  /*1fe50*/  LDG.E R5, desc[UR56][R2.64] ;  /* 0x0000003802057981 */ /* 0x000ea8000c1e1900 */
[----:B-----5:R-:W2:Y:S02]  /*1fe60*/  LDG.E R0, desc[UR56][R2.64+0x4] ;  /* 0x0000043802007981 */ /* 0x020ea4000c1e1900 */
[----:B--2---:R-:W-:-:S07]  /*1fe70*/  IMAD.IADD R0, R0, 0x1, -R5 ;  /* 0x0000000100007824 */ /* 0x004fce00078e0a05 */
.L_x_1605:
[----:B------:R-:W1:Y:S01]  /*1fe80*/  LDC.64 R6, c[0x0][0xa08] ;  /* 0x00028200ff067b82 */ /* 0x000e620000000a00 */
[----:B------:R-:W-:Y:S01]  /*1fe90*/  IMAD.MOV.U32 R8, RZ, RZ, RZ ;  /* 0x000000ffff087224 */ /* 0x000fe200078e00ff */
[----:B------:R-:W-:-:S06]  /*1fea0*/  ULDC.64 UR4, c[0x0][0xa20] ;  /* 0x0002880000047ab9 */ /* 0x000fcc0000000a00 */
[----:B------:R-:W2:Y:S01]  /*1feb0*/  LDC.64 R2, c[0x0][0xa10] ;  /* 0x00028400ff027b82 */ /* 0x000ea20000000a00 */
[----:B-1----:R-:W-:-:S05]  /*1fec0*/  IMAD.WIDE R6, R19, 0x4, R6 ;  /* 0x0000000413067825 */ /* 0x002fca00078e0206 */
[----:B------:R-:W3:Y:S01]  /*1fed0*/  @P3 LDG.E R8, desc[UR56][R6.64] ;  /* 0x0000003806083981 */ /* 0x000ee2000c1e1900 */
[----:B------:R-:W-:Y:S02]  /*1fee0*/  IMAD.MOV.U32 R5, RZ, RZ, RZ ;  /* 0x000000ffff057224 */ /* 0x000fe400078e00ff */
[----:B--2---:R-:W-:-:S05]  /*1fef0*/  IMAD.WIDE R2, R19, 0x4, R2 ;  /* 0x0000000413027825 */ /* 0x004fca00078e0202 */
[----:B------:R1:W5:Y:S01]  /*1ff00*/  @P1 LDG.E R5, desc[UR56][R2.64] ;  /* 0x0000003802051981 */ /* 0x000362000c1e1900 */
[----:B------:R-:W-:-:S04]  /*1ff10*/  ISETP.NE.U32.AND P0, PT, RZ, UR4, PT ;  /* 0x00000004ff007c0c */ /* 0x000fc8000bf05070 */
[----:B------:R-:W-:Y:S01]  /*1ff20*/  ISETP.NE.AND.EX P0, PT, RZ, UR5, PT, P0 ;  /* 0x00000005ff007c0c */ /* 0x000fe2000bf05300 */
[----:B---3-5:R-:W-:-:S05]  /*1ff30*/  IMAD.IADD R8, R8, 0x1, R9 ;  /* 0x0000000108087824 */ /* 0x028fca00078e0209 */
[----:B------:R1:W-:Y:S07]  /*1ff40*/  STL [R1+0x4], R8 ;  /* 0x0000040801007387 */ /* 0x0003ee0000100800 */
[----:B------:R-:W-:Y:S05]  /*1ff50*/  @!P0 BRA `(.L_x_1606) ;  /* 0x0000000000108947 */ /* 0x000fea0003800000 */
[----:B------:R-:W2:Y:S02]  /*1ff60*/  LDC.64 R6, c[0x0][0xa20] ;  /* 0x00028800ff067b82 */ /* 0x000ea40000000a00 */
[----:B--2---:R-:W-:-:S05]  /*1ff70*/  IMAD.WIDE R6, R19, 0x4, R6 ;  /* 0x0000000413067825 */ /* 0x004fca00078e0206 */
[----:B------:R2:W5:Y:S01]  /*1ff80*/  LDG.E R4, desc[UR56][R6.64] ;  /* 0x0000003806047981 */ /* 0x000562000c1e1900 */
[----:B------:R-:W-:Y:S05]  /*1ff90*/  BRA `(.L_x_1607) ;  /* 0x0000000000107947 */ /* 0x000fea0003800000 */
.L_x_1606:
[----:B------:R-:W-:Y:S05]  /*1ffa0*/  @!P3 BRA `(.L_x_1607) ;  /* 0x00000000000cb947 */ /* 0x000fea0003800000 */
[----:B------:R-:W2:Y:S04]  /*1ffb0*/  LDG.E R4, desc[UR56][R6.64] ;  /* 0x0000003806047981 */ /* 0x000ea8000c1e1900 */
[----:B------:R-:W2:Y:S02]  /*1ffc0*/  LDG.E R6, desc[UR56][R6.64+0x4] ;  /* 0x0000043806067981 */ /* 0x000ea4000c1e1900 */
[----:B--2---:R-:W-:-:S07]  /*1ffd0*/  IMAD.IADD R4, R6, 0x1, -R4 ;  /* 0x0000000106047824 */ /* 0x004fce00078e0a04 */
.L_x_1607:
[----:B--2---:R-:W2:Y:S04]  /*1ffe0*/  @P1 LDG.E R6, desc[UR56][R2.64] ;  /* 0x0000003802061981 */ /* 0x004ea8000c1e1900 */
[----:B------:R1:W2:Y:S01]  /*1fff0*/  @P1 LDG.E R7, desc[UR56][R2.64+0x4] ;  /* 0x0000043802071981 */ /* 0x0002a2000c1e1900 */
[----:B-----5:R-:W-:Y:S01]  /*20000*/  IMAD.IADD R9, R4, 0x1, -R9 ;  /* 0x0000000104097824 */ /* 0x020fe200078e0a09 */
[----:B------:R-:W-:Y:S01]  /*20010*/  LEA R4, R17, 0x80, 0x7 ;  /* 0x0000008011047811 */ /* 0x000fe200078e38ff */
[----:B-1----:R-:W1:Y:S02]  /*20020*/  LDC.64 R2, c[0x0][0x9e0] ;  /* 0x00027800ff027b82 */ /* 0x002e640000000a00 */
[----:B-1----:R-:W-:Y:S01]  /*20030*/  ISETP.GE.AND P2, PT, R3, 0x1, PT ;  /* 0x000000010300780c */ /* 0x002fe20003f46270 */
[----:B--2---:R-:W-:-:S04]  /*20040*/  @P1 IMAD.IADD R10, R7, 0x1, -R6 ;  /* 0x00000001070a1824 */ /* 0x004fc800078e0a06 */
[----:B------:R-:W-:-:S04]  /*20050*/  IMAD.IADD R8, R9, 0x1, R10 ;  /* 0x0000000109087824 */ /* 0x000fc800078e020a */
[C---:B------:R-:W-:Y:S01]  /*20060*/  VIADD R20, R8.reuse, 0x7f ;  /* 0x0000007f08147836 */ /* 0x040fe20000000000 */
[----:B------:R-:W-:-:S04]  /*20070*/  IADD3 R4, R8, R4, -R0 ;  /* 0x0000000408047210 */ /* 0x000fc80007ffe800 */
[----:B------:R-:W-:Y:S01]  /*20080*/  SHF.R.S32.HI R7, RZ, 0x1f, R20 ;  /* 0x0000001fff077819 */ /* 0x000fe20000011414 */
[----:B------:R-:W-:-:S03]  /*20090*/  IMAD.IADD R2, R4, 0x1, R2 ;  /* 0x0000000104027824 */ /* 0x000fc600078e0202 */
[----:B------:R-:W-:-:S04]  /*200a0*/  LEA.HI R20, R7, R20, RZ, 0x7 ;  /* 0x0000001407147211 */ /* 0x000fc800078f38ff */
[----:B------:R-:W-:Y:S01]  /*200b0*/  SHF.R.S32.HI R20, RZ, 0x7, R20 ;  /* 0x00000007ff147819 */ /* 0x000fe20000011414 */
        /* <DEDUP_REMOVED lines=12> */
.L_x_1610:
[----:B------:R-:W-:-:S13]  /*20180*/  ISETP.NE.AND P0, PT, R3, 0x1, PT ;  /* 0x000000010300780c */ /* 0x000fda0003f05270 */
[----:B------:R-:W1:Y:S02]  /*20190*/  @P0 LDC.64 R6, c[0x0][0x9e8] ;  /* 0x00027a00ff060b82 */ /* 0x000e640000000a00 */
[----:B-1----:R-:W-:-:S05]  /*201a0*/  @P0 IMAD.HI.U32 R6, R11, R6, RZ ;  /* 0x000000060b060227 */ /* 0x002fca00078e00ff */
[----:B------:R-:W-:-:S07]  /*201b0*/  @P0 SHF.R.U32.HI R11, RZ, R7, R6 ;  /* 0x00000007ff0b0219 */ /* 0x000fce0000011606 */
.L_x_1611:
[----:B------:R-:W-:Y:S05]  /*201c0*/  BSYNC B0 ;  /* 0x0000000000007941 */ /* 0x000fea0003800000 */
.L_x_1609:
[----:B------:R-:W-:-:S05]  /*201d0*/  IMAD R11, R11, R3, R3 ;  /* 0x000000030b0b7224 */ /* 0x000fca00078e0203 */
[----:B------:R-:W-:-:S07]  /*201e0*/  VIMNMX R2, R2, R11, PT ;  /* 0x0000000b02027248 */ /* 0x000fce0003fe0100 */
.L_x_1608:
        /* <DEDUP_REMOVED lines=15> */
.L_x_1614:
[----:B------:R-:W-:Y:S01]  /*202e0*/  ISETP.NE.AND P0, PT, R3, 0x1, PT ;  /* 0x000000010300780c */ /* 0x000fe20003f05270 */
[----:B------:R-:W-:-:S12]  /*202f0*/  IMAD.MOV.U32 R11, RZ, RZ, R0 ;  /* 0x000000ffff0b7224 */ /* 0x000fd800078e0000 */
[----:B------:R-:W1:Y:S02]  /*20300*/  @P0 LDC.64 R6, c[0x0][0x9e8] ;  /* 0x00027a00ff060b82 */ /* 0x000e640000000a00 */
[----:B-1----:R-:W-:-:S05]  /*20310*/  @P0 IMAD.HI.U32 R6, R0, R6, RZ ;  /* 0x0000000600060227 */ /* 0x002fca00078e00ff */
[----:B------:R-:W-:-:S07]  /*20320*/  @P0 SHF.R.U32.HI R11, RZ, R7, R6 ;  /* 0x00000007ff0b0219 */ /* 0x000fce0000011606 */
.L_x_1615:
[----:B------:R-:W-:Y:S05]  /*20330*/  BSYNC B0 ;  /* 0x0000000000007941 */ /* 0x000fea0003800000 */
.L_x_1613:
[----:B------:R-:W-:-:S05]  /*20340*/  IMAD R3, R11, R3, RZ ;  /* 0x000000030b037224 */ /* 0x000fca00078e02ff */
[----:B------:R-:W-:-:S07]  /*20350*/  VIMNMX R8, R8, R3, !PT ;  /* 0x0000000308087248 */ /* 0x000fce0007fe0100 */
.L_x_1612:
[----:B------:R-:W-:Y:S01]  /*20360*/  VIADD R2, R2, 0x7f ;  /* 0x0000007f02027836 */ /* 0x000fe20000000000 */
[----:B------:R-:W-:Y:S01]  /*20370*/  BSSY B0, `(.L_x_1616) ;  /* 0x00000db000007945 */ /* 0x000fe20003800000 */
[----:B------:R-:W-:-:S03]  /*20380*/  PLOP3.LUT P2, PT, PT, PT, PT, 0x80, 0x0 ;  /* 0x000000000000781c */ /* 0x000fc60003f4f070 */
[----:B------:R-:W-:-:S04]  /*20390*/  SHF.R.S32.HI R3, RZ, 0x1f, R2 ;  /* 0x0000001fff037819 */ /* 0x000fc80000011402 */
[----:B------:R-:W-:Y:S02]  /*203a0*/  LEA.HI R3, R3, R2, RZ, 0x7 ;  /* 0x0000000203037211 */ /* 0x000fe400078f38ff */
[----:B------:R-:W-:Y:S02]  /*203b0*/  SHF.R.S32.HI R2, RZ, 0x1f, R8 ;  /* 0x0000001fff027819 */ /* 0x000fe40000011408 */
[----:B------:R-:W-:Y:S02]  /*203c0*/  SHF.R.S32.HI R3, RZ, 0x7, R3 ;  /* 0x00000007ff037819 */ /* 0x000fe40000011403 */
[----:B------:R-:W-:Y:S02]  /*203d0*/  LEA.HI R2, R2, R8, RZ, 0x7 ;  /* 0x0000000802027211 */ /* 0x000fe400078f38ff */
[----:B------:R-:W-:Y:S02]  /*203e0*/  VIMNMX R3, R20, R3, PT ;  /* 0x0000000314037248 */ /* 0x000fe40003fe0100 */
[----:B------:R-:W-:-:S03]  /*203f0*/  SHF.R.S32.HI R2, RZ, 0x7, R2 ;  /* 0x00000007ff027819 */ /* 0x000fc60000011402 */
[----:B------:R-:W-:Y:S01]  /*20400*/  IMAD R3, R3, 0x80, -R9 ;  /* 0x0000008003037824 */ /* 0x000fe200078e0a09 */
[----:B------:R-:W-:-:S04]  /*20410*/  VIMNMX R2, RZ, R2, !PT ;  /* 0x00000002ff027248 */ /* 0x000fc80007fe0100 */
[----:B------:R-:W-:Y:S01]  /*20420*/  VIMNMX R3, R3, R10, PT ;  /* 0x0000000a03037248 */ /* 0x000fe20003fe0100 */
[----:B------:R-:W-:-:S05]  /*20430*/  IMAD R2, R2, 0x80, -R9 ;  /* 0x0000008002027824 */ /* 0x000fca00078e0a09 */
[----:B------:R-:W-:-:S04]  /*20440*/  VIMNMX R2, RZ, R2, !PT ;  /* 0x00000002ff027248 */ /* 0x000fc80007fe0100 */
[----:B------:R-:W-:Y:S02]  /*20450*/  ISETP.GT.AND P0, PT, R3, R2, PT ;  /* 0x000000020300720c */ /* 0x000fe40003f04270 */
[----:B------:R-:W-:-:S05]  /*20460*/  SHF.R.U32.HI R2, RZ, 0x7, R2 ;  /* 0x00000007ff027819 */ /* 0x000fca0000011602 */
[----:B------:R-:W-:-:S06]  /*20470*/  IMAD.MOV.U32 R7, RZ, RZ, R2 ;  /* 0x000000ffff077224 */ /* 0x000fcc00078e0002 */
[----:B------:R-:W-:-:S05]  /*20480*/  @P0 VIADD R3, R3, 0x7f ;  /* 0x0000007f03030836 */ /* 0x000fca0000000000 */
[----:B------:R-:W-:-:S04]  /*20490*/  @P0 SHF.R.S32.HI R6, RZ, 0x1f, R3 ;  /* 0x0000001fff060819 */ /* 0x000fc80000011403 */
[----:B------:R-:W-:-:S04]  /*204a0*/  @P0 LEA.HI R6, R6, R3, RZ, 0x7 ;  /* 0x0000000306060211 */ /* 0x000fc800078f38ff */
[----:B------:R-:W-:-:S04]  /*204b0*/  @P0 SHF.R.S32.HI R7, RZ, 0x7, R6 ;  /* 0x00000007ff070819 */ /* 0x000fc80000011406 */
[----:B------:R-:W-:-:S13]  /*204c0*/  ISETP.GT.AND P0, PT, R7, R2, PT ;  /* 0x000000020700720c */ /* 0x000fda0003f04270 */
[----:B------:R-:W-:Y:S05]  /*204d0*/  @!P0 BRA `(.L_x_1617) ;  /* 0x0000000c00108947 */ /* 0x000fea0003800000 */
[----:B------:R-:W1:Y:S01]  /*204e0*/  LDC R3, c[0x0][0x428] ;  /* 0x00010a00ff037b82 */ /* 0x000e620000000800 */
[----:B------:R-:W-:Y:S01]  /*204f0*/  UMOV UR4, 0xffffffff ;  /* 0xffffffff00047882 */ /* 0x000fe20000000000 */
[----:B-1----:R-:W-:Y:S01]  /*20500*/  ISETP.NE.AND P0, PT, R3, 0x1, PT ;  /* 0x000000010300780c */ /* 0x002fe20003f05270 */
[----:B------:R-:W-:-:S12]  /*20510*/  IMAD.MOV.U32 R3, RZ, RZ, R18 ;  /* 0x000000ffff037224 */ /* 0x000fd800078e0012 */
[----:B------:R-:W1:Y:S08]  /*20520*/  @P0 LDC R8, c[0x0][0x42c] ;  /* 0x00010b00ff080b82 */ /* 0x000e700000000800 */
[----:B------:R-:W2:Y:S01]  /*20530*/  @P0 LDC R6, c[0x0][0x430] ;  /* 0x00010c00ff060b82 */ /* 0x000ea20000000800 */
[----:B-1----:R-:W-:-:S05]  /*20540*/  @P0 IMAD.HI.U32 R8, R18, R8, RZ ;  /* 0x0000000812080227 */ /* 0x002fca00078e00ff */
[----:B--2---:R-:W-:Y:S02]  /*20550*/  @P0 SHF.R.U32.HI R3, RZ, R6, R8 ;  /* 0x00000006ff030219 */ /* 0x004fe40000011608 */
[----:B------:R-:W-:Y:S01]  /*20560*/  SEL R6, R19, RZ, !P1 ;  /* 0x000000ff13067207 */ /* 0x000fe20004800000 */
[----:B------:R-:W-:Y:S06]  /*20570*/  BRA.DIV UR4, `(.L_x_1618) ;  /* 0x0000006604607947 */ /* 0x000fec000b800000 */
.L_x_1823:
[----:B------:R-:W-:-:S03]  /*20580*/  UMOV UR4, 0xffffffff ;  /* 0xffffffff00047882 */ /* 0x000fc60000000000 */
[----:B------:R-:W-:Y:S05]  /*20590*/  BRA.DIV UR4, `(.L_x_1619) ;  /* 0x00000066048c7947 */ /* 0x000fea000b800000 */
[----:B------:R-:W-:-:S13]  /*205a0*/  ELECT P6, URZ, PT ;  /* 0x00000000003f782f */ /* 0x000fda00038c0000 */
.L_x_1826:
[----:B------:R-:W2:Y:S01]  /*205b0*/  LDL R8, [R1+0x20] ;  /* 0x0000200001087983 */ /* 0x000ea20000100800 */
[----:B------:R-:W-:Y:S01]  /*205c0*/  BSSY B1, `(.L_x_1620) ;  /* 0x000000b000017945 */ /* 0x000fe20003800000 */
[----:B------:R-:W1:Y:S01]  /*205d0*/  S2R R12, SR_CgaCtaId ;  /* 0x00000000000c7919 */ /* 0x000e620000008800 */
[----:B--2---:R-:W-:-:S05]  /*205e0*/  VIADD R8, R8, 0x1 ;  /* 0x0000000108087836 */ /* 0x004fca0000000000 */
[----:B------:R-:W-:-:S04]  /*205f0*/  LEA.HI R9, R8, R8, RZ, 0x1 ;  /* 0x0000000808097211 */ /* 0x000fc800078f08ff */
[----:B------:R-:W-:-:S05]  /*20600*/  LOP3.LUT R9, R9, 0xfffffffe, RZ, 0xc0, !PT ;  /* 0xfffffffe09097812 */ /* 0x000fca00078ec0ff */
[----:B------:R-:W-:Y:S01]  /*20610*/  IMAD.IADD R8, R8, 0x1, -R9 ;  /* 0x0000000108087824 */ /* 0x000fe200078e0a09 */
[----:B------:R-:W-:-:S04]  /*20620*/  MOV R9, 0x400 ;  /* 0x0000040000097802 */ /* 0x000fc80000000f00 */
[----:B-1----:R-:W-:Y:S02]  /*20630*/  LEA R12, R12, R9, 0x18 ;  /* 0x000000090c0c7211 */ /* 0x002fe400078ec0ff */
[----:B------:R-:W-:-:S04]  /*20640*/  SHF.L.U32 R8, R8, 0x1f, RZ ;  /* 0x0000001f08087819 */ /* 0x000fc800000006ff */
[----:B------:R-:W1:Y:S02]  /*20650*/  SYNCS.PHASECHK.TRANS64.TRYWAIT P0, [R12+URZ+0x28820], R8 ;  /* 0x028820080c0075a7 */ /* 0x000e64000800017f */
[----:B-1----:R-:W-:Y:S05]  /*20660*/  @!P0 BRA `(.L_x_1621) ;  /* 0x0000006400788947 */ /* 0x002fea0003800000 */
.L_x_1827:
[----:B------:R-:W-:Y:S05]  /*20670*/  BSYNC B1 ;  /* 0x0000000000017941 */ /* 0x000fea0003800000 */
.L_x_1620:
[----:B------:R-:W-:Y:S04]  /*20680*/  BSSY B1, `(.L_x_1622) ;  /* 0x0000049000017945 */ /* 0x000fe80003800000 */
[----:B------:R-:W-:Y:S05]  /*20690*/  @!P6 BRA `(.L_x_1623) ;  /* 0x00000004001ce947 */ /* 0x000fea0003800000 */
[----:B------:R-:W1:Y:S04]  /*206a0*/  LDL R10, [R1+0xc] ;  /* 0x00000c00010a7983 */ /* 0x000e680000100800 */
[----:B------:R-:W2:Y:S01]  /*206b0*/  LDL R9, [R1+0x10] ;  /* 0x0000100001097983 */ /* 0x000ea20000100800 */
[----:B-1----:R-:W-:Y:S01]  /*206c0*/  IMAD R8, R10, 0x8, R12 ;  /* 0x000000080a087824 */ /* 0x002fe200078e020c */
[----:B--2---:R-:W-:-:S04]  /*206d0*/  SHF.L.U32 R10, R9, 0x1f, RZ ;  /* 0x0000001f090a7819 */ /* 0x004fc800000006ff */
[----:B------:R-:W1:Y:S02]  /*206e0*/  SYNCS.PHASECHK.TRANS64.TRYWAIT P0, [R8+URZ+0x288a0], R10 ;  /* 0x0288a00a080075a7 */ /* 0x000e64000800017f */
[----:B-1----:R-:W-:Y:S05]  /*206f0*/  @!P0 BRA `(.L_x_1624) ;  /* 0x0000006400688947 */ /* 0x002fea0003800000 */
.L_x_1828:
[----:B------:R-:W2:Y:S02]  /*20700*/  S2R R9, SR_TID.X ;  /* 0x0000000000097919 */ /* 0x000ea40000002100 */
[----:B--2---:R-:W-:-:S04]  /*20710*/  LOP3.LUT R9, R9, 0x7f, RZ, 0xc0, !PT ;  /* 0x0000007f09097812 */ /* 0x004fc800078ec0ff */
[----:B------:R-:W-:-:S13]  /*20720*/  ISETP.NE.AND P1, PT, R9, RZ, PT ;  /* 0x000000ff0900720c */ /* 0x000fda0003f25270 */
[----:B------:R-:W-:Y:S05]  /*20730*/  @P1 BRA `(.L_x_1625) ;  /* 0x00000000001c1947 */ /* 0x000fea0003800000 */
[----:B------:R-:W2:Y:S02]  /*20740*/  S2R R9, SR_TID.X ;  /* 0x0000000000097919 */ /* 0x000ea40000002100 */
[----:B--2---:R-:W-:-:S04]  /*20750*/  LOP3.LUT R9, R9, 0x1f, RZ, 0xc0, !PT ;  /* 0x0000001f09097812 */ /* 0x004fc800078ec0ff */
[----:B------:R-:W-:Y:S01]  /*20760*/  ISETP.NE.AND P0, PT, R9, RZ, PT ;  /* 0x000000ff0900720c */ /* 0x000fe20003f05270 */
[----:B------:R-:W-:-:S04]  /*20770*/  IMAD.MOV.U32 R9, RZ, RZ, 0x8000 ;  /* 0x00008000ff097424 */ /* 0x000fc800078e00ff */
[----:B------:R2:W-:Y:S08]  /*20780*/  SYNCS.ARRIVE.TRANS64 RZ, [R8+URZ+0x28890], R9 ;  /* 0x0288900908ff79a7 */ /* 0x0005f0000800003f */
[----:B------:R-:W-:Y:S05]  /*20790*/  @!P0 BRA `(.L_x_1625) ;  /* 0x0000000000048947 */ /* 0x000fea0003800000 */
[----:B------:R-:W-:Y:S01]  /*207a0*/  BPT.TRAP 0x1 ;  /* 0x000000040000795c */ /* 0x000fe20000300000 */
.L_x_1625:
[----:B--2---:R-:W2:Y:S01]  /*207b0*/  LDL R9, [R1+0xc] ;  /* 0x00000c0001097983 */ /* 0x004ea20000100800 */
[----:B------:R-:W-:Y:S01]  /*207c0*/  R2UR UR9, R8 ;  /* 0x00000000080972ca */ /* 0x000fe200000e0000 */
[----:B------:R-:W-:Y:S01]  /*207d0*/  UIADD3 UR4, UP0, UR38, 0x570, URZ ;  /* 0x0000057026047890 */ /* 0x000fe2000ff1e03f */
[----:B------:R-:W-:Y:S01]  /*207e0*/  R2UR UR12, R3 ;  /* 0x00000000030c72ca */ /* 0x000fe200000e0000 */
[----:B------:R-:W-:Y:S01]  /*207f0*/  UMOV UR10, URZ ;  /* 0x0000003f000a7c82 */ /* 0x000fe20008000000 */
[----:B------:R-:W-:Y:S01]  /*20800*/  R2UR UR13, R6 ;  /* 0x00000000060d72ca */ /* 0x000fe200000e0000 */
[----:B------:R-:W-:Y:S01]  /*20810*/  UIADD3.X UR5, URZ, UR39, URZ, UP0, !UPT ;  /* 0x000000273f057290 */ /* 0x000fe200087fe43f */
[----:B------:R-:W-:Y:S01]  /*20820*/  UMOV UR7, 0x12f00000 ;  /* 0x12f0000000077882 */ /* 0x000fe20000000000 */
[----:B------:R-:W-:-:S06]  /*20830*/  UMOV UR15, 0x40 ;  /* 0x00000040000f7882 */ /* 0x000fcc0000000000 */
[----:B------:R-:W-:Y:S01]  /*20840*/  UIADD3 UR9, UR9, 0x28890, URZ ;  /* 0x0002889009097890 */ /* 0x000fe2000fffe03f */
[----:B--2---:R-:W-:-:S05]  /*20850*/  IMAD R9, R9, 0x8000, R12 ;  /* 0x0000800009097824 */ /* 0x004fca00078e020c */
[----:B------:R-:W-:Y:S01]  /*20860*/  R2UR UR6, R9 ;  /* 0x00000000090672ca */ /* 0x000fe200000e0000 */
[----:B------:R-:W-:-:S04]  /*20870*/  IMAD R9, R7, 0x80, R5 ;  /* 0x0000008007097824 */ /* 0x000fc800078e0205 */
[----:B------:R-:W-:-:S05]  /*20880*/  VIADD R9, R9, 0xffffff80 ;  /* 0xffffff8009097836 */ /* 0x000fca0000000000 */
[----:B------:R-:W-:-:S03]  /*20890*/  R2UR UR11, R9 ;  /* 0x00000000090b72ca */ /* 0x000fc600000e0000 */
[----:B------:R-:W-:Y:S02]  /*208a0*/  UIADD3 UR8, UR6, 0x18400, URZ ;  /* 0x0001840006087890 */ /* 0x000fe4000fffe03f */
[----:B------:R-:W-:-:S03]  /*208b0*/  UIADD3 UR14, UR6, 0x1c400, URZ ;  /* 0x0001c400060e7890 */ /* 0x000fc6000fffe03f */
[----:B------:R-:W-:-:S05]  /*208c0*/  UMOV UR6, 0x0 ;  /* 0x0000000000067882 */ /* 0x000fca0000000000 */
[----:B------:R2:W-:Y:S02]  /*208d0*/  UTMALDG.4D [UR8], [UR4], desc[UR6] ;  /* 0x00000608040075b4 */ /* 0x0005e40008019000 */
[----:B--2---:R-:W-:Y:S01]  /*208e0*/  UMOV UR8, UR14 ;  /* 0x0000000e00087c82 */ /* 0x004fe20008000000 */
[----:B------:R-:W-:Y:S02]  /*208f0*/  UMOV UR10, UR15 ;  /* 0x0000000f000a7c82 */ /* 0x000fe40008000000 */
[----:B------:R2:W-:Y:S01]  /*20900*/  UTMALDG.4D [UR8], [UR4], desc[UR6] ;  /* 0x00000608040075b4 */ /* 0x0005e20008019000 */
[----:B------:R-:W3:Y:S02]  /*20910*/  SYNCS.PHASECHK.TRANS64.TRYWAIT P0, [R8+URZ+0x288c0], R10 ;  /* 0x0288c00a080075a7 */ /* 0x000ee4000800017f */
[----:B--23--:R-:W-:Y:S05]  /*20920*/  @!P0 BRA `(.L_x_1626) ;  /* 0x0000006000f08947 */ /* 0x00cfea0003800000 */
.L_x_1829:
[----:B------:R-:W1:Y:S02]  /*20930*/  LDL R11, [R1+0xc] ;  /* 0x00000c00010b7983 */ /* 0x000e640000100800 */
[----:B-12---:R-:W-:Y:S01]  /*20940*/  IMAD.SHL.U32 R10, R11, 0x4000, RZ ;  /* 0x000040000b0a7824 */ /* 0x006fe200078e00ff */
[----:B------:R-:W-:Y:S06]  /*20950*/  @P1 BRA `(.L_x_1627) ;  /* 0x00000000001c1947 */ /* 0x000fec0003800000 */
[----:B------:R-:W1:Y:S02]  /*20960*/  S2R R11, SR_TID.X ;  /* 0x00000000000b7919 */ /* 0x000e640000002100 */
[----:B-1----:R-:W-:-:S04]  /*20970*/  LOP3.LUT R11, R11, 0x1f, RZ, 0xc0, !PT ;  /* 0x0000001f0b0b7812 */ /* 0x002fc800078ec0ff */
[----:B------:R-:W-:Y:S01]  /*20980*/  ISETP.NE.AND P0, PT, R11, RZ, PT ;  /* 0x000000ff0b00720c */ /* 0x000fe20003f05270 */
[----:B------:R-:W-:-:S04]  /*20990*/  IMAD.MOV.U32 R11, RZ, RZ, 0x8000 ;  /* 0x00008000ff0b7424 */ /* 0x000fc800078e00ff */
[----:B------:R1:W-:Y:S08]  /*209a0*/  SYNCS.ARRIVE.TRANS64 RZ, [R8+URZ+0x288b0], R11 ;  /* 0x0288b00b08ff79a7 */ /* 0x0003f0000800003f */
[----:B------:R-:W-:Y:S05]  /*209b0*/  @!P0 BRA `(.L_x_1627) ;  /* 0x0000000000048947 */ /* 0x000fea0003800000 */
[----:B------:R-:W-:Y:S01]  /*209c0*/  BPT.TRAP 0x1 ;  /* 0x000000040000795c */ /* 0x000fe20000300000 */
.L_x_1627:
[----:B------:R-:W-:Y:S01]  /*209d0*/  IMAD R10, R10, 0x2, R12 ;  /* 0x000000020a0a7824 */ /* 0x000fe200078e020c */
        /* <DEDUP_REMOVED lines=10> */
[----:B------:R-:W-:-:S04]  /*20a80*/  UIADD3 UR9, UR9, 0x288b0, URZ ;  /* 0x000288b009097890 */ /* 0x000fc8000fffe03f */
        /* <DEDUP_REMOVED lines=8> */
.L_x_1623:
[----:B------:R-:W-:Y:S05]  /*20b10*/  BSYNC B1 ;  /* 0x0000000000017941 */ /* 0x000fea0003800000 */
.L_x_1622:
[----:B-1----:R-:W2:Y:S04]  /*20b20*/  LDL.LU R8, [R1+0xc] ;  /* 0x00000c0001087983 */ /* 0x002ea80000300800 */
[----:B------:R-:W3:Y:S01]  /*20b30*/  LDL.LU R10, [R1+0x10] ;  /* 0x00001000010a7983 */ /* 0x000ee20000300800 */
[----:B------:R-:W-:Y:S01]  /*20b40*/  VIADD R7, R7, 0xfffffffe ;  /* 0xfffffffe07077836 */ /* 0x000fe20000000000 */
[----:B------:R-:W-:Y:S01]  /*20b50*/  PLOP3.LUT P2, PT, PT, PT, PT, 0x8, 0x0 ;  /* 0x000000000000781c */ /* 0x000fe20003f4e170 */
[----:B--2---:R-:W-:-:S05]  /*20b60*/  VIADD R8, R8, 0x1 ;  /* 0x0000000108087836 */ /* 0x004fca0000000000 */
[----:B------:R-:W-:-:S04]  /*20b70*/  ISETP.NE.AND P0, PT, R8, 0x2, PT ;  /* 0x000000020800780c */ /* 0x000fc80003f05270 */
[----:B------:R-:W-:Y:S02]  /*20b80*/  SEL R9, RZ, 0x1, P0 ;  /* 0x00000001ff097807 */ /* 0x000fe40000000000 */
[----:B------:R-:W-:Y:S02]  /*20b90*/  SEL R8, R8, RZ, P0 ;  /* 0x000000ff08087207 */ /* 0x000fe40000000000 */
[----:B---3--:R-:W-:Y:S02]  /*20ba0*/  LOP3.LUT R10, R10, R9, RZ, 0x3c, !PT ;  /* 0x000000090a0a7212 */ /* 0x008fe400078e3cff */
[----:B------:R-:W-:-:S03]  /*20bb0*/  ISETP.GE.AND P0, PT, R7, R2, PT ;  /* 0x000000020700720c */ /* 0x000fc60003f06270 */
[----:B------:R1:W-:Y:S04]  /*20bc0*/  STL [R1+0x10], R10 ;  /* 0x0000100a01007387 */ /* 0x0003e80000100800 */
[----:B------:R1:W-:Y:S06]  /*20bd0*/  STL [R1+0xc], R8 ;  /* 0x00000c0801007387 */ /* 0x0003ec0000100800 */
[----:B------:R-:W-:Y:S05]  /*20be0*/  @!P0 BRA `(.L_x_1617) ;  /* 0x00000004004c8947 */ /* 0x000fea0003800000 */
.L_x_1634:
[----:B------:R-:W-:Y:S05]  /*20bf0*/  YIELD ;  /* 0x0000000000007946 */ /* 0x000fea0003800000 */
[----:B------:R-:W-:Y:S04]  /*20c00*/  BSSY B1, `(.L_x_1628) ;  /* 0x0000045000017945 */ /* 0x000fe80003800000 */
[----:B--2---:R-:W-:Y:S05]  /*20c10*/  @!P6 BRA `(.L_x_1629) ;  /* 0x00000004000ce947 */ /* 0x004fea0003800000 */
[----:B-1----:R-:W2:Y:S04]  /*20c20*/  LDL R8, [R1+0xc] ;  /* 0x00000c0001087983 */ /* 0x002ea80000100800 */
[----:B------:R-:W3:Y:S01]  /*20c30*/  LDL R9, [R1+0x10] ;  /* 0x0000100001097983 */ /* 0x000ee20000100800 */
[----:B--2---:R-:W-:Y:S01]  /*20c40*/  IMAD R8, R8, 0x8, R12 ;  /* 0x0000000808087824 */ /* 0x004fe200078e020c */
[----:B---3--:R-:W-:-:S04]  /*20c50*/  SHF.L.U32 R9, R9, 0x1f, RZ ;  /* 0x0000001f09097819 */ /* 0x008fc800000006ff */
[----:B------:R-:W1:Y:S02]  /*20c60*/  SYNCS.PHASECHK.TRANS64.TRYWAIT P0, [R8+URZ+0x288a0], R9 ;  /* 0x0288a009080075a7 */ /* 0x000e64000800017f */
[----:B-1----:R-:W-:Y:S05]  /*20c70*/  @!P0 BRA `(.L_x_1630) ;  /* 0x0000006000308947 */ /* 0x002fea0003800000 */
.L_x_1830:
        /* <DEDUP_REMOVED lines=11> */
.L_x_1631:
[----:B--2---:R-:W2:Y:S01]  /*20d30*/  LDL R10, [R1+0xc] ;  /* 0x00000c00010a7983 */ /* 0x004ea20000100800 */
[----:B------:R-:W-:Y:S01]  /*20d40*/  R2UR UR9, R8 ;  /* 0x00000000080972ca */ /* 0x000fe200000e0000 */
[----:B------:R-:W-:Y:S01]  /*20d50*/  IMAD R11, R7, 0x80, R5 ;  /* 0x00000080070b7824 */ /* 0x000fe200078e0205 */
[----:B------:R-:W-:Y:S01]  /*20d60*/  R2UR UR12, R3 ;  /* 0x00000000030c72ca */ /* 0x000fe200000e0000 */
[----:B------:R-:W-:Y:S01]  /*20d70*/  UIADD3 UR4, UP0, UR38, 0x570, URZ ;  /* 0x0000057026047890 */ /* 0x000fe2000ff1e03f */
[----:B------:R-:W-:Y:S01]  /*20d80*/  R2UR UR13, R6 ;  /* 0x00000000060d72ca */ /* 0x000fe200000e0000 */
[----:B------:R-:W-:Y:S01]  /*20d90*/  UMOV UR10, URZ ;  /* 0x0000003f000a7c82 */ /* 0x000fe20008000000 */
[----:B------:R-:W-:Y:S01]  /*20da0*/  R2UR UR11, R11 ;  /* 0x000000000b0b72ca */ /* 0x000fe200000e0000 */
[----:B------:R-:W-:Y:S01]  /*20db0*/  UIADD3.X UR5, URZ, UR39, URZ, UP0, !UPT ;  /* 0x000000273f057290 */ /* 0x000fe200087fe43f */
[----:B------:R-:W-:Y:S01]  /*20dc0*/  UMOV UR6, 0x0 ;  /* 0x0000000000067882 */ /* 0x000fe20000000000 */
[----:B------:R-:W-:Y:S01]  /*20dd0*/  UMOV UR7, 0x12f00000 ;  /* 0x12f0000000077882 */ /* 0x000fe20000000000 */
[----:B------:R-:W-:-:S03]  /*20de0*/  UMOV UR15, 0x40 ;  /* 0x00000040000f7882 */ /* 0x000fc60000000000 */
[----:B------:R-:W-:Y:S01]  /*20df0*/  UIADD3 UR9, UR9, 0x28890, URZ ;  /* 0x0002889009097890 */ /* 0x000fe2000fffe03f */
[----:B--2---:R-:W-:-:S05]  /*20e00*/  IMAD R10, R10, 0x8000, R12 ;  /* 0x000080000a0a7824 */ /* 0x004fca00078e020c */
[----:B------:R-:W-:-:S13]  /*20e10*/  R2UR UR14, R10 ;  /* 0x000000000a0e72ca */ /* 0x000fda00000e0000 */
[----:B------:R-:W-:Y:S02]  /*20e20*/  UIADD3 UR8, UR14, 0x18400, URZ ;  /* 0x000184000e087890 */ /* 0x000fe4000fffe03f */
[----:B------:R-:W-:-:S07]  /*20e30*/  UIADD3 UR14, UR14, 0x1c400, URZ ;  /* 0x0001c4000e0e7890 */ /* 0x000fce000fffe03f */
[----:B------:R2:W-:Y:S02]  /*20e40*/  UTMALDG.4D [UR8], [UR4], desc[UR6] ;  /* 0x00000608040075b4 */ /* 0x0005e40008019000 */
[----:B--2---:R-:W-:Y:S01]  /*20e50*/  UMOV UR8, UR14 ;  /* 0x0000000e00087c82 */ /* 0x004fe20008000000 */
[----:B------:R-:W-:Y:S02]  /*20e60*/  UMOV UR10, UR15 ;  /* 0x0000000f000a7c82 */ /* 0x000fe40008000000 */
[----:B------:R2:W-:Y:S01]  /*20e70*/  UTMALDG.4D [UR8], [UR4], desc[UR6] ;  /* 0x00000608040075b4 */ /* 0x0005e20008019000 */
[----:B------:R-:W3:Y:S02]  /*20e80*/  SYNCS.PHASECHK.TRANS64.TRYWAIT P1, [R8+URZ+0x288c0], R9 ;  /* 0x0288c009080075a7 */ /* 0x000ee4000802017f */
[----:B--23--:R-:W-:Y:S05]  /*20e90*/  @!P1 BRA `(.L_x_1632) ;  /* 0x0000005c00bc9947 */ /* 0x00cfea0003800000 */
.L_x_1831:
[----:B------:R-:W-:Y:S05]  /*20ea0*/  @P0 BRA `(.L_x_1633) ;  /* 0x00000000001c0947 */ /* 0x000fea0003800000 */
[----:B0-----:R-:W0:Y:S01]  /*20eb0*/  S2R R13, SR_TID.X ;  /* 0x00000000000d7919 */ /* 0x001e220000002100 */
[----:B-12---:R-:W-:-:S04]  /*20ec0*/  IMAD.MOV.U32 R9, RZ, RZ, 0x8000 ;  /* 0x00008000ff097424 */ /* 0x006fc800078e00ff */
[----:B------:R3:W-:Y:S01]  /*20ed0*/  SYNCS.ARRIVE.TRANS64 RZ, [R8+URZ+0x288b0], R9 ;  /* 0x0288b00908ff79a7 */ /* 0x0007e2000800003f */
[----:B0-----:R-:W-:-:S04]  /*20ee0*/  LOP3.LUT R13, R13, 0x1f, RZ, 0xc0, !PT ;  /* 0x0000001f0d0d7812 */ /* 0x001fc800078ec0ff */
[----:B------:R-:W-:-:S13]  /*20ef0*/  ISETP.NE.AND P1, PT, R13, RZ, PT ;  /* 0x000000ff0d00720c */ /* 0x000fda0003f25270 */
[----:B---3--:R-:W-:Y:S05]  /*20f00*/  @!P1 BRA `(.L_x_1633) ;  /* 0x0000000000049947 */ /* 0x008fea0003800000 */
[----:B------:R-:W-:Y:S01]  /*20f10*/  BPT.TRAP 0x1 ;  /* 0x000000040000795c */ /* 0x000fe20000300000 */
.L_x_1633:
        /* <DEDUP_REMOVED lines=15> */
[----:B---3--:R-:W-:Y:S01]  /*21010*/  UMOV UR8, UR14 ;  /* 0x0000000e00087c82 */ /* 0x008fe20008000000 */
[----:B------:R-:W-:Y:S02]  /*21020*/  UMOV UR10, UR15 ;  /* 0x0000000f000a7c82 */ /* 0x000fe40008000000 */
[----:B------:R3:W-:Y:S02]  /*21030*/  UTMALDG.4D [UR8], [UR4], desc[UR6] ;  /* 0x00000608040075b4 */ /* 0x0007e40008019000 */
[----:B---3--:R-:W-:Y:S01]  /*21040*/  NOP ;  /* 0x0000000000007918 */ /* 0x008fe20000000000 */
.L_x_1629:
[----:B------:R-:W-:Y:S05]  /*21050*/  BSYNC B1 ;  /* 0x0000000000017941 */ /* 0x000fea0003800000 */
.L_x_1628:
[----:B-12---:R-:W2:Y:S04]  /*21060*/  LDL.LU R8, [R1+0xc] ;  /* 0x00000c0001087983 */ /* 0x006ea80000300800 */
[----:B------:R-:W3:Y:S01]  /*21070*/  LDL.LU R10, [R1+0x10] ;  /* 0x00001000010a7983 */ /* 0x000ee20000300800 */
[----:B--2---:R-:W-:-:S05]  /*21080*/  VIADD R8, R8, 0x1 ;  /* 0x0000000108087836 */ /* 0x004fca0000000000 */
[----:B------:R-:W-:-:S04]  /*21090*/  ISETP.NE.AND P0, PT, R8, 0x2, PT ;  /* 0x000000020800780c */ /* 0x000fc80003f05270 */
[----:B------:R-:W-:Y:S02]  /*210a0*/  SEL R9, RZ, 0x1, P0 ;  /* 0x00000001ff097807 */ /* 0x000fe40000000000 */
[----:B------:R-:W-:Y:S02]  /*210b0*/  SEL R8, R8, RZ, P0 ;  /* 0x000000ff08087207 */ /* 0x000fe40000000000 */
[----:B---3--:R-:W-:Y:S02]  /*210c0*/  LOP3.LUT R10, R10, R9, RZ, 0x3c, !PT ;  /* 0x000000090a0a7212 */ /* 0x008fe400078e3cff */
[C---:B------:R-:W-:Y:S01]  /*210d0*/  ISETP.GT.AND P0, PT, R7.reuse, R2, PT ;  /* 0x000000020700720c */ /* 0x040fe20003f04270 */
[----:B------:R-:W-:Y:S02]  /*210e0*/  VIADD R7, R7, 0xffffffff ;  /* 0xffffffff07077836 */ /* 0x000fe40000000000 */
[----:B------:R2:W-:Y:S04]  /*210f0*/  STL [R1+0x10], R10 ;  /* 0x0000100a01007387 */ /* 0x0005e80000100800 */
[----:B------:R2:W-:Y:S06]  /*21100*/  STL [R1+0xc], R8 ;  /* 0x00000c0801007387 */ /* 0x0005ec0000100800 */
[----:B------:R-:W-:Y:S05]  /*21110*/  @P0 BRA `(.L_x_1634) ;  /* 0xfffffff800b40947 */ /* 0x000fea000383ffff */
.L_x_1617:
[----:B------:R-:W-:Y:S05]  /*21120*/  BSYNC B0 ;  /* 0x0000000000007941 */ /* 0x000fea0003800000 */
.L_x_1616:
[----:B------:R-:W3:Y:S01]  /*21130*/  LDC.64 R2, c[0x0][0x9e0] ;  /* 0x00027800ff027b82 */ /* 0x000ee20000000a00 */
[----:B------:R-:W-:Y:S07]  /*21140*/  @!P2 WARPSYNC.ALL ;  /* 0x000000000000a948 */ /* 0x000fee0003800000 */
[----:B------:R-:W-:Y:S01]  /*21150*/  @!P2 BAR.SYNC.DEFER_BLOCKING 0xc, 0x120 ;  /* 0x030480000000ab1d */ /* 0x000fe20000010000 */
[----:B---3--:R-:W-:Y:S01]  /*21160*/  ISETP.GE.AND P0, PT, R3, 0x1, PT ;  /* 0x000000010300780c */ /* 0x008fe20003f06270 */
[----:B------:R-:W-:-:S12]  /*21170*/  IMAD.IADD R2, R4, 0x1, R2 ;  /* 0x0000000104027824 */ /* 0x000fd800078e0202 */
[----:B------:R-:W-:Y:S05]  /*21180*/  @!P0 BRA `(.L_x_1635) ;  /* 0x0000000000488947 */ /* 0x000fea0003800000 */
[C---:B------:R-:W-:Y:S01]  /*21190*/  ISETP.GT.AND P1, PT, R4.reuse, RZ, PT ;  /* 0x000000ff0400720c */ /* 0x040fe20003f24270 */
[----:B------:R-:W-:Y:S01]  /*211a0*/  BSSY B0, `(.L_x_1636) ;  /* 0x000000e000007945 */ /* 0x000fe20003800000 */
[----:B------:R-:W-:-:S11]  /*211b0*/  VIADD R6, R4, 0xffffffff ;  /* 0xffffffff04067836 */ /* 0x000fd60000000000 */
[----:B------:R-:W-:Y:S05]  /*211c0*/  @P1 BRA `(.L_x_1637) ;  /* 0x00000000001c1947 */ /* 0x000fea0003800000 */
[----:B------:R-:W-:Y:S01]  /*211d0*/  ISETP.NE.AND P1, PT, R3, 0x1, PT ;  /* 0x000000010300780c */ /* 0x000fe20003f25270 */
[----:B------:R-:W-:-:S12]  /*211e0*/  IMAD.MOV R5, RZ, RZ, -R4 ;  /* 0x000000ffff057224 */ /* 0x000fd800078e0a04 */
[----:B------:R-:W3:Y:S02]  /*211f0*/  @P1 LDC.64 R6, c[0x0][0x9e8] ;  /* 0x00027a00ff061b82 */ /* 0x000ee40000000a00 */
[----:B---3--:R-:W-:-:S05]  /*21200*/  @P1 IMAD.HI.U32 R6, R5, R6, RZ ;  /* 0x0000000605061227 */ /* 0x008fca00078e00ff */
[----:B------:R-:W-:-:S04]  /*21210*/  @P1 SHF.R.U32.HI R5, RZ, R7, R6 ;  /* 0x00000007ff051219 */ /* 0x000fc80000011606 */
[----:B------:R-:W-:Y:S01]  /*21220*/  LOP3.LUT R6, RZ, R5, RZ, 0x33, !PT ;  /* 0x00000005ff067212 */ /* 0x000fe200078e33ff */
[----:B------:R-:W-:Y:S06]  /*21230*/  BRA `(.L_x_1638) ;  /* 0x0000000000107947 */ /* 0x000fec0003800000 */
.L_x_1637:
[----:B------:R-:W-:-:S13]  /*21240*/  ISETP.NE.AND P1, PT, R3, 0x1, PT ;  /* 0x000000010300780c */ /* 0x000fda0003f25270 */
[----:B------:R-:W3:Y:S02]  /*21250*/  @P1 LDC.64 R4, c[0x0][0x9e8] ;  /* 0x00027a00ff041b82 */ /* 0x000ee40000000a00 */
[----:B---3--:R-:W-:-:S05]  /*21260*/  @P1 IMAD.HI.U32 R4, R6, R4, RZ ;  /* 0x0000000406041227 */ /* 0x008fca00078e00ff */
[----:B------:R-:W-:-:S07]  /*21270*/  @P1 SHF.R.U32.HI R6, RZ, R5, R4 ;  /* 0x00000005ff061219 */ /* 0x000fce0000011604 */
.L_x_1638:
[----:B------:R-:W-:Y:S05]  /*21280*/  BSYNC B0 ;  /* 0x0000000000007941 */ /* 0x000fea0003800000 */
.L_x_1636:
[----:B------:R-:W-:-:S05]  /*21290*/  IMAD R5, R6, R3, R3 ;  /* 0x0000000306057224 */ /* 0x000fca00078e0203 */
[----:B------:R-:W-:-:S07]  /*212a0*/  VIMNMX R2, R2, R5, PT ;  /* 0x0000000502027248 */ /* 0x000fce0003fe0100 */
.L_x_1635:
[----:B------:R-:W-:Y:S01]  /*212b0*/  VIADD R2, R2, 0x7f ;  /* 0x0000007f02027836 */ /* 0x000fe20000000000 */
[----:B------:R-:W-:-:S04]  /*212c0*/  ULDC UR4, c[0x0][0x9dc] ;  /* 0x0002770000047ab9 */ /* 0x000fc80000000800 */
[----:B------:R-:W-:-:S04]  /*212d0*/  SHF.R.S32.HI R5, RZ, 0x1f, R2 ;  /* 0x0000001fff057819 */ /* 0x000fc80000011402 */
[----:B------:R-:W-:Y:S01]  /*212e0*/  LEA.HI R5, R5, R2, RZ, 0x7 ;  /* 0x0000000205057211 */ /* 0x000fe200078f38ff */
[----:B------:R-:W-:-:S03]  /*212f0*/  VIADD R2, R0, -UR4 ;  /* 0x8000000400027c36 */ /* 0x000fc60008000000 */
[----:B------:R-:W-:-:S04]  /*21300*/  SHF.R.S32.HI R5, RZ, 0x7, R5 ;  /* 0x00000007ff057819 */ /* 0x000fc80000011405 */
[----:B------:R-:W-:-:S05]  /*21310*/  VIMNMX R6, R20, R5, PT ;  /* 0x0000000514067248 */ /* 0x000fca0003fe0100 */
[----:B------:R3:W-:Y:S01]  /*21320*/  STL [R1+0x1c], R6 ;  /* 0x00001c0601007387 */ /* 0x0007e20000100800 */
[----:B------:R-:W-:Y:S05]  /*21330*/  @!P0 BRA `(.L_x_1639) ;  /* 0x0000000000448947 */ /* 0x000fea0003800000 */
[----:B------:R-:W-:Y:S01]  /*21340*/  ISETP.GT.AND P0, PT, R0, -0x1, PT ;  /* 0xffffffff0000780c */ /* 0x000fe20003f04270 */
[----:B------:R-:W-:-:S12]  /*21350*/  BSSY B0, `(.L_x_1640) ;  /* 0x000000d000007945 */ /* 0x000fd80003800000 */
[----:B------:R-:W-:Y:S05]  /*21360*/  @P0 BRA `(.L_x_1641) ;  /* 0x00000000001c0947 */ /* 0x000fea0003800000 */
[----:B------:R-:W-:Y:S02]  /*21370*/  ISETP.NE.AND P0, PT, R3, 0x1, PT ;  /* 0x000000010300780c */ /* 0x000fe40003f05270 */
[----:B------:R-:W-:-:S11]  /*21380*/  LOP3.LUT R7, RZ, R0, RZ, 0x33, !PT ;  /* 0x00000000ff077212 */ /* 0x000fd600078e33ff */
[----:B------:R-:W4:Y:S02]  /*21390*/  @P0 LDC.64 R4, c[0x0][0x9e8] ;  /* 0x00027a00ff040b82 */ /* 0x000f240000000a00 */
[----:B----4-:R-:W-:-:S05]  /*213a0*/  @P0 IMAD.HI.U32 R4, R7, R4, RZ ;  /* 0x0000000407040227 */ /* 0x010fca00078e00ff */
[----:B------:R-:W-:-:S04]  /*213b0*/  @P0 SHF.R.U32.HI R7, RZ, R5, R4 ;  /* 0x00000005ff070219 */ /* 0x000fc80000011604 */
[----:B------:R-:W-:Y:S01]  /*213c0*/  LOP3.LUT R0, RZ, R7, RZ, 0x33, !PT ;  /* 0x00000007ff007212 */ /* 0x000fe200078e33ff */
[----:B------:R-:W-:Y:S06]  /*213d0*/  BRA `(.L_x_1642) ;  /* 0x0000000000107947 */ /* 0x000fec0003800000 */
.L_x_1641:
[----:B------:R-:W-:-:S13]  /*213e0*/  ISETP.NE.AND P0, PT, R3, 0x1, PT ;  /* 0x000000010300780c */ /* 0x000fda0003f05270 */
[----:B------:R-:W4:Y:S02]  /*213f0*/  @P0 LDC.64 R4, c[0x0][0x9e8] ;  /* 0x00027a00ff040b82 */ /* 0x000f240000000a00 */
[----:B----4-:R-:W-:-:S05]  /*21400*/  @P0 IMAD.HI.U32 R4, R0, R4, RZ ;  /* 0x0000000400040227 */ /* 0x010fca00078e00ff */
[----:B------:R-:W-:-:S07]  /*21410*/  @P0 SHF.R.U32.HI R0, RZ, R5, R4 ;  /* 0x00000005ff000219 */ /* 0x000fce0000011604 */
.L_x_1642:
[----:B------:R-:W-:Y:S05]  /*21420*/  BSYNC B0 ;  /* 0x0000000000007941 */ /* 0x000fea0003800000 */
.L_x_1640:
[----:B------:R-:W-:-:S05]  /*21430*/  IMAD R3, R0, R3, RZ ;  /* 0x0000000300037224 */ /* 0x000fca00078e02ff */
[----:B------:R-:W-:-:S07]  /*21440*/  VIMNMX R2, R2, R3, !PT ;  /* 0x0000000302027248 */ /* 0x000fce0007fe0100 */
.L_x_1639:
[----:B------:R-:W-:Y:S01]  /*21450*/  SHF.R.S32.HI R3, RZ, 0x1f, R2 ;  /* 0x0000001fff037819 */ /* 0x000fe20000011402 */
[----:B------:R-:W-:Y:S03]  /*21460*/  BSSY B6, `(.L_x_1643) ;  /* 0x00002db000067945 */ /* 0x000fe60003800000 */
[----:B------:R-:W-:-:S04]  /*21470*/  LEA.HI R3, R3, R2, RZ, 0x7 ;  /* 0x0000000203037211 */ /* 0x000fc800078f38ff */
[----:B------:R-:W-:-:S04]  /*21480*/  SHF.R.S32.HI R3, RZ, 0x7, R3 ;  /* 0x00000007ff037819 */ /* 0x000fc80000011403 */
[----:B------:R-:W-:-:S04]  /*21490*/  VIMNMX R0, RZ, R3, !PT ;  /* 0x00000003ff007248 */ /* 0x000fc80007fe0100 */
[----:B------:R-:W-:Y:S01]  /*214a0*/  ISETP.GT.AND P0, PT, R6, R0, PT ;  /* 0x000000000600720c */ /* 0x000fe20003f04270 */
[----:B------:R4:W-:-:S12]  /*214b0*/  STL [R1+0x18], R0 ;  /* 0x0000180001007387 */ /* 0x0009d80000100800 */
[----:B----4-:R-:W-:Y:S05]  /*214c0*/  @P0 BRA `(.L_x_1644) ;  /* 0x0000000000440947 */ /* 0x010fea0003800000 */
[----:B------:R-:W4:Y:S02]  /*214d0*/  S2R R0, SR_TID.X ;  /* 0x0000000000007919 */ /* 0x000f240000002100 */
[----:B----4-:R-:W-:-:S04]  /*214e0*/  LOP3.LUT R0, R0, 0x1f, RZ, 0xc0, !PT ;  /* 0x0000001f00007812 */ /* 0x010fc800078ec0ff */
[----:B------:R-:W-:-:S13]  /*214f0*/  ISETP.NE.AND P1, PT, R0, RZ, PT ;  /* 0x000000ff0000720c */ /* 0x000fda0003f25270 */
[----:B------:R-:W-:Y:S05]  /*21500*/  @P1 BRA `(.L_x_1645) ;  /* 0x0000002c00401947 */ /* 0x000fea0003800000 */
[----:B------:R-:W4:Y:S01]  /*21510*/  S2R R7, SR_LANEID ;  /* 0x0000000000077919 */ /* 0x000f220000000000 */
[----:B------:R-:W-:Y:S01]  /*21520*/  VOTEU.ANY UR4, UPT, PT ;  /* 0x0000000000047886 */ /* 0x000fe200038e0100 */
[----:B------:R-:W5:Y:S01]  /*21530*/  LDC.64 R2, c[0x0][0xc38] ;  /* 0x00030e00ff027b82 */ /* 0x000f620000000a00 */
[----:B------:R-:W4:Y:S08]  /*21540*/  FLO.U32 R0, UR4 ;  /* 0x0000000400007d00 */ /* 0x000f3000080e0000 */
[----:B------:R-:W5:Y:S01]  /*21550*/  POPC R5, UR4 ;  /* 0x0000000400057d09 */ /* 0x000f620008000000 */
[----:B----4-:R-:W-:-:S13]  /*21560*/  ISETP.EQ.U32.AND P0, PT, R0, R7, PT ;  /* 0x000000070000720c */ /* 0x010fda0003f02070 */
[----:B-----5:R-:W4:Y:S01]  /*21570*/  @P0 ATOMG.E.ADD.STRONG.GPU PT, R3, desc[UR56][R2.64], R5 ;  /* 0x00000005020309a8 */ /* 0x020f2200081ee1f8 */
[----:B------:R-:W5:Y:S02]  /*21580*/  S2R R4, SR_LTMASK ;  /* 0x0000000000047919 */ /* 0x000f640000003900 */
[----:B-----5:R-:W-:-:S04]  /*21590*/  LOP3.LUT R4, R4, UR4, RZ, 0xc0, !PT ;  /* 0x0000000404047c12 */ /* 0x020fc8000f8ec0ff */
[----:B------:R-:W5:Y:S01]  /*215a0*/  POPC R7, R4 ;  /* 0x0000000400077309 */ /* 0x000f620000000000 */
[----:B----4-:R-:W5:Y:S02]  /*215b0*/  SHFL.IDX PT, R0, R3, R0, 0x1f ;  /* 0x00001f0003007589 */ /* 0x010f6400000e0000 */
[----:B-----5:R-:W-:Y:S01]  /*215c0*/  IADD3 R16, R0, UR37, R7 ;  /* 0x0000002500107c10 */ /* 0x020fe2000fffe007 */
[----:B------:R-:W-:Y:S06]  /*215d0*/  BRA `(.L_x_1645) ;  /* 0x0000002c000c7947 */ /* 0x000fec0003800000 */
.L_x_1644:
[----:B------:R-:W4:Y:S01]  /*215e0*/  S2R R3, SR_CgaCtaId ;  /* 0x0000000000037919 */ /* 0x000f220000008800 */
[----:B------:R-:W-:-:S04]  /*215f0*/  MOV R0, 0x400 ;  /* 0x0000040000007802 */ /* 0x000fc80000000f00 */
[----:B----4-:R-:W-:-:S05]  /*21600*/  LEA R2, R3, R0, 0x18 ;  /* 0x0000000003027211 */ /* 0x010fca00078ec0ff */
[----:B------:R4:W-:Y:S01]  /*21610*/  STL [R1+0x14], R2 ;  /* 0x0000140201007387 */ /* 0x0009e20000100800 */
[----:B------:R-:W-:-:S05]  /*21620*/  VIADD R0, R2, 0x18400 ;  /* 0x0001840002007836 */ /* 0x000fca0000000000 */
[----:B------:R-:W-:-:S13]  /*21630*/  LOP3.LUT P0, RZ, R0, 0x3ff, RZ, 0xc0, !PT ;  /* 0x000003ff00ff7812 */ /* 0x000fda000780c0ff */
[----:B----4-:R-:W-:Y:S05]  /*21640*/  @!P0 BRA `(.L_x_1646) ;  /* 0x0000000000408947 */ /* 0x010fea0003800000 */
[----:B------:R-:W-:Y:S01]  /*21650*/  MOV R2, 0x0 ;  /* 0x0000000000027802 */ /* 0x000fe20000000f00 */
[----:B------:R-:W-:Y:S01]  /*21660*/  ULDC.64 UR6, c[0x4][0xa0] ;  /* 0x0100280000067ab9 */ /* 0x000fe20000000a00 */
[----:B------:R-:W-:Y:S01]  /*21670*/  ULDC.64 UR8, c[0x4][0xa8] ;  /* 0x01002a0000087ab9 */ /* 0x000fe20000000a00 */
[----:B------:R-:W-:Y:S01]  /*21680*/  ULDC.64 UR4, c[0x4][0x8] ;  /* 0x0100020000047ab9 */ /* 0x000fe20000000a00 */
[----:B------:R-:W-:Y:S02]  /*21690*/  IMAD.U32 R4, RZ, RZ, UR6 ;  /* 0x00000006ff047e24 */ /* 0x000fe4000f8e00ff */
[----:B------:R-:W4:Y:S01]  /*216a0*/  LDC.64 R2, c[0x4][R2] ;  /* 0x0100000002027b82 */ /* 0x000f220000000a00 */
[----:B------:R-:W-:Y:S02]  /*216b0*/  IMAD.U32 R5, RZ, RZ, UR7 ;  /* 0x00000007ff057e24 */ /* 0x000fe4000f8e00ff */
[----:B---3--:R-:W-:Y:S02]  /*216c0*/  IMAD.U32 R6, RZ, RZ, UR8 ;  /* 0x00000008ff067e24 */ /* 0x008fe4000f8e00ff */
[----:B------:R-:W-:-:S02]  /*216d0*/  IMAD.U32 R7, RZ, RZ, UR9 ;  /* 0x00000009ff077e24 */ /* 0x000fc4000f8e00ff */
[----:B-12---:R-:W-:Y:S02]  /*216e0*/  IMAD.U32 R10, RZ, RZ, UR4 ;  /* 0x00000004ff0a7e24 */ /* 0x006fe4000f8e00ff */
[----:B------:R-:W-:Y:S02]  /*216f0*/  IMAD.U32 R11, RZ, RZ, UR5 ;  /* 0x00000005ff0b7e24 */ /* 0x000fe4000f8e00ff */
[----:B------:R-:W-:Y:S02]  /*21700*/  IMAD.MOV.U32 R8, RZ, RZ, 0x70 ;  /* 0x00000070ff087424 */ /* 0x000fe400078e00ff */
[----:B------:R-:W-:Y:S02]  /*21710*/  IMAD.MOV.U32 R12, RZ, RZ, 0x1 ;  /* 0x00000001ff0c7424 */ /* 0x000fe400078e00ff */
[----:B0-----:R-:W-:-:S07]  /*21720*/  IMAD.MOV.U32 R13, RZ, RZ, RZ ;  /* 0x000000ffff0d7224 */ /* 0x001fce00078e00ff */
[----:B------:R-:W-:-:S07]  /*21730*/  LEPC R20, `(.L_x_1646) ;  /* 0x000000001014794e */ /* 0x000fce0000000000 */
[----:B----4-:R-:W-:Y:S05]  /*21740*/  CALL.ABS.NOINC R2 ;  /* 0x0000000002007343 */ /* 0x010fea0003c00000 */
.L_x_1646:
        /* <DEDUP_REMOVED lines=8> */
[----:B------:R4:W4:Y:S01]  /*217d0*/  LDC.64 R2, c[0x4][R0] ;  /* 0x0100000000027b82 */ /* 0x0009220000000a00 */
[----:B------:R-:W-:Y:S02]  /*217e0*/  IMAD.U32 R4, RZ, RZ, UR6 ;  /* 0x00000006ff047e24 */ /* 0x000fe4000f8e00ff */
        /* <DEDUP_REMOVED lines=10> */
.L_x_1648:
        /* <DEDUP_REMOVED lines=16> */
.L_x_1647:
[----:B------:R-:W4:Y:S01]  /*21990*/  LDL.LU R4, [R1+0x24] ;  /* 0x0000240001047983 */ /* 0x000f220000300800 */
[----:B------:R-:W0:Y:S01]  /*219a0*/  LDC R0, c[0x0][0x428] ;  /* 0x00010a00ff007b82 */ /* 0x000e220000000800 */
[----:B------:R-:W-:Y:S01]  /*219b0*/  ULDC.64 UR4, c[0x0][0x9f8] ;  /* 0x00027e0000047ab9 */ /* 0x000fe20000000a00 */
[----:B------:R-:W-:Y:S01]  /*219c0*/  IMAD.MOV.U32 R5, RZ, RZ, R19 ;  /* 0x000000ffff057224 */ /* 0x000fe200078e0013 */
[----:B0-----:R-:W-:Y:S01]  /*219d0*/  ISETP.NE.AND P0, PT, R0, 0x1, PT ;  /* 0x000000010000780c */ /* 0x001fe20003f05270 */
[----:B------:R-:W-:-:S12]  /*219e0*/  IMAD.MOV.U32 R0, RZ, RZ, R18 ;  /* 0x000000ffff007224 */ /* 0x000fd800078e0012 */
[----:B------:R-:W0:Y:S08]  /*219f0*/  @P0 LDC R3, c[0x0][0x42c] ;  /* 0x00010b00ff030b82 */ /* 0x000e300000000800 */
[----:B------:R-:W1:Y:S01]  /*21a00*/  @P0 LDC R2, c[0x0][0x430] ;  /* 0x00010c00ff020b82 */ /* 0x000e620000000800 */
[----:B0-----:R-:W-:-:S05]  /*21a10*/  @P0 IMAD.HI.U32 R3, R18, R3, RZ ;  /* 0x0000000312030227 */ /* 0x001fca00078e00ff */
[----:B-1----:R-:W-:Y:S02]  /*21a20*/  @P0 SHF.R.U32.HI R0, RZ, R2, R3 ;  /* 0x00000002ff000219 */ /* 0x002fe40000011603 */
[----:B------:R-:W-:-:S04]  /*21a30*/  ISETP.NE.U32.AND P0, PT, RZ, UR4, PT ;  /* 0x00000004ff007c0c */ /* 0x000fc8000bf05070 */
[----:B------:R-:W-:Y:S01]  /*21a40*/  ISETP.NE.AND.EX P0, PT, RZ, UR5, PT, P0 ;  /* 0x00000005ff007c0c */ /* 0x000fe2000bf05300 */
[----:B------:R-:W-:-:S12]  /*21a50*/  ULDC.64 UR4, c[0x0][0xa00] ;  /* 0x0002800000047ab9 */ /* 0x000fd80000000a00 */
[----:B---3--:R-:W0:Y:S02]  /*21a60*/  @P0 LDC.64 R6, c[0x0][0x9f8] ;  /* 0x00027e00ff060b82 */ /* 0x008e240000000a00 */
[----:B0-----:R-:W-:-:S05]  /*21a70*/  @P0 IMAD.WIDE R6, R19, 0x4, R6 ;  /* 0x0000000413060825 */ /* 0x001fca00078e0206 */
[----:B------:R0:W5:Y:S01]  /*21a80*/  @P0 LDG.E R5, desc[UR56][R6.64] ;  /* 0x0000003806050981 */ /* 0x000162000c1e1900 */
[----:B------:R-:W-:-:S04]  /*21a90*/  ISETP.NE.U32.AND P0, PT, RZ, UR4, PT ;  /* 0x00000004ff007c0c */ /* 0x000fc8000bf05070 */
[----:B------:R-:W-:-:S04]  /*21aa0*/  ISETP.NE.AND.EX P0, PT, RZ, UR5, PT, P0 ;  /* 0x00000005ff007c0c */ /* 0x000fc8000bf05300 */
[----:B------:R-:W-:Y:S01]  /*21ab0*/  SEL R3, R19, RZ, !P0 ;  /* 0x000000ff13037207 */ /* 0x000fe20004000000 */
[----:B----4-:R-:W-:Y:S02]  /*21ac0*/  IMAD R2, R17, 0x80, R4 ;  /* 0x0000008011027824 */ /* 0x010fe400078e0204 */
[----:B------:R-:W1:Y:S02]  /*21ad0*/  S2R R4, SR_TID.X ;  /* 0x0000000000047919 */ /* 0x000e640000002100 */
[----:B-1----:R-:W-:-:S04]  /*21ae0*/  LOP3.LUT R4, R4, 0x1f, RZ, 0xc0, !PT ;  /* 0x0000001f04047812 */ /* 0x002fc800078ec0ff */
[----:B------:R-:W-:-:S04]  /*21af0*/  ISETP.NE.AND P6, PT, R4, RZ, PT ;  /* 0x000000ff0400720c */ /* 0x000fc80003fc5270 */
[----:B------:R-:W-:-:S09]  /*21b00*/  PLOP3.LUT P1, PT, P6, PT, PT, 0x8, 0x0 ;  /* 0x000000000000781c */ /* 0x000fd2000372e170 */
[----:B------:R-:W-:-:S05]  /*21b10*/  VOTEU.ALL UP1, P6 ;  /* 0x00000000003f7886 */ /* 0x000fca0003020000 */
[----:B------:R-:W-:-:S04]  /*21b20*/  @!UP1 UIADD3 UR8, UP0, UR38, 0x270, URZ ;  /* 0x0000027026089890 */ /* 0x000fc8000ff1e03f */
[----:B------:R-:W-:-:S03]  /*21b30*/  @!UP1 UIADD3.X UR9, URZ, UR39, URZ, UP0, !UPT ;  /* 0x000000273f099290 */ /* 0x000fc600087fe43f */
[----:B0-----:R-:W-:-:S09]  /*21b40*/  VOTEU.ALL UP0, P6 ;  /* 0x00000000003f7886 */ /* 0x001fd20003000000 */
.L_x_1649:
        /* <DEDUP_REMOVED lines=16> */
.L_x_1650:
        /* <DEDUP_REMOVED lines=9> */
[----:B------:R-:W3:Y:S01]  /*21ce0*/  LDL R4, [R1+0x1c] ;  /* 0x00001c0001047983 */ /* 0x000ee20000100800 */
[----:B--2---:R-:W0:Y:S01]  /*21cf0*/  LDC.64 R8, c[0x0][0x3f8] ;  /* 0x0000fe00ff087b82 */ /* 0x004e220000000a00 */
[----:B------:R-:W-:Y:S02]  /*21d00*/  ULDC.64 UR4, c[0x0][0xa08] ;  /* 0x0002820000047ab9 */ /* 0x000fe40000000a00 */
[----:B0-----:R-:W-:Y:S01]  /*21d10*/  LOP3.LUT P0, RZ, R8, UR4, RZ, 0xfc, !PT ;  /* 0x0000000408ff7c12 */ /* 0x001fe2000f80fcff */
[----:B------:R-:W-:-:S03]  /*21d20*/  UMOV UR4, 0xffffffff ;  /* 0xffffffff00047882 */ /* 0x000fc60000000000 */
[----:B------:R-:W-:-:S04]  /*21d30*/  LOP3.LUT P0, RZ, R9, UR5, RZ, 0xfc, P0 ;  /* 0x0000000509ff7c12 */ /* 0x000fc8000800fcff */
[----:B-----5:R-:W-:Y:S01]  /*21d40*/  SEL R6, R5, RZ, !P0 ;  /* 0x000000ff05067207 */ /* 0x020fe20004000000 */
[----:B---3--:R-:W-:Y:S01]  /*21d50*/  VIADD R4, R4, 0xffffffff ;  /* 0xffffffff04047836 */ /* 0x008fe20000000000 */
[----:B------:R-:W-:Y:S07]  /*21d60*/  BRA.DIV UR4, `(.L_x_1651) ;  /* 0x00000052041c7947 */ /* 0x000fee000b800000 */
.L_x_1834:
[----:B------:R-:W-:Y:S01]  /*21d70*/  UMOV UR4, 0xffffffff ;  /* 0xffffffff00047882 */ /* 0x000fe20000000000 */
[----:B------:R-:W-:Y:S02]  /*21d80*/  SHF.R.S32.HI R17, RZ, 0x1f, R5 ;  /* 0x0000001fff117819 */ /* 0x000fe40000011405 */
[----:B------:R-:W-:Y:S05]  /*21d90*/  BRA.DIV UR4, `(.L_x_1652) ;  /* 0x0000005204447947 */ /* 0x000fea000b800000 */
[----:B------:R-:W-:-:S13]  /*21da0*/  ELECT P6, URZ, PT ;  /* 0x00000000003f782f */ /* 0x000fda00038c0000 */
.L_x_1837:
[----:B------:R-:W-:Y:S05]  /*21db0*/  @!P6 BRA `(.L_x_1653) ;  /* 0x00000004000ce947 */ /* 0x000fea0003800000 */
[----:B------:R-:W-:-:S04]  /*21dc0*/  ISETP.NE.U32.AND P0, PT, R8, RZ, PT ;  /* 0x000000ff0800720c */ /* 0x000fc80003f05070 */
        /* <DEDUP_REMOVED lines=16> */
[----:B------:R-:W-:-:S04]  /*21ed0*/  LEA R10, P0, R6, R8, 0x2 ;  /* 0x00000008060a7211 */ /* 0x000fc800078010ff */
[----:B------:R-:W-:-:S05]  /*21ee0*/  LEA.HI.X R11, R6, R9, R7, 0x2, P0 ;  /* 0x00000009060b7211 */ /* 0x000fca00000f1407 */
[----:B------:R0:W5:Y:S04]  /*21ef0*/  LDG.E R6, desc[UR56][R10.64] ;  /* 0x000000380a067981 */ /* 0x000168000c1e1900 */
.L_x_1654:
        /* <DEDUP_REMOVED lines=9> */
.L_x_1838:
        /* <DEDUP_REMOVED lines=11> */
.L_x_1656:
[----:B------:R-:W2:Y:S01]  /*22040*/  LDL R11, [R1] ;  /* 0x00000000010b7983 */ /* 0x000ea20000100800 */
[----:B------:R-:W-:-:S03]  /*22050*/  MOV R12, 0x400 ;  /* 0x00000400000c7802 */ /* 0x000fc60000000f00 */
[----:B0-----:R-:W3:Y:S01]  /*22060*/  LDL R10, [R1+0x4] ;  /* 0x00000400010a7983 */ /* 0x001ee20000100800 */
[----:B------:R-:W0:Y:S01]  /*22070*/  S2R R13, SR_CgaCtaId ;  /* 0x00000000000d7919 */ /* 0x000e220000008800 */
        /* <DEDUP_REMOVED lines=23> */
.L_x_1653:
        /* <DEDUP_REMOVED lines=39> */
.L_x_1839:
[----:B------:R-:W-:Y:S05]  /*22460*/  BSYNC B0 ;  /* 0x0000000000007941 */ /* 0x000fea0003800000 */
.L_x_1657:
[----:B0-----:R-:W2:Y:S04]  /*22470*/  LDL R3, [R1+0x1c] ;  /* 0x00001c0001037983 */ /* 0x001ea80000100800 */
[----:B------:R-:W3:Y:S01]  /*22480*/  LDL R10, [R1+0x18] ;  /* 0x00001800010a7983 */ /* 0x000ee20000100800 */
[----:B------:R-:W-:Y:S01]  /*22490*/  BSSY B0, `(.L_x_1659) ;  /* 0x000018a000007945 */ /* 0x000fe20003800000 */
[----:B--2---:R-:W-:-:S05]  /*224a0*/  VIADD R7, R3, 0xfffffffe ;  /* 0xfffffffe03077836 */ /* 0x004fca0000000000 */
[----:B---3--:R-:W-:-:S13]  /*224b0*/  ISETP.GE.AND P0, PT, R7, R10, PT ;  /* 0x0000000a0700720c */ /* 0x008fda0003f06270 */
[----:B------:R-:W-:Y:S05]  /*224c0*/  @!P0 BRA `(.L_x_1660) ;  /* 0x0000001800188947 */ /* 0x000fea0003800000 */
[----:B------:R-:W-:Y:S01]  /*224d0*/  IMAD.MOV R13, RZ, RZ, -R3 ;  /* 0x000000ffff0d7224 */ /* 0x000fe200078e0a03 */
[----:B------:R-:W-:Y:S01]  /*224e0*/  LOP3.LUT R2, RZ, R10, RZ, 0x33, !PT ;  /* 0x0000000aff027212 */ /* 0x000fe200078e33ff */
[----:B------:R-:W-:Y:S03]  /*224f0*/  BSSY B1, `(.L_x_1661) ;  /* 0x0000088000017945 */ /* 0x000fe60003800000 */
        /* <DEDUP_REMOVED lines=35> */
.L_x_1665:
[----:B0-----:R-:W0:Y:S01]  /*22730*/  S2R R8, SR_CgaCtaId ;  /* 0x0000000000087919 */ /* 0x001e220000008800 */
[----:B------:R-:W-:-:S04]  /*22740*/  MOV R3, 0x400 ;  /* 0x0000040000037802 */ /* 0x000fc80000000f00 */
[----:B0-----:R-:W-:Y:S02]  /*22750*/  LEA R3, R8, R3, 0x18 ;  /* 0x0000000308037211 */ /* 0x001fe400078ec0ff */
[----:B------:R-:W-:-:S03]  /*22760*/  SHF.L.U32 R8, R14, 0x1f, RZ ;  /* 0x0000001f0e087819 */ /* 0x000fc600000006ff */
[----:B------:R-:W-:-:S04]  /*22770*/  IMAD R3, R12, 0x8, R3 ;  /* 0x000000080c037824 */ /* 0x000fc800078e0203 */
[----:B------:R-:W0:Y:S02]  /*22780*/  SYNCS.PHASECHK.TRANS64.TRYWAIT P0, [R3+URZ+0x28840], R8 ;  /* 0x02884008030075a7 */ /* 0x000e24000800017f */
[----:B0-----:R-:W-:Y:S05]  /*22790*/  @!P0 BRA `(.L_x_1666) ;  /* 0x0000004800188947 */ /* 0x001fea0003800000 */
.L_x_1840:
        /* <DEDUP_REMOVED lines=11> */
.L_x_1667:
        /* <DEDUP_REMOVED lines=33> */
.L_x_1841:
        /* <DEDUP_REMOVED lines=13> */
.L_x_1669:
        /* <DEDUP_REMOVED lines=31> */
.L_x_1664:
[----:B------:R-:W-:Y:S05]  /*22d20*/  BSYNC B2 ;  /* 0x0000000000027941 */ /* 0x000fea0003800000 */
.L_x_1663:
[----:B------:R-:W2:Y:S04]  /*22d30*/  LDL R2, [R1+0x1c] ;  /* 0x00001c0001027983 */ /* 0x000ea80000100800 */
[----:B------:R0:W-:Y:S04]  /*22d40*/  STL [R1], R12 ;  /* 0x0000000c01007387 */ /* 0x0001e80000100800 */
[----:B------:R0:W-:Y:S02]  /*22d50*/  STL [R1+0x8], R14 ;  /* 0x0000080e01007387 */ /* 0x0001e40000100800 */
[----:B0-2---:R-:W-:-:S07]  /*22d60*/  VIADD R7, R2, 0xfffffffd ;  /* 0xfffffffd02077836 */ /* 0x005fce0000000000 */
.L_x_1662:
[----:B------:R-:W-:Y:S05]  /*22d70*/  BSYNC B1 ;  /* 0x0000000000017941 */ /* 0x000fea0003800000 */
.L_x_1661:
[----:B------:R-:W2:Y:S01]  /*22d80*/  LDL.LU R2, [R1+0x1c] ;  /* 0x00001c0001027983 */ /* 0x000ea20000300800 */
[----:B------:R-:W-:Y:S01]  /*22d90*/  VIADD R13, R13, 0xfffffffe ;  /* 0xfffffffe0d0d7836 */ /* 0x000fe20000000000 */
[----:B--2---:R-:W-:-:S04]  /*22da0*/  LOP3.LUT R2, RZ, R2, RZ, 0x33, !PT ;  /* 0x00000002ff027212 */ /* 0x004fc800078e33ff */
[----:B------:R-:W-:-:S13]  /*22db0*/  ISETP.NE.AND P0, PT, R13, R2, PT ;  /* 0x000000020d00720c */ /* 0x000fda0003f05270 */
[----:B------:R-:W-:Y:S05]  /*22dc0*/  @!P0 BRA `(.L_x_1660) ;  /* 0x0000000c00d88947 */ /* 0x000fea0003800000 */
[----:B------:R-:W-:-:S07]  /*22dd0*/  IMAD.MOV.U32 R13, RZ, RZ, R6 ;  /* 0x000000ffff0d7224 */ /* 0x000fce00078e0006 */
.L_x_1684:
        /* <DEDUP_REMOVED lines=23> */
[--C-:B------:R-:W-:Y:S01]  /*22f50*/  SHF.R.S32.HI R3, RZ, 0x1f, R2.reuse ;  /* 0x0000001fff037819 */ /* 0x100fe20000011402 */
[----:B------:R-:W-:Y:S02]  /*22f60*/  IMAD.MOV R12, RZ, RZ, -R2 ;  /* 0x000000ffff0c7224 */ /* 0x000fe400078e0a02 */
[C---:B------:R-:W-:Y:S02]  /*22f70*/  IMAD R10, R5.reuse, UR7, R10 ;  /* 0x00000007050a7c24 */ /* 0x040fe4000f8e020a */
[----:B------:R-:W-:-:S04]  /*22f80*/  IMAD.WIDE.U32 R2, R5, UR6, R2 ;  /* 0x0000000605027c25 */ /* 0x000fc8000f8e0002 */
[----:B------:R-:W-:Y:S01]  /*22f90*/  IMAD.IADD R3, R10, 0x1, R3 ;  /* 0x000000010a037824 */ /* 0x000fe200078e0203 */
[----:B------:R-:W-:Y:S01]  /*22fa0*/  LEA R10, P0, R2, UR4, 0x2 ;  /* 0x00000004020a7c11 */ /* 0x000fe2000f8010ff */
[----:B------:R-:W-:-:S03]  /*22fb0*/  IMAD R12, R11, R12, R7 ;  /* 0x0000000c0b0c7224 */ /* 0x000fc600078e0207 */
[----:B------:R-:W-:-:S05]  /*22fc0*/  LEA.HI.X R11, R2, UR5, R3, 0x2, P0 ;  /* 0x00000005020b7c11 */ /* 0x000fca00080f1403 */
[----:B------:R0:W5:Y:S04]  /*22fd0*/  LDG.E R13, desc[UR56][R10.64] ;  /* 0x000000380a0d7981 */ /* 0x000168000c1e1900 */
.L_x_1672:
[----:B------:R-:W1:Y:S01]  /*22fe0*/  S2R R3, SR_CgaCtaId ;  /* 0x0000000000037919 */ /* 0x000e620000008800 */
[----:B------:R-:W-:-:S04]  /*22ff0*/  MOV R2, 0x400 ;  /* 0x0000040000027802 */ /* 0x000fc80000000f00 */
[----:B-1----:R-:W-:Y:S02]  /*23000*/  LEA R2, R3, R2, 0x18 ;  /* 0x0000000203027211 */ /* 0x002fe400078ec0ff */
[----:B------:R-:W-:-:S03]  /*23010*/  SHF.L.U32 R3, R9, 0x1f, RZ ;  /* 0x0000001f09037819 */ /* 0x000fc600000006ff */
[----:B------:R-:W-:-:S04]  /*23020*/  IMAD R2, R8, 0x8, R2 ;  /* 0x0000000808027824 */ /* 0x000fc800078e0202 */
[----:B------:R-:W1:Y:S02]  /*23030*/  SYNCS.PHASECHK.TRANS64.TRYWAIT P0, [R2+URZ+0x28840], R3 ;  /* 0x02884003020075a7 */ /* 0x000e64000800017f */
[----:B-1----:R-:W-:Y:S05]  /*23040*/  @!P0 BRA `(.L_x_1673) ;  /* 0x0000004000148947 */ /* 0x002fea0003800000 */
.L_x_1842:
        /* <DEDUP_REMOVED lines=11> */
.L_x_1674:
        /* <DEDUP_REMOVED lines=33> */
.L_x_1843:
        /* <DEDUP_REMOVED lines=8> */
.L_x_1676:
        /* <DEDUP_REMOVED lines=29> */
.L_x_1671:
[----:B------:R-:W-:Y:S05]  /*23560*/  BSYNC B1 ;  /* 0x0000000000017941 */ /* 0x000fea0003800000 */
.L_x_1670:
        /* <DEDUP_REMOVED lines=30> */
[----:B------:R-:W-:-:S06]  /*23750*/  LEA.HI.X R13, R2, UR5, R3, 0x2, P0 ;  /* 0x00000005020d7c11 */ /* 0x000fcc00080f1403 */
[----:B------:R1:W5:Y:S03]  /*23760*/  LDG.E R13, desc[UR56][R12.64] ;  /* 0x000000380c0d7981 */ /* 0x000366000c1e1900 */
.L_x_1679:
[----:B------:R-:W2:Y:S01]  /*23770*/  S2R R3, SR_CgaCtaId ;  /* 0x0000000000037919 */ /* 0x000ea20000008800 */
[----:B------:R-:W-:-:S04]  /*23780*/  MOV R2, 0x400 ;  /* 0x0000040000027802 */ /* 0x000fc80000000f00 */
[----:B--2---:R-:W-:Y:S02]  /*23790*/  LEA R2, R3, R2, 0x18 ;  /* 0x0000000203027211 */ /* 0x004fe400078ec0ff */
[----:B------:R-:W-:-:S03]  /*237a0*/  SHF.L.U32 R3, R14, 0x1f, RZ ;  /* 0x0000001f0e037819 */ /* 0x000fc600000006ff */
[----:B------:R-:W-:-:S04]  /*237b0*/  IMAD R2, R15, 0x8, R2 ;  /* 0x000000080f027824 */ /* 0x000fc800078e0202 */
[----:B------:R-:W2:Y:S02]  /*237c0*/  SYNCS.PHASECHK.TRANS64.TRYWAIT P0, [R2+URZ+0x28840], R3 ;  /* 0x02884003020075a7 */ /* 0x000ea4000800017f */
[----:B--2---:R-:W-:Y:S05]  /*237d0*/  @!P0 BRA `(.L_x_1680) ;  /* 0x0000003800588947 */ /* 0x004fea0003800000 */
.L_x_1844:
        /* <DEDUP_REMOVED lines=11> */
.L_x_1681:
        /* <DEDUP_REMOVED lines=33> */
.L_x_1845:
        /* <DEDUP_REMOVED lines=8> */
.L_x_1683:
        /* <DEDUP_REMOVED lines=28> */
.L_x_1678:
[----:B------:R-:W-:Y:S05]  /*23ce0*/  BSYNC B1 ;  /* 0x0000000000017941 */ /* 0x000fea0003800000 */
.L_x_1677:
[----:B------:R-:W2:Y:S01]  /*23cf0*/  LDL R2, [R1+0x18] ;  /* 0x0000180001027983 */ /* 0x000ea20000100800 */
[----:B------:R-:W-:Y:S01]  /*23d00*/  VIADD R7, R7, 0xfffffffe ;  /* 0xfffffffe07077836 */ /* 0x000fe20000000000 */
[----:B--2---:R-:W-:-:S13]  /*23d10*/  ISETP.GT.AND P0, PT, R11, R2, PT ;  /* 0x000000020b00720c */ /* 0x004fda0003f04270 */
[----:B------:R-:W-:Y:S05]  /*23d20*/  @P0 BRA `(.L_x_1684) ;  /* 0xfffffff0002c0947 */ /* 0x000fea000383ffff */
.L_x_1660:
[----:B------:R-:W-:Y:S05]  /*23d30*/  BSYNC B0 ;  /* 0x0000000000007941 */ /* 0x000fea0003800000 */
.L_x_1659:
        /* <DEDUP_REMOVED lines=13> */
[----:B-1----:R-:W-:-:S06]  /*23e10*/  LOP3.LUT R8, R8, UR4, RZ, 0xc0, !PT ;  /* 0x0000000408087c12 */ /* 0x002fcc000f8ec0ff */
[----:B------:R-:W1:Y:S01]  /*23e20*/  POPC R8, R8 ;  /* 0x0000000800087309 */ /* 0x000e620000000000 */
[----:B--2---:R-:W1:Y:S02]  /*23e30*/  SHFL.IDX PT, R7, R2, R7, 0x1f ;  /* 0x00001f0702077589 */ /* 0x004e6400000e0000 */
[----:B-1----:R-:W-:-:S07]  /*23e40*/  IADD3 R16, R7, UR37, R8 ;  /* 0x0000002507107c10 */ /* 0x002fce000fffe008 */
.L_x_1686:
[----:B------:R-:W-:Y:S05]  /*23e50*/  BSYNC B0 ;  /* 0x0000000000007941 */ /* 0x000fea0003800000 */
.L_x_1685:
        /* <DEDUP_REMOVED lines=11> */
.L_x_1846:
        /* <DEDUP_REMOVED lines=11> */
.L_x_1690:
        /* <DEDUP_REMOVED lines=27> */
.L_x_1688:
[----:B------:R-:W-:Y:S05]  /*24170*/  BSYNC B0 ;  /* 0x0000000000007941 */ /* 0x000fea0003800000 */
.L_x_1687:
        /* <DEDUP_REMOVED lines=9> */
.L_x_1645:
[----:B------:R-:W-:Y:S05]  /*24210*/  BSYNC B6 ;  /* 0x0000000000067941 */ /* 0x000fea0003800000 */
.L_x_1643:
[----:B------:R-:W-:-:S03]  /*24220*/  UMOV UR4, 0xffffffff ;  /* 0xffffffff00047882 */ /* 0x000fc60000000000 */
[----:B------:R-:W-:Y:S05]  /*24230*/  BRA.DIV UR4, `(.L_x_1691) ;  /* 0x0000002e04fc7947 */ /* 0x000fea000b800000 */
[----:B------:R4:W0:Y:S04]  /*24240*/  SHFL.IDX PT, R4, R16, RZ, 0x1f ;  /* 0x00001fff10047589 */ /* 0x00082800000e0000 */
[----:B------:R-:W0:Y:S02]  /*24250*/  SHFL.IDX PT, R16, R16, 0x1, 0x1f ;  /* 0x00201f0010107f89 */ /* 0x000e2400000e0000 */
.L_x_1850:
[----:B------:R-:W5:Y:S01]  /*24260*/  S2R R7, SR_TID.X ;  /* 0x0000000000077919 */ /* 0x000f620000002100 */
[----:B------:R-:W-:Y:S01]  /*24270*/  ULDC UR4, c[0x0][0xc14] ;  /* 0x0003050000047ab9 */ /* 0x000fe20000000800 */
[----:B------:R-:W-:Y:S01]  /*24280*/  BSSY B0, `(.L_x_1692) ;  /* 0x000000b000007945 */ /* 0x000fe20003800000 */
[----:B-1----:R-:W-:Y:S02]  /*24290*/  IMAD.U32 R0, RZ, RZ, UR4 ;  /* 0x00000004ff007e24 */ /* 0x002fe4000f8e00ff */
[----:B------:R-:W-:Y:S01]  /*242a0*/  IMAD.MOV.U32 R17, RZ, RZ, RZ ;  /* 0x000000ffff117224 */ /* 0x000fe200078e00ff */
[----:B-----5:R-:W-:-:S04]  /*242b0*/  LOP3.LUT R7, R7, 0x1f, RZ, 0xc0, !PT ;  /* 0x0000001f07077812 */ /* 0x020fc800078ec0ff */
[C---:B------:R-:W-:Y:S01]  /*242c0*/  ISETP.NE.AND P0, PT, R7.reuse, 0x1f, PT ;  /* 0x0000001f0700780c */ /* 0x040fe20003f05270 */
[----:B------:R-:W-:-:S05]  /*242d0*/  IMAD.IADD R5, R7, 0x1, R19 ;  /* 0x0000000107057824 */ /* 0x000fca00078e0213 */
[----:B------:R-:W-:-:S13]  /*242e0*/  ISETP.GE.OR P0, PT, R5, R0, !P0 ;  /* 0x000000000500720c */ /* 0x000fda0004706670 */
[----:B------:R-:W-:Y:S05]  /*242f0*/  @P0 BRA `(.L_x_1693) ;  /* 0x00000000000c0947 */ /* 0x000fea0003800000 */
[----:B------:R-:W1:Y:S02]  /*24300*/  LDC.64 R2, c[0x0][0xc58] ;  /* 0x00031600ff027b82 */ /* 0x000e640000000a00 */
[----:B-1----:R-:W-:-:S05]  /*24310*/  IMAD.WIDE R2, R5, 0x4, R2 ;  /* 0x0000000405027825 */ /* 0x002fca00078e0202 */
[----:B------:R1:W5:Y:S02]  /*24320*/  LDG.E R17, desc[UR56][R2.64] ;  /* 0x0000003802117981 */ /* 0x000364000c1e1900 */
.L_x_1693:
[----:B------:R-:W-:Y:S05]  /*24330*/  BSYNC B0 ;  /* 0x0000000000007941 */ /* 0x000fea0003800000 */
.L_x_1692:
[----:B------:R-:W-:-:S03]  /*24340*/  UMOV UR4, 0xffffffff ;  /* 0xffffffff00047882 */ /* 0x000fc60000000000 */
[----:B------:R-:W-:Y:S05]  /*24350*/  BRA.DIV UR4, `(.L_x_1694) ;  /* 0x0000003204007947 */ /* 0x000fea000b800000 */
        /* <DEDUP_REMOVED lines=9> */
[----:B-1----:R-:W-:-:S05]  /*243f0*/  IMAD.IADD R3, R13, 0x1, R14 ;  /* 0x000000010d037824 */ /* 0x002fca00078e020e */
[----:B------:R-:W0:Y:S02]  /*24400*/  SHFL.UP PT, R14, R3, 0x4, RZ ;  /* 0x04800000030e7989 */ /* 0x000e2400000e00ff */
[----:B0-----:R-:W-:Y:S02]  /*24410*/  SEL R14, R14, RZ, P0 ;  /* 0x000000ff0e0e7207 */ /* 0x001fe40000000000 */
[----:B------:R-:W-:-:S03]  /*24420*/  ISETP.GE.U32.AND P0, PT, R7, 0x10, PT ;  /* 0x000000100700780c */ /* 0x000fc60003f06070 */
[----:B------:R-:W-:-:S05]  /*24430*/  IMAD.IADD R5, R3, 0x1, R14 ;  /* 0x0000000103057824 */ /* 0x000fca00078e020e */
[----:B------:R-:W3:Y:S02]  /*24440*/  SHFL.UP PT, R14, R5, 0x8, RZ ;  /* 0x05000000050e7989 */ /* 0x000ee400000e00ff */
[----:B---3--:R-:W-:-:S05]  /*24450*/  SEL R6, R14, RZ, P1 ;  /* 0x000000ff0e067207 */ /* 0x008fca0000800000 */
[----:B------:R-:W-:-:S05]  /*24460*/  IMAD.IADD R6, R5, 0x1, R6 ;  /* 0x0000000105067824 */ /* 0x000fca00078e0206 */
[----:B------:R-:W0:Y:S02]  /*24470*/  SHFL.UP PT, R14, R6, 0x10, RZ ;  /* 0x06000000060e7989 */ /* 0x000e2400000e00ff */
[----:B0-----:R-:W-:-:S05]  /*24480*/  SEL R7, R14, RZ, P0 ;  /* 0x000000ff0e077207 */ /* 0x001fca0000000000 */
[----:B------:R-:W-:-:S05]  /*24490*/  IMAD.IADD R2, R6, 0x1, R7 ;  /* 0x0000000106027824 */ /* 0x000fca00078e0207 */
[----:B------:R0:W1:Y:S02]  /*244a0*/  SHFL.IDX PT, R14, R2, 0x1f, 0x1f ;  /* 0x03e01f00020e7f89 */ /* 0x00006400000e0000 */
.L_x_1858:
[----:B------:R-:W-:Y:S02]  /*244b0*/  ULDC UR4, c[0x0][0xc10] ;  /* 0x0003040000047ab9 */ /* 0x000fe40000000800 */
[----:B------:R-:W-:-:S04]  /*244c0*/  IMAD.U32 R5, RZ, RZ, UR4 ;  /* 0x00000004ff057e24 */ /* 0x000fc8000f8e00ff */
[----:B-1----:R-:W-:-:S04]  /*244d0*/  IMAD R3, R14, R5, RZ ;  /* 0x000000050e037224 */ /* 0x002fc800078e02ff */
[----:B----4-:R-:W-:-:S05]  /*244e0*/  IMAD.IADD R16, R16, 0x1, R3 ;  /* 0x0000000110107824 */ /* 0x010fca00078e0203 */
[----:B------:R-:W-:-:S13]  /*244f0*/  ISETP.GT.AND P0, PT, R16, R4, PT ;  /* 0x000000041000720c */ /* 0x000fda0003f04270 */
[----:B------:R-:W-:Y:S05]  /*24500*/  @P0 BRA `(.L_x_1695) ;  /* 0x0000000000b40947 */ /* 0x000fea0003800000 */
[----:B------:R-:W1:Y:S02]  /*24510*/  LDC R0, c[0x0][0xc14] ;  /* 0x00030500ff007b82 */ /* 0x000e640000000800 */
.L_x_1700:
        /* <DEDUP_REMOVED lines=11> */
[----:B0-----:R-:W0:Y:S02]  /*245d0*/  LDC.64 R2, c[0x0][0xc58] ;  /* 0x00031600ff027b82 */ /* 0x001e240000000a00 */
[----:B0-----:R-:W-:-:S05]  /*245e0*/  IMAD.WIDE R2, R5, 0x4, R2 ;  /* 0x0000000405027825 */ /* 0x001fca00078e0202 */
[----:B------:R1:W5:Y:S02]  /*245f0*/  LDG.E R17, desc[UR56][R2.64] ;  /* 0x0000003802117981 */ /* 0x000364000c1e1900 */
.L_x_1698:
[----:B------:R-:W-:Y:S05]  /*24600*/  BSYNC B0 ;  /* 0x0000000000007941 */ /* 0x000fea0003800000 */
.L_x_1697:
[----:B------:R-:W-:-:S03]  /*24610*/  UMOV UR4, 0xffffffff ;  /* 0xffffffff00047882 */ /* 0x000fc60000000000 */
[----:B------:R-:W-:Y:S05]  /*24620*/  BRA.DIV UR4, `(.L_x_1699) ;  /* 0x00000032041c7947 */ /* 0x000fea000b800000 */
[----:B-----5:R-:W3:Y:S01]  /*24630*/  SHFL.UP PT, R14, R17, 0x1, RZ ;  /* 0x04200000110e7989 */ /* 0x020ee200000e00ff */
[C---:B------:R-:W-:Y:S02]  /*24640*/  ISETP.NE.AND P0, PT, R6.reuse, RZ, PT ;  /* 0x000000ff0600720c */ /* 0x040fe40003f05270 */
[----:B------:R-:W-:Y:S02]  /*24650*/  ISETP.GE.U32.AND P1, PT, R6, 0x2, PT ;  /* 0x000000020600780c */ /* 0x000fe40003f26070 */
[----:B---3--:R-:W-:Y:S02]  /*24660*/  SEL R14, R14, RZ, P0 ;  /* 0x000000ff0e0e7207 */ /* 0x008fe40000000000 */
[----:B------:R-:W-:-:S03]  /*24670*/  ISETP.GE.U32.AND P0, PT, R6, 0x4, PT ;  /* 0x000000040600780c */ /* 0x000fc60003f06070 */
[----:B------:R-:W-:-:S05]  /*24680*/  IMAD.IADD R13, R17, 0x1, R14 ;  /* 0x00000001110d7824 */ /* 0x000fca00078e020e */
[----:B------:R-:W0:Y:S02]  /*24690*/  SHFL.UP PT, R14, R13, 0x2, RZ ;  /* 0x044000000d0e7989 */ /* 0x000e2400000e00ff */
[----:B01----:R-:W-:Y:S02]  /*246a0*/  SEL R2, R14, RZ, P1 ;  /* 0x000000ff0e027207 */ /* 0x003fe40000800000 */
        /* <DEDUP_REMOVED lines=13> */
.L_x_1866:
[----:B------:R-:W-:Y:S02]  /*24780*/  ULDC UR4, c[0x0][0xc10] ;  /* 0x0003040000047ab9 */ /* 0x000fe40000000800 */
[----:B------:R-:W-:-:S04]  /*24790*/  IMAD.U32 R5, RZ, RZ, UR4 ;  /* 0x00000004ff057e24 */ /* 0x000fc8000f8e00ff */
[----:B-1----:R-:W-:-:S04]  /*247a0*/  IMAD R3, R14, R5, RZ ;  /* 0x000000050e037224 */ /* 0x002fc800078e02ff */
[----:B------:R-:W-:-:S05]  /*247b0*/  IMAD.IADD R16, R3, 0x1, R16 ;  /* 0x0000000103107824 */ /* 0x000fca00078e0210 */
[----:B------:R-:W-:-:S13]  /*247c0*/  ISETP.GT.AND P0, PT, R16, R4, PT ;  /* 0x000000041000720c */ /* 0x000fda0003f04270 */
[----:B------:R-:W-:Y:S05]  /*247d0*/  @!P0 BRA `(.L_x_1700) ;  /* 0xfffffffc00508947 */ /* 0x000fea000383ffff */
.L_x_1695:
[----:B------:R-:W-:Y:S01]  /*247e0*/  IMAD.IADD R16, R16, 0x1, -R3 ;  /* 0x0000000110107824 */ /* 0x000fe200078e0a03 */
[----:B------:R-:W-:-:S03]  /*247f0*/  UMOV UR4, 0xffffffff ;  /* 0xffffffff00047882 */ /* 0x000fc60000000000 */
[----:B------:R-:W-:-:S05]  /*24800*/  IMAD R3, R2, R5, R16 ;  /* 0x0000000502037224 */ /* 0x000fca00078e0210 */
[----:B------:R-:W-:Y:S01]  /*24810*/  ISETP.GT.AND P6, PT, R3, R4, PT ;  /* 0x000000040300720c */ /* 0x000fe20003fc4270 */
[----:B------:R-:W-:-:S12]  /*24820*/  BRA.DIV UR4, `(.L_x_1701) ;  /* 0x00000032046c7947 */ /* 0x000fd8000b800000 */
[----:B------:R-:W-:-:S04]  /*24830*/  VOTE.ANY R3, PT, !P6 ;  /* 0x0000000000037806 */ /* 0x000fc800070e0100 */
[----:B------:R-:W1:Y:S02]  /*24840*/  POPC R6, R3 ;  /* 0x0000000300067309 */ /* 0x000e640000000000 */
[----:B-1----:R1:W3:Y:S02]  /*24850*/  SHFL.IDX PT, R17, R17, R6, 0x1f ;  /* 0x00001f0611117589 */ /* 0x0022e400000e0000 */
.L_x_1870:
[----:B------:R-:W-:Y:S01]  /*24860*/  ISETP.NE.AND P0, PT, R3, RZ, PT ;  /* 0x000000ff0300720c */ /* 0x000fe20003f05270 */
[----:B------:R-:W-:-:S12]  /*24870*/  IMAD.MOV.U32 R7, RZ, RZ, RZ ;  /* 0x000000ffff077224 */ /* 0x000fd800078e00ff */
[----:B------:R-:W-:Y:S05]  /*24880*/  @!P0 BRA `(.L_x_1702) ;  /* 0x0000000000108947 */ /* 0x000fea0003800000 */
[----:B------:R-:W-:Y:S01]  /*24890*/  UMOV UR4, 0xffffffff ;  /* 0xffffffff00047882 */ /* 0x000fe20000000000 */
[----:B------:R-:W-:Y:S02]  /*248a0*/  VIADD R12, R6, 0xffffffff ;  /* 0xffffffff060c7836 */ /* 0x000fe40000000000 */
[----:B------:R-:W-:Y:S05]  /*248b0*/  BRA.DIV UR4, `(.L_x_1703) ;  /* 0x0000003204907947 */ /* 0x000fea000b800000 */
[----:B------:R4:W0:Y:S02]  /*248c0*/  SHFL.IDX PT, R7, R2, R12, 0x1f ;  /* 0x00001f0c02077589 */ /* 0x00082400000e0000 */
.L_x_1702:
[----:B0---4-:R-:W0:Y:S01]  /*248d0*/  LDC.64 R2, c[0x0][0xc68] ;  /* 0x00031a00ff027b82 */ /* 0x011e220000000a00 */
[----:B------:R-:W-:-:S04]  /*248e0*/  IMAD.IADD R19, R6, 0x1, R19 ;  /* 0x0000000106137824 */ /* 0x000fc800078e0213 */
[----:B0-----:R-:W-:-:S05]  /*248f0*/  IMAD.WIDE R2, R19, 0x4, R2 ;  /* 0x0000000413027825 */ /* 0x001fca00078e0202 */
[----:B--2---:R0:W1:Y:S01]  /*24900*/  LDG.E R8, desc[UR56][R2.64] ;  /* 0x0000003802087981 */ /* 0x004062000c1e1900 */
[----:B------:R-:W-:-:S04]  /*24910*/  IMAD R16, R7, R5, R16 ;  /* 0x0000000507107224 */ /* 0x000fc800078e0210 */
[----:B------:R-:W-:Y:S02]  /*24920*/  IMAD.IADD R7, R4, 0x1, -R16 ;  /* 0x0000000104077824 */ /* 0x000fe400078e0a10 */
[----:B0-----:R-:W-:Y:S02]  /*24930*/  IMAD.MOV.U32 R2, RZ, RZ, RZ ;  /* 0x000000ffff027224 */ /* 0x001fe400078e00ff */
[----:B-1-3--:R-:W-:-:S05]  /*24940*/  IMAD R6, R17, R8, RZ ;  /* 0x0000000811067224 */ /* 0x00afca00078e02ff */
        /* <DEDUP_REMOVED lines=29> */
[----:B------:R-:W-:Y:S02]  /*24b20*/  IMAD.MOV.U32 R2, RZ, RZ, RZ ;  /* 0x000000ffff027224 */ /* 0x000fe400078e00ff */
[----:B------:R-:W-:Y:S01]  /*24b30*/  IMAD.IADD R4, R6, 0x1, R4 ;  /* 0x0000000106047824 */ /* 0x000fe200078e0204 */
[----:B------:R-:W-:-:S04]  /*24b40*/  IABS R8, R5 ;  /* 0x0000000500087213 */ /* 0x000fc80000000000 */
[----:B------:R-:W0:Y:S08]  /*24b50*/  I2F.RP R10, R8 ;  /* 0x00000008000a7306 */ /* 0x000e300000209400 */
[----:B0-----:R-:W0:Y:S02]  /*24b60*/  MUFU.RCP R10, R10 ;  /* 0x0000000a000a7308 */ /* 0x001e240000001000 */
[----:B0-----:R-:W-:-:S06]  /*24b70*/  VIADD R11, R10, 0xffffffe ;  /* 0x0ffffffe0a0b7836 */ /* 0x001fcc0000000000 */
[----:B------:R-:W0:Y:S02]  /*24b80*/  F2I.FTZ.U32.TRUNC.NTZ R3, R11 ;  /* 0x0000000b00037305 */ /* 0x000e24000021f000 */
[----:B0-----:R-:W-:-:S04]  /*24b90*/  IMAD.MOV R7, RZ, RZ, -R3 ;  /* 0x000000ffff077224 */ /* 0x001fc800078e0a03 */
[----:B------:R-:W-:-:S04]  /*24ba0*/  IMAD R7, R7, R8, RZ ;  /* 0x0000000807077224 */ /* 0x000fc800078e02ff */
[----:B------:R-:W-:Y:S01]  /*24bb0*/  IMAD.HI.U32 R3, R3, R7, R2 ;  /* 0x0000000703037227 */ /* 0x000fe200078e0002 */
[----:B------:R-:W-:Y:S02]  /*24bc0*/  IABS R2, R6 ;  /* 0x0000000600027213 */ /* 0x000fe40000000000 */
[----:B------:R-:W-:-:S03]  /*24bd0*/  IABS R7, R5 ;  /* 0x0000000500077213 */ /* 0x000fc60000000000 */
[----:B------:R-:W-:-:S04]  /*24be0*/  IMAD.HI.U32 R3, R3, R2, RZ ;  /* 0x0000000203037227 */ /* 0x000fc800078e00ff */
[----:B------:R-:W-:-:S04]  /*24bf0*/  IMAD.MOV R7, RZ, RZ, -R7 ;  /* 0x000000ffff077224 */ /* 0x000fc800078e0a07 */
        /* <DEDUP_REMOVED lines=16> */
.L_x_1696:
[----:B------:R-:W-:Y:S01]  /*24d00*/  UMOV UR4, URZ ;  /* 0x0000003f00047c82 */ /* 0x000fe20008000000 */
[----:B------:R-:W-:Y:S01]  /*24d10*/  UMOV UR5, URZ ;  /* 0x0000003f00057c82 */ /* 0x000fe20008000000 */
[----:B------:R-:W-:Y:S01]  /*24d20*/  ULDC UR6, c[0x0][0xc14] ;  /* 0x0003050000067ab9 */ /* 0x000fe20000000800 */
[----:B------:R-:W-:Y:S02]  /*24d30*/  IMAD.MOV.U32 R16, RZ, RZ, R4 ;  /* 0x000000ffff107224 */ /* 0x000fe400078e0004 */
[----:B------:R-:W-:Y:S02]  /*24d40*/  IMAD.U32 R17, RZ, RZ, UR4 ;  /* 0x00000004ff117e24 */ /* 0x000fe4000f8e00ff */
[----:B------:R-:W-:Y:S02]  /*24d50*/  IMAD.U32 R18, RZ, RZ, UR5 ;  /* 0x00000005ff127e24 */ /* 0x000fe4000f8e00ff */
[----:B------:R-:W-:-:S07]  /*24d60*/  IMAD.U32 R19, RZ, RZ, UR6 ;  /* 0x00000006ff137e24 */ /* 0x000fce000f8e00ff */
.L_x_1704:
        /* <DEDUP_REMOVED lines=12> */
.L_x_1604:
[----:B-1----:R-:W4:Y:S01]  /*24e30*/  LDL.LU R0, [R1+0x20] ;  /* 0x0000200001007983 */ /* 0x002f220000300800 */
[----:B------:R-:W-:Y:S01]  /*24e40*/  BSSY B0, `(.L_x_1706) ;  /* 0x000000b000007945 */ /* 0x000fe20003800000 */
[----:B------:R-:W1:Y:S01]  /*24e50*/  S2R R5, SR_CgaCtaId ;  /* 0x0000000000057919 */ /* 0x000e620000008800 */
[----:B----4-:R-:W-:-:S05]  /*24e60*/  VIADD R0, R0, 0x1 ;  /* 0x0000000100007836 */ /* 0x010fca0000000000 */
[----:B---3--:R-:W-:-:S04]  /*24e70*/  LEA.HI R2, R0, R0, RZ, 0x1 ;  /* 0x0000000000027211 */ /* 0x008fc800078f08ff */
[----:B------:R-:W-:-:S05]  /*24e80*/  LOP3.LUT R3, R2, 0xfffffffe, RZ, 0xc0, !PT ;  /* 0xfffffffe02037812 */ /* 0x000fca00078ec0ff */
[----:B------:R-:W-:Y:S01]  /*24e90*/  IMAD.IADD R3, R0, 0x1, -R3 ;  /* 0x0000000100037824 */ /* 0x000fe200078e0a03 */
[----:B------:R-:W-:-:S04]  /*24ea0*/  MOV R0, 0x400 ;  /* 0x0000040000007802 */ /* 0x000fc80000000f00 */
[----:B-1----:R-:W-:Y:S02]  /*24eb0*/  LEA R0, R5, R0, 0x18 ;  /* 0x0000000005007211 */ /* 0x002fe400078ec0ff */
[----:B------:R-:W-:-:S04]  /*24ec0*/  SHF.L.U32 R3, R3, 0x1f, RZ ;  /* 0x0000001f03037819 */ /* 0x000fc800000006ff */
[----:B------:R-:W1:Y:S02]  /*24ed0*/  SYNCS.PHASECHK.TRANS64.TRYWAIT P0, [R0+URZ+0x28820], R3 ;  /* 0x02882003000075a7 */ /* 0x000e64000800017f */
[----:B-1----:R-:W-:Y:S05]  /*24ee0*/  @!P0 BRA `(.L_x_1707) ;  /* 0x0000002c002c8947 */ /* 0x002fea0003800000 */
.L_x_1873:
[----:B------:R-:W-:Y:S05]  /*24ef0*/  BSYNC B0 ;  /* 0x0000000000007941 */ /* 0x000fea0003800000 */
.L_x_1706:
[----:B------:R-:W-:-:S03]  /*24f00*/  UMOV UR4, 0xffffffff ;  /* 0xffffffff00047882 */ /* 0x000fc60000000000 */
[----:B------:R-:W-:Y:S05]  /*24f10*/  BRA.DIV UR4, `(.L_x_1708) ;  /* 0x0000002e04347947 */ /* 0x000fea000b800000 */
[----:B------:R-:W3:Y:S02]  /*24f20*/  S2R R2, SR_TID.X ;  /* 0x0000000000027919 */ /* 0x000ee40000002100 */
[----:B---3--:R-:W-:-:S04]  /*24f30*/  SHF.R.U32.HI R2, RZ, 0x5, R2 ;  /* 0x00000005ff027819 */ /* 0x008fc80000011602 */
[----:B------:R-:W-:-:S05]  /*24f40*/  LOP3.LUT R2, R2, 0x3, RZ, 0xc0, !PT ;  /* 0x0000000302027812 */ /* 0x000fca00078ec0ff */
[----:B------:R3:W4:Y:S02]  /*24f50*/  SHFL.IDX PT, R14, R2, RZ, 0x1f ;  /* 0x00001fff020e7589 */ /* 0x00072400000e0000 */
.L_x_1876:
[----:B----4-:R-:W-:-:S13]  /*24f60*/  ISETP.NE.AND P0, PT, R14, RZ, PT ;  /* 0x000000ff0e00720c */ /* 0x010fda0003f05270 */
[----:B------:R-:W-:Y:S05]  /*24f70*/  @P0 BRA `(.L_x_1316) ;  /* 0x0000000000940947 */ /* 0x000fea0003800000 */
[----:B------:R-:W-:-:S03]  /*24f80*/  UMOV UR4, 0xffffffff ;  /* 0xffffffff00047882 */ /* 0x000fc60000000000 */
[----:B------:R-:W-:Y:S05]  /*24f90*/  BRA.DIV UR4, `(.L_x_1709) ;  /* 0x0000002e04487947 */ /* 0x000fea000b800000 */
[----:B------:R-:W-:-:S13]  /*24fa0*/  ELECT P6, URZ, PT ;  /* 0x00000000003f782f */ /* 0x000fda00038c0000 */
.L_x_1879:
[----:B------:R-:W-:Y:S05]  /*24fb0*/  @!P6 BRA `(.L_x_1316) ;  /* 0x000000000084e947 */ /* 0x000fea0003800000 */
[----:B------:R-:W-:-:S06]  /*24fc0*/  ULOP3.LUT UR4, UR36, 0x2, URZ, 0xfc, !UPT ;  /* 0x0000000224047892 */ /* 0x000fcc000f8efc3f */
[----:B---3--:R-:W-:-:S05]  /*24fd0*/  IMAD.U32 R2, RZ, RZ, UR4 ;  /* 0x00000004ff027e24 */ /* 0x008fca000f8e00ff */
[----:B------:R-:W-:-:S13]  /*24fe0*/  ISETP.NE.AND P2, PT, R2, 0x3, PT ;  /* 0x000000030200780c */ /* 0x000fda0003f45270 */
[----:B------:R-:W-:Y:S05]  /*24ff0*/  @!P2 BRA `(.L_x_1710) ;  /* 0x000000000004a947 */ /* 0x000fea0003800000 */
[----:B------:R-:W-:Y:S01]  /*25000*/  BPT.TRAP 0x1 ;  /* 0x000000040000795c */ /* 0x000fe20000300000 */
.L_x_1710:
[----:B-1----:R-:W3:Y:S04]  /*25010*/  LDL R3, [R1] ;  /* 0x0000000001037983 */ /* 0x002ee80000100800 */
[----:B------:R-:W4:Y:S01]  /*25020*/  LDL.LU R7, [R1+0x8] ;  /* 0x0000080001077983 */ /* 0x000f220000300800 */
[----:B------:R-:W-:-:S04]  /*25030*/  VIADD R2, R0, 0x28840 ;  /* 0x0002884000027836 */ /* 0x000fc80000000000 */
[C---:B---3--:R-:W-:Y:S02]  /*25040*/  IMAD R6, R3.reuse, 0x8, R2 ;  /* 0x0000000803067824 */ /* 0x048fe400078e0202 */
[----:B------:R-:W-:Y:S01]  /*25050*/  VIADD R3, R3, 0x1 ;  /* 0x0000000103037836 */ /* 0x000fe20000000000 */
[----:B----4-:R-:W-:-:S04]  /*25060*/  SHF.L.U32 R5, R7, 0x1f, RZ ;  /* 0x0000001f07057819 */ /* 0x010fc800000006ff */
        /* <DEDUP_REMOVED lines=8> */
.L_x_1880:
[----:B------:R-:W3:Y:S02]  /*250f0*/  SYNCS.PHASECHK.TRANS64.TRYWAIT P0, [R7+URZ], R2 ;  /* 0x00000002070075a7 */ /* 0x000ee4000800017f */
[----:B---3--:R-:W-:Y:S05]  /*25100*/  @!P0 BRA `(.L_x_1712) ;  /* 0x0000002c00208947 */ /* 0x008fea0003800000 */
.L_x_1881:
[----:B------:R-:W-:Y:S05]  /*25110*/  @!P2 BRA `(.L_x_1713) ;  /* 0x000000000004a947 */ /* 0x000fea0003800000 */
[----:B------:R-:W-:Y:S01]  /*25120*/  BPT.TRAP 0x1 ;  /* 0x000000040000795c */ /* 0x000fe20000300000 */
.L_x_1713:
[----:B------:R-:W4:Y:S01]  /*25130*/  LDL.LU R4, [R1] ;  /* 0x0000000001047983 */ /* 0x000f220000300800 */
[----:B------:R-:W-:-:S04]  /*25140*/  VIADD R0, R0, 0x28860 ;  /* 0x0002886000007836 */ /* 0x000fc80000000000 */
[----:B----4-:R-:W-:-:S04]  /*25150*/  IMAD R4, R4, 0x8, R0 ;  /* 0x0000000804047824 */ /* 0x010fc800078e0200 */
[----:B------:R-:W4:Y:S02]  /*25160*/  SYNCS.PHASECHK.TRANS64.TRYWAIT P0, [R4+URZ], R5 ;  /* 0x00000005040075a7 */ /* 0x000f24000800017f */
[----:B----4-:R-:W-:Y:S05]  /*25170*/  @!P0 BRA `(.L_x_1714) ;  /* 0x0000002c00188947 */ /* 0x010fea0003800000 */
.L_x_1882:
[----:B------:R-:W-:-:S07]  /*25180*/  IMAD R3, R3, 0x8, R0 ;  /* 0x0000000803037824 */ /* 0x000fce00078e0200 */
.L_x_1715:
[----:B------:R0:W0:Y:S02]  /*25190*/  SYNCS.PHASECHK.TRANS64.TRYWAIT P0, [R3+URZ], R2 ;  /* 0x00000002030075a7 */ /* 0x000024000800017f */
[----:B0-----:R-:W-:Y:S05]  /*251a0*/  @!P0 NANOSLEEP.SYNCS 0x989680 ;  /* 0x009896800000895d */ /* 0x001fea0003900000 */
[----:B------:R-:W0:Y:S02]  /*251b0*/  @!P0 SYNCS.PHASECHK.TRANS64 P0, [R3+URZ], R2 ;  /* 0x00000002030085a7 */ /* 0x000e24000800007f */
[----:B0-----:R-:W-:Y:S05]  /*251c0*/  @!P0 BRA `(.L_x_1715) ;  /* 0xfffffffc00f08947 */ /* 0x001fea000383ffff */
.L_x_1316:
[----:B------:R-:W-:Y:S05]  /*251d0*/  BSYNC B7 ;  /* 0x0000000000077941 */ /* 0x000fea0003800000 */
.L_x_1313:
[----:B------:R-:W-:Y:S05]  /*251e0*/  EXIT ;  /* 0x000000000000794d */ /* 0x000fea0003800000 */
.L_x_1346:
[----:B0-----:R0:W1:Y:S02]  /*251f0*/  SYNCS.PHASECHK.TRANS64.TRYWAIT P6, [R103+URZ+0x28890], R124 ;  /* 0x0288907c670075a7 */ /* 0x00106400080c017f */
[----:B-1----:R-:W-:Y:S05]  /*25200*/  @!P6 NANOSLEEP.SYNCS 0x989680 ;  /* 0x009896800000e95d */ /* 0x002fea0003900000 */
[----:B------:R-:W1:Y:S02]  /*25210*/  @!P6 SYNCS.PHASECHK.TRANS64 P6, [R103+URZ+0x28890], R124 ;  /* 0x0288907c6700e5a7 */ /* 0x000e6400080c007f */
[----:B-1----:R-:W-:Y:S05]  /*25220*/  @!P6 BRA `(.L_x_1346) ;  /* 0xfffffffc00f0e947 */ /* 0x002fea000383ffff */
[----:B------:R-:W-:Y:S05]  /*25230*/  BRA `(.L_x_1716) ;  /* 0xfffffde0007c7947 */ /* 0x000fea000383ffff */
.L_x_1382:
[----:B0-----:R0:W1:Y:S02]  /*25240*/  SYNCS.PHASECHK.TRANS64.TRYWAIT P4, [R103+URZ+0x28890], R124 ;  /* 0x0288907c670075a7 */ /* 0x001064000808017f */
[----:B-1----:R-:W-:Y:S05]  /*25250*/  @!P4 NANOSLEEP.SYNCS 0x989680 ;  /* 0x009896800000c95d */ /* 0x002fea0003900000 */
[----:B------:R-:W1:Y:S02]  /*25260*/  @!P4 SYNCS.PHASECHK.TRANS64 P4, [R103+URZ+0x28890], R124 ;  /* 0x0288907c6700c5a7 */ /* 0x000e64000808007f */
[----:B-1----:R-:W-:Y:S05]  /*25270*/  @!P4 BRA `(.L_x_1382) ;  /* 0xfffffffc00f0c947 */ /* 0x002fea000383ffff */
[----:B------:R-:W-:Y:S05]  /*25280*/  BRA `(.L_x_1717) ;  /* 0xfffffe0800a47947 */ /* 0x000fea000383ffff */
.L_x_1399:
[----:B0-----:R0:W1:Y:S02]  /*25290*/  SYNCS.PHASECHK.TRANS64.TRYWAIT P3, [R103+URZ+0x28890], R124 ;  /* 0x0288907c670075a7 */ /* 0x001064000806017f */
[----:B-1----:R-:W-:Y:S05]  /*252a0*/  @!P3 NANOSLEEP.SYNCS 0x989680 ;  /* 0x009896800000b95d */ /* 0x002fea0003900000 */
[----:B------:R-:W1:Y:S02]  /*252b0*/  @!P3 SYNCS.PHASECHK.TRANS64 P3, [R103+URZ+0x28890], R124 ;  /* 0x0288907c6700b5a7 */ /* 0x000e64000806007f */
[----:B-1----:R-:W-:Y:S05]  /*252c0*/  @!P3 BRA `(.L_x_1399) ;  /* 0xfffffffc00f0b947 */ /* 0x002fea000383ffff */
[----:B------:R-:W-:Y:S05]  /*252d0*/  BRA `(.L_x_1718) ;  /* 0xfffffe2c00387947 */ /* 0x000fea000383ffff */
.L_x_1409:
[----:B--2---:R2:W3:Y:S02]  /*252e0*/  SYNCS.PHASECHK.TRANS64.TRYWAIT P0, [R103+URZ+0x288b0], R124 ;  /* 0x0288b07c670075a7 */ /* 0x0044e4000800017f */
[----:B---3--:R-:W-:Y:S05]  /*252f0*/  @!P0 NANOSLEEP.SYNCS 0x989680 ;  /* 0x009896800000895d */ /* 0x008fea0003900000 */
[----:B------:R-:W3:Y:S02]  /*25300*/  @!P0 SYNCS.PHASECHK.TRANS64 P0, [R103+URZ+0x288b0], R124 ;  /* 0x0288b07c670085a7 */ /* 0x000ee4000800007f */
[----:B---3--:R-:W-:Y:S05]  /*25310*/  @!P0 BRA `(.L_x_1409) ;  /* 0xfffffffc00f08947 */ /* 0x008fea000383ffff */
[----:B------:R-:W-:Y:S05]  /*25320*/  BRA `(.L_x_1719) ;  /* 0xfffffe3000d47947 */ /* 0x000fea000383ffff */
.L_x_1429:
[----:B------:R-:W-:Y:S01]  /*25330*/  BSSY B0, `(.L_x_1720) ;  /* 0x0000008000007945 */ /* 0x000fe20003800000 */
[----:B------:R-:W-:Y:S02]  /*25340*/  IMAD.MOV.U32 R13, RZ, RZ, R227 ;  /* 0x000000ffff0d7224 */ /* 0x000fe400078e00e3 */
[----:B------:R-:W-:Y:S02]  /*25350*/  IMAD.MOV.U32 R12, RZ, RZ, RZ ;  /* 0x000000ffff0c7224 */ /* 0x000fe400078e00ff */
[----:B------:R-:W-:Y:S02]  /*25360*/  IMAD.MOV.U32 R11, RZ, RZ, 0x1f ;  /* 0x0000001fff0b7424 */ /* 0x000fe400078e00ff */
[----:B------:R-:W-:-:S07]  /*25370*/  IMAD.MOV.U32 R15, RZ, RZ, -0x1 ;  /* 0xffffffffff0f7424 */ /* 0x000fce00078e00ff */
[----:B-----5:R-:W-:Y:S05]  /*25380*/  WARPSYNC.COLLECTIVE R15, `(.L_x_1721) ;  /* 0x000000000f087348 */ /* 0x020fea0003c00000 */
[----:B------:R0:W1:Y:S02]  /*25390*/  SHFL.IDX P6, R14, R13, R12, R11 ;  /* 0x0000000c0d0e7389 */ /* 0x00006400000c000b */
[----:B01---5:R-:W-:Y:S01]  /*253a0*/  ENDCOLLECTIVE ;  /* 0x000000000000791b */ /* 0x023fe20003800000 */
.L_x_1721:
[----:B------:R-:W-:Y:S05]  /*253b0*/  BSYNC B0 ;  /* 0x0000000000007941 */ /* 0x000fea0003800000 */
.L_x_1720:
[----:B------:R-:W-:Y:S01]  /*253c0*/  IMAD.MOV.U32 R196, RZ, RZ, R14 ;  /* 0x000000ffffc47224 */ /* 0x000fe200078e000e */
[----:B------:R-:W-:Y:S06]  /*253d0*/  BRA `(.L_x_1722) ;  /* 0xfffffe3c00cc7947 */ /* 0x000fec000383ffff */
.L_x_1447:
[----:B------:R-:W-:Y:S01]  /*253e0*/  BSSY B1, `(.L_x_1723) ;  /* 0x0000008000017945 */ /* 0x000fe20003800000 */
[----:B------:R-:W-:Y:S02]  /*253f0*/  IMAD.MOV.U32 R13, RZ, RZ, R5 ;  /* 0x000000ffff0d7224 */ /* 0x000fe400078e0005 */
[----:B------:R-:W-:Y:S02]  /*25400*/  IMAD.MOV.U32 R12, RZ, RZ, RZ ;  /* 0x000000ffff0c7224 */ /* 0x000fe400078e00ff */
[----:B------:R-:W-:Y:S02]  /*25410*/  IMAD.MOV.U32 R11, RZ, RZ, 0x181f ;  /* 0x0000181fff0b7424 */ /* 0x000fe400078e00ff */
[----:B------:R-:W-:-:S07]  /*25420*/  IMAD.MOV.U32 R15, RZ, RZ, -0x1 ;  /* 0xffffffffff0f7424 */ /* 0x000fce00078e00ff */
[----:B0----5:R-:W-:Y:S05]  /*25430*/  WARPSYNC.COLLECTIVE R15, `(.L_x_1724) ;  /* 0x000000000f087348 */ /* 0x021fea0003c00000 */
[----:B------:R1:W2:Y:S02]  /*25440*/  SHFL.IDX P6, R14, R13, R12, R11 ;  /* 0x0000000c0d0e7389 */ /* 0x0002a400000c000b */
[----:B012--5:R-:W-:Y:S01]  /*25450*/  ENDCOLLECTIVE ;  /* 0x000000000000791b */ /* 0x027fe20003800000 */
.L_x_1724:
[----:B------:R-:W-:Y:S05]  /*25460*/  BSYNC B1 ;  /* 0x0000000000017941 */ /* 0x000fea0003800000 */
.L_x_1723:
[----:B------:R-:W-:Y:S05]  /*25470*/  BRA `(.L_x_1725) ;  /* 0xfffffe5000507947 */ /* 0x000fea000383ffff */
.L_x_1448:
        /* <DEDUP_REMOVED lines=8> */
.L_x_1727:
[----:B------:R-:W-:Y:S05]  /*25500*/  BSYNC B1 ;  /* 0x0000000000017941 */ /* 0x000fea0003800000 */
.L_x_1726:
[----:B------:R-:W-:Y:S05]  /*25510*/  BRA `(.L_x_1728) ;  /* 0xfffffe5000307947 */ /* 0x000fea000383ffff */
.L_x_1449:
        /* <DEDUP_REMOVED lines=8> */
.L_x_1730:
[----:B------:R-:W-:Y:S05]  /*255a0*/  BSYNC B1 ;  /* 0x0000000000017941 */ /* 0x000fea0003800000 */
.L_x_1729:
[----:B------:R-:W-:Y:S05]  /*255b0*/  BRA `(.L_x_1731) ;  /* 0xfffffe5000107947 */ /* 0x000fea000383ffff */
.L_x_1450:
        /* <DEDUP_REMOVED lines=8> */
.L_x_1733:
[----:B------:R-:W-:Y:S05]  /*25640*/  BSYNC B1 ;  /* 0x0000000000017941 */ /* 0x000fea0003800000 */
.L_x_1732:
[----:B------:R-:W-:Y:S05]  /*25650*/  BRA `(.L_x_1734) ;  /* 0xfffffe4c00f07947 */ /* 0x000fea000383ffff */
.L_x_1451:
[----:B------:R-:W-:Y:S01]  /*25660*/  BSSY B1, `(.L_x_1735) ;  /* 0x0000008000017945 */ /* 0x000fe20003800000 */
[----:B------:R-:W-:Y:S02]  /*25670*/  IMAD.MOV.U32 R13, RZ, RZ, R5 ;  /* 0x000000ffff0d7224 */ /* 0x000fe400078e0005 */
[----:B------:R-:W-:Y:S02]  /*25680*/  IMAD.MOV.U32 R12, RZ, RZ, 0x1 ;  /* 0x00000001ff0c7424 */ /* 0x000fe400078e00ff */
[----:B------:R-:W-:Y:S02]  /*25690*/  IMAD.MOV.U32 R11, RZ, RZ, 0x181f ;  /* 0x0000181fff0b7424 */ /* 0x000fe400078e00ff */
[----:B------:R-:W-:-:S07]  /*256a0*/  IMAD.MOV.U32 R15, RZ, RZ, -0x1 ;  /* 0xffffffffff0f7424 */ /* 0x000fce00078e00ff */
[----:B0----5:R-:W-:Y:S05]  /*256b0*/  WARPSYNC.COLLECTIVE R15, `(.L_x_1736) ;  /* 0x000000000f087348 */ /* 0x021fea0003c00000 */
[----:B------:R1:W2:Y:S02]  /*256c0*/  SHFL.IDX P6, R14, R13, R12, R11 ;  /* 0x0000000c0d0e7389 */ /* 0x0002a400000c000b */
[----:B012--5:R-:W-:Y:S01]  /*256d0*/  ENDCOLLECTIVE ;  /* 0x000000000000791b */ /* 0x027fe20003800000 */
.L_x_1736:
[----:B------:R-:W-:Y:S05]  /*256e0*/  BSYNC B1 ;  /* 0x0000000000017941 */ /* 0x000fea0003800000 */
.L_x_1735:
[----:B------:R-:W-:Y:S05]  /*256f0*/  BRA `(.L_x_1737) ;  /* 0xfffffe4c00d07947 */ /* 0x000fea000383ffff */
.L_x_1452:
        /* <DEDUP_REMOVED lines=8> */
.L_x_1739:
[----:B------:R-:W-:Y:S05]  /*25780*/  BSYNC B1 ;  /* 0x0000000000017941 */ /* 0x000fea0003800000 */
.L_x_1738:
[----:B------:R-:W-:Y:S05]  /*25790*/  BRA `(.L_x_1740) ;  /* 0xfffffe4c00b07947 */ /* 0x000fea000383ffff */
.L_x_1453:
        /* <DEDUP_REMOVED lines=8> */
.L_x_1742:
[----:B------:R-:W-:Y:S05]  /*25820*/  BSYNC B1 ;  /* 0x0000000000017941 */ /* 0x000fea0003800000 */
.L_x_1741:
[----:B------:R-:W-:Y:S05]  /*25830*/  BRA `(.L_x_1743) ;  /* 0xfffffe4c00907947 */ /* 0x000fea000383ffff */
.L_x_1454:
        /* <DEDUP_REMOVED lines=8> */
.L_x_1745:
[----:B------:R-:W-:Y:S05]  /*258c0*/  BSYNC B1 ;  /* 0x0000000000017941 */ /* 0x000fea0003800000 */
.L_x_1744:
[----:B------:R-:W-:Y:S05]  /*258d0*/  BRA `(.L_x_1746) ;  /* 0xfffffe4c00707947 */ /* 0x000fea000383ffff */
.L_x_1455:
        /* <DEDUP_REMOVED lines=8> */
.L_x_1748:
[----:B------:R-:W-:Y:S05]  /*25960*/  BSYNC B1 ;  /* 0x0000000000017941 */ /* 0x000fea0003800000 */
.L_x_1747:
[----:B------:R-:W-:Y:S05]  /*25970*/  BRA `(.L_x_1749) ;  /* 0xfffffe4c00507947 */ /* 0x000fea000383ffff */
.L_x_1456:
        /* <DEDUP_REMOVED lines=8> */
.L_x_1751:
[----:B------:R-:W-:Y:S05]  /*25a00*/  BSYNC B1 ;  /* 0x0000000000017941 */ /* 0x000fea0003800000 */
.L_x_1750:
[----:B------:R-:W-:Y:S05]  /*25a10*/  BRA `(.L_x_1752) ;  /* 0xfffffe4c00307947 */ /* 0x000fea000383ffff */
.L_x_1457:
        /* <DEDUP_REMOVED lines=8> */
.L_x_1754:
[----:B------:R-:W-:Y:S05]  /*25aa0*/  BSYNC B1 ;  /* 0x0000000000017941 */ /* 0x000fea0003800000 */
.L_x_1753:
[----:B------:R-:W-:Y:S05]  /*25ab0*/  BRA `(.L_x_1755) ;  /* 0xfffffe4c00107947 */ /* 0x000fea000383ffff */
.L_x_1458:
        /* <DEDUP_REMOVED lines=8> */
.L_x_1757:
[----:B------:R-:W-:Y:S05]  /*25b40*/  BSYNC B1 ;  /* 0x0000000000017941 */ /* 0x000fea0003800000 */
.L_x_1756:
[----:B------:R-:W-:Y:S05]  /*25b50*/  BRA `(.L_x_1758) ;  /* 0xfffffe4800f07947 */ /* 0x000fea000383ffff */
.L_x_1459:
        /* <DEDUP_REMOVED lines=8> */
.L_x_1760:
[----:B------:R-:W-:Y:S05]  /*25be0*/  BSYNC B1 ;  /* 0x0000000000017941 */ /* 0x000fea0003800000 */
.L_x_1759:
[----:B------:R-:W-:Y:S05]  /*25bf0*/  BRA `(.L_x_1761) ;  /* 0xfffffe4800d07947 */ /* 0x000fea000383ffff */
.L_x_1460:
        /* <DEDUP_REMOVED lines=8> */
.L_x_1763:
[----:B------:R-:W-:Y:S05]  /*25c80*/  BSYNC B1 ;  /* 0x0000000000017941 */ /* 0x000fea0003800000 */
.L_x_1762:
[----:B------:R-:W-:Y:S05]  /*25c90*/  BRA `(.L_x_1764) ;  /* 0xfffffe4800b47947 */ /* 0x000fea000383ffff */
.L_x_1461:
        /* <DEDUP_REMOVED lines=8> */
.L_x_1766:
[----:B------:R-:W-:Y:S05]  /*25d20*/  BSYNC B1 ;  /* 0x0000000000017941 */ /* 0x000fea0003800000 */
.L_x_1765:
[----:B------:R-:W-:Y:S05]  /*25d30*/  BRA `(.L_x_1767) ;  /* 0xfffffe4800987947 */ /* 0x000fea000383ffff */
.L_x_1462:
        /* <DEDUP_REMOVED lines=8> */
.L_x_1769:
[----:B------:R-:W-:Y:S05]  /*25dc0*/  BSYNC B1 ;  /* 0x0000000000017941 */ /* 0x000fea0003800000 */
.L_x_1768:
[----:B------:R-:W-:Y:S05]  /*25dd0*/  BRA `(.L_x_1770) ;  /* 0xfffffe48007c7947 */ /* 0x000fea000383ffff */
.L_x_1464:
[----:B-1----:R1:W2:Y:S02]  /*25de0*/  SYNCS.PHASECHK.TRANS64.TRYWAIT P4, [R2+URZ+0x28800], R5 ;  /* 0x02880005020075a7 */ /* 0x0022a4000808017f */
[----:B--2---:R-:W-:Y:S05]  /*25df0*/  @!P4 NANOSLEEP.SYNCS 0x989680 ;  /* 0x009896800000c95d */ /* 0x004fea0003900000 */
[----:B------:R-:W2:Y:S02]  /*25e00*/  @!P4 SYNCS.PHASECHK.TRANS64 P4, [R2+URZ+0x28800], R5 ;  /* 0x028800050200c5a7 */ /* 0x000ea4000808007f */
[----:B--2---:R-:W-:Y:S05]  /*25e10*/  @!P4 BRA `(.L_x_1464) ;  /* 0xfffffffc00f0c947 */ /* 0x004fea000383ffff */
[----:B------:R-:W-:Y:S05]  /*25e20*/  BRA `(.L_x_1771) ;  /* 0xfffffe4800f47947 */ /* 0x000fea000383ffff */
.L_x_1480:
        /* <DEDUP_REMOVED lines=8> */
.L_x_1773:
[----:B------:R-:W-:Y:S05]  /*25eb0*/  BSYNC B1 ;  /* 0x0000000000017941 */ /* 0x000fea0003800000 */
.L_x_1772:
[----:B------:R-:W-:Y:S05]  /*25ec0*/  BRA `(.L_x_1774) ;  /* 0xfffffe6800f07947 */ /* 0x000fea000383ffff */
.L_x_1481:
        /* <DEDUP_REMOVED lines=8> */
.L_x_1776:
[----:B------:R-:W-:Y:S05]  /*25f50*/  BSYNC B1 ;  /* 0x0000000000017941 */ /* 0x000fea0003800000 */
.L_x_1775:
[----:B------:R-:W-:Y:S05]  /*25f60*/  BRA `(.L_x_1777) ;  /* 0xfffffe6800d07947 */ /* 0x000fea000383ffff */
.L_x_1482:
        /* <DEDUP_REMOVED lines=8> */
.L_x_1779:
[----:B------:R-:W-:Y:S05]  /*25ff0*/  BSYNC B1 ;  /* 0x0000000000017941 */ /* 0x000fea0003800000 */
.L_x_1778:
[----:B------:R-:W-:Y:S05]  /*26000*/  BRA `(.L_x_1780) ;  /* 0xfffffe6800b07947 */ /* 0x000fea000383ffff */
.L_x_1483:
        /* <DEDUP_REMOVED lines=8> */
.L_x_1782:
[----:B------:R-:W-:Y:S05]  /*26090*/  BSYNC B1 ;  /* 0x0000000000017941 */ /* 0x000fea0003800000 */
.L_x_1781:
[----:B------:R-:W-:Y:S05]  /*260a0*/  BRA `(.L_x_1783) ;  /* 0xfffffe6800907947 */ /* 0x000fea000383ffff */
.L_x_1484:
        /* <DEDUP_REMOVED lines=8> */
.L_x_1785:
[----:B------:R-:W-:Y:S05]  /*26130*/  BSYNC B1 ;  /* 0x0000000000017941 */ /* 0x000fea0003800000 */
.L_x_1784:
[----:B------:R-:W-:Y:S05]  /*26140*/  BRA `(.L_x_1786) ;  /* 0xfffffe6800707947 */ /* 0x000fea000383ffff */
.L_x_1485:
        /* <DEDUP_REMOVED lines=8> */
.L_x_1788:
[----:B------:R-:W-:Y:S05]  /*261d0*/  BSYNC B1 ;  /* 0x0000000000017941 */ /* 0x000fea0003800000 */
.L_x_1787:
[----:B------:R-:W-:Y:S05]  /*261e0*/  BRA `(.L_x_1789) ;  /* 0xfffffe6800507947 */ /* 0x000fea000383ffff */
.L_x_1486:
        /* <DEDUP_REMOVED lines=8> */
.L_x_1791:
[----:B------:R-:W-:Y:S05]  /*26270*/  BSYNC B1 ;  /* 0x0000000000017941 */ /* 0x000fea0003800000 */
.L_x_1790:
[----:B------:R-:W-:Y:S05]  /*26280*/  BRA `(.L_x_1792) ;  /* 0xfffffe6800307947 */ /* 0x000fea000383ffff */
.L_x_1487:
        /* <DEDUP_REMOVED lines=8> */
.L_x_1794:
[----:B------:R-:W-:Y:S05]  /*26310*/  BSYNC B1 ;  /* 0x0000000000017941 */ /* 0x000fea0003800000 */
.L_x_1793:
[----:B------:R-:W-:Y:S05]  /*26320*/  BRA `(.L_x_1795) ;  /* 0xfffffe6800107947 */ /* 0x000fea000383ffff */
.L_x_1488:
        /* <DEDUP_REMOVED lines=8> */
.L_x_1797:
[----:B------:R-:W-:Y:S05]  /*263b0*/  BSYNC B1 ;  /* 0x0000000000017941 */ /* 0x000fea0003800000 */
.L_x_1796:
[----:B------:R-:W-:Y:S05]  /*263c0*/  BRA `(.L_x_1798) ;  /* 0xfffffe6400f07947 */ /* 0x000fea000383ffff */
.L_x_1489:
        /* <DEDUP_REMOVED lines=8> */
.L_x_1800:
[----:B------:R-:W-:Y:S05]  /*26450*/  BSYNC B1 ;  /* 0x0000000000017941 */ /* 0x000fea0003800000 */
.L_x_1799:
[----:B------:R-:W-:Y:S05]  /*26460*/  BRA `(.L_x_1801) ;  /* 0xfffffe6400d07947 */ /* 0x000fea000383ffff */
.L_x_1490:
        /* <DEDUP_REMOVED lines=8> */
.L_x_1803:
[----:B------:R-:W-:Y:S05]  /*264f0*/  BSYNC B1 ;  /* 0x0000000000017941 */ /* 0x000fea0003800000 */
.L_x_1802:
[----:B------:R-:W-:Y:S05]  /*26500*/  BRA `(.L_x_1804) ;  /* 0xfffffe6400b07947 */ /* 0x000fea000383ffff */
.L_x_1491:
        /* <DEDUP_REMOVED lines=8> */
.L_x_1806:
[----:B------:R-:W-:Y:S05]  /*26590*/  BSYNC B1 ;  /* 0x0000000000017941 */ /* 0x000fea0003800000 */
.L_x_1805:
[----:B------:R-:W-:Y:S05]  /*265a0*/  BRA `(.L_x_1807) ;  /* 0xfffffe6400907947 */ /* 0x000fea000383ffff */
.L_x_1492:
        /* <DEDUP_REMOVED lines=8> */
.L_x_1809:
[----:B------:R-:W-:Y:S05]  /*26630*/  BSYNC B1 ;  /* 0x0000000000017941 */ /* 0x000fea0003800000 */
.L_x_1808:
[----:B------:R-:W-:Y:S05]  /*26640*/  BRA `(.L_x_1810) ;  /* 0xfffffe6400707947 */ /* 0x000fea000383ffff */
.L_x_1493:
        /* <DEDUP_REMOVED lines=8> */
.L_x_1812:
[----:B------:R-:W-:Y:S05]  /*266d0*/  BSYNC B1 ;  /* 0x0000000000017941 */ /* 0x000fea0003800000 */
.L_x_1811:
[----:B------:R-:W-:Y:S05]  /*266e0*/  BRA `(.L_x_1813) ;  /* 0xfffffe6400507947 */ /* 0x000fea000383ffff */
.L_x_1494:
        /* <DEDUP_REMOVED lines=8> */
.L_x_1815:
[----:B------:R-:W-:Y:S05]  /*26770*/  BSYNC B1 ;  /* 0x0000000000017941 */ /* 0x000fea0003800000 */
.L_x_1814:
[----:B------:R-:W-:Y:S05]  /*26780*/  BRA `(.L_x_1816) ;  /* 0xfffffe6400307947 */ /* 0x000fea000383ffff */
.L_x_1495:
        /* <DEDUP_REMOVED lines=8> */
.L_x_1818:
[----:B------:R-:W-:Y:S05]  /*26810*/  BSYNC B1 ;  /* 0x0000000000017941 */ /* 0x000fea0003800000 */
.L_x_1817:
[----:B------:R-:W-:Y:S05]  /*26820*/  BRA `(.L_x_1819) ;  /* 0xfffffe6400107947 */ /* 0x000fea000383ffff */
.L_x_1497:
[----:B0-----:R0:W1:Y:S02]  /*26830*/  SYNCS.PHASECHK.TRANS64.TRYWAIT P4, [R2+URZ+0x28800], R9 ;  /* 0x02880009020075a7 */ /* 0x001064000808017f */
[----:B-1----:R-:W-:Y:S05]  /*26840*/  @!P4 NANOSLEEP.SYNCS 0x989680 ;  /* 0x009896800000c95d */ /* 0x002fea0003900000 */
[----:B------:R-:W1:Y:S02]  /*26850*/  @!P4 SYNCS.PHASECHK.TRANS64 P4, [R2+URZ+0x28800], R9 ;  /* 0x028800090200c5a7 */ /* 0x000e64000808007f */
[----:B-1----:R-:W-:Y:S05]  /*26860*/  @!P4 BRA `(.L_x_1497) ;  /* 0xfffffffc00f0c947 */ /* 0x002fea000383ffff */
[----:B------:R-:W-:Y:S05]  /*26870*/  BRA `(.L_x_1820) ;  /* 0xfffffe6800107947 */ /* 0x000fea000383ffff */
.L_x_1507:
[----:B0-----:R0:W2:Y:S02]  /*26880*/  SYNCS.PHASECHK.TRANS64.TRYWAIT P2, [R8+URZ+0x28830], R3 ;  /* 0x02883003080075a7 */ /* 0x0010a4000804017f */
[----:B--2---:R-:W-:Y:S05]  /*26890*/  @!P2 NANOSLEEP.SYNCS 0x989680 ;  /* 0x009896800000a95d */ /* 0x004fea0003900000 */
[----:B------:R-:W2:Y:S02]  /*268a0*/  @!P2 SYNCS.PHASECHK.TRANS64 P2, [R8+URZ+0x28830], R3 ;  /* 0x028830030800a5a7 */ /* 0x000ea4000804007f */
[----:B--2---:R-:W-:Y:S05]  /*268b0*/  @!P2 BRA `(.L_x_1507) ;  /* 0xfffffffc00f0a947 */ /* 0x004fea000383ffff */
[----:B------:R-:W-:Y:S05]  /*268c0*/  BRA `(.L_x_1506) ;  /* 0xfffffe8000f47947 */ /* 0x000fea000383ffff */
.L_x_1525:
[----:B-1----:R1:W2:Y:S02]  /*268d0*/  SYNCS.PHASECHK.TRANS64.TRYWAIT P4, [R7+URZ+0x28830], R6 ;  /* 0x02883006070075a7 */ /* 0x0022a4000808017f */
[----:B--2---:R-:W-:Y:S05]  /*268e0*/  @!P4 NANOSLEEP.SYNCS 0x989680 ;  /* 0x009896800000c95d */ /* 0x004fea0003900000 */
[----:B------:R-:W2:Y:S02]  /*268f0*/  @!P4 SYNCS.PHASECHK.TRANS64 P4, [R7+URZ+0x28830], R6 ;  /* 0x028830060700c5a7 */ /* 0x000ea4000808007f */
[----:B--2---:R-:W-:Y:S05]  /*26900*/  @!P4 BRA `(.L_x_1525) ;  /* 0xfffffffc00f0c947 */ /* 0x004fea000383ffff */
[----:B------:R-:W-:Y:S05]  /*26910*/  BRA `(.L_x_1524) ;  /* 0xfffffebc00a47947 */ /* 0x000fea000383ffff */
.L_x_1529:
[----:B-1----:R1:W2:Y:S02]  /*26920*/  SYNCS.PHASECHK.TRANS64.TRYWAIT P3, [R7+URZ+0x28850], R6 ;  /* 0x02885006070075a7 */ /* 0x0022a4000806017f */
[----:B--2---:R-:W-:Y:S05]  /*26930*/  @!P3 NANOSLEEP.SYNCS 0x989680 ;  /* 0x009896800000b95d */ /* 0x004fea0003900000 */
[----:B------:R-:W2:Y:S02]  /*26940*/  @!P3 SYNCS.PHASECHK.TRANS64 P3, [R7+URZ+0x28850], R6 ;  /* 0x028850060700b5a7 */ /* 0x000ea4000806007f */
[----:B--2---:R-:W-:Y:S05]  /*26950*/  @!P3 BRA `(.L_x_1529) ;  /* 0xfffffffc00f0b947 */ /* 0x004fea000383ffff */
[----:B------:R-:W-:Y:S05]  /*26960*/  BRA `(.L_x_1526) ;  /* 0xfffffec000b47947 */ /* 0x000fea000383ffff */
.L_x_1548:
[----:B-1----:R1:W2:Y:S02]  /*26970*/  SYNCS.PHASECHK.TRANS64.TRYWAIT P3, [R6+URZ+0x28830], R7 ;  /* 0x02883007060075a7 */ /* 0x0022a4000806017f */
[----:B--2---:R-:W-:Y:S05]  /*26980*/  @!P3 NANOSLEEP.SYNCS 0x989680 ;  /* 0x009896800000b95d */ /* 0x004fea0003900000 */
[----:B------:R-:W2:Y:S02]  /*26990*/  @!P3 SYNCS.PHASECHK.TRANS64 P3, [R6+URZ+0x28830], R7 ;  /* 0x028830070600b5a7 */ /* 0x000ea4000806007f */
[----:B--2---:R-:W-:Y:S05]  /*269a0*/  @!P3 BRA `(.L_x_1548) ;  /* 0xfffffffc00f0b947 */ /* 0x004fea000383ffff */
[----:B------:R-:W-:Y:S05]  /*269b0*/  BRA `(.L_x_1547) ;  /* 0xfffffef800907947 */ /* 0x000fea000383ffff */
.L_x_1552:
[----:B-1----:R1:W2:Y:S02]  /*269c0*/  SYNCS.PHASECHK.TRANS64.TRYWAIT P2, [R7+URZ+0x28850], R6 ;  /* 0x02885006070075a7 */ /* 0x0022a4000804017f */
[----:B--2---:R-:W-:Y:S05]  /*269d0*/  @!P2 NANOSLEEP.SYNCS 0x989680 ;  /* 0x009896800000a95d */ /* 0x004fea0003900000 */
[----:B------:R-:W2:Y:S02]  /*269e0*/  @!P2 SYNCS.PHASECHK.TRANS64 P2, [R7+URZ+0x28850], R6 ;  /* 0x028850060700a5a7 */ /* 0x000ea4000804007f */
[----:B--2---:R-:W-:Y:S05]  /*269f0*/  @!P2 BRA `(.L_x_1552) ;  /* 0xfffffffc00f0a947 */ /* 0x004fea000383ffff */
[----:B------:R-:W-:Y:S05]  /*26a00*/  BRA `(.L_x_1549) ;  /* 0xfffffefc00a07947 */ /* 0x000fea000383ffff */
.L_x_1559:
[----:B-1----:R1:W2:Y:S02]  /*26a10*/  SYNCS.PHASECHK.TRANS64.TRYWAIT P3, [R6+URZ+0x28830], R7 ;  /* 0x02883007060075a7 */ /* 0x0022a4000806017f */
[----:B--2---:R-:W-:Y:S05]  /*26a20*/  @!P3 NANOSLEEP.SYNCS 0x989680 ;  /* 0x009896800000b95d */ /* 0x004fea0003900000 */
[----:B------:R-:W2:Y:S02]  /*26a30*/  @!P3 SYNCS.PHASECHK.TRANS64 P3, [R6+URZ+0x28830], R7 ;  /* 0x028830070600b5a7 */ /* 0x000ea4000806007f */
[----:B--2---:R-:W-:Y:S05]  /*26a40*/  @!P3 BRA `(.L_x_1559) ;  /* 0xfffffffc00f0b947 */ /* 0x004fea000383ffff */
[----:B------:R-:W-:Y:S05]  /*26a50*/  BRA `(.L_x_1558) ;  /* 0xffffff2400007947 */ /* 0x000fea000383ffff */
.L_x_1563:
[----:B-1----:R1:W2:Y:S02]  /*26a60*/  SYNCS.PHASECHK.TRANS64.TRYWAIT P2, [R7+URZ+0x28850], R6 ;  /* 0x02885006070075a7 */ /* 0x0022a4000804017f */
[----:B--2---:R-:W-:Y:S05]  /*26a70*/  @!P2 NANOSLEEP.SYNCS 0x989680 ;  /* 0x009896800000a95d */ /* 0x004fea0003900000 */
[----:B------:R-:W2:Y:S02]  /*26a80*/  @!P2 SYNCS.PHASECHK.TRANS64 P2, [R7+URZ+0x28850], R6 ;  /* 0x028850060700a5a7 */ /* 0x000ea4000804007f */
[----:B--2---:R-:W-:Y:S05]  /*26a90*/  @!P2 BRA `(.L_x_1563) ;  /* 0xfffffffc00f0a947 */ /* 0x004fea000383ffff */
[----:B------:R-:W-:Y:S05]  /*26aa0*/  BRA `(.L_x_1560) ;  /* 0xffffff2800107947 */ /* 0x000fea000383ffff */
.L_x_1576:
[----:B-1----:R1:W2:Y:S02]  /*26ab0*/  SYNCS.PHASECHK.TRANS64.TRYWAIT P0, [R8+URZ+0x28850], R3 ;  /* 0x02885003080075a7 */ /* 0x0022a4000800017f */
[----:B--2---:R-:W-:Y:S05]  /*26ac0*/  @!P0 NANOSLEEP.SYNCS 0x989680 ;  /* 0x009896800000895d */ /* 0x004fea0003900000 */
[----:B------:R-:W2:Y:S02]  /*26ad0*/  @!P0 SYNCS.PHASECHK.TRANS64 P0, [R8+URZ+0x28850], R3 ;  /* 0x02885003080085a7 */ /* 0x000ea4000800007f */
[----:B--2---:R-:W-:Y:S05]  /*26ae0*/  @!P0 BRA `(.L_x_1576) ;  /* 0xfffffffc00f08947 */ /* 0x004fea000383ffff */
[----:B------:R-:W-:Y:S05]  /*26af0*/  BRA `(.L_x_1575) ;  /* 0xffffff5c004c7947 */ /* 0x000fea000383ffff */
.L_x_1618:
[----:B------:R-:W1:Y:S01]  /*26b00*/  S2R R11, SR_TID.X ;  /* 0x00000000000b7919 */ /* 0x000e620000002100 */
[----:B------:R-:W-:Y:S01]  /*26b10*/  BSSY B1, `(.L_x_1821) ;  /* 0x000000a000017945 */ /* 0x000fe20003800000 */
[----:B------:R-:W-:Y:S02]  /*26b20*/  IMAD.MOV.U32 R12, RZ, RZ, RZ ;  /* 0x000000ffff0c7224 */ /* 0x000fe400078e00ff */
[----:B------:R-:W-:Y:S01]  /*26b30*/  IMAD.MOV.U32 R15, RZ, RZ, -0x1 ;  /* 0xffffffffff0f7424 */ /* 0x000fe200078e00ff */
[----:B-1----:R-:W-:-:S04]  /*26b40*/  SHF.R.U32.HI R11, RZ, 0x5, R11 ;  /* 0x00000005ff0b7819 */ /* 0x002fc8000001160b */
[----:B------:R-:W-:-:S05]  /*26b50*/  LOP3.LUT R11, R11, 0x3, RZ, 0xc0, !PT ;  /* 0x000000030b0b7812 */ /* 0x000fca00078ec0ff */
[----:B0-----:R-:W-:Y:S02]  /*26b60*/  IMAD.MOV.U32 R13, RZ, RZ, R11 ;  /* 0x000000ffff0d7224 */ /* 0x001fe400078e000b */
[----:B------:R-:W-:-:S07]  /*26b70*/  IMAD.MOV.U32 R11, RZ, RZ, 0x1f ;  /* 0x0000001fff0b7424 */ /* 0x000fce00078e00ff */
[----:B------:R-:W-:Y:S05]  /*26b80*/  WARPSYNC.COLLECTIVE R15, `(.L_x_1822) ;  /* 0x000000000f087348 */ /* 0x000fea0003c00000 */
[----:B------:R0:W1:Y:S02]  /*26b90*/  SHFL.IDX P6, R14, R13, R12, R11 ;  /* 0x0000000c0d0e7389 */ /* 0x00006400000c000b */
[----:B01----:R-:W-:Y:S01]  /*26ba0*/  ENDCOLLECTIVE ;  /* 0x000000000000791b */ /* 0x003fe20003800000 */
.L_x_1822:
[----:B------:R-:W-:Y:S05]  /*26bb0*/  BSYNC B1 ;  /* 0x0000000000017941 */ /* 0x000fea0003800000 */
.L_x_1821:
[----:B------:R-:W-:Y:S05]  /*26bc0*/  BRA `(.L_x_1823) ;  /* 0xffffff98006c7947 */ /* 0x000fea000383ffff */
.L_x_1619:
[----:B------:R-:W-:Y:S01]  /*26bd0*/  BSSY B1, `(.L_x_1824) ;  /* 0x0000006000017945 */ /* 0x000fe20003800000 */
[----:B------:R-:W-:-:S07]  /*26be0*/  IMAD.MOV.U32 R15, RZ, RZ, -0x1 ;  /* 0xffffffffff0f7424 */ /* 0x000fce00078e00ff */
[----:B0-----:R-:W-:Y:S05]  /*26bf0*/  WARPSYNC.COLLECTIVE R15, `(.L_x_1825) ;  /* 0x000000000f0c7348 */ /* 0x001fea0003c00000 */
[----:B------:R-:W-:Y:S02]  /*26c00*/  ELECT P6, UR62, PT ;  /* 0x00000000003e782f */ /* 0x000fe400038c0000 */
[----:B------:R-:W-:Y:S01]  /*26c10*/  MOV R14, UR62 ;  /* 0x0000003e000e7c02 */ /* 0x000fe20008000f00 */
[----:B0-----:R-:W-:Y:S10]  /*26c20*/  ENDCOLLECTIVE ;  /* 0x000000000000791b */ /* 0x001ff40003800000 */
.L_x_1825:
[----:B------:R-:W-:Y:S05]  /*26c30*/  BSYNC B1 ;  /* 0x0000000000017941 */ /* 0x000fea0003800000 */
.L_x_1824:
[----:B------:R-:W-:Y:S05]  /*26c40*/  BRA `(.L_x_1826) ;  /* 0xffffff9800587947 */ /* 0x000fea000383ffff */
.L_x_1621:
[----:B-1----:R1:W2:Y:S02]  /*26c50*/  SYNCS.PHASECHK.TRANS64.TRYWAIT P0, [R12+URZ+0x28820], R8 ;  /* 0x028820080c0075a7 */ /* 0x0022a4000800017f */
[----:B--2---:R-:W-:Y:S05]  /*26c60*/  @!P0 NANOSLEEP.SYNCS 0x989680 ;  /* 0x009896800000895d */ /* 0x004fea0003900000 */
[----:B------:R-:W2:Y:S02]  /*26c70*/  @!P0 SYNCS.PHASECHK.TRANS64 P0, [R12+URZ+0x28820], R8 ;  /* 0x028820080c0085a7 */ /* 0x000ea4000800007f */
[----:B--2---:R-:W-:Y:S05]  /*26c80*/  @!P0 BRA `(.L_x_1621) ;  /* 0xfffffffc00f08947 */ /* 0x004fea000383ffff */
[----:B------:R-:W-:Y:S05]  /*26c90*/  BRA `(.L_x_1827) ;  /* 0xffffff9800747947 */ /* 0x000fea000383ffff */
.L_x_1624:
[----:B-1----:R1:W2:Y:S02]  /*26ca0*/  SYNCS.PHASECHK.TRANS64.TRYWAIT P0, [R8+URZ+0x288a0], R10 ;  /* 0x0288a00a080075a7 */ /* 0x0022a4000800017f */
[----:B--2---:R-:W-:Y:S05]  /*26cb0*/  @!P0 NANOSLEEP.SYNCS 0x989680 ;  /* 0x009896800000895d */ /* 0x004fea0003900000 */
[----:B------:R-:W2:Y:S02]  /*26cc0*/  @!P0 SYNCS.PHASECHK.TRANS64 P0, [R8+URZ+0x288a0], R10 ;  /* 0x0288a00a080085a7 */ /* 0x000ea4000800007f */
[----:B--2---:R-:W-:Y:S05]  /*26cd0*/  @!P0 BRA `(.L_x_1624) ;  /* 0xfffffffc00f08947 */ /* 0x004fea000383ffff */
[----:B------:R-:W-:Y:S05]  /*26ce0*/  BRA `(.L_x_1828) ;  /* 0xffffff9800847947 */ /* 0x000fea000383ffff */
.L_x_1626:
[----:B--2---:R2:W3:Y:S02]  /*26cf0*/  SYNCS.PHASECHK.TRANS64.TRYWAIT P0, [R8+URZ+0x288c0], R10 ;  /* 0x0288c00a080075a7 */ /* 0x0044e4000800017f */
[----:B---3--:R-:W-:Y:S05]  /*26d00*/  @!P0 NANOSLEEP.SYNCS 0x989680 ;  /* 0x009896800000895d */ /* 0x008fea0003900000 */
[----:B------:R-:W3:Y:S02]  /*26d10*/  @!P0 SYNCS.PHASECHK.TRANS64 P0, [R8+URZ+0x288c0], R10 ;  /* 0x0288c00a080085a7 */ /* 0x000ee4000800007f */
[----:B---3--:R-:W-:Y:S05]  /*26d20*/  @!P0 BRA `(.L_x_1626) ;  /* 0xfffffffc00f08947 */ /* 0x008fea000383ffff */
[----:B------:R-:W-:Y:S05]  /*26d30*/  BRA `(.L_x_1829) ;  /* 0xffffff9800fc7947 */ /* 0x000fea000383ffff */
.L_x_1630:
[----:B-1----:R1:W2:Y:S02]  /*26d40*/  SYNCS.PHASECHK.TRANS64.TRYWAIT P0, [R8+URZ+0x288a0], R9 ;  /* 0x0288a009080075a7 */ /* 0x0022a4000800017f */
[----:B--2---:R-:W-:Y:S05]  /*26d50*/  @!P0 NANOSLEEP.SYNCS 0x989680 ;  /* 0x009896800000895d */ /* 0x004fea0003900000 */
[----:B------:R-:W2:Y:S02]  /*26d60*/  @!P0 SYNCS.PHASECHK.TRANS64 P0, [R8+URZ+0x288a0], R9 ;  /* 0x0288a009080085a7 */ /* 0x000ea4000800007f */
[----:B--2---:R-:W-:Y:S05]  /*26d70*/  @!P0 BRA `(.L_x_1630) ;  /* 0xfffffffc00f08947 */ /* 0x004fea000383ffff */
[----:B------:R-:W-:Y:S05]  /*26d80*/  BRA `(.L_x_1830) ;  /* 0xffffff9c00bc7947 */ /* 0x000fea000383ffff */
.L_x_1632:
[----:B--2---:R2:W3:Y:S02]  /*26d90*/  SYNCS.PHASECHK.TRANS64.TRYWAIT P1, [R8+URZ+0x288c0], R9 ;  /* 0x0288c009080075a7 */ /* 0x0044e4000802017f */
[----:B---3--:R-:W-:Y:S05]  /*26da0*/  @!P1 NANOSLEEP.SYNCS 0x989680 ;  /* 0x009896800000995d */ /* 0x008fea0003900000 */
[----:B------:R-:W3:Y:S02]  /*26db0*/  @!P1 SYNCS.PHASECHK.TRANS64 P1, [R8+URZ+0x288c0], R9 ;  /* 0x0288c009080095a7 */ /* 0x000ee4000802007f */
[----:B---3--:R-:W-:Y:S05]  /*26dc0*/  @!P1 BRA `(.L_x_1632) ;  /* 0xfffffffc00f09947 */ /* 0x008fea000383ffff */
[----:B------:R-:W-:Y:S05]  /*26dd0*/  BRA `(.L_x_1831) ;  /* 0xffffffa000307947 */ /* 0x000fea000383ffff */
.L_x_1651:
        /* <DEDUP_REMOVED lines=11> */
.L_x_1833:
[----:B------:R-:W-:Y:S05]  /*26e90*/  BSYNC B0 ;  /* 0x0000000000007941 */ /* 0x000fea0003800000 */
.L_x_1832:
[----:B------:R-:W-:Y:S05]  /*26ea0*/  BRA `(.L_x_1834) ;  /* 0xffffffac00b07947 */ /* 0x000fea000383ffff */
.L_x_1652:
[----:B------:R-:W-:Y:S01]  /*26eb0*/  BSSY B0, `(.L_x_1835) ;  /* 0x0000006000007945 */ /* 0x000fe20003800000 */
[----:B------:R-:W-:-:S07]  /*26ec0*/  IMAD.MOV.U32 R15, RZ, RZ, -0x1 ;  /* 0xffffffffff0f7424 */ /* 0x000fce00078e00ff */
[----:B------:R-:W-:Y:S05]  /*26ed0*/  WARPSYNC.COLLECTIVE R15, `(.L_x_1836) ;  /* 0x000000000f0c7348 */ /* 0x000fea0003c00000 */
[----:B------:R-:W-:Y:S02]  /*26ee0*/  ELECT P6, UR62, PT ;  /* 0x00000000003e782f */ /* 0x000fe400038c0000 */
[----:B------:R-:W-:Y:S01]  /*26ef0*/  MOV R14, UR62 ;  /* 0x0000003e000e7c02 */ /* 0x000fe20008000f00 */
[----:B------:R-:W-:Y:S10]  /*26f00*/  ENDCOLLECTIVE ;  /* 0x000000000000791b */ /* 0x000ff40003800000 */
.L_x_1836:
[----:B------:R-:W-:Y:S05]  /*26f10*/  BSYNC B0 ;  /* 0x0000000000007941 */ /* 0x000fea0003800000 */
.L_x_1835:
[----:B------:R-:W-:Y:S05]  /*26f20*/  BRA `(.L_x_1837) ;  /* 0xffffffac00a07947 */ /* 0x000fea000383ffff */
.L_x_1655:
[----:B0-----:R0:W1:Y:S02]  /*26f30*/  SYNCS.PHASECHK.TRANS64.TRYWAIT P0, [R7+URZ+0x28840], R10 ;  /* 0x0288400a070075a7 */ /* 0x001064000800017f */
[----:B-1----:R-:W-:Y:S05]  /*26f40*/  @!P0 NANOSLEEP.SYNCS 0x989680 ;  /* 0x009896800000895d */ /* 0x002fea0003900000 */
[----:B------:R-:W1:Y:S02]  /*26f50*/  @!P0 SYNCS.PHASECHK.TRANS64 P0, [R7+URZ+0x28840], R10 ;  /* 0x0288400a070085a7 */ /* 0x000e64000800007f */
[----:B-1----:R-:W-:Y:S05]  /*26f60*/  @!P0 BRA `(.L_x_1655) ;  /* 0xfffffffc00f08947 */ /* 0x002fea000383ffff */
[----:B------:R-:W-:Y:S05]  /*26f70*/  BRA `(.L_x_1838) ;  /* 0xffffffb000047947 */ /* 0x000fea000383ffff */
.L_x_1658:
        /* <DEDUP_REMOVED lines=8> */
.L_x_1666:
[----:B0-----:R0:W1:Y:S02]  /*27000*/  SYNCS.PHASECHK.TRANS64.TRYWAIT P0, [R3+URZ+0x28840], R8 ;  /* 0x02884008030075a7 */ /* 0x001064000800017f */
[----:B-1----:R-:W-:Y:S05]  /*27010*/  @!P0 NANOSLEEP.SYNCS 0x989680 ;  /* 0x009896800000895d */ /* 0x002fea0003900000 */
[----:B------:R-:W1:Y:S02]  /*27020*/  @!P0 SYNCS.PHASECHK.TRANS64 P0, [R3+URZ+0x28840], R8 ;  /* 0x02884008030085a7 */ /* 0x000e64000800007f */
[----:B-1----:R-:W-:Y:S05]  /*27030*/  @!P0 BRA `(.L_x_1666) ;  /* 0xfffffffc00f08947 */ /* 0x002fea000383ffff */
[----:B------:R-:W-:Y:S05]  /*27040*/  BRA `(.L_x_1840) ;  /* 0xffffffb400d47947 */ /* 0x000fea000383ffff */
.L_x_1668:
[----:B0-----:R0:W1:Y:S02]  /*27050*/  SYNCS.PHASECHK.TRANS64.TRYWAIT P0, [R8+URZ+0x60], R3 ;  /* 0x00006003080075a7 */ /* 0x001064000800017f */
[----:B-1----:R-:W-:Y:S05]  /*27060*/  @!P0 NANOSLEEP.SYNCS 0x989680 ;  /* 0x009896800000895d */ /* 0x002fea0003900000 */
[----:B------:R-:W1:Y:S02]  /*27070*/  @!P0 SYNCS.PHASECHK.TRANS64 P0, [R8+URZ+0x60], R3 ;  /* 0x00006003080085a7 */ /* 0x000e64000800007f */
[----:B-1----:R-:W-:Y:S05]  /*27080*/  @!P0 BRA `(.L_x_1668) ;  /* 0xfffffffc00f08947 */ /* 0x002fea000383ffff */
[----:B------:R-:W-:Y:S05]  /*27090*/  BRA `(.L_x_1841) ;  /* 0xffffffb800707947 */ /* 0x000fea000383ffff */
.L_x_1673:
[----:B-1----:R1:W2:Y:S02]  /*270a0*/  SYNCS.PHASECHK.TRANS64.TRYWAIT P0, [R2+URZ+0x28840], R3 ;  /* 0x02884003020075a7 */ /* 0x0022a4000800017f */
[----:B--2---:R-:W-:Y:S05]  /*270b0*/  @!P0 NANOSLEEP.SYNCS 0x989680 ;  /* 0x009896800000895d */ /* 0x004fea0003900000 */
[----:B------:R-:W2:Y:S02]  /*270c0*/  @!P0 SYNCS.PHASECHK.TRANS64 P0, [R2+URZ+0x28840], R3 ;  /* 0x02884003020085a7 */ /* 0x000ea4000800007f */
[----:B--2---:R-:W-:Y:S05]  /*270d0*/  @!P0 BRA `(.L_x_1673) ;  /* 0xfffffffc00f08947 */ /* 0x004fea000383ffff */
[----:B------:R-:W-:Y:S05]  /*270e0*/  BRA `(.L_x_1842) ;  /* 0xffffffbc00d87947 */ /* 0x000fea000383ffff */
.L_x_1675:
[----:B0-----:R0:W1:Y:S02]  /*270f0*/  SYNCS.PHASECHK.TRANS64.TRYWAIT P1, [R2+URZ+0x60], R3 ;  /* 0x00006003020075a7 */ /* 0x001064000802017f */
[----:B-1----:R-:W-:Y:S05]  /*27100*/  @!P1 NANOSLEEP.SYNCS 0x989680 ;  /* 0x009896800000995d */ /* 0x002fea0003900000 */
[----:B------:R-:W1:Y:S02]  /*27110*/  @!P1 SYNCS.PHASECHK.TRANS64 P1, [R2+URZ+0x60], R3 ;  /* 0x00006003020095a7 */ /* 0x000e64000802007f */
[----:B-1----:R-:W-:Y:S05]  /*27120*/  @!P1 BRA `(.L_x_1675) ;  /* 0xfffffffc00f09947 */ /* 0x002fea000383ffff */
[----:B------:R-:W-:Y:S05]  /*27130*/  BRA `(.L_x_1843) ;  /* 0xffffffc000747947 */ /* 0x000fea000383ffff */
.L_x_1680:
[----:B--2---:R2:W3:Y:S02]  /*27140*/  SYNCS.PHASECHK.TRANS64.TRYWAIT P0, [R2+URZ+0x28840], R3 ;  /* 0x02884003020075a7 */ /* 0x0044e4000800017f */
[----:B---3--:R-:W-:Y:S05]  /*27150*/  @!P0 NANOSLEEP.SYNCS 0x989680 ;  /* 0x009896800000895d */ /* 0x008fea0003900000 */
[----:B------:R-:W3:Y:S02]  /*27160*/  @!P0 SYNCS.PHASECHK.TRANS64 P0, [R2+URZ+0x28840], R3 ;  /* 0x02884003020085a7 */ /* 0x000ee4000800007f */
[----:B---3--:R-:W-:Y:S05]  /*27170*/  @!P0 BRA `(.L_x_1680) ;  /* 0xfffffffc00f08947 */ /* 0x008fea000383ffff */
[----:B------:R-:W-:Y:S05]  /*27180*/  BRA `(.L_x_1844) ;  /* 0xffffffc400947947 */ /* 0x000fea000383ffff */
.L_x_1682:
[----:B0-----:R0:W1:Y:S02]  /*27190*/  SYNCS.PHASECHK.TRANS64.TRYWAIT P1, [R3+URZ+0x60], R9 ;  /* 0x00006009030075a7 */ /* 0x001064000802017f */
[----:B-1----:R-:W-:Y:S05]  /*271a0*/  @!P1 NANOSLEEP.SYNCS 0x989680 ;  /* 0x009896800000995d */ /* 0x002fea0003900000 */
[----:B------:R-:W1:Y:S02]  /*271b0*/  @!P1 SYNCS.PHASECHK.TRANS64 P1, [R3+URZ+0x60], R9 ;  /* 0x00006009030095a7 */ /* 0x000e64000802007f */
[----:B-1----:R-:W-:Y:S05]  /*271c0*/  @!P1 BRA `(.L_x_1682) ;  /* 0xfffffffc00f09947 */ /* 0x002fea000383ffff */
[----:B------:R-:W-:Y:S05]  /*271d0*/  BRA `(.L_x_1845) ;  /* 0xffffffc800307947 */ /* 0x000fea000383ffff */
.L_x_1689:
[----:B-1----:R1:W2:Y:S02]  /*271e0*/  SYNCS.PHASECHK.TRANS64.TRYWAIT P0, [R3+URZ+0x28860], R2 ;  /* 0x02886002030075a7 */ /* 0x0022a4000800017f */
[----:B--2---:R-:W-:Y:S05]  /*271f0*/  @!P0 NANOSLEEP.SYNCS 0x989680 ;  /* 0x009896800000895d */ /* 0x004fea0003900000 */
[----:B------:R-:W2:Y:S02]  /*27200*/  @!P0 SYNCS.PHASECHK.TRANS64 P0, [R3+URZ+0x28860], R2 ;  /* 0x02886002030085a7 */ /* 0x000ea4000800007f */
[----:B--2---:R-:W-:Y:S05]  /*27210*/  @!P0 BRA `(.L_x_1689) ;  /* 0xfffffffc00f08947 */ /* 0x004fea000383ffff */
[----:B------:R-:W-:Y:S05]  /*27220*/  BRA `(.L_x_1846) ;  /* 0xffffffcc00387947 */ /* 0x000fea000383ffff */
.L_x_1691:
[----:B------:R-:W-:Y:S01]  /*27230*/  BSSY B0, `(.L_x_1847) ;  /* 0x0000008000007945 */ /* 0x000fe20003800000 */
[----:B0-----:R-:W-:Y:S02]  /*27240*/  IMAD.MOV.U32 R13, RZ, RZ, R16 ;  /* 0x000000ffff0d7224 */ /* 0x001fe400078e0010 */
[----:B------:R-:W-:Y:S02]  /*27250*/  IMAD.MOV.U32 R12, RZ, RZ, RZ ;  /* 0x000000ffff0c7224 */ /* 0x000fe400078e00ff */
[----:B------:R-:W-:Y:S02]  /*27260*/  IMAD.MOV.U32 R11, RZ, RZ, 0x1f ;  /* 0x0000001fff0b7424 */ /* 0x000fe400078e00ff */
[----:B------:R-:W-:-:S07]  /*27270*/  IMAD.MOV.U32 R15, RZ, RZ, -0x1 ;  /* 0xffffffffff0f7424 */ /* 0x000fce00078e00ff */
[----:B-123--:R-:W-:Y:S05]  /*27280*/  WARPSYNC.COLLECTIVE R15, `(.L_x_1848) ;  /* 0x000000000f087348 */ /* 0x00efea0003c00000 */
[----:B------:R0:W4:Y:S02]  /*27290*/  SHFL.IDX P6, R14, R13, R12, R11 ;  /* 0x0000000c0d0e7389 */ /* 0x00012400000c000b */
[----:B01234-:R-:W-:Y:S01]  /*272a0*/  ENDCOLLECTIVE ;  /* 0x000000000000791b */ /* 0x01ffe20003800000 */
.L_x_1848:
[----:B------:R-:W-:Y:S05]  /*272b0*/  BSYNC B0 ;  /* 0x0000000000007941 */ /* 0x000fea0003800000 */
.L_x_1847:
        /* <DEDUP_REMOVED lines=8> */
.L_x_1849:
[----:B------:R-:W-:Y:S01]  /*27340*/  IMAD.MOV.U32 R16, RZ, RZ, R14 ;  /* 0x000000ffff107224 */ /* 0x000fe200078e000e */
[----:B------:R-:W-:Y:S06]  /*27350*/  BRA `(.L_x_1850) ;  /* 0xffffffcc00c07947 */ /* 0x000fec000383ffff */
.L_x_1694:
        /* <DEDUP_REMOVED lines=8> */
.L_x_1852:
[----:B------:R-:W-:Y:S05]  /*273e0*/  BSYNC B0 ;  /* 0x0000000000007941 */ /* 0x000fea0003800000 */
.L_x_1851:
        /* <DEDUP_REMOVED lines=10> */
.L_x_1853:
        /* <DEDUP_REMOVED lines=8> */
.L_x_1854:
        /* <DEDUP_REMOVED lines=8> */
.L_x_1855:
        /* <DEDUP_REMOVED lines=8> */
.L_x_1856:
        /* <DEDUP_REMOVED lines=8> */
.L_x_1857:
[----:B------:R-:W-:Y:S05]  /*27690*/  BRA `(.L_x_1858) ;  /* 0xffffffcc00847947 */ /* 0x000fea000383ffff */
.L_x_1699:
[----:B------:R-:W-:Y:S01]  /*276a0*/  BSSY B0, `(.L_x_1859) ;  /* 0x0000008000007945 */ /* 0x000fe20003800000 */
[----:B-----5:R-:W-:Y:S02]  /*276b0*/  IMAD.MOV.U32 R13, RZ, RZ, R17 ;  /* 0x000000ffff0d7224 */ /* 0x020fe400078e0011 */
[----:B------:R-:W-:Y:S02]  /*276c0*/  IMAD.MOV.U32 R12, RZ, RZ, 0x1 ;  /* 0x00000001ff0c7424 */ /* 0x000fe400078e00ff */
[----:B------:R-:W-:Y:S02]  /*276d0*/  IMAD.MOV.U32 R11, RZ, RZ, RZ ;  /* 0x000000ffff0b7224 */ /* 0x000fe400078e00ff */
[----:B------:R-:W-:-:S07]  /*276e0*/  IMAD.MOV.U32 R15, RZ, RZ, -0x1 ;  /* 0xffffffffff0f7424 */ /* 0x000fce00078e00ff */
[----:B012---:R-:W-:Y:S05]  /*276f0*/  WARPSYNC.COLLECTIVE R15, `(.L_x_1860) ;  /* 0x000000000f087348 */ /* 0x007fea0003c00000 */
[----:B------:R3:W4:Y:S02]  /*27700*/  SHFL.UP P6, R14, R13, R12, R11 ;  /* 0x0400000c0d0e7389 */ /* 0x00072400000c000b */
[----:B01234-:R-:W-:Y:S01]  /*27710*/  ENDCOLLECTIVE ;  /* 0x000000000000791b */ /* 0x01ffe20003800000 */
.L_x_1860:
[----:B------:R-:W-:Y:S05]  /*27720*/  BSYNC B0 ;  /* 0x0000000000007941 */ /* 0x000fea0003800000 */
.L_x_1859:
        /* <DEDUP_REMOVED lines=10> */
.L_x_1861:
        /* <DEDUP_REMOVED lines=8> */
.L_x_1862:
        /* <DEDUP_REMOVED lines=8> */
.L_x_1863:
        /* <DEDUP_REMOVED lines=8> */
.L_x_1864:
        /* <DEDUP_REMOVED lines=8> */
.L_x_1865:
[----:B------:R-:W-:Y:S05]  /*279d0*/  BRA `(.L_x_1866) ;  /* 0xffffffcc00687947 */ /* 0x000fea000383ffff */
.L_x_1701:
[----:B------:R-:W-:Y:S01]  /*279e0*/  BSSY B0, `(.L_x_1867) ;  /* 0x0000006000007945 */ /* 0x000fe20003800000 */
[----:B------:R-:W-:Y:S01]  /*279f0*/  PLOP3.LUT P6, PT, P6, PT, PT, 0x8, 0x0 ;  /* 0x000000000000781c */ /* 0x000fe200037ce170 */
[----:B------:R-:W-:-:S12]  /*27a00*/  IMAD.MOV.U32 R15, RZ, RZ, -0x1 ;  /* 0xffffffffff0f7424 */ /* 0x000fd800078e00ff */
[----:B0-2---:R-:W-:Y:S05]  /*27a10*/  WARPSYNC.COLLECTIVE R15, `(.L_x_1868) ;  /* 0x000000000f087348 */ /* 0x005fea0003c00000 */
[----:B------:R-:W-:Y:S01]  /*27a20*/  VOTE.ANY R14, PT, P6 ;  /* 0x00000000000e7806 */ /* 0x000fe200030e0100 */
[----:B0-2---:R-:W-:Y:S06]  /*27a30*/  ENDCOLLECTIVE ;  /* 0x000000000000791b */ /* 0x005fec0003800000 */
.L_x_1868:
[----:B------:R-:W-:Y:S05]  /*27a40*/  BSYNC B0 ;  /* 0x0000000000007941 */ /* 0x000fea0003800000 */
.L_x_1867:
        /* <DEDUP_REMOVED lines=9> */
.L_x_1869:
[----:B------:R-:W-:Y:S01]  /*27ae0*/  IMAD.MOV.U32 R17, RZ, RZ, R14 ;  /* 0x000000ffff117224 */ /* 0x000fe200078e000e */
[----:B------:R-:W-:Y:S06]  /*27af0*/  BRA `(.L_x_1870) ;  /* 0xffffffcc00587947 */ /* 0x000fec000383ffff */
.L_x_1703:
[----:B------:R-:W-:Y:S01]  /*27b00*/  BSSY B0, `(.L_x_1871) ;  /* 0x0000007000007945 */ /* 0x000fe20003800000 */
[----:B------:R-:W-:Y:S02]  /*27b10*/  IMAD.MOV.U32 R13, RZ, RZ, R2 ;  /* 0x000000ffff0d7224 */ /* 0x000fe400078e0002 */
[----:B------:R-:W-:Y:S02]  /*27b20*/  IMAD.MOV.U32 R11, RZ, RZ, 0x1f ;  /* 0x0000001fff0b7424 */ /* 0x000fe400078e00ff */
[----:B------:R-:W-:-:S07]  /*27b30*/  IMAD.MOV.U32 R15, RZ, RZ, -0x1 ;  /* 0xffffffffff0f7424 */ /* 0x000fce00078e00ff */
[----:B0123--:R-:W-:Y:S05]  /*27b40*/  WARPSYNC.COLLECTIVE R15, `(.L_x_1872) ;  /* 0x000000000f087348 */ /* 0x00ffea0003c00000 */
[----:B------:R4:W0:Y:S02]  /*27b50*/  SHFL.IDX P6, R14, R13, R12, R11 ;  /* 0x0000000c0d0e7389 */ /* 0x00082400000c000b */
[----:B01234-:R-:W-:Y:S01]  /*27b60*/  ENDCOLLECTIVE ;  /* 0x000000000000791b */ /* 0x01ffe20003800000 */
.L_x_1872:
[----:B------:R-:W-:Y:S05]  /*27b70*/  BSYNC B0 ;  /* 0x0000000000007941 */ /* 0x000fea0003800000 */
.L_x_1871:
[----:B------:R-:W-:Y:S01]  /*27b80*/  IMAD.MOV.U32 R7, RZ, RZ, R14 ;  /* 0x000000ffff077224 */ /* 0x000fe200078e000e */
[----:B------:R-:W-:Y:S06]  /*27b90*/  BRA `(.L_x_1702) ;  /* 0xffffffcc004c7947 */ /* 0x000fec000383ffff */
.L_x_1707:
[----:B-1----:R1:W3:Y:S02]  /*27ba0*/  SYNCS.PHASECHK.TRANS64.TRYWAIT P0, [R0+URZ+0x28820], R3 ;  /* 0x02882003000075a7 */ /* 0x0022e4000800017f */
[----:B---3--:R-:W-:Y:S05]  /*27bb0*/  @!P0 NANOSLEEP.SYNCS 0x989680 ;  /* 0x009896800000895d */ /* 0x008fea0003900000 */
[----:B------:R-:W3:Y:S02]  /*27bc0*/  @!P0 SYNCS.PHASECHK.TRANS64 P0, [R0+URZ+0x28820], R3 ;  /* 0x02882003000085a7 */ /* 0x000ee4000800007f */
[----:B---3--:R-:W-:Y:S05]  /*27bd0*/  @!P0 BRA `(.L_x_1707) ;  /* 0xfffffffc00f08947 */ /* 0x008fea000383ffff */
[----:B------:R-:W-:Y:S05]  /*27be0*/  BRA `(.L_x_1873) ;  /* 0xffffffd000c07947 */ /* 0x000fea000383ffff */
.L_x_1708:
[----:B------:R-:W3:Y:S01]  /*27bf0*/  S2R R2, SR_TID.X ;  /* 0x0000000000027919 */ /* 0x000ee20000002100 */
[----:B------:R-:W-:Y:S01]  /*27c00*/  BSSY B0, `(.L_x_1874) ;  /* 0x000000a000007945 */ /* 0x000fe20003800000 */
[----:B------:R-:W-:Y:S02]  /*27c10*/  IMAD.MOV.U32 R12, RZ, RZ, RZ ;  /* 0x000000ffff0c7224 */ /* 0x000fe400078e00ff */
[----:B------:R-:W-:Y:S02]  /*27c20*/  IMAD.MOV.U32 R11, RZ, RZ, 0x1f ;  /* 0x0000001fff0b7424 */ /* 0x000fe400078e00ff */
[----:B------:R-:W-:Y:S01]  /*27c30*/  IMAD.MOV.U32 R15, RZ, RZ, -0x1 ;  /* 0xffffffffff0f7424 */ /* 0x000fe200078e00ff */
[----:B---3--:R-:W-:-:S04]  /*27c40*/  SHF.R.U32.HI R2, RZ, 0x5, R2 ;  /* 0x00000005ff027819 */ /* 0x008fc80000011602 */
[----:B------:R-:W-:-:S05]  /*27c50*/  LOP3.LUT R2, R2, 0x3, RZ, 0xc0, !PT ;  /* 0x0000000302027812 */ /* 0x000fca00078ec0ff */
[----:B0-----:R-:W-:-:S07]  /*27c60*/  IMAD.MOV.U32 R13, RZ, RZ, R2 ;  /* 0x000000ffff0d7224 */ /* 0x001fce00078e0002 */
[----:B-12---:R-:W-:Y:S05]  /*27c70*/  WARPSYNC.COLLECTIVE R15, `(.L_x_1875) ;  /* 0x000000000f087348 */ /* 0x006fea0003c00000 */
[----:B------:R0:W3:Y:S02]  /*27c80*/  SHFL.IDX P6, R14, R13, R12, R11 ;  /* 0x0000000c0d0e7389 */ /* 0x0000e400000c000b */
[----:B0123--:R-:W-:Y:S01]  /*27c90*/  ENDCOLLECTIVE ;  /* 0x000000000000791b */ /* 0x00ffe20003800000 */
.L_x_1875:
[----:B------:R-:W-:Y:S05]  /*27ca0*/  BSYNC B0 ;  /* 0x0000000000007941 */ /* 0x000fea0003800000 */
.L_x_1874:
[----:B------:R-:W-:Y:S05]  /*27cb0*/  BRA `(.L_x_1876) ;  /* 0xffffffd000a87947 */ /* 0x000fea000383ffff */
.L_x_1709:
[----:B------:R-:W-:Y:S01]  /*27cc0*/  BSSY B0, `(.L_x_1877) ;  /* 0x0000006000007945 */ /* 0x000fe20003800000 */
[----:B------:R-:W-:-:S07]  /*27cd0*/  IMAD.MOV.U32 R15, RZ, RZ, -0x1 ;  /* 0xffffffffff0f7424 */ /* 0x000fce00078e00ff */
[----:B0123--:R-:W-:Y:S05]  /*27ce0*/  WARPSYNC.COLLECTIVE R15, `(.L_x_1878) ;  /* 0x000000000f0c7348 */ /* 0x00ffea0003c00000 */
[----:B------:R-:W-:Y:S02]  /*27cf0*/  ELECT P6, UR62, PT ;  /* 0x00000000003e782f */ /* 0x000fe400038c0000 */
[----:B------:R-:W-:Y:S01]  /*27d00*/  MOV R14, UR62 ;  /* 0x0000003e000e7c02 */ /* 0x000fe20008000f00 */
[----:B0123--:R-:W-:Y:S10]  /*27d10*/  ENDCOLLECTIVE ;  /* 0x000000000000791b */ /* 0x00fff40003800000 */
.L_x_1878:
[----:B------:R-:W-:Y:S05]  /*27d20*/  BSYNC B0 ;  /* 0x0000000000007941 */ /* 0x000fea0003800000 */
.L_x_1877:
[----:B------:R-:W-:Y:S05]  /*27d30*/  BRA `(.L_x_1879) ;  /* 0xffffffd0009c7947 */ /* 0x000fea000383ffff */
.L_x_1711:
[----:B-1----:R1:W3:Y:S02]  /*27d40*/  SYNCS.PHASECHK.TRANS64.TRYWAIT P0, [R6+URZ], R5 ;  /* 0x00000005060075a7 */ /* 0x0022e4000800017f */
[----:B---3--:R-:W-:Y:S05]  /*27d50*/  @!P0 NANOSLEEP.SYNCS 0x989680 ;  /* 0x009896800000895d */ /* 0x008fea0003900000 */
[----:B------:R-:W3:Y:S02]  /*27d60*/  @!P0 SYNCS.PHASECHK.TRANS64 P0, [R6+URZ], R5 ;  /* 0x00000005060085a7 */ /* 0x000ee4000800007f */
[----:B---3--:R-:W-:Y:S05]  /*27d70*/  @!P0 BRA `(.L_x_1711) ;  /* 0xfffffffc00f08947 */ /* 0x008fea000383ffff */
[----:B------:R-:W-:Y:S05]  /*27d80*/  BRA `(.L_x_1880) ;  /* 0xffffffd000d87947 */ /* 0x000fea000383ffff */
.L_x_1712:
[----:B---3--:R3:W4:Y:S02]  /*27d90*/  SYNCS.PHASECHK.TRANS64.TRYWAIT P0, [R7+URZ], R2 ;  /* 0x00000002070075a7 */ /* 0x008724000800017f */
[----:B----4-:R-:W-:Y:S05]  /*27da0*/  @!P0 NANOSLEEP.SYNCS 0x989680 ;  /* 0x009896800000895d */ /* 0x010fea0003900000 */
[----:B------:R-:W4:Y:S02]  /*27db0*/  @!P0 SYNCS.PHASECHK.TRANS64 P0, [R7+URZ], R2 ;  /* 0x00000002070085a7 */ /* 0x000f24000800007f */
[----:B----4-:R-:W-:Y:S05]  /*27dc0*/  @!P0 BRA `(.L_x_1712) ;  /* 0xfffffffc00f08947 */ /* 0x010fea000383ffff */
[----:B------:R-:W-:Y:S05]  /*27dd0*/  BRA `(.L_x_1881) ;  /* 0xffffffd000cc7947 */ /* 0x000fea000383ffff */
.L_x_1714:
[----:B----4-:R4:W0:Y:S02]  /*27de0*/  SYNCS.PHASECHK.TRANS64.TRYWAIT P0, [R4+URZ], R5 ;  /* 0x00000005040075a7 */ /* 0x010824000800017f */
[----:B0-----:R-:W-:Y:S05]  /*27df0*/  @!P0 NANOSLEEP.SYNCS 0x989680 ;  /* 0x009896800000895d */ /* 0x001fea0003900000 */
[----:B------:R-:W0:Y:S02]  /*27e00*/  @!P0 SYNCS.PHASECHK.TRANS64 P0, [R4+URZ], R5 ;  /* 0x00000005040085a7 */ /* 0x000e24000800007f */
[----:B0-----:R-:W-:Y:S05]  /*27e10*/  @!P0 BRA `(.L_x_1714) ;  /* 0xfffffffc00f08947 */ /* 0x001fea000383ffff */
[----:B------:R-:W-:Y:S05]  /*27e20*/  BRA `(.L_x_1882) ;  /* 0xffffffd000d47947 */ /* 0x000fea000383ffff */
.L_x_1883:
        /* <DEDUP_REMOVED lines=13> */
.L_x_2732:


//--------------------- .text._ZN7cutlass13device_kernelIN5flash11enable_sm90INS1_16FlashAttnFwdSm90INS1_25CollectiveMainloopFwdSm90ILi2EN4cute5tupleIJNS5_1CILi1EEES8_S8_EEENS6_IJNS7_ILi128EEESA_SA_EEELi128ENS_10bfloat16_tEfNS_4arch4Sm90ELb1ELb0ELb1ELb0ELb0ELb0ELb0ELb1ELb1ELb0ELb0ELb0EEENS1_21CollectiveEpilogueFwdISB_S9_SC_SE_Li256ELb0ELb0ELb0ELb0EEENS1_30DynamicPersistentTileSchedulerILi256ELi32ELb0ELb0ELb1EEEEEEEEEvNT_6ParamsE --------------------------
	.section	.text._ZN7cutlass13device_kernelIN5flash11enable_sm90INS1_16FlashAttnFwdSm90INS1_25CollectiveMainloopFwdSm90ILi2EN4cute5tupleIJNS5_1CILi1EEES8_S8_EEENS6_IJNS7_ILi128EEESA_SA_EEELi128ENS_10bfloat16_tEfNS_4arch4Sm90ELb1ELb0ELb1ELb0ELb0ELb0ELb0ELb1ELb1ELb0ELb0ELb0EEENS1_21CollectiveEpilogueFwdISB_S9_SC_SE_Li256ELb0ELb0ELb0ELb0EEENS1_30DynamicPersistentTileSchedulerILi256ELi32ELb0ELb0ELb1EEEEEEEEEvNT_6ParamsE,"ax",@progbits
	.align	128
.text._ZN7cutlass13device_kernelIN5flash11enable_sm90INS1_16FlashAttnFwdSm90INS1_25CollectiveMainloopFwdSm90ILi2EN4cute5tupleIJNS5_1CILi1EEES8_S8_EEENS6_IJNS7_ILi128EEESA_SA_EEELi128ENS_10bfloat16_tEfNS_4arch4Sm90ELb1ELb0ELb1ELb0ELb0ELb0ELb0ELb1ELb1ELb0ELb0ELb0EEENS1_21CollectiveEpilogueFwdISB_S9_SC_SE_Li256ELb0ELb0ELb0ELb0EEENS1_30DynamicPersistentTileSchedulerILi256ELi32ELb0ELb0ELb1EEEEEEEEEvNT_6ParamsE:
        .type           _ZN7cutlass13device_kernelIN5flash11enable_sm90INS1_16FlashAttnFwdSm90INS1_25CollectiveMainloopFwdSm90ILi2EN4cute5tupleIJNS5_1CILi1EEES8_S8_EEENS6_IJNS7_ILi128EEESA_SA_EEELi128ENS_10bfloat16_tEfNS_4arch4Sm90ELb1ELb0ELb1ELb0ELb0ELb0ELb0ELb1ELb1ELb0ELb0ELb0EEENS1_21CollectiveEpilogueFwdISB_S9_SC_SE_Li256ELb0ELb0ELb0ELb0EEENS1_30DynamicPersistentTileSchedulerILi256ELi32ELb0ELb0ELb1EEEEEEEEEvNT_6ParamsE,@function
        .size           _ZN7cutlass13device_kernelIN5flash11enable_sm90INS1_16FlashAttnFwdSm90INS1_25CollectiveMainloopFwdSm90ILi2EN4cute5tupleIJNS5_1CILi1EEES8_S8_EEENS6_IJNS7_ILi128EEESA_SA_EEELi128ENS_10bfloat16_tEfNS_4arch4Sm90ELb1ELb0ELb1ELb0ELb0ELb0ELb0ELb1ELb1ELb0ELb0ELb0EEENS1_21CollectiveEpilogueFwdISB_S9_SC_SE_Li256ELb0ELb0ELb0ELb0EEENS1_30DynamicPersistentTileSchedulerILi256ELi32ELb0ELb0ELb1EEEEEEEEEvNT_6ParamsE,(.L_x_2733 - _ZN7cutlass13device_kernelIN5flash11enable_sm90INS1_16FlashAttnFwdSm90INS1_25CollectiveMainloopFwdSm90ILi2EN4cute5tupleIJNS5_1CILi1EEES8_S8_EEENS6_IJNS7_ILi128EEESA_SA_EEELi128ENS_10bfloat16_tEfNS_4arch4Sm90ELb1ELb0ELb1ELb0ELb0ELb0ELb0ELb1ELb1ELb0ELb0ELb0EEENS1_21CollectiveEpilogueFwdISB_S9_SC_SE_Li256ELb0ELb0ELb0ELb0EEENS1_30DynamicPersistentTileSchedulerILi256ELi32ELb0ELb0ELb1EEEEEEEEEvNT_6ParamsE)
        .other          _ZN7cutlass13device_kernelIN5flash11enable_sm90INS1_16FlashAttnFwdSm90INS1_25CollectiveMainloopFwdSm90ILi2EN4cute5tupleIJNS5_1CILi1EEES8_S8_EEENS6_IJNS7_ILi128EEESA_SA_EEELi128ENS_10bfloat16_tEfNS_4arch4Sm90ELb1ELb0ELb1ELb0ELb0ELb0ELb0ELb1ELb1ELb0ELb0ELb0EEENS1_21CollectiveEpilogueFwdISB_S9_SC_SE_Li256ELb0ELb0ELb0ELb0EEENS1_30DynamicPersistentTileSchedulerILi256ELi32ELb0ELb0ELb1EEEEEEEEEvNT_6ParamsE,@"STO_CUDA_ENTRY STV_DEFAULT"
_ZN7cutlass13device_kernelIN5flash11enable_sm90INS1_16FlashAttnFwdSm90INS1_25CollectiveMainloopFwdSm90ILi2EN4cute5tupleIJNS5_1CILi1EEES8_S8_EEENS6_IJNS7_ILi128EEESA_SA_EEELi128ENS_10bfloat16_tEfNS_4arch4Sm90ELb1ELb0ELb1ELb0ELb0ELb0ELb0ELb1ELb1ELb0ELb0ELb0EEENS1_21CollectiveEpilogueFwdISB_S9_SC_SE_Li256ELb0ELb0ELb0ELb0EEENS1_30DynamicPersistentTileSchedulerILi256ELi32ELb0ELb0ELb1EEEEEEEEEvNT_6ParamsE:
        /* <DEDUP_REMOVED lines=23> */
.L_x_1885:
[----:B------:R-:W-:Y:S05]  /*0170*/  BSYNC B0 ;  /* 0x0000000000007941 */ /* 0x000fea0003800000 */
.L_x_1884:
        /* <DEDUP_REMOVED lines=37> */
.L_x_1886:
        /* <DEDUP_REMOVED lines=22> */
.L_x_1887:
        /* <DEDUP_REMOVED lines=18> */
.L_x_1888:
        /* <DEDUP_REMOVED lines=22> */
.L_x_1889:
        /* <DEDUP_REMOVED lines=22> */
.L_x_1890:
[----:B------:R-:W-:Y:S01]  /*0910*/  PLOP3.LUT P0, PT, PT, PT, UP0, 0x80, 0x0 ;  /* 0x000000000000781c */ /* 0x000fe20003f0f008 */
[----:B------:R-:W-:Y:S01]  /*0920*/  UMOV UR59, 0x1 ;  /* 0x00000001003b7882 */ /* 0x000fe20000000000 */
[----:B------:R-:W-:Y:S01]  /*0930*/  NOP ;  /* 0x0000000000007918 */ /* 0x000fe20000000000 */
[----:B------:R-:W-:Y:S01]  /*0940*/  USEL UR59, UR59, 0x2, !UP0 ;  /* 0x000000023b3b7887 */ /* 0x000fe2000c000000 */
[----:B------:R-:W-:Y:S01]  /*0950*/  ULDC.64 UR52, c[0x0][0x208] ;  /* 0x0000820000347ab9 */ /* 0x000fe20000000a00 */
[----:B-123--:R-:W-:Y:S08]  /*0960*/  BAR.SYNC.DEFER_BLOCKING 0x0 ;  /* 0x0000000000007b1d */ /* 0x00eff00000010000 */
[----:B------:R-:W-:Y:S05]  /*0970*/  @!P0 BRA `(.L_x_1891) ;  /* 0x000000b000788947 */ /* 0x000fea0003800000 */
.L_x_1892:
        /* <DEDUP_REMOVED lines=42> */
[----:B------:R-:W-:Y:S01]  /*0c20*/  UMOV UR4, UR38 ;  /* 0x0000002600047c82 */ /* 0x000fe20008000000 */
[----:B--2---:R-:W-:Y:S01]  /*0c30*/  UMOV UR5, UR6 ;  /* 0x0000000600057c82 */ /* 0x004fe20008000000 */
[----:B------:R-:W-:Y:S01]  /*0c40*/  LEA R8, R188, R3, 0x4 ;  /* 0x00000003bc087211 */ /* 0x000fe200078e20ff */
[----:B------:R-:W-:Y:S01]  /*0c50*/  IMAD.U32 R16, RZ, RZ, UR4 ;  /* 0x00000004ff107e24 */ /* 0x000fe2000f8e00ff */
[----:B------:R-:W-:Y:S01]  /*0c60*/  LEA.HI R2, R2, R187, RZ, 0x1 ;  /* 0x000000bb02027211 */ /* 0x000fe200078f08ff */
[----:B------:R-:W-:Y:S01]  /*0c70*/  IMAD.U32 R17, RZ, RZ, UR5 ;  /* 0x00000005ff117e24 */ /* 0x000fe2000f8e00ff */
[----:B------:R-:W-:Y:S01]  /*0c80*/  LEA.HI R9, R9, R4, RZ, 0x3 ;  /* 0x0000000409097211 */ /* 0x000fe200078f18ff */
[----:B------:R-:W-:Y:S01]  /*0c90*/  IMAD R3, R8, 0x8, R5 ;  /* 0x0000000808037824 */ /* 0x000fe200078e0205 */
[----:B------:R-:W-:Y:S01]  /*0ca0*/  LOP3.LUT R2, R2, 0x3fffffe, RZ, 0xc0, !PT ;  /* 0x03fffffe02027812 */ /* 0x000fe200078ec0ff */
[----:B------:R-:W-:Y:S01]  /*0cb0*/  UMOV UR4, UR7 ;  /* 0x0000000700047c82 */ /* 0x000fe20008000000 */
[----:B------:R-:W-:-:S02]  /*0cc0*/  LEA.HI R0, R0, R189, RZ, 0x3 ;  /* 0x000000bd00007211 */ /* 0x000fc400078f18ff */
[----:B------:R-:W-:Y:S01]  /*0cd0*/  LOP3.LUT R9, R9, 0xfffffff8, RZ, 0xc0, !PT ;  /* 0xfffffff809097812 */ /* 0x000fe200078ec0ff */
[----:B------:R-:W-:Y:S01]  /*0ce0*/  IMAD.IADD R22, R187, 0x1, -R2 ;  /* 0x00000001bb167824 */ /* 0x000fe200078e0a02 */
[----:B------:R-:W-:Y:S02]  /*0cf0*/  LEA.HI R7, R7, R186, RZ, 0x5 ;  /* 0x000000ba07077211 */ /* 0x000fe400078f28ff */
[----:B------:R-:W-:Y:S01]  /*0d00*/  SHF.L.U32 R3, R3, 0x3, RZ ;  /* 0x0000000303037819 */ /* 0x000fe200000006ff */
[----:B------:R-:W-:Y:S01]  /*0d10*/  IMAD.IADD R4, R4, 0x1, -R9 ;  /* 0x0000000104047824 */ /* 0x000fe200078e0a09 */
[----:B------:R-:W-:Y:S02]  /*0d20*/  LOP3.LUT R2, R0, 0x1ffffff8, RZ, 0xc0, !PT ;  /* 0x1ffffff800027812 */ /* 0x000fe400078ec0ff */
[----:B------:R-:W-:Y:S01]  /*0d30*/  SHF.R.S32.HI R7, RZ, 0x5, R7 ;  /* 0x00000005ff077819 */ /* 0x000fe20000011407 */
[----:B------:R-:W-:Y:S01]  /*0d40*/  IMAD.WIDE R16, R3, 0x2, R16 ;  /* 0x0000000203107825 */ /* 0x000fe200078e0210 */
[----:B------:R-:W-:-:S02]  /*0d50*/  LOP3.LUT R3, R6, 0x7ffffffc, RZ, 0xc0, !PT ;  /* 0x7ffffffc06037812 */ /* 0x000fc400078ec0ff */
[----:B------:R-:W-:Y:S01]  /*0d60*/  SHF.R.S32.HI R184, RZ, 0x3, R0 ;  /* 0x00000003ffb87819 */ /* 0x000fe20000011400 */
[----:B------:R-:W-:Y:S02]  /*0d70*/  IMAD.IADD R2, R189, 0x1, -R2 ;  /* 0x00000001bd027824 */ /* 0x000fe400078e0a02 */
[----:B------:R-:W-:-:S03]  /*0d80*/  IMAD R7, R7, 0x10, R4 ;  /* 0x0000001007077824 */ /* 0x000fc600078e0204 */
[----:B------:R-:W-:Y:S01]  /*0d90*/  SHF.L.U32 R18, R2, 0x3, RZ ;  /* 0x0000000302127819 */ /* 0x000fe200000006ff */
[----:B------:R-:W-:Y:S02]  /*0da0*/  IMAD R22, R22, 0x40, R7 ;  /* 0x0000004016167824 */ /* 0x000fe400078e0207 */
[----:B------:R-:W-:-:S07]  /*0db0*/  IMAD.IADD R2, R186, 0x1, -R3 ;  /* 0x00000001ba027824 */ /* 0x000fce00078e0a03 */
.L_x_1939:
        /* <DEDUP_REMOVED lines=20> */
.L_x_1893:
[----:B------:R-:W-:Y:S01]  /*0f00*/  ULDC UR6, c[0x0][0xdc4] ;  /* 0x0003710000067ab9 */ /* 0x000fe20000000800 */
[----:B------:R-:W-:Y:S01]  /*0f10*/  UMOV UR47, UR7 ;  /* 0x00000007002f7c82 */ /* 0x000fe20008000000 */
[----:B------:R-:W-:-:S11]  /*0f20*/  UISETP.NE.AND UP0, UPT, UR6, 0x1, UPT ;  /* 0x000000010600788c */ /* 0x000fd6000bf05270 */
[----:B------:R-:W-:Y:S02]  /*0f30*/  @UP0 ULDC.64 UR10, c[0x0][0xdc8] ;  /* 0x00037200000a0ab9 */ /* 0x000fe40000000a00 */
[----:B------:R-:W-:-:S04]  /*0f40*/  UIMAD.WIDE.U32 UR4, UR7, UR10, URZ ;  /* 0x0000000a070472a5 */ /* 0x000fc8000f8e003f */
[----:B------:R-:W-:-:S04]  /*0f50*/  @UP0 USHF.R.U32.HI UR47, URZ, UR11, UR5 ;  /* 0x0000000b3f2f0299 */ /* 0x000fc80008011605 */
[----:B------:R-:W-:-:S12]  /*0f60*/  UIMAD UR4, UR47, UR6, URZ ;  /* 0x000000062f0472a4 */ /* 0x000fd8000f8e023f */
.L_x_1894:
[----:B------:R-:W-:Y:S01]  /*0f70*/  ULOP3.LUT UR5, URZ, UR47, URZ, 0x33, !UPT ;  /* 0x0000002f3f057292 */ /* 0x000fe2000f8e333f */
[----:B------:R-:W-:Y:S01]  /*0f80*/  PLOP3.LUT P0, PT, PT, PT, PT, 0x80, 0x0 ;  /* 0x000000000000781c */ /* 0x000fe20003f0f070 */
[----:B------:R-:W-:Y:S01]  /*0f90*/  ULDC.64 UR10, c[0x0][0x3f8] ;  /* 0x0000fe00000a7ab9 */ /* 0x000fe20000000a00 */
[----:B------:R-:W-:Y:S01]  /*0fa0*/  ULDC UR6, c[0x0][0xdac] ;  /* 0x00036b0000067ab9 */ /* 0x000fe20000000800 */
[----:B------:R-:W-:Y:S01]  /*0fb0*/  UISETP.NE.U32.AND UP0, UPT, UR10, URZ, UPT ;  /* 0x0000003f0a00728c */ /* 0x000fe2000bf05070 */
[----:B------:R-:W-:Y:S01]  /*0fc0*/  IMAD.MOV.U32 R0, RZ, RZ, RZ ;  /* 0x000000ffff007224 */ /* 0x000fe200078e00ff */
[----:B------:R-:W-:Y:S01]  /*0fd0*/  UIADD3 UR5, UR5, UR6, URZ ;  /* 0x0000000605057290 */ /* 0x000fe2000fffe03f */
[----:B------:R-:W-:Y:S01]  /*0fe0*/  IMAD.MOV.U32 R3, RZ, RZ, RZ ;  /* 0x000000ffff037224 */ /* 0x000fe200078e00ff */
[----:B------:R-:W-:Y:S01]  /*0ff0*/  UISETP.NE.AND.EX UP0, UPT, UR11, URZ, UPT, UP0 ;  /* 0x0000003f0b00728c */ /* 0x000fe2000bf05300 */
[----:B------:R-:W-:Y:S01]  /*1000*/  IMAD.MOV.U32 R151, RZ, RZ, RZ ;  /* 0x000000ffff977224 */ /* 0x000fe200078e00ff */
[----:B------:R-:W-:Y:S01]  /*1010*/  USHF.L.U32 UR42, UR5, 0x7, URZ ;  /* 0x00000007052a7899 */ /* 0x000fe2000800063f */
[----:B------:R-:W-:Y:S01]  /*1020*/  CS2R R28, SRZ ;  /* 0x00000000001c7805 */ /* 0x000fe2000001ff00 */
[----:B------:R-:W-:Y:S01]  /*1030*/  ULDC UR40, c[0x0][0x404] ;  /* 0x0001010000287ab9 */ /* 0x000fe20000000800 */
[----:B------:R-:W-:Y:S01]  /*1040*/  ULDC UR9, c[0x0][0x288] ;  /* 0x0000a20000097ab9 */ /* 0x000fe20000000800 */
[----:B------:R-:W-:Y:S01]  /*1050*/  UIADD3 UR4, UR7, -UR4, URZ ;  /* 0x8000000407047290 */ /* 0x000fe2000fffe03f */
[----:B------:R-:W-:Y:S01]  /*1060*/  CS2R R30, SRZ ;  /* 0x00000000001e7805 */ /* 0x000fe2000001ff00 */
[----:B------:R-:W-:Y:S01]  /*1070*/  USEL UR40, UR40, 0x1, UP0 ;  /* 0x0000000128287887 */ /* 0x000fe20008000000 */
[----:B------:R-:W-:Y:S01]  /*1080*/  CS2R R32, SRZ ;  /* 0x0000000000207805 */ /* 0x000fe2000001ff00 */
[----:B------:R-:W-:Y:S01]  /*1090*/  UIADD3 UR5, UR42, 0xff, -UR9 ;  /* 0x000000ff2a057890 */ /* 0x000fe2000fffe809 */
[----:B------:R-:W-:Y:S01]  /*10a0*/  CS2R R34, SRZ ;  /* 0x0000000000227805 */ /* 0x000fe2000001ff00 */
[----:B------:R-:W-:Y:S01]  /*10b0*/  ULDC UR10, c[0x0][0xdc4] ;  /* 0x00037100000a7ab9 */ /* 0x000fe20000000800 */
[----:B------:R-:W-:Y:S01]  /*10c0*/  ULDC UR7, c[0x0][0x2e0] ;  /* 0x0000b80000077ab9 */ /* 0x000fe20000000800 */
[----:B------:R-:W-:Y:S01]  /*10d0*/  UIMAD UR10, UR8, UR10, UR4 ;  /* 0x0000000a080a72a4 */ /* 0x000fe2000f8e0204 */
[----:B------:R-:W-:Y:S01]  /*10e0*/  CS2R R36, SRZ ;  /* 0x0000000000247805 */ /* 0x000fe2000001ff00 */
[----:B------:R-:W-:Y:S01]  /*10f0*/  UIMAD UR4, UR40, UR7, 0x7f ;  /* 0x0000007f280474a4 */ /* 0x000fe2000f8e0207 */
[----:B------:R-:W-:Y:S01]  /*1100*/  CS2R R38, SRZ ;  /* 0x0000000000267805 */ /* 0x000fe2000001ff00 */
[----:B------:R-:W-:Y:S01]  /*1110*/  UIMAD UR6, UR40, UR7, UR5 ;  /* 0x00000007280672a4 */ /* 0x000fe2000f8e0205 */
[----:B------:R-:W-:Y:S01]  /*1120*/  CS2R R40, SRZ ;  /* 0x0000000000287805 */ /* 0x000fe2000001ff00 */
[----:B------:R-:W-:Y:S01]  /*1130*/  USHF.R.S32.HI UR5, URZ, 0x1f, UR4 ;  /* 0x0000001f3f057899 */ /* 0x000fe20008011404 */
[----:B------:R-:W-:Y:S01]  /*1140*/  CS2R R42, SRZ ;  /* 0x00000000002a7805 */ /* 0x000fe2000001ff00 */
[----:B------:R-:W-:Y:S01]  /*1150*/  USHF.R.S32.HI UR7, URZ, 0x1f, UR6 ;  /* 0x0000001f3f077899 */ /* 0x000fe20008011406 */
[----:B------:R-:W-:Y:S01]  /*1160*/  CS2R R44, SRZ ;  /* 0x00000000002c7805 */ /* 0x000fe2000001ff00 */
[----:B------:R-:W-:Y:S01]  /*1170*/  ULEA.HI UR5, UR5, UR4, URZ, 0x7 ;  /* 0x0000000405057291 */ /* 0x000fe2000f8f383f */
[----:B------:R-:W-:Y:S01]  /*1180*/  CS2R R46, SRZ ;  /* 0x00000000002e7805 */ /* 0x000fe2000001ff00 */
[----:B------:R-:W-:Y:S01]  /*1190*/  ULEA.HI UR7, UR7, UR6, URZ, 0x7 ;  /* 0x0000000607077291 */ /* 0x000fe2000f8f383f */
[----:B------:R-:W-:Y:S01]  /*11a0*/  CS2R R48, SRZ ;  /* 0x0000000000307805 */ /* 0x000fe2000001ff00 */
[----:B------:R-:W-:Y:S01]  /*11b0*/  USHF.R.S32.HI UR41, URZ, 0x7, UR5 ;  /* 0x000000073f297899 */ /* 0x000fe20008011405 */
[----:B------:R-:W-:Y:S01]  /*11c0*/  CS2R R50, SRZ ;  /* 0x0000000000327805 */ /* 0x000fe2000001ff00 */
[----:B------:R-:W-:Y:S01]  /*11d0*/  USHF.R.S32.HI UR7, URZ, 0x7, UR7 ;  /* 0x000000073f077899 */ /* 0x000fe20008011407 */
[----:B------:R-:W-:Y:S01]  /*11e0*/  CS2R R52, SRZ ;  /* 0x0000000000347805 */ /* 0x000fe2000001ff00 */
[----:B------:R-:W-:Y:S01]  /*11f0*/  ULDC UR43, c[0x0][0xdb8] ;  /* 0x00036e00002b7ab9 */ /* 0x000fe20000000800 */
[----:B------:R-:W-:Y:S01]  /*1200*/  UMOV UR44, UR10 ;  /* 0x0000000a002c7c82 */ /* 0x000fe20008000000 */
[----:B------:R-:W-:Y:S01]  /*1210*/  UISETP.LT.AND UP0, UPT, UR41, UR7, UPT ;  /* 0x000000072900728c */ /* 0x000fe2000bf01270 */
[----:B------:R-:W-:Y:S01]  /*1220*/  CS2R R54, SRZ ;  /* 0x0000000000367805 */ /* 0x000fe2000001ff00 */
[----:B------:R-:W-:Y:S01]  /*1230*/  UISETP.NE.AND UP1, UPT, UR43, 0x1, UPT ;  /* 0x000000012b00788c */ /* 0x000fe2000bf25270 */
[----:B------:R-:W-:Y:S01]  /*1240*/  CS2R R56, SRZ ;  /* 0x0000000000387805 */ /* 0x000fe2000001ff00 */
[----:B------:R-:W-:Y:S01]  /*1250*/  USEL UR41, UR41, UR7, UP0 ;  /* 0x0000000729297287 */ /* 0x000fe20008000000 */
[----:B------:R-:W-:-:S02]  /*1260*/  CS2R R58, SRZ ;  /* 0x00000000003a7805 */ /* 0x000fc4000001ff00 */
[----:B------:R-:W-:Y:S02]  /*1270*/  CS2R R60, SRZ ;  /* 0x00000000003c7805 */ /* 0x000fe4000001ff00 */
[----:B------:R-:W-:Y:S01]  /*1280*/  CS2R R62, SRZ ;  /* 0x00000000003e7805 */ /* 0x000fe2000001ff00 */
[----:B------:R-:W-:Y:S01]  /*1290*/  UISETP.GE.AND UP0, UPT, UR41, 0x1, UPT ;  /* 0x000000012900788c */ /* 0x000fe2000bf06270 */
[----:B------:R-:W-:Y:S02]  /*12a0*/  CS2R R64, SRZ ;  /* 0x0000000000407805 */ /* 0x000fe4000001ff00 */
[----:B------:R-:W-:Y:S02]  /*12b0*/  CS2R R66, SRZ ;  /* 0x0000000000427805 */ /* 0x000fe4000001ff00 */
[----:B------:R-:W-:Y:S02]  /*12c0*/  CS2R R68, SRZ ;  /* 0x0000000000447805 */ /* 0x000fe4000001ff00 */
[----:B------:R-:W-:Y:S01]  /*12d0*/  CS2R R70, SRZ ;  /* 0x0000000000467805 */ /* 0x000fe2000001ff00 */
[----:B------:R-:W-:Y:S01]  /*12e0*/  @UP1 ULDC UR8, c[0x0][0xdbc] ;  /* 0x00036f0000081ab9 */ /* 0x000fe20000000800 */
[----:B------:R-:W-:Y:S01]  /*12f0*/  PLOP3.LUT P1, PT, PT, PT, UP0, 0x80, 0x0 ;  /* 0x000000000000781c */ /* 0x000fe20003f2f008 */
[----:B------:R-:W-:Y:S01]  /*1300*/  UIMAD.WIDE.U32 UR4, UR10, UR8, URZ ;  /* 0x000000080a0472a5 */ /* 0x000fe2000f8e003f */
[----:B------:R-:W-:Y:S01]  /*1310*/  CS2R R72, SRZ ;  /* 0x0000000000487805 */ /* 0x000fe2000001ff00 */
[----:B------:R-:W-:Y:S01]  /*1320*/  @UP1 ULDC UR6, c[0x0][0xdc0] ;  /* 0x0003700000061ab9 */ /* 0x000fe20000000800 */
[----:B------:R-:W-:Y:S01]  /*1330*/  CS2R R74, SRZ ;  /* 0x00000000004a7805 */ /* 0x000fe2000001ff00 */
[----:B------:R-:W-:Y:S01]  /*1340*/  @UP1 USHF.R.U32.HI UR44, URZ, UR6, UR5 ;  /* 0x000000063f2c1299 */ /* 0x000fe20008011605 */
[----:B------:R-:W-:-:S02]  /*1350*/  CS2R R76, SRZ ;  /* 0x00000000004c7805 */ /* 0x000fc4000001ff00 */
[----:B------:R-:W-:Y:S02]  /*1360*/  CS2R R8, SRZ ;  /* 0x0000000000087805 */ /* 0x000fe4000001ff00 */
[----:B------:R-:W-:Y:S01]  /*1370*/  CS2R R78, SRZ ;  /* 0x00000000004e7805 */ /* 0x000fe2000001ff00 */
[----:B------:R-:W-:Y:S01]  /*1380*/  UIADD3 UR4, -UR44, URZ, URZ ;  /* 0x0000003f2c047290 */ /* 0x000fe2000fffe13f */
[----:B------:R-:W-:Y:S01]  /*1390*/  MOV R80, RZ ;  /* 0x000000ff00507202 */ /* 0x000fe20000000f00 */
[----:B------:R-:W-:Y:S01]  /*13a0*/  IMAD.MOV.U32 R82, RZ, RZ, RZ ;  /* 0x000000ffff527224 */ /* 0x000fe200078e00ff */
[----:B------:R-:W-:Y:S01]  /*13b0*/  CS2R R6, SRZ ;  /* 0x0000000000067805 */ /* 0x000fe2000001ff00 */
[----:B------:R-:W-:Y:S01]  /*13c0*/  UIMAD UR43, UR43, UR4, UR10 ;  /* 0x000000042b2b72a4 */ /* 0x000fe2000f8e020a */
[----:B------:R-:W-:Y:S02]  /*13d0*/  CS2R R10, SRZ ;  /* 0x00000000000a7805 */ /* 0x000fe4000001ff00 */
[----:B------:R-:W-:Y:S01]  /*13e0*/  CS2R R12, SRZ ;  /* 0x00000000000c7805 */ /* 0x000fe2000001ff00 */
[----:B------:R-:W-:Y:S01]  /*13f0*/  IMAD.MOV.U32 R15, RZ, RZ, RZ ;  /* 0x000000ffff0f7224 */ /* 0x000fe200078e00ff */
[----:B------:R-:W-:Y:S07]  /*1400*/  @!P1 BRA `(.L_x_1895) ;  /* 0x0000009400389947 */ /* 0x000fee0003800000 */
        /* <DEDUP_REMOVED lines=28> */
.L_x_1896:
[----:B------:R-:W-:Y:S01]  /*15d0*/  ULEA.HI UR4, UR57, UR57, URZ, 0x1 ;  /* 0x0000003939047291 */ /* 0x000fe2000f8f083f */
[----:B------:R-:W-:-:S03]  /*15e0*/  MOV R3, UR58 ;  /* 0x0000003a00037c02 */ /* 0x000fc60008000f00 */
[----:B------:R-:W-:Y:S01]  /*15f0*/  ULOP3.LUT UR4, UR4, 0xfffffffe, URZ, 0xc0, !UPT ;  /* 0xfffffffe04047892 */ /* 0x000fe2000f8ec03f */
[----:B------:R-:W-:-:S03]  /*1600*/  ISETP.NE.AND P0, PT, R3, 0x3, PT ;  /* 0x000000030300780c */ /* 0x000fc60003f05270 */
[----:B------:R-:W-:-:S06]  /*1610*/  UIADD3 UR4, UR57, -UR4, URZ ;  /* 0x8000000439047290 */ /* 0x000fcc000fffe03f */
[----:B------:R-:W-:-:S05]  /*1620*/  IMAD.U32 R0, RZ, RZ, UR4 ;  /* 0x00000004ff007e24 */ /* 0x000fca000f8e00ff */
[----:B------:R-:W-:-:S04]  /*1630*/  SHF.L.U32 R0, R0, 0x1f, RZ ;  /* 0x0000001f00007819 */ /* 0x000fc800000006ff */
[----:B------:R-:W1:Y:S02]  /*1640*/  SYNCS.PHASECHK.TRANS64.TRYWAIT P1, [UR38+0x28800], R0 ;  /* 0x02880000ff0075a7 */ /* 0x000e640008020166 */
[----:B-1----:R-:W-:Y:S05]  /*1650*/  @!P1 BRA `(.L_x_1897) ;  /* 0x000000d000909947 */ /* 0x002fea0003800000 */
.L_x_1998:
[----:B------:R-:W-:Y:S05]  /*1660*/  @!P0 BRA `(.L_x_1898) ;  /* 0x0000000000048947 */ /* 0x000fea0003800000 */
[----:B------:R-:W-:Y:S01]  /*1670*/  BPT.TRAP 0x1 ;  /* 0x000000040000795c */ /* 0x000fe20000300000 */
.L_x_1898:
[----:B-1----:R-:W-:Y:S02]  /*1680*/  IMAD.U32 R0, RZ, RZ, UR37 ;  /* 0x00000025ff007e24 */ /* 0x002fe4000f8e00ff */
[----:B------:R-:W-:-:S03]  /*1690*/  IMAD.U32 R3, RZ, RZ, UR36 ;  /* 0x00000024ff037e24 */ /* 0x000fc6000f8e00ff */
[----:B------:R-:W-:Y:S02]  /*16a0*/  LEA R0, R0, UR38, 0x3 ;  /* 0x0000002600007c11 */ /* 0x000fe4000f8e18ff */
[----:B------:R-:W-:-:S04]  /*16b0*/  SHF.L.U32 R3, R3, 0x1f, RZ ;  /* 0x0000001f03037819 */ /* 0x000fc800000006ff */
[----:B------:R1:W2:Y:S01]  /*16c0*/  SYNCS.PHASECHK.TRANS64.TRYWAIT P2, [R0+URZ+0x28830], R3 ;  /* 0x02883003000075a7 */ /* 0x0002a2000804017f */
[----:B------:R-:W-:Y:S05]  /*16d0*/  @!P0 BRA `(.L_x_1899) ;  /* 0x0000000000048947 */ /* 0x000fea0003800000 */
[----:B------:R-:W-:Y:S01]  /*16e0*/  BPT.TRAP 0x1 ;  /* 0x000000040000795c */ /* 0x000fe20000300000 */
.L_x_1899:
[----:B------:R-:W3:Y:S01]  /*16f0*/  S2R R4, SR_TID.X ;  /* 0x0000000000047919 */ /* 0x000ee20000002100 */
[----:B------:R-:W-:Y:S01]  /*1700*/  IMAD.MOV.U32 R151, RZ, RZ, RZ ;  /* 0x000000ffff977224 */ /* 0x000fe200078e00ff */
[----:B---3--:R-:W-:Y:S01]  /*1710*/  LOP3.LUT P1, RZ, R4, 0x7f, RZ, 0xc0, !PT ;  /* 0x0000007f04ff7812 */ /* 0x008fe2000782c0ff */
[----:B--2---:R-:W-:-:S12]  /*1720*/  @P2 BRA `(.L_x_1900) ;  /* 0x0000000000082947 */ /* 0x004fd80003800000 */
[----:B------:R-:W2:Y:S02]  /*1730*/  SYNCS.PHASECHK.TRANS64.TRYWAIT P2, [R0+URZ+0x28830], R3 ;  /* 0x02883003000075a7 */ /* 0x000ea4000804017f */
[----:B--2---:R-:W-:Y:S05]  /*1740*/  @!P2 BRA `(.L_x_1901) ;  /* 0x000000d0006ca947 */ /* 0x004fea0003800000 */
.L_x_1900:
[----:B------:R-:W-:Y:S05]  /*1750*/  WARPSYNC.ALL ;  /* 0x0000000000007948 */ /* 0x000fea0003800000 */
[----:B------:R-:W-:Y:S01]  /*1760*/  UIADD3 UR4, UR38, 0x18400, URZ ;  /* 0x0001840026047890 */ /* 0x000fe2000fffe03f */
[----:B------:R-:W-:Y:S01]  /*1770*/  WARPGROUP.ARRIVE ;  /* 0x00000000000079c5 */ /* 0x000fe20000000000 */
[----:B------:R-:W-:Y:S01]  /*1780*/  ULOP3.LUT UR48, UR48, 0x10000, URZ, 0xfc, !UPT ;  /* 0x0001000030307892 */ /* 0x000fe2000f8efc3f */
[----:B-12---:R-:W-:Y:S01]  /*1790*/  @!P1 IADD3 R0, R0, 0x28840, RZ ;  /* 0x0002884000009810 */ /* 0x006fe20007ffe0ff */
[----:B------:R-:W-:Y:S01]  /*17a0*/  USHF.R.U32.HI UR4, URZ, 0x4, UR4 ;  /* 0x000000043f047899 */ /* 0x000fe20008011604 */
[--C-:B------:R-:W-:Y:S01]  /*17b0*/  IMAD.MOV.U32 R150, RZ, RZ, R151.reuse ;  /* 0x000000ffff967224 */ /* 0x100fe200078e0097 */
[----:B------:R-:W-:Y:S01]  /*17c0*/  UMOV UR49, 0x40000040 ;  /* 0x4000004000317882 */ /* 0x000fe20000000000 */
[----:B------:R-:W-:Y:S01]  /*17d0*/  UMOV UR51, 0x40000040 ;  /* 0x4000004000337882 */ /* 0x000fe20000000000 */
[----:B------:R-:W-:Y:S01]  /*17e0*/  ULOP3.LUT UR4, UR4, 0x3fff, URZ, 0xc0, !UPT ;  /* 0x00003fff04047892 */ /* 0x000fe2000f8ec03f */
[----:B------:R-:W-:Y:S01]  /*17f0*/  @!P1 PRMT R0, RZ, 0x654, R0 ;  /* 0x00000654ff009816 */ /* 0x000fe20000000000 */
[----:B------:R-:W-:Y:S01]  /*1800*/  UIADD3 UR8, UR48, 0x2, URZ ;  /* 0x0000000230087890 */ /* 0x000fe2000fffe03f */
[--C-:B------:R-:W-:Y:S01]  /*1810*/  IMAD.MOV.U32 R149, RZ, RZ, R151.reuse ;  /* 0x000000ffff957224 */ /* 0x100fe200078e0097 */
[----:B------:R-:W-:Y:S01]  /*1820*/  ULOP3.LUT UR39, UR4, 0x10000, URZ, 0xfc, !UPT ;  /* 0x0001000004277892 */ /* 0x000fe2000f8efc3f */
[--C-:B------:R-:W-:Y:S01]  /*1830*/  IMAD.MOV.U32 R148, RZ, RZ, R151.reuse ;  /* 0x000000ffff947224 */ /* 0x100fe200078e0097 */
[----:B------:R-:W-:Y:S01]  /*1840*/  UMOV UR9, 0x40000040 ;  /* 0x4000004000097882 */ /* 0x000fe20000000000 */
[----:B------:R-:W-:Y:S01]  /*1850*/  UMOV UR11, 0x40000040 ;  /* 0x40000040000b7882 */ /* 0x000fe20000000000 */
[----:B------:R-:W-:Y:S01]  /*1860*/  ULEA UR50, UR37, UR39, 0xb ;  /* 0x0000002725327291 */ /* 0x000fe2000f8e583f */
[-C--:B------:R-:W-:Y:S01]  /*1870*/  MOV R147, R151.reuse ;  /* 0x0000009700937202 */ /* 0x080fe20000000f00 */
[----:B------:R-:W-:Y:S01]  /*1880*/  UIADD3 UR12, UR48, 0x4, URZ ;  /* 0x00000004300c7890 */ /* 0x000fe2000fffe03f */
[--C-:B------:R-:W-:Y:S01]  /*1890*/  IMAD.MOV.U32 R146, RZ, RZ, R151.reuse ;  /* 0x000000ffff927224 */ /* 0x100fe200078e0097 */
[----:B------:R-:W-:Y:S01]  /*18a0*/  UIADD3 UR10, UR50, 0x2, URZ ;  /* 0x00000002320a7890 */ /* 0x000fe2000fffe03f */
[--C-:B------:R-:W-:Y:S01]  /*18b0*/  IMAD.MOV.U32 R145, RZ, RZ, R151.reuse ;  /* 0x000000ffff917224 */ /* 0x100fe200078e0097 */
[----:B------:R-:W-:Y:S01]  /*18c0*/  UIADD3 UR14, UR50, 0x4, URZ ;  /* 0x00000004320e7890 */ /* 0x000fe2000fffe03f */
[--C-:B------:R-:W-:Y:S01]  /*18d0*/  IMAD.MOV.U32 R144, RZ, RZ, R151.reuse ;  /* 0x000000ffff907224 */ /* 0x100fe200078e0097 */
[----:B------:R-:W-:Y:S01]  /*18e0*/  UMOV UR13, 0x40000040 ;  /* 0x40000040000d7882 */ /* 0x000fe20000000000 */
[----:B------:R-:W-:Y:S01]  /*18f0*/  HGMMA.64x128x16.F32.BF16 R24, gdesc[UR48], RZ, !UPT, gsb0 ;  /* 0x01e00000301879f0 */ /* 0x000fe2000c0018ff */
[----:B------:R-:W-:Y:S01]  /*1900*/  UMOV UR15, 0x40000040 ;  /* 0x40000040000f7882 */ /* 0x000fe20000000000 */
[----:B------:R-:W-:Y:S01]  /*1910*/  UIADD3 UR16, UR48, 0x6, URZ ;  /* 0x0000000630107890 */ /* 0x000fe2000fffe03f */
[-C--:B------:R-:W-:Y:S01]  /*1920*/  MOV R143, R151.reuse ;  /* 0x00000097008f7202 */ /* 0x080fe20000000f00 */
[----:B------:R-:W-:Y:S01]  /*1930*/  UIADD3 UR18, UR50, 0x6, URZ ;  /* 0x0000000632127890 */ /* 0x000fe2000fffe03f */
[--C-:B------:R-:W-:Y:S01]  /*1940*/  IMAD.MOV.U32 R142, RZ, RZ, R151.reuse ;  /* 0x000000ffff8e7224 */ /* 0x100fe200078e0097 */
[----:B------:R-:W-:Y:S01]  /*1950*/  UMOV UR17, 0x40000040 ;  /* 0x4000004000117882 */ /* 0x000fe20000000000 */
[----:B------:R-:W-:Y:S01]  /*1960*/  UMOV UR19, 0x40000040 ;  /* 0x4000004000137882 */ /* 0x000fe20000000000 */
[----:B------:R-:W-:Y:S01]  /*1970*/  UIADD3 UR20, UR48, 0x400, URZ ;  /* 0x0000040030147890 */ /* 0x000fe2000fffe03f */
[--C-:B------:R-:W-:Y:S01]  /*1980*/  IMAD.MOV.U32 R141, RZ, RZ, R151.reuse ;  /* 0x000000ffff8d7224 */ /* 0x100fe200078e0097 */
[----:B------:R-:W-:Y:S01]  /*1990*/  UIADD3 UR22, UR50, 0x400, URZ ;  /* 0x0000040032167890 */ /* 0x000fe2000fffe03f */
[--C-:B------:R-:W-:Y:S01]  /*19a0*/  IMAD.MOV.U32 R140, RZ, RZ, R151.reuse ;  /* 0x000000ffff8c7224 */ /* 0x100fe200078e0097 */
[----:B------:R-:W-:Y:S01]  /*19b0*/  UMOV UR21, 0x40000040 ;  /* 0x4000004000157882 */ /* 0x000fe20000000000 */
        /* <DEDUP_REMOVED lines=19> */
[----:B------:R-:W-:Y:S01]  /*1af0*/  UMOV UR4, 0xffffff80 ;  /* 0xffffff8000047882 */ /* 0x000fe20000000000 */
[----:B------:R-:W-:Y:S01]  /*1b00*/  ULDC UR5, c[0x0][0x2e0] ;  /* 0x0000b80000057ab9 */ /* 0x000fe20000000800 */
[----:B------:R-:W-:Y:S01]  /*1b10*/  UIMAD UR4, UR41, UR4, 0x80 ;  /* 0x00000080290474a4 */ /* 0x000fe2000f8e0204 */
[--C-:B------:R-:W-:Y:S01]  /*1b20*/  IMAD.MOV.U32 R133, RZ, RZ, R151.reuse ;  /* 0x000000ffff857224 */ /* 0x100fe200078e0097 */
[----:B------:R-:W-:Y:S01]  /*1b30*/  ULDC UR7, c[0x0][0x288] ;  /* 0x0000a20000077ab9 */ /* 0x000fe20000000800 */
[--C-:B------:R-:W-:Y:S01]  /*1b40*/  IMAD.MOV.U32 R132, RZ, RZ, R151.reuse ;  /* 0x000000ffff847224 */ /* 0x100fe200078e0097 */
[----:B------:R-:W-:Y:S01]  /*1b50*/  UIMAD UR4, UR40, UR5, UR4 ;  /* 0x00000005280472a4 */ /* 0x000fe2000f8e0204 */
[-C--:B------:R-:W-:Y:S01]  /*1b60*/  MOV R131, R151.reuse ;  /* 0x0000009700837202 */ /* 0x080fe20000000f00 */
[----:B------:R-:W-:Y:S01]  /*1b70*/  UIMAD UR40, UR40, UR5, -UR7 ;  /* 0x00000005282872a4 */ /* 0x000fe2000f8e0a07 */
[--C-:B------:R-:W-:Y:S01]  /*1b80*/  IMAD.MOV.U32 R130, RZ, RZ, R151.reuse ;  /* 0x000000ffff827224 */ /* 0x100fe200078e0097 */
[----:B------:R-:W-:Y:S01]  /*1b90*/  UIADD3 UR6, UR4, 0x1, -UR7 ;  /* 0x0000000104067890 */ /* 0x000fe2000fffe807 */
[--C-:B------:R-:W-:Y:S01]  /*1ba0*/  IMAD.MOV.U32 R129, RZ, RZ, R151.reuse ;  /* 0x000000ffff817224 */ /* 0x100fe200078e0097 */
[----:B------:R-:W-:Y:S01]  /*1bb0*/  UIADD3 UR40, UR42, UR40, URZ ;  /* 0x000000282a287290 */ /* 0x000fe2000fffe03f */
[----:B------:R-:W-:Y:S01]  /*1bc0*/  IMAD.U32 R9, RZ, RZ, UR4 ;  /* 0x00000004ff097e24 */ /* 0x000fe2000f8e00ff */
[----:B------:R-:W-:Y:S01]  /*1bd0*/  ULDC UR4, c[0x0][0x988] ;  /* 0x0002620000047ab9 */ /* 0x000fe20000000800 */
[--C-:B------:R-:W-:Y:S01]  /*1be0*/  IMAD.MOV.U32 R128, RZ, RZ, R151.reuse ;  /* 0x000000ffff807224 */ /* 0x100fe200078e0097 */
[----:B------:R-:W-:Y:S01]  /*1bf0*/  MOV R89, UR6 ;  /* 0x0000000600597c02 */ /* 0x000fe20008000f00 */
[----:B------:R-:W-:Y:S01]  /*1c00*/  UIADD3 UR6, UR41, -0x2, URZ ;  /* 0xfffffffe29067890 */ /* 0x000fe2000fffe03f */
[-C--:B------:R-:W-:Y:S01]  /*1c10*/  MOV R127, R151.reuse ;  /* 0x00000097007f7202 */ /* 0x080fe20000000f00 */
[----:B------:R-:W-:Y:S01]  /*1c20*/  IMAD.MOV.U32 R126, RZ, RZ, R151 ;  /* 0x000000ffff7e7224 */ /* 0x000fe200078e0097 */
[-C--:B------:R-:W-:Y:S01]  /*1c30*/  MOV R123, R151.reuse ;  /* 0x00000097007b7202 */ /* 0x080fe20000000f00 */
[----:B------:R-:W-:Y:S01]  /*1c40*/  IMAD R89, R2, -0x2, R89 ;  /* 0xfffffffe02597824 */ /* 0x000fe200078e0259 */
[-C--:B------:R-:W-:Y:S01]  /*1c50*/  MOV R119, R151.reuse ;  /* 0x0000009700777202 */ /* 0x080fe20000000f00 */
[--C-:B------:R-:W-:Y:S01]  /*1c60*/  IMAD.MOV.U32 R125, RZ, RZ, R151.reuse ;  /* 0x000000ffff7d7224 */ /* 0x100fe200078e0097 */
[----:B------:R-:W-:Y:S01]  /*1c70*/  MOV R115, R151 ;  /* 0x0000009700737202 */ /* 0x000fe20000000f00 */
[----:B------:R-:W-:-:S02]  /*1c80*/  IMAD.MOV.U32 R124, RZ, RZ, R151 ;  /* 0x000000ffff7c7224 */ /* 0x000fc400078e0097 */
[--C-:B------:R-:W-:Y:S02]  /*1c90*/  IMAD.MOV.U32 R122, RZ, RZ, R151.reuse ;  /* 0x000000ffff7a7224 */ /* 0x100fe400078e0097 */
[--C-:B------:R-:W-:Y:S02]  /*1ca0*/  IMAD.MOV.U32 R121, RZ, RZ, R151.reuse ;  /* 0x000000ffff797224 */ /* 0x100fe400078e0097 */
[--C-:B------:R-:W-:Y:S02]  /*1cb0*/  IMAD.MOV.U32 R120, RZ, RZ, R151.reuse ;  /* 0x000000ffff787224 */ /* 0x100fe400078e0097 */
[--C-:B------:R-:W-:Y:S02]  /*1cc0*/  IMAD.MOV.U32 R118, RZ, RZ, R151.reuse ;  /* 0x000000ffff767224 */ /* 0x100fe400078e0097 */
[--C-:B------:R-:W-:Y:S02]  /*1cd0*/  IMAD.MOV.U32 R117, RZ, RZ, R151.reuse ;  /* 0x000000ffff757224 */ /* 0x100fe400078e0097 */
        /* <DEDUP_REMOVED lines=15> */
[----:B------:R-:W-:Y:S01]  /*1dd0*/  IMAD.MOV.U32 R88, RZ, RZ, R151 ;  /* 0x000000ffff587224 */ /* 0x000fe200078e0097 */
[----:B------:R-:W-:Y:S02]  /*1de0*/  WARPGROUP.DEPBAR.LE gsb0, 0x0 ;  /* 0x00008000000079c5 */ /* 0x000fe40000010000 */
[----:B------:R-:W-:-:S06]  /*1df0*/  WARPGROUP.ARRIVE ;  /* 0x00000000000079c5 */ /* 0x000fcc0000000000 */
[----:B------:R-:W-:Y:S01]  /*1e00*/  HGMMA.64x128x16.F32.BF16 R24, gdesc[UR8], R24, gsb0 ;  /* 0x01e00000081879f0 */ /* 0x000fe20008001818 */
[----:B------:R-:W-:Y:S02]  /*1e10*/  ULDC UR10, c[0x0][0x9d8] ;  /* 0x00027600000a7ab9 */ /* 0x000fe40000000800 */
        /* <DEDUP_REMOVED lines=23> */
[----:B------:R-:W-:Y:S02]  /*1f90*/  VIADD R40, R22, UR42 ;  /* 0x0000002a16287c36 */ /* 0x000fe40008000000 */
[----:B------:R-:W-:Y:S01]  /*1fa0*/  FMUL.FTZ R10, R36, UR10 ;  /* 0x0000000a240a7c20 */ /* 0x000fe20008410000 */
[----:B------:R-:W1:Y:S01]  /*1fb0*/  MUFU.TANH R26, R26 ;  /* 0x0000001a001a7308 */ /* 0x000e620000002400 */
[----:B------:R-:W-:Y:S01]  /*1fc0*/  FMUL.FTZ R31, R31, UR10 ;  /* 0x0000000a1f1f7c20 */ /* 0x000fe20008410000 */
[----:B------:R-:W-:Y:S01]  /*1fd0*/  IMAD R36, R2, -0x2, R9 ;  /* 0xfffffffe02247824 */ /* 0x000fe200078e0209 */
[----:B------:R-:W-:Y:S01]  /*1fe0*/  IADD3 R9, R89, 0x8, R40 ;  /* 0x0000000859097810 */ /* 0x000fe20007ffe028 */
[----:B------:R-:W-:Y:S01]  /*1ff0*/  FMUL.FTZ R34, R34, UR10 ;  /* 0x0000000a22227c20 */ /* 0x000fe20008410000 */
[----:B------:R-:W-:Y:S01]  /*2000*/  FMUL.FTZ R35, R35, UR10 ;  /* 0x0000000a23237c20 */ /* 0x000fe20008410000 */
[----:B------:R-:W-:Y:S01]  /*2010*/  FMUL.FTZ R38, R38, UR10 ;  /* 0x0000000a26267c20 */ /* 0x000fe20008410000 */
[----:B------:R-:W-:Y:S01]  /*2020*/  VIMNMX R9, R36, R9, PT ;  /* 0x0000000924097248 */ /* 0x000fe20003fe0100 */
[----:B------:R-:W2:Y:S01]  /*2030*/  MUFU.TANH R27, R27 ;  /* 0x0000001b001b7308 */ /* 0x000ea20000002400 */
[----:B------:R-:W-:Y:S01]  /*2040*/  FMUL.FTZ R39, R39, UR10 ;  /* 0x0000000a27277c20 */ /* 0x000fe20008410000 */
[----:B------:R-:W-:Y:S01]  /*2050*/  FMUL.FTZ R42, R42, UR10 ;  /* 0x0000000a2a2a7c20 */ /* 0x000fe20008410000 */
[----:B------:R-:W-:Y:S01]  /*2060*/  ISETP.GT.AND P2, PT, R9, RZ, PT ;  /* 0x000000ff0900720c */ /* 0x000fe20003f44270 */
[----:B------:R-:W-:Y:S01]  /*2070*/  FMUL.FTZ R43, R43, UR10 ;  /* 0x0000000a2b2b7c20 */ /* 0x000fe20008410000 */
[C---:B------:R-:W-:Y:S01]  /*2080*/  ISETP.GT.AND P3, PT, R9.reuse, 0x1, PT ;  /* 0x000000010900780c */ /* 0x040fe20003f64270 */
[----:B------:R-:W-:Y:S01]  /*2090*/  FMUL.FTZ R46, R46, UR10 ;  /* 0x0000000a2e2e7c20 */ /* 0x000fe20008410000 */
[----:B------:R-:W-:Y:S01]  /*20a0*/  ISETP.GT.AND P4, PT, R9, 0x8, PT ;  /* 0x000000080900780c */ /* 0x000fe20003f84270 */
[----:B------:R-:W3:Y:S01]  /*20b0*/  MUFU.TANH R30, R30 ;  /* 0x0000001e001e7308 */ /* 0x000ee20000002400 */
        /* <DEDUP_REMOVED lines=8> */
[----:B--2---:R-:W-:Y:S01]  /*2140*/  FSEL R26, R27, -INF , P3 ;  /* 0xff8000001b1a7808 */ /* 0x004fe20001800000 */
[----:B------:R-:W-:Y:S01]  /*2150*/  FMUL.FTZ R20, R45, UR10 ;  /* 0x0000000a2d147c20 */ /* 0x000fe20008410000 */
[----:B------:R-:W-:Y:S01]  /*2160*/  ISETP.GT.AND P3, PT, R9, 0x10, PT ;  /* 0x000000100900780c */ /* 0x000fe20003f64270 */
[----:B------:R-:W-:Y:S01]  /*2170*/  FMUL.FTZ R54, R54, UR10 ;  /* 0x0000000a36367c20 */ /* 0x000fe20008410000 */
[----:B------:R-:W-:Y:S01]  /*2180*/  FMNMX.FTZ R4, R91, R26, !PT ;  /* 0x0000001a5b047209 */ /* 0x000fe20007810000 */
[----:B------:R-:W-:Y:S01]  /*2190*/  FMUL.FTZ R55, R55, UR10 ;  /* 0x0000000a37377c20 */ /* 0x000fe20008410000 */
[----:B------:R-:W-:Y:S01]  /*21a0*/  FMUL.FTZ R15, R41, UR10 ;  /* 0x0000000a290f7c20 */ /* 0x000fe20008410000 */
[----:B------:R-:W2:Y:S01]  /*21b0*/  MUFU.TANH R34, R34 ;  /* 0x0000002200227308 */ /* 0x000ea20000002400 */
        /* <DEDUP_REMOVED lines=8> */
[----:B-1----:R-:W-:Y:S01]  /*2240*/  FSEL R95, R31, -INF , P2 ;  /* 0xff8000001f5f7808 */ /* 0x002fe20001000000 */
[----:B------:R-:W-:Y:S01]  /*2250*/  FMUL.FTZ R66, R66, UR10 ;  /* 0x0000000a42427c20 */ /* 0x000fe20008410000 */
[----:B------:R-:W-:Y:S01]  /*2260*/  ISETP.GT.AND P2, PT, R9, 0x11, PT ;  /* 0x000000110900780c */ /* 0x000fe20003f44270 */
[----:B------:R-:W-:Y:S01]  /*2270*/  FMUL.FTZ R67, R67, UR10 ;  /* 0x0000000a43437c20 */ /* 0x000fe20008410000 */
[----:B------:R-:W-:Y:S01]  /*2280*/  FMNMX.FTZ R4, R95, R4, !PT ;  /* 0x000000045f047209 */ /* 0x000fe20007810000 */
        /* <DEDUP_REMOVED lines=13> */
[----:B------:R-:W-:Y:S01]  /*2360*/  ISETP.GT.AND P2, PT, R9, 0x19, PT ;  /* 0x000000190900780c */ /* 0x000fe20003f44270 */
        /* <DEDUP_REMOVED lines=19> */
[----:B------:R-:W-:Y:S01]  /*24a0*/  VIADDMNMX R36, R40, R89, R36, PT ;  /* 0x0000005928247246 */ /* 0x000fe20003800124 */
[----:B------:R-:W2:Y:S01]  /*24b0*/  MUFU.TANH R46, R46 ;  /* 0x0000002e002e7308 */ /* 0x000ea20000002400 */
[----:B---3--:R-:W-:Y:S01]  /*24c0*/  FSEL R105, R42, -INF , P3 ;  /* 0xff8000002a697808 */ /* 0x008fe20001800000 */
[----:B------:R-:W-:Y:S01]  /*24d0*/  FMUL.FTZ R14, R44, UR10 ;  /* 0x0000000a2c0e7c20 */ /* 0x000fe20008410000 */
[----:B------:R-:W-:Y:S01]  /*24e0*/  ISETP.GT.AND P3, PT, R9, 0x28, PT ;  /* 0x000000280900780c */ /* 0x000fe20003f64270 */
[----:B------:R-:W-:Y:S01]  /*24f0*/  FMUL.FTZ R21, R48, UR10 ;  /* 0x0000000a30157c20 */ /* 0x000fe20008410000 */
[----:B------:R-:W-:Y:S01]  /*2500*/  FMNMX.FTZ R4, R105, R4, !PT ;  /* 0x0000000469047209 */ /* 0x000fe20007810000 */
[----:B------:R-:W-:Y:S01]  /*2510*/  FMUL.FTZ R24, R52, UR10 ;  /* 0x0000000a34187c20 */ /* 0x000fe20008410000 */
[----:B------:R-:W-:Y:S01]  /*2520*/  ISETP.GT.AND P4, PT, R36, 0x8, PT ;  /* 0x000000082400780c */ /* 0x000fe20003f84270 */
        /* <DEDUP_REMOVED lines=30> */
[----:B------:R1:W-:Y:S02]  /*2710*/  @!P1 SYNCS.ARRIVE.TRANS64.RED.A1T0 RZ, [R0+URZ], RZ ;  /* 0x000000ff00ff99a7 */ /* 0x0003e4000810043f */
[----:B------:R-:W4:Y:S01]  /*2720*/  MUFU.TANH R55, R55 ;  /* 0x0000003700377308 */ /* 0x000f220000002400 */
[----:B--2---:R-:W-:-:S02]  /*2730*/  FSEL R45, R45, -INF , P2 ;  /* 0xff8000002d2d7808 */ /* 0x004fc40001000000 */
[----:B------:R-:W-:Y:S02]  /*2740*/  ISETP.GT.AND P2, PT, R9, 0x39, PT ;  /* 0x000000390900780c */ /* 0x000fe40003f44270 */
[----:B------:R-:W-:-:S03]  /*2750*/  FMNMX.FTZ R4, R45, R4, !PT ;  /* 0x000000042d047209 */ /* 0x000fc60007810000 */
[----:B------:R-:W2:Y:S01]  /*2760*/  MUFU.TANH R33, R58 ;  /* 0x0000003a00217308 */ /* 0x000ea20000002400 */
[----:B---3--:R-:W-:Y:S02]  /*2770*/  FSEL R41, R41, -INF , P3 ;  /* 0xff80000029297808 */ /* 0x008fe40001800000 */
[----:B------:R-:W-:Y:S02]  /*2780*/  ISETP.GT.AND P3, PT, R9, 0x40, PT ;  /* 0x000000400900780c */ /* 0x000fe40003f64270 */
[----:B------:R-:W-:-:S03]  /*2790*/  FMNMX.FTZ R4, R41, R4, !PT ;  /* 0x0000000429047209 */ /* 0x000fc60007810000 */
[----:B------:R-:W3:Y:S01]  /*27a0*/  MUFU.TANH R59, R59 ;  /* 0x0000003b003b7308 */ /* 0x000ee20000002400 */
[----:B----4-:R-:W-:Y:S02]  /*27b0*/  FSEL R39, R55, -INF , P2 ;  /* 0xff80000037277808 */ /* 0x010fe40001000000 */
[----:B------:R-:W-:Y:S02]  /*27c0*/  ISETP.GT.AND P2, PT, R9, 0x41, PT ;  /* 0x000000410900780c */ /* 0x000fe40003f44270 */
[----:B------:R-:W-:-:S03]  /*27d0*/  FMNMX.FTZ R4, R39, R4, !PT ;  /* 0x0000000427047209 */ /* 0x000fc60007810000 */
[----:B------:R-:W4:Y:S01]  /*27e0*/  MUFU.TANH R62, R62 ;  /* 0x0000003e003e7308 */ /* 0x000f220000002400 */
[----:B--2---:R-:W-:Y:S02]  /*27f0*/  FSEL R33, R33, -INF , P3 ;  /* 0xff80000021217808 */ /* 0x004fe40001800000 */
        /* <DEDUP_REMOVED lines=49> */
[----:B------:R-:W-:Y:S01]  /*2b10*/  FMNMX.FTZ R30, R63, R4, !PT ;  /* 0x000000043f1e7209 */ /* 0x000fe20007810000 */
[----:B------:R-:W-:Y:S02]  /*2b20*/  FMUL.FTZ R4, R61, UR10 ;  /* 0x0000000a3d047c20 */ /* 0x000fe40008410000 */
[----:B------:R-:W2:Y:S01]  /*2b30*/  MUFU.TANH R71, R87 ;  /* 0x0000005700477308 */ /* 0x000ea20000002400 */
[----:B---3--:R-:W-:Y:S02]  /*2b40*/  FSEL R67, R67, -INF , P2 ;  /* 0xff80000043437808 */ /* 0x008fe40001000000 */
[----:B------:R-:W-:-:S02]  /*2b50*/  ISETP.GT.AND P2, PT, R9, 0x79, PT ;  /* 0x000000790900780c */ /* 0x000fc40003f44270 */
[----:B------:R-:W-:-:S03]  /*2b60*/  FMNMX.FTZ R34, R67, R30, !PT ;  /* 0x0000001e43227209 */ /* 0x000fc60007810000 */
[----:B------:R-:W-:Y:S01]  /*2b70*/  MUFU.TANH R30, R4 ;  /* 0x00000004001e7308 */ /* 0x000fe20000002400 */
[----:B----4-:R-:W-:Y:S02]  /*2b80*/  FSEL R61, R86, -INF , P3 ;  /* 0xff800000563d7808 */ /* 0x010fe40001800000 */
[----:B------:R-:W-:Y:S02]  /*2b90*/  ISETP.GT.AND P3, PT, R36, 0x1, PT ;  /* 0x000000012400780c */ /* 0x000fe40003f64270 */
[----:B------:R-:W-:-:S03]  /*2ba0*/  FMNMX.FTZ R34, R61, R34, !PT ;  /* 0x000000223d227209 */ /* 0x000fc60007810000 */
[----:B------:R-:W-:Y:S01]  /*2bb0*/  MUFU.TANH R3, R3 ;  /* 0x0000000300037308 */ /* 0x000fe20000002400 */
[----:B--2---:R-:W-:-:S04]  /*2bc0*/  FSEL R71, R71, -INF , P2 ;  /* 0xff80000047477808 */ /* 0x004fc80001000000 */
[----:B------:R-:W-:-:S03]  /*2bd0*/  FMNMX.FTZ R34, R71, R34, !PT ;  /* 0x0000002247227209 */ /* 0x000fc60007810000 */
[----:B------:R-:W2:Y:S02]  /*2be0*/  MUFU.TANH R5, R5 ;  /* 0x0000000500057308 */ /* 0x000ea40000002400 */
[----:B------:R-:W3:Y:S06]  /*2bf0*/  SHFL.BFLY PT, R9, R34, 0x2, 0x1f ;  /* 0x0c401f0022097f89 */ /* 0x000eec00000e0000 */
[----:B------:R-:W4:Y:S08]  /*2c00*/  MUFU.TANH R6, R6 ;  /* 0x0000000600067308 */ /* 0x000f300000002400 */
[----:B------:R-:W-:Y:S01]  /*2c10*/  MUFU.TANH R7, R7 ;  /* 0x0000000700077308 */ /* 0x000fe20000002400 */
[----:B--2---:R-:W-:-:S02]  /*2c20*/  FSEL R5, R5, -INF , P3 ;  /* 0xff80000005057808 */ /* 0x004fc40001800000 */
[----:B------:R-:W-:-:S05]  /*2c30*/  ISETP.GT.AND P3, PT, R36, 0x10, PT ;  /* 0x000000102400780c */ /* 0x000fca0003f64270 */
[----:B------:R-:W2:Y:S01]  /*2c40*/  MUFU.TANH R8, R8 ;  /* 0x0000000800087308 */ /* 0x000ea20000002400 */
[----:B----4-:R-:W-:Y:S02]  /*2c50*/  FSEL R75, R6, -INF , P4 ;  /* 0xff800000064b7808 */ /* 0x010fe40002000000 */
[----:B---3--:R-:W-:-:S05]  /*2c60*/  FMNMX.FTZ R4, R34, R9, !PT ;  /* 0x0000000922047209 */ /* 0x008fca0007810000 */
[----:B------:R-:W3:Y:S01]  /*2c70*/  SHFL.BFLY PT, R9, R4, 0x1, 0x1f ;  /* 0x0c201f0004097f89 */ /* 0x000ee200000e0000 */
[----:B------:R-:W-:Y:S08]  /*2c80*/  MUFU.TANH R11, R11 ;  /* 0x0000000b000b7308 */ /* 0x000ff00000002400 */
[----:B------:R-:W4:Y:S01]  /*2c90*/  MUFU.TANH R10, R10 ;  /* 0x0000000a000a7308 */ /* 0x000f220000002400 */
[----:B--2---:R-:W-:-:S02]  /*2ca0*/  FSEL R83, R8, -INF , P3 ;  /* 0xff80000008537808 */ /* 0x004fc40001800000 */
[----:B------:R-:W-:-:S05]  /*2cb0*/  ISETP.GT.AND P3, PT, R36, 0x18, PT ;  /* 0x000000182400780c */ /* 0x000fca0003f64270 */
[----:B------:R-:W2:Y:S01]  /*2cc0*/  MUFU.TANH R12, R12 ;  /* 0x0000000c000c7308 */ /* 0x000ea20000002400 */
[----:B---3--:R-:W-:Y:S01]  /*2cd0*/  FMNMX.FTZ R9, R4, R9, !PT ;  /* 0x0000000904097209 */ /* 0x008fe20007810000 */
[----:B------:R-:W-:-:S06]  /*2ce0*/  IMAD.U32 R4, RZ, RZ, UR4 ;  /* 0x00000004ff047e24 */ /* 0x000fcc000f8e00ff */
[----:B------:R-:W3:Y:S01]  /*2cf0*/  MUFU.TANH R13, R13 ;  /* 0x0000000d000d7308 */ /* 0x000ee20000002400 */
[----:B----4-:R-:W-:Y:S01]  /*2d00*/  FSEL R87, R10, -INF , P3 ;  /* 0xff8000000a577808 */ /* 0x010fe20001800000 */
[----:B------:R-:W-:Y:S01]  /*2d10*/  USHF.R.S32.HI UR4, URZ, 0x1f, UR40 ;  /* 0x0000001f3f047899 */ /* 0x000fe20008011428 */
[C---:B------:R-:W-:Y:S01]  /*2d20*/  FMUL.FTZ R34, R9.reuse, R4 ;  /* 0x0000000409227220 */ /* 0x040fe20000410000 */
[----:B------:R-:W-:Y:S02]  /*2d30*/  FSETP.NEU.FTZ.AND P2, PT, R9, -INF , PT ;  /* 0xff8000000900780b */ /* 0x000fe40003f5d000 */
[----:B------:R-:W-:Y:S01]  /*2d40*/  ISETP.GT.AND P3, PT, R36, 0x20, PT ;  /* 0x000000202400780c */ /* 0x000fe20003f64270 */
[----:B------:R-:W-:Y:S01]  /*2d50*/  ULEA.HI UR4, UR4, UR40, URZ, 0x7 ;  /* 0x0000002804047291 */ /* 0x000fe2000f8f383f */
[----:B------:R-:W-:Y:S01]  /*2d60*/  FSEL R38, R34, RZ, P2 ;  /* 0x000000ff22267208 */ /* 0x000fe20001000000 */
[----:B------:R-:W4:Y:S01]  /*2d70*/  MUFU.TANH R15, R15 ;  /* 0x0000000f000f7308 */ /* 0x000f220000002400 */
[----:B------:R-:W-:Y:S01]  /*2d80*/  ISETP.GT.AND P2, PT, R36, RZ, PT ;  /* 0x000000ff2400720c */ /* 0x000fe20003f44270 */
[----:B------:R-:W-:-:S02]  /*2d90*/  USHF.R.S32.HI UR4, URZ, 0x7, UR4 ;  /* 0x000000073f047899 */ /* 0x000fc40008011404 */
[-CC-:B------:R-:W-:Y:S01]  /*2da0*/  FFMA.FTZ R181, R91, R4.reuse, -R38.reuse ;  /* 0x000000045bb57223 */ /* 0x180fe20000010826 */
[----:B------:R-:W-:Y:S01]  /*2db0*/  FSEL R3, R3, -INF , P2 ;  /* 0xff80000003037808 */ /* 0x000fe20001000000 */
[-CC-:B------:R-:W-:Y:S01]  /*2dc0*/  FFMA.FTZ R183, R93, R4.reuse, -R38.reuse ;  /* 0x000000045db77223 */ /* 0x180fe20000010826 */
[C---:B------:R-:W-:Y:S01]  /*2dd0*/  ISETP.GT.AND P2, PT, R36.reuse, 0x9, PT ;  /* 0x000000092400780c */ /* 0x040fe20003f44270 */
[----:B------:R-:W5:Y:S01]  /*2de0*/  MUFU.TANH R14, R14 ;  /* 0x0000000e000e7308 */ /* 0x000f620000002400 */
[----:B------:R-:W-:Y:S01]  /*2df0*/  FMNMX.FTZ R34, R3, R5, !PT ;  /* 0x0000000503227209 */ /* 0x000fe20007810000 */
[-CC-:B------:R-:W-:Y:S01]  /*2e00*/  FFMA.FTZ R6, R95, R4.reuse, -R38.reuse ;  /* 0x000000045f067223 */ /* 0x180fe20000010826 */
[----:B------:R-:W-:Y:S01]  /*2e10*/  FSEL R79, R7, -INF , P2 ;  /* 0xff800000074f7808 */ /* 0x000fe20001000000 */
[--C-:B------:R-:W-:Y:S01]  /*2e20*/  FFMA.FTZ R177, R97, R4, -R38.reuse ;  /* 0x0000000461b17223 */ /* 0x100fe20000010826 */
[----:B------:R-:W-:Y:S01]  /*2e30*/  FMNMX.FTZ R34, R75, R34, !PT ;  /* 0x000000224b227209 */ /* 0x000fe20007810000 */
[--C-:B------:R-:W-:Y:S01]  /*2e40*/  FFMA.FTZ R8, R99, R4, -R38.reuse ;  /* 0x0000000463087223 */ /* 0x100fe20000010826 */
[C---:B------:R-:W-:Y:S01]  /*2e50*/  ISETP.GT.AND P2, PT, R36.reuse, 0x11, PT ;  /* 0x000000112400780c */ /* 0x040fe20003f44270 */
[----:B------:R-:W1:Y:S01]  /*2e60*/  MUFU.TANH R20, R20 ;  /* 0x0000001400147308 */ /* 0x000e620000002400 */
[----:B------:R-:W-:Y:S01]  /*2e70*/  FMNMX.FTZ R34, R79, R34, !PT ;  /* 0x000000224f227209 */ /* 0x000fe20007810000 */
[-CC-:B------:R-:W-:Y:S01]  /*2e80*/  FFMA.FTZ R179, R101, R4.reuse, -R38.reuse ;  /* 0x0000000465b37223 */ /* 0x180fe20000010826 */
[----:B------:R-:W-:Y:S01]  /*2e90*/  FSEL R11, R11, -INF , P2 ;  /* 0xff8000000b0b7808 */ /* 0x000fe20001000000 */
[--C-:B------:R-:W-:Y:S01]  /*2ea0*/  FFMA.FTZ R10, R103, R4, -R38.reuse ;  /* 0x00000004670a7223 */ /* 0x100fe20000010826 */
[----:B------:R-:W-:Y:S01]  /*2eb0*/  FMNMX.FTZ R34, R83, R34, !PT ;  /* 0x0000002253227209 */ /* 0x000fe20007810000 */
[--C-:B------:R-:W-:Y:S01]  /*2ec0*/  FFMA.FTZ R173, R105, R4, -R38.reuse ;  /* 0x0000000469ad7223 */ /* 0x100fe20000010826 */
[----:B------:R-:W-:Y:S01]  /*2ed0*/  ISETP.GT.AND P2, PT, R36, 0x19, PT ;  /* 0x000000192400780c */ /* 0x000fe20003f44270 */
[----:B------:R-:W1:Y:S01]  /*2ee0*/  MUFU.TANH R21, R21 ;  /* 0x0000001500157308 */ /* 0x000e620000002400 */
[----:B------:R-:W-:Y:S01]  /*2ef0*/  FMNMX.FTZ R34, R11, R34, !PT ;  /* 0x000000220b227209 */ /* 0x000fe20007810000 */
[-CC-:B------:R-:W-:Y:S01]  /*2f00*/  FFMA.FTZ R169, R49, R4.reuse, -R38.reuse ;  /* 0x0000000431a97223 */ /* 0x180fe20000010826 */
[----:B--2---:R-:W-:Y:S01]  /*2f10*/  FSEL R89, R12, -INF , P2 ;  /* 0xff8000000c597808 */ /* 0x004fe20001000000 */
[--C-:B------:R-:W-:Y:S01]  /*2f20*/  FFMA.FTZ R171, R41, R4, -R38.reuse ;  /* 0x0000000429ab7223 */ /* 0x100fe20000010826 */
[----:B------:R-:W-:Y:S01]  /*2f30*/  FMNMX.FTZ R34, R87, R34, !PT ;  /* 0x0000002257227209 */ /* 0x000fe20007810000 */
[-CC-:B------:R-:W-:Y:S01]  /*2f40*/  FFMA.FTZ R153, R33, R4.reuse, -R38.reuse ;  /* 0x0000000421997223 */ /* 0x180fe20000010826 */
[----:B------:R-:W-:Y:S01]  /*2f50*/  ISETP.GT.AND P2, PT, R36, 0x21, PT ;  /* 0x000000212400780c */ /* 0x000fe20003f44270 */
[----:B------:R-:W2:Y:S01]  /*2f60*/  MUFU.TANH R25, R25 ;  /* 0x0000001900197308 */ /* 0x000ea20000002400 */
[----:B---3--:R-:W-:Y:S01]  /*2f70*/  FSEL R13, R13, -INF , P3 ;  /* 0xff8000000d0d7808 */ /* 0x008fe20001800000 */
[--C-:B------:R-:W-:Y:S01]  /*2f80*/  FFMA.FTZ R27, R27, R4, -R38.reuse ;  /* 0x000000041b1b7223 */ /* 0x100fe20000010826 */
[----:B------:R-:W-:Y:S01]  /*2f90*/  FMNMX.FTZ R34, R89, R34, !PT ;  /* 0x0000002259227209 */ /* 0x000fe20007810000 */
[-CC-:B------:R-:W-:Y:S01]  /*2fa0*/  FFMA.FTZ R26, R26, R4.reuse, -R38.reuse ;  /* 0x000000041a1a7223 */ /* 0x180fe20000010826 */
[C---:B------:R-:W-:Y:S01]  /*2fb0*/  ISETP.GT.AND P3, PT, R36.reuse, 0x28, PT ;  /* 0x000000282400780c */ /* 0x040fe20003f64270 */
[--C-:B------:R-:W-:Y:S01]  /*2fc0*/  FFMA.FTZ R12, R107, R4, -R38.reuse ;  /* 0x000000046b0c7223 */ /* 0x100fe20000010826 */
[----:B----4-:R-:W-:Y:S01]  /*2fd0*/  FSEL R15, R15, -INF , P2 ;  /* 0xff8000000f0f7808 */ /* 0x010fe20001000000 */
[----:B------:R-:W3:Y:S01]  /*2fe0*/  MUFU.TANH R24, R24 ;  /* 0x0000001800187308 */ /* 0x000ee20000002400 */
[----:B------:R-:W-:Y:S01]  /*2ff0*/  FMNMX.FTZ R34, R13, R34, !PT ;  /* 0x000000220d227209 */ /* 0x000fe20007810000 */
[-CC-:B------:R-:W-:Y:S01]  /*3000*/  FFMA.FTZ R175, R109, R4.reuse, -R38.reuse ;  /* 0x000000046daf7223 */ /* 0x180fe20000010826 */
[----:B------:R-:W-:Y:S01]  /*3010*/  ISETP.GT.AND P2, PT, R36, 0x29, PT ;  /* 0x000000292400780c */ /* 0x000fe20003f44270 */
[-CC-:B------:R-:W-:Y:S01]  /*3020*/  FFMA.FTZ R31, R31, R4.reuse, -R38.reuse ;  /* 0x000000041f1f7223 */ /* 0x180fe20000010826 */
[----:B-----5:R-:W-:Y:S01]  /*3030*/  FSEL R91, R14, -INF , P3 ;  /* 0xff8000000e5b7808 */ /* 0x020fe20001800000 */
[--C-:B------:R-:W-:Y:S01]  /*3040*/  FFMA.FTZ R14, R111, R4, -R38.reuse ;  /* 0x000000046f0e7223 */ /* 0x100fe20000010826 */
[----:B------:R-:W-:Y:S01]  /*3050*/  FMNMX.FTZ R34, R15, R34, !PT ;  /* 0x000000220f227209 */ /* 0x000fe20007810000 */
[----:B------:R-:W4:Y:S01]  /*3060*/  MUFU.TANH R28, R28 ;  /* 0x0000001c001c7308 */ /* 0x000f220000002400 */
[----:B------:R-:W-:Y:S01]  /*3070*/  ISETP.GT.AND P3, PT, R36, 0x30, PT ;  /* 0x000000302400780c */ /* 0x000fe20003f64270 */
[-CC-:B------:R-:W-:Y:S01]  /*3080*/  FFMA.FTZ R35, R35, R4.reuse, -R38.reuse ;  /* 0x0000000423237223 */ /* 0x180fe20000010826 */
[----:B-1----:R-:W-:Y:S01]  /*3090*/  FSEL R93, R20, -INF , P2 ;  /* 0xff800000145d7808 */ /* 0x002fe20001000000 */
[--C-:B------:R-:W-:Y:S01]  /*30a0*/  FFMA.FTZ R20, R45, R4, -R38.reuse ;  /* 0x000000042d147223 */ /* 0x100fe20000010826 */
[----:B------:R-:W-:Y:S01]  /*30b0*/  FMNMX.FTZ R34, R91, R34, !PT ;  /* 0x000000225b227209 */ /* 0x000fe20007810000 */
[-CC-:B------:R-:W-:Y:S01]  /*30c0*/  FFMA.FTZ R37, R37, R4.reuse, -R38.reuse ;  /* 0x0000000425257223 */ /* 0x180fe20000010826 */
[C---:B------:R-:W-:Y:S01]  /*30d0*/  ISETP.GT.AND P2, PT, R36.reuse, 0x31, PT ;  /* 0x000000312400780c */ /* 0x040fe20003f44270 */
[----:B------:R-:W1:Y:S01]  /*30e0*/  MUFU.TANH R29, R29 ;  /* 0x0000001d001d7308 */ /* 0x000e620000002400 */
[----:B------:R-:W-:Y:S01]  /*30f0*/  FSEL R21, R21, -INF , P3 ;  /* 0xff80000015157808 */ /* 0x000fe20001800000 */
[--C-:B------:R-:W-:Y:S01]  /*3100*/  FFMA.FTZ R43, R43, R4, -R38.reuse ;  /* 0x000000042b2b7223 */ /* 0x100fe20000010826 */
[----:B------:R-:W-:Y:S01]  /*3110*/  FMNMX.FTZ R34, R93, R34, !PT ;  /* 0x000000225d227209 */ /* 0x000fe20007810000 */
[-CC-:B------:R-:W-:Y:S01]  /*3120*/  FFMA.FTZ R47, R47, R4.reuse, -R38.reuse ;  /* 0x000000042f2f7223 */ /* 0x180fe20000010826 */
[C---:B------:R-:W-:Y:S01]  /*3130*/  ISETP.GT.AND P3, PT, R36.reuse, 0x38, PT ;  /* 0x000000382400780c */ /* 0x040fe20003f64270 */
[--C-:B------:R-:W-:Y:S01]  /*3140*/  FFMA.FTZ R51, R51, R4, -R38.reuse ;  /* 0x0000000433337223 */ /* 0x100fe20000010826 */
[----:B--2---:R-:W-:Y:S01]  /*3150*/  FSEL R25, R25, -INF , P2 ;  /* 0xff80000019197808 */ /* 0x004fe20001000000 */
[----:B------:R-:W2:Y:S01]  /*3160*/  MUFU.TANH R32, R32 ;  /* 0x0000002000207308 */ /* 0x000ea20000002400 */
[----:B------:R-:W-:Y:S01]  /*3170*/  FMNMX.FTZ R34, R21, R34, !PT ;  /* 0x0000002215227209 */ /* 0x000fe20007810000 */
[-CC-:B------:R-:W-:Y:S01]  /*3180*/  FFMA.FTZ R53, R53, R4.reuse, -R38.reuse ;  /* 0x0000000435357223 */ /* 0x180fe20000010826 */
[----:B------:R-:W-:Y:S01]  /*3190*/  ISETP.GT.AND P2, PT, R36, 0x39, PT ;  /* 0x000000392400780c */ /* 0x000fe20003f44270 */
[-CC-:B------:R-:W-:Y:S01]  /*31a0*/  FFMA.FTZ R55, R55, R4.reuse, -R38.reuse ;  /* 0x0000000437377223 */ /* 0x180fe20000010826 */
[----:B---3--:R-:W-:Y:S01]  /*31b0*/  FSEL R95, R24, -INF , P3 ;  /* 0xff800000185f7808 */ /* 0x008fe20001800000 */
[--C-:B------:R-:W-:Y:S01]  /*31c0*/  FFMA.FTZ R24, R39, R4, -R38.reuse ;  /* 0x0000000427187223 */ /* 0x100fe20000010826 */
[----:B------:R-:W-:Y:S01]  /*31d0*/  FMNMX.FTZ R34, R25, R34, !PT ;  /* 0x0000002219227209 */ /* 0x000fe20007810000 */
[----:B------:R-:W3:Y:S01]  /*31e0*/  MUFU.TANH R60, R60 ;  /* 0x0000003c003c7308 */ /* 0x000ee20000002400 */
[----:B------:R-:W-:Y:S01]  /*31f0*/  ISETP.GT.AND P3, PT, R36, 0x40, PT ;  /* 0x000000402400780c */ /* 0x000fe20003f64270 */
[-CC-:B------:R-:W-:Y:S01]  /*3200*/  FFMA.FTZ R57, R57, R4.reuse, -R38.reuse ;  /* 0x0000000439397223 */ /* 0x180fe20000010826 */
[----:B----4-:R-:W-:Y:S01]  /*3210*/  FSEL R97, R28, -INF , P2 ;  /* 0xff8000001c617808 */ /* 0x010fe20001000000 */
[--C-:B------:R-:W-:Y:S01]  /*3220*/  FFMA.FTZ R59, R59, R4, -R38.reuse ;  /* 0x000000043b3b7223 */ /* 0x100fe20000010826 */
[----:B------:R-:W-:Y:S01]  /*3230*/  FMNMX.FTZ R34, R95, R34, !PT ;  /* 0x000000225f227209 */ /* 0x000fe20007810000 */
[-CC-:B------:R-:W-:Y:S01]  /*3240*/  FFMA.FTZ R63, R63, R4.reuse, -R38.reuse ;  /* 0x000000043f3f7223 */ /* 0x180fe20000010826 */
[C---:B------:R-:W-:Y:S01]  /*3250*/  ISETP.GT.AND P2, PT, R36.reuse, 0x41, PT ;  /* 0x000000412400780c */ /* 0x040fe20003f44270 */
[----:B------:R-:W4:Y:S01]  /*3260*/  MUFU.TANH R64, R64 ;  /* 0x0000004000407308 */ /* 0x000f220000002400 */
[----:B-1----:R-:W-:Y:S01]  /*3270*/  FSEL R29, R29, -INF , P3 ;  /* 0xff8000001d1d7808 */ /* 0x002fe20001800000 */
[--C-:B------:R-:W-:Y:S01]  /*3280*/  FFMA.FTZ R67, R67, R4, -R38.reuse ;  /* 0x0000000443437223 */ /* 0x100fe20000010826 */
[----:B------:R-:W-:Y:S01]  /*3290*/  FMNMX.FTZ R34, R97, R34, !PT ;  /* 0x0000002261227209 */ /* 0x000fe20007810000 */
[--C-:B------:R-:W-:Y:S01]  /*32a0*/  FFMA.FTZ R61, R61, R4, -R38.reuse ;  /* 0x000000043d3d7223 */ /* 0x100fe20000010826 */
[----:B------:R-:W-:Y:S01]  /*32b0*/  ISETP.GT.AND P3, PT, R36, 0x48, PT ;  /* 0x000000482400780c */ /* 0x000fe20003f64270 */
[----:B------:R-:W-:Y:S01]  /*32c0*/  UISETP.LT.AND UP0, UPT, URZ, UR4, UPT ;  /* 0x000000043f00728c */ /* 0x000fe2000bf01270 */
[----:B--2---:R-:W-:Y:S01]  /*32d0*/  FSEL R99, R32, -INF , P2 ;  /* 0xff80000020637808 */ /* 0x004fe20001000000 */
[----:B------:R-:W1:Y:S01]  /*32e0*/  MUFU.TANH R65, R65 ;  /* 0x0000004100417308 */ /* 0x000e620000002400 */
[----:B------:R-:W-:Y:S01]  /*32f0*/  FMNMX.FTZ R34, R29, R34, !PT ;  /* 0x000000221d227209 */ /* 0x000fe20007810000 */
[----:B------:R-:W-:Y:S01]  /*3300*/  USEL UR45, URZ, UR4, !UP0 ;  /* 0x000000043f2d7287 */ /* 0x000fe2000c000000 */
[----:B------:R-:W-:Y:S01]  /*3310*/  ISETP.GT.AND P2, PT, R36, 0x49, PT ;  /* 0x000000492400780c */ /* 0x000fe20003f44270 */
[----:B------:R-:W-:Y:S01]  /*3320*/  FFMA.FTZ R38, R71, R4, -R38 ;  /* 0x0000000447267223 */ /* 0x000fe20000010826 */
[----:B---3--:R-:W-:Y:S01]  /*3330*/  FSEL R101, R60, -INF , P3 ;  /* 0xff8000003c657808 */ /* 0x008fe20001800000 */
[----:B------:R-:W-:Y:S01]  /*3340*/  UISETP.GE.AND UP0, UPT, UR6, UR45, UPT ;  /* 0x0000002d0600728c */ /* 0x000fe2000bf06270 */
[----:B------:R-:W-:Y:S01]  /*3350*/  FMNMX.FTZ R34, R99, R34, !PT ;  /* 0x0000002263227209 */ /* 0x000fe20007810000 */
[----:B------:R-:W2:Y:S01]  /*3360*/  MUFU.TANH R68, R68 ;  /* 0x0000004400447308 */ /* 0x000ea20000002400 */
[----:B------:R-:W-:Y:S01]  /*3370*/  ISETP.GT.AND P3, PT, R36, 0x50, PT ;  /* 0x000000502400780c */ /* 0x000fe20003f64270 */
[----:B------:R-:W-:Y:S01]  /*3380*/  IMAD.MOV.U32 R109, RZ, RZ, R151 ;  /* 0x000000ffff6d7224 */ /* 0x000fe200078e0097 */
[----:B------:R-:W-:-:S02]  /*3390*/  FSEL R103, R30, -INF , P2 ;  /* 0xff8000001e677808 */ /* 0x000fc40001000000 */
[----:B------:R-:W-:Y:S02]  /*33a0*/  FMNMX.FTZ R34, R101, R34, !PT ;  /* 0x0000002265227209 */ /* 0x000fe40007810000 */
[----:B------:R-:W-:Y:S01]  /*33b0*/  ISETP.GT.AND P2, PT, R36, 0x51, PT ;  /* 0x000000512400780c */ /* 0x000fe20003f44270 */
[----:B------:R-:W3:Y:S01]  /*33c0*/  MUFU.TANH R69, R69 ;  /* 0x0000004500457308 */ /* 0x000ee20000002400 */
[----:B----4-:R-:W-:Y:S02]  /*33d0*/  FSEL R105, R64, -INF , P3 ;  /* 0xff80000040697808 */ /* 0x010fe40001800000 */
[----:B------:R-:W-:Y:S02]  /*33e0*/  FMNMX.FTZ R34, R103, R34, !PT ;  /* 0x0000002267227209 */ /* 0x000fe40007810000 */
[----:B------:R-:W-:Y:S02]  /*33f0*/  ISETP.GT.AND P3, PT, R36, 0x58, PT ;  /* 0x000000582400780c */ /* 0x000fe40003f64270 */
[----:B-1----:R-:W-:Y:S01]  /*3400*/  FSEL R65, R65, -INF , P2 ;  /* 0xff80000041417808 */ /* 0x002fe20001000000 */
[----:B------:R-:W1:Y:S01]  /*3410*/  MUFU.TANH R72, R72 ;  /* 0x0000004800487308 */ /* 0x000e620000002400 */
[----:B------:R-:W-:-:S02]  /*3420*/  FMNMX.FTZ R34, R105, R34, !PT ;  /* 0x0000002269227209 */ /* 0x000fc40007810000 */
[----:B------:R-:W-:Y:S02]  /*3430*/  ISETP.GT.AND P2, PT, R36, 0x59, PT ;  /* 0x000000592400780c */ /* 0x000fe40003f44270 */
[----:B--2---:R-:W-:Y:S02]  /*3440*/  FSEL R49, R68, -INF , P3 ;  /* 0xff80000044317808 */ /* 0x004fe40001800000 */
[----:B------:R-:W-:Y:S01]  /*3450*/  FMNMX.FTZ R34, R65, R34, !PT ;  /* 0x0000002241227209 */ /* 0x000fe20007810000 */
[----:B------:R-:W2:Y:S01]  /*3460*/  MUFU.TANH R73, R73 ;  /* 0x0000004900497308 */ /* 0x000ea20000002400 */
[----:B------:R-:W-:Y:S02]  /*3470*/  ISETP.GT.AND P3, PT, R36, 0x60, PT ;  /* 0x000000602400780c */ /* 0x000fe40003f64270 */
[----:B---3--:R-:W-:Y:S02]  /*3480*/  FSEL R69, R69, -INF , P2 ;  /* 0xff80000045457808 */ /* 0x008fe40001000000 */
[----:B------:R-:W-:-:S02]  /*3490*/  FMNMX.FTZ R34, R49, R34, !PT ;  /* 0x0000002231227209 */ /* 0x000fc40007810000 */
[----:B------:R-:W-:Y:S01]  /*34a0*/  ISETP.GT.AND P2, PT, R36, 0x61, PT ;  /* 0x000000612400780c */ /* 0x000fe20003f44270 */
[----:B------:R-:W3:Y:S01]  /*34b0*/  MUFU.TANH R76, R76 ;  /* 0x0000004c004c7308 */ /* 0x000ee20000002400 */
[----:B-1----:R-:W-:Y:S02]  /*34c0*/  FSEL R45, R72, -INF , P3 ;  /* 0xff800000482d7808 */ /* 0x002fe40001800000 */
[----:B------:R-:W-:Y:S02]  /*34d0*/  FMNMX.FTZ R34, R69, R34, !PT ;  /* 0x0000002245227209 */ /* 0x000fe40007810000 */
[----:B------:R-:W-:Y:S02]  /*34e0*/  ISETP.GT.AND P3, PT, R36, 0x68, PT ;  /* 0x000000682400780c */ /* 0x000fe40003f64270 */
[----:B------:R-:W-:Y:S01]  /*34f0*/  FMNMX.FTZ R34, R45, R34, !PT ;  /* 0x000000222d227209 */ /* 0x000fe20007810000 */
[----:B------:R-:W1:Y:S01]  /*3500*/  MUFU.TANH R77, R77 ;  /* 0x0000004d004d7308 */ /* 0x000e620000002400 */
[----:B--2---:R-:W-:-:S02]  /*3510*/  FSEL R73, R73, -INF , P2 ;  /* 0xff80000049497808 */ /* 0x004fc40001000000 */
[----:B------:R-:W-:Y:S02]  /*3520*/  ISETP.GT.AND P2, PT, R36, 0x69, PT ;  /* 0x000000692400780c */ /* 0x000fe40003f44270 */
[----:B------:R-:W-:Y:S02]  /*3530*/  FMNMX.FTZ R34, R73, R34, !PT ;  /* 0x0000002249227209 */ /* 0x000fe40007810000 */
[----:B------:R-:W-:Y:S01]  /*3540*/  MOV R111, R151 ;  /* 0x00000097006f7202 */ /* 0x000fe20000000f00 */
[----:B------:R-:W2:Y:S01]  /*3550*/  MUFU.TANH R80, R80 ;  /* 0x0000005000507308 */ /* 0x000ea20000002400 */
[----:B---3--:R-:W-:Y:S02]  /*3560*/  FSEL R41, R76, -INF , P3 ;  /* 0xff8000004c297808 */ /* 0x008fe40001800000 */
[----:B------:R-:W-:Y:S02]  /*3570*/  ISETP.GT.AND P3, PT, R36, 0x70, PT ;  /* 0x000000702400780c */ /* 0x000fe40003f64270 */
[----:B------:R-:W-:-:S02]  /*3580*/  FMNMX.FTZ R34, R41, R34, !PT ;  /* 0x0000002229227209 */ /* 0x000fc40007810000 */
[----:B------:R-:W-:Y:S01]  /*3590*/  MOV R107, R151 ;  /* 0x00000097006b7202 */ /* 0x000fe20000000f00 */
[----:B------:R-:W3:Y:S01]  /*35a0*/  MUFU.TANH R81, R81 ;  /* 0x0000005100517308 */ /* 0x000ee20000002400 */
[----:B-1----:R-:W-:Y:S02]  /*35b0*/  FSEL R77, R77, -INF , P2 ;  /* 0xff8000004d4d7808 */ /* 0x002fe40001000000 */
[----:B------:R-:W-:Y:S02]  /*35c0*/  ISETP.GT.AND P2, PT, R36, 0x71, PT ;  /* 0x000000712400780c */ /* 0x000fe40003f44270 */
[----:B------:R-:W-:-:S03]  /*35d0*/  FMNMX.FTZ R34, R77, R34, !PT ;  /* 0x000000224d227209 */ /* 0x000fc60007810000 */
[----:B------:R-:W1:Y:S01]  /*35e0*/  MUFU.TANH R84, R84 ;  /* 0x0000005400547308 */ /* 0x000e620000002400 */
[----:B--2---:R-:W-:Y:S02]  /*35f0*/  FSEL R39, R80, -INF , P3 ;  /* 0xff80000050277808 */ /* 0x004fe40001800000 */
[----:B------:R-:W-:Y:S02]  /*3600*/  ISETP.GT.AND P3, PT, R36, 0x78, PT ;  /* 0x000000782400780c */ /* 0x000fe40003f64270 */
[----:B------:R-:W-:-:S03]  /*3610*/  FMNMX.FTZ R34, R39, R34, !PT ;  /* 0x0000002227227209 */ /* 0x000fc60007810000 */
[----:B------:R-:W2:Y:S01]  /*3620*/  MUFU.TANH R85, R85 ;  /* 0x0000005500557308 */ /* 0x000ea20000002400 */
[----:B---3--:R-:W-:Y:S02]  /*3630*/  FSEL R81, R81, -INF , P2 ;  /* 0xff80000051517808 */ /* 0x008fe40001000000 */
[----:B------:R-:W-:Y:S02]  /*3640*/  ISETP.GT.AND P2, PT, R36, 0x79, PT ;  /* 0x000000792400780c */ /* 0x000fe40003f44270 */
[----:B------:R-:W-:-:S03]  /*3650*/  FMNMX.FTZ R34, R81, R34, !PT ;  /* 0x0000002251227209 */ /* 0x000fc60007810000 */
[----:B------:R-:W-:Y:S01]  /*3660*/  MUFU.EX2 R30, R27 ;  /* 0x0000001b001e7308 */ /* 0x000fe20000000800 */
[----:B-1----:R-:W-:-:S04]  /*3670*/  FSEL R33, R84, -INF , P3 ;  /* 0xff80000054217808 */ /* 0x002fc80001800000 */
[----:B------:R-:W-:-:S03]  /*3680*/  FMNMX.FTZ R34, R33, R34, !PT ;  /* 0x0000002221227209 */ /* 0x000fc60007810000 */
[----:B------:R-:W-:Y:S01]  /*3690*/  MUFU.EX2 R181, R181 ;  /* 0x000000b500b57308 */ /* 0x000fe20000000800 */
[----:B--2---:R-:W-:-:S04]  /*36a0*/  FSEL R85, R85, -INF , P2 ;  /* 0xff80000055557808 */ /* 0x004fc80001000000 */
[----:B------:R-:W-:-:S03]  /*36b0*/  FMNMX.FTZ R34, R85, R34, !PT ;  /* 0x0000002255227209 */ /* 0x000fc60007810000 */
[----:B------:R-:W1:Y:S02]  /*36c0*/  MUFU.EX2 R26, R26 ;  /* 0x0000001a001a7308 */ /* 0x000e640000000800 */
[----:B------:R-:W2:Y:S06]  /*36d0*/  SHFL.BFLY PT, R7, R34, 0x2, 0x1f ;  /* 0x0c401f0022077f89 */ /* 0x000eac00000e0000 */
[----:B------:R-:W3:Y:S08]  /*36e0*/  MUFU.EX2 R183, R183 ;  /* 0x000000b700b77308 */ /* 0x000ef00000000800 */
[----:B------:R-:W4:Y:S01]  /*36f0*/  MUFU.EX2 R6, R6 ;  /* 0x0000000600067308 */ /* 0x000f220000000800 */
[----:B-1----:R-:W-:Y:S01]  /*3700*/  FADD.FTZ R46, R181, R26 ;  /* 0x0000001ab52e7221 */ /* 0x002fe20000010000 */
[----:B------:R-:W-:-:S06]  /*3710*/  F2FP.BF16.F32.PACK_AB R181, R26, R181 ;  /* 0x000000b51ab5723e */ /* 0x000fcc00000010ff */
[----:B------:R-:W1:Y:S01]  /*3720*/  MUFU.EX2 R177, R177 ;  /* 0x000000b100b17308 */ /* 0x000e620000000800 */
[----:B--2---:R-:W-:-:S05]  /*3730*/  FMNMX.FTZ R27, R34, R7, !PT ;  /* 0x00000007221b7209 */ /* 0x004fca0007810000 */
[----:B------:R-:W2:Y:S02]  /*3740*/  SHFL.BFLY PT, R28, R27, 0x1, 0x1f ;  /* 0x0c201f001b1c7f89 */ /* 0x000ea400000e0000 */
[----:B------:R-:W5:Y:S08]  /*3750*/  MUFU.EX2 R8, R8 ;  /* 0x0000000800087308 */ /* 0x000f700000000800 */
[----:B------:R-:W5:Y:S08]  /*3760*/  MUFU.EX2 R179, R179 ;  /* 0x000000b300b37308 */ /* 0x000f700000000800 */
[----:B------:R-:W-:Y:S01]  /*3770*/  MUFU.EX2 R10, R10 ;  /* 0x0000000a000a7308 */ /* 0x000fe20000000800 */
[----:B--2---:R-:W-:-:S07]  /*3780*/  FMNMX.FTZ R7, R27, R28, !PT ;  /* 0x0000001c1b077209 */ /* 0x004fce0007810000 */
[----:B------:R-:W-:Y:S01]  /*3790*/  MUFU.EX2 R173, R173 ;  /* 0x000000ad00ad7308 */ /* 0x000fe20000000800 */
[C---:B------:R-:W-:Y:S01]  /*37a0*/  FSETP.NEU.FTZ.AND P2, PT, R7.reuse, -INF , PT ;  /* 0xff8000000700780b */ /* 0x040fe20003f5d000 */
[----:B------:R-:W-:-:S06]  /*37b0*/  FMUL.FTZ R27, R7, R4 ;  /* 0x00000004071b7220 */ /* 0x000fcc0000410000 */
[----:B------:R-:W-:Y:S01]  /*37c0*/  MUFU.EX2 R12, R12 ;  /* 0x0000000c000c7308 */ /* 0x000fe20000000800 */
[----:B------:R-:W-:Y:S02]  /*37d0*/  FSEL R28, R27, RZ, P2 ;  /* 0x000000ff1b1c7208 */ /* 0x000fe40001000000 */
[----:B------:R-:W-:-:S03]  /*37e0*/  PLOP3.LUT P2, PT, PT, PT, UP0, 0x80, 0x0 ;  /* 0x000000000000781c */ /* 0x000fc60003f4f008 */
[-CC-:B------:R-:W-:Y:S01]  /*37f0*/  FFMA.FTZ R3, R3, R4.reuse, -R28.reuse ;  /* 0x0000000403037223 */ /* 0x180fe2000001081c */
[-CC-:B------:R-:W-:Y:S01]  /*3800*/  FFMA.FTZ R5, R5, R4.reuse, -R28.reuse ;  /* 0x0000000405057223 */ /* 0x180fe2000001081c */
[-CC-:B------:R-:W-:Y:S01]  /*3810*/  FFMA.FTZ R75, R75, R4.reuse, -R28.reuse ;  /* 0x000000044b4b7223 */ /* 0x180fe2000001081c */
[-CC-:B------:R-:W-:Y:S01]  /*3820*/  FFMA.FTZ R79, R79, R4.reuse, -R28.reuse ;  /* 0x000000044f4f7223 */ /* 0x180fe2000001081c */
[-CC-:B------:R-:W-:Y:S01]  /*3830*/  FFMA.FTZ R83, R83, R4.reuse, -R28.reuse ;  /* 0x0000000453537223 */ /* 0x180fe2000001081c */
        /* <DEDUP_REMOVED lines=8> */
[----:B------:R-:W2:Y:S01]  /*38c0*/  MUFU.EX2 R3, R3 ;  /* 0x0000000300037308 */ /* 0x000ea20000000800 */
[----:B---3--:R-:W-:Y:S01]  /*38d0*/  FADD.FTZ R5, R183, R46 ;  /* 0x0000002eb7057221 */ /* 0x008fe20000010000 */
[-CC-:B------:R-:W-:Y:S01]  /*38e0*/  FFMA.FTZ R21, R21, R4.reuse, -R28.reuse ;  /* 0x0000000415157223 */ /* 0x180fe2000001081c */
[-CC-:B------:R-:W-:Y:S01]  /*38f0*/  FFMA.FTZ R25, R25, R4.reuse, -R28.reuse ;  /* 0x0000000419197223 */ /* 0x180fe2000001081c */
[-CC-:B------:R-:W-:Y:S01]  /*3900*/  FFMA.FTZ R95, R95, R4.reuse, -R28.reuse ;  /* 0x000000045f5f7223 */ /* 0x180fe2000001081c */
[----:B----4-:R-:W-:Y:S01]  /*3910*/  FADD.FTZ R46, R6, R5 ;  /* 0x00000005062e7221 */ /* 0x010fe20000010000 */
[-CC-:B------:R-:W-:Y:S01]  /*3920*/  FFMA.FTZ R97, R97, R4.reuse, -R28.reuse ;  /* 0x0000000461617223 */ /* 0x180fe2000001081c */
[-C--:B------:R-:W-:Y:S01]  /*3930*/  FFMA.FTZ R29, R29, R4.reuse, -R28 ;  /* 0x000000041d1d7223 */ /* 0x080fe2000001081c */
[----:B------:R-:W3:Y:S01]  /*3940*/  MUFU.EX2 R75, R75 ;  /* 0x0000004b004b7308 */ /* 0x000ee20000000800 */
[----:B-1----:R-:W-:Y:S01]  /*3950*/  FADD.FTZ R5, R177, R46 ;  /* 0x0000002eb1057221 */ /* 0x002fe20000010000 */
[-CC-:B------:R-:W-:Y:S01]  /*3960*/  FFMA.FTZ R99, R99, R4.reuse, -R28.reuse ;  /* 0x0000000463637223 */ /* 0x180fe2000001081c */
[-CC-:B------:R-:W-:Y:S01]  /*3970*/  FFMA.FTZ R101, R101, R4.reuse, -R28.reuse ;  /* 0x0000000465657223 */ /* 0x180fe2000001081c */
[-CC-:B------:R-:W-:Y:S01]  /*3980*/  FFMA.FTZ R103, R103, R4.reuse, -R28.reuse ;  /* 0x0000000467677223 */ /* 0x180fe2000001081c */
[----:B-----5:R-:W-:Y:S01]  /*3990*/  FADD.FTZ R46, R8, R5 ;  /* 0x00000005082e7221 */ /* 0x020fe20000010000 */
[-CC-:B------:R-:W-:Y:S01]  /*39a0*/  FFMA.FTZ R105, R105, R4.reuse, -R28.reuse ;  /* 0x0000000469697223 */ /* 0x180fe2000001081c */
[-C--:B------:R-:W-:Y:S01]  /*39b0*/  FFMA.FTZ R65, R65, R4.reuse, -R28 ;  /* 0x0000000441417223 */ /* 0x080fe2000001081c */
[----:B------:R-:W1:Y:S01]  /*39c0*/  MUFU.EX2 R182, R79 ;  /* 0x0000004f00b67308 */ /* 0x000e620000000800 */
[----:B------:R-:W-:Y:S01]  /*39d0*/  FADD.FTZ R5, R179, R46 ;  /* 0x0000002eb3057221 */ /* 0x000fe20000010000 */
[----:B--2---:R-:W-:Y:S01]  /*39e0*/  FADD.FTZ R46, R3, R180 ;  /* 0x000000b4032e7221 */ /* 0x004fe20000010000 */
[-CC-:B------:R-:W-:Y:S01]  /*39f0*/  FFMA.FTZ R49, R49, R4.reuse, -R28.reuse ;  /* 0x0000000431317223 */ /* 0x180fe2000001081c */
[----:B------:R-:W-:Y:S01]  /*3a00*/  F2FP.BF16.F32.PACK_AB R183, R6, R183 ;  /* 0x000000b706b7723e */ /* 0x000fe200000010ff */
[----:B------:R-:W-:Y:S01]  /*3a10*/  FADD.FTZ R48, R10, R5 ;  /* 0x000000050a307221 */ /* 0x000fe20000010000 */
        /* <DEDUP_REMOVED lines=12> */
[----:B------:R-:W-:Y:S01]  /*3ae0*/  FFMA.FTZ R28, R85, R4, -R28 ;  /* 0x00000004551c7223 */ /* 0x000fe2000001081c */
[----:B------:R-:W-:-:S02]  /*3af0*/  F2FP.BF16.F32.PACK_AB R180, R180, R3 ;  /* 0x00000003b4b4723e */ /* 0x000fc400000010ff */
[----:B------:R-:W-:Y:S02]  /*3b00*/  F2FP.BF16.F32.PACK_AB R177, R8, R177 ;  /* 0x000000b108b1723e */ /* 0x000fe400000010ff */
[----:B------:R-:W-:Y:S01]  /*3b10*/  F2FP.BF16.F32.PACK_AB R179, R10, R179 ;  /* 0x000000b30ab3723e */ /* 0x000fe200000010ff */
[----:B------:R1:W4:Y:S01]  /*3b20*/  MUFU.EX2 R176, R11 ;  /* 0x0000000b00b07308 */ /* 0x0003220000000800 */
[----:B--2---:R-:W-:Y:S01]  /*3b30*/  FADD.FTZ R5, R83, R46 ;  /* 0x0000002e53057221 */ /* 0x004fe20000010000 */
[----:B------:R-:W-:-:S06]  /*3b40*/  F2FP.BF16.F32.PACK_AB R182, R182, R75 ;  /* 0x0000004bb6b6723e */ /* 0x000fcc00000010ff */
[----:B------:R-:W2:Y:S01]  /*3b50*/  MUFU.EX2 R14, R14 ;  /* 0x0000000e000e7308 */ /* 0x000ea20000000800 */
[----:B-1----:R-:W-:Y:S01]  /*3b60*/  FADD.FTZ R11, R173, R48 ;  /* 0x00000030ad0b7221 */ /* 0x002fe20000010000 */
[----:B------:R-:W-:-:S03]  /*3b70*/  F2FP.BF16.F32.PACK_AB R173, R12, R173 ;  /* 0x000000ad0cad723e */ /* 0x000fc600000010ff */
[----:B------:R-:W-:-:S03]  /*3b80*/  FADD.FTZ R48, R12, R11 ;  /* 0x0000000b0c307221 */ /* 0x000fc60000010000 */
[----:B------:R-:W1:Y:S01]  /*3b90*/  MUFU.EX2 R87, R87 ;  /* 0x0000005700577308 */ /* 0x000e620000000800 */
[----:B---3--:R-:W-:Y:S01]  /*3ba0*/  FADD.FTZ R11, R175, R48 ;  /* 0x00000030af0b7221 */ /* 0x008fe20000010000 */
[C---:B----4-:R-:W-:Y:S01]  /*3bb0*/  FADD.FTZ R46, R176.reuse, R5 ;  /* 0x00000005b02e7221 */ /* 0x050fe20000010000 */
[----:B------:R-:W-:-:S05]  /*3bc0*/  F2FP.BF16.F32.PACK_AB R176, R176, R83 ;  /* 0x00000053b0b0723e */ /* 0x000fca00000010ff */
[----:B------:R-:W3:Y:S01]  /*3bd0*/  MUFU.EX2 R169, R169 ;  /* 0x000000a900a97308 */ /* 0x000ee20000000800 */
[C---:B--2---:R-:W-:Y:S01]  /*3be0*/  FADD.FTZ R48, R14.reuse, R11 ;  /* 0x0000000b0e307221 */ /* 0x044fe20000010000 */
[----:B------:R-:W-:-:S06]  /*3bf0*/  F2FP.BF16.F32.PACK_AB R175, R14, R175 ;  /* 0x000000af0eaf723e */ /* 0x000fcc00000010ff */
[----:B------:R2:W4:Y:S01]  /*3c00*/  MUFU.EX2 R178, R89 ;  /* 0x0000005900b27308 */ /* 0x0005220000000800 */
[----:B-1----:R-:W-:-:S07]  /*3c10*/  FADD.FTZ R5, R87, R46 ;  /* 0x0000002e57057221 */ /* 0x002fce0000010000 */
[----:B------:R-:W1:Y:S01]  /*3c20*/  MUFU.EX2 R20, R20 ;  /* 0x0000001400147308 */ /* 0x000e620000000800 */
[----:B---3--:R-:W-:Y:S01]  /*3c30*/  FADD.FTZ R11, R169, R48 ;  /* 0x00000030a90b7221 */ /* 0x008fe20000010000 */
[----:B--2---:R-:W-:-:S06]  /*3c40*/  IMAD.MOV.U32 R89, RZ, RZ, R151 ;  /* 0x000000ffff597224 */ /* 0x004fcc00078e0097 */
[----:B------:R-:W2:Y:S01]  /*3c50*/  MUFU.EX2 R13, R13 ;  /* 0x0000000d000d7308 */ /* 0x000ea20000000800 */
[C---:B----4-:R-:W-:Y:S01]  /*3c60*/  FADD.FTZ R46, R178.reuse, R5 ;  /* 0x00000005b22e7221 */ /* 0x050fe20000010000 */
[----:B------:R-:W-:-:S06]  /*3c70*/  F2FP.BF16.F32.PACK_AB R178, R178, R87 ;  /* 0x00000057b2b2723e */ /* 0x000fcc00000010ff */
[----:B------:R-:W3:Y:S01]  /*3c80*/  MUFU.EX2 R171, R171 ;  /* 0x000000ab00ab7308 */ /* 0x000ee20000000800 */
[C---:B-1----:R-:W-:Y:S01]  /*3c90*/  FADD.FTZ R48, R20.reuse, R11 ;  /* 0x0000000b14307221 */ /* 0x042fe20000010000 */
[----:B------:R-:W-:-:S06]  /*3ca0*/  F2FP.BF16.F32.PACK_AB R169, R20, R169 ;  /* 0x000000a914a9723e */ /* 0x000fcc00000010ff */
        /* <DEDUP_REMOVED lines=9> */
[----:B------:R-:W-:-:S06]  /*3d40*/  F2FP.BF16.F32.PACK_AB R171, R24, R171 ;  /* 0x000000ab18ab723e */ /* 0x000fcc00000010ff */
[----:B------:R2:W4:Y:S01]  /*3d50*/  MUFU.EX2 R174, R93 ;  /* 0x0000005d00ae7308 */ /* 0x0005220000000800 */
[----:B---3--:R-:W-:-:S07]  /*3d60*/  FADD.FTZ R5, R91, R0 ;  /* 0x000000005b057221 */ /* 0x008fce0000010000 */
[----:B------:R-:W3:Y:S01]  /*3d70*/  MUFU.EX2 R21, R21 ;  /* 0x0000001500157308 */ /* 0x000ee20000000800 */
[----:B-1----:R-:W-:Y:S01]  /*3d80*/  FADD.FTZ R11, R153, R46 ;  /* 0x0000002e990b7221 */ /* 0x002fe20000010000 */
[C---:B------:R-:W-:Y:S01]  /*3d90*/  F2FP.BF16.F32.PACK_AB R153, R30.reuse, R153 ;  /* 0x000000991e99723e */ /* 0x040fe200000010ff */
[----:B--2---:R-:W-:Y:S02]  /*3da0*/  IMAD.MOV.U32 R93, RZ, RZ, R151 ;  /* 0x000000ffff5d7224 */ /* 0x004fe400078e0097 */
[----:B------:R-:W-:-:S03]  /*3db0*/  FADD.FTZ R46, R30, R11 ;  /* 0x0000000b1e2e7221 */ /* 0x000fc60000010000 */
[----:B------:R-:W1:Y:S01]  /*3dc0*/  MUFU.EX2 R31, R31 ;  /* 0x0000001f001f7308 */ /* 0x000e620000000800 */
[C---:B----4-:R-:W-:Y:S01]  /*3dd0*/  FADD.FTZ R0, R174.reuse, R5 ;  /* 0x00000005ae007221 */ /* 0x050fe20000010000 */
[----:B------:R-:W-:Y:S02]  /*3de0*/  F2FP.BF16.F32.PACK_AB R174, R174, R91 ;  /* 0x0000005baeae723e */ /* 0x000fe400000010ff */
[----:B------:R-:W-:-:S04]  /*3df0*/  MOV R91, R151 ;  /* 0x00000097005b7202 */ /* 0x000fc80000000f00 */
        /* <DEDUP_REMOVED lines=9> */
[----:B------:R-:W-:-:S06]  /*3e90*/  F2FP.BF16.F32.PACK_AB R155, R32, R31 ;  /* 0x0000001f209b723e */ /* 0x000fcc00000010ff */
[----:B------:R3:W4:Y:S01]  /*3ea0*/  MUFU.EX2 R170, R97 ;  /* 0x0000006100aa7308 */ /* 0x0007220000000800 */
[----:B-1----:R-:W-:-:S07]  /*3eb0*/  FADD.FTZ R5, R95, R0 ;  /* 0x000000005f057221 */ /* 0x002fce0000010000 */
[----:B------:R-:W1:Y:S01]  /*3ec0*/  MUFU.EX2 R36, R43 ;  /* 0x0000002b00247308 */ /* 0x000e620000000800 */
[----:B--2---:R-:W-:Y:S01]  /*3ed0*/  FADD.FTZ R11, R37, R46 ;  /* 0x0000002e250b7221 */ /* 0x004fe20000010000 */
[----:B---3--:R-:W-:-:S06]  /*3ee0*/  IMAD.MOV.U32 R97, RZ, RZ, R151 ;  /* 0x000000ffff617224 */ /* 0x008fcc00078e0097 */
[----:B------:R-:W2:Y:S01]  /*3ef0*/  MUFU.EX2 R29, R29 ;  /* 0x0000001d001d7308 */ /* 0x000ea20000000800 */
[C---:B----4-:R-:W-:Y:S01]  /*3f00*/  FADD.FTZ R0, R170.reuse, R5 ;  /* 0x00000005aa007221 */ /* 0x050fe20000010000 */
[----:B------:R-:W-:Y:S02]  /*3f10*/  F2FP.BF16.F32.PACK_AB R170, R170, R95 ;  /* 0x0000005faaaa723e */ /* 0x000fe400000010ff */
[----:B------:R-:W-:-:S04]  /*3f20*/  MOV R95, R151 ;  /* 0x00000097005f7202 */ /* 0x000fc80000000f00 */
[----:B------:R-:W3:Y:S01]  /*3f30*/  MUFU.EX2 R47, R47 ;  /* 0x0000002f002f7308 */ /* 0x000ee20000000800 */
[C---:B-1----:R-:W-:Y:S01]  /*3f40*/  FADD.FTZ R46, R36.reuse, R11 ;  /* 0x0000000b242e7221 */ /* 0x042fe20000010000 */
[----:B------:R-:W-:-:S06]  /*3f50*/  F2FP.BF16.F32.PACK_AB R157, R36, R37 ;  /* 0x00000025249d723e */ /* 0x000fcc00000010ff */
[----:B------:R1:W4:Y:S01]  /*3f60*/  MUFU.EX2 R152, R99 ;  /* 0x0000006300987308 */ /* 0x0003220000000800 */
[----:B--2---:R-:W-:-:S07]  /*3f70*/  FADD.FTZ R5, R29, R0 ;  /* 0x000000001d057221 */ /* 0x004fce0000010000 */
[----:B------:R-:W2:Y:S01]  /*3f80*/  MUFU.EX2 R40, R51 ;  /* 0x0000003300287308 */ /* 0x000ea20000000800 */
[----:B---3--:R-:W-:Y:S01]  /*3f90*/  FADD.FTZ R11, R47, R46 ;  /* 0x0000002e2f0b7221 */ /* 0x008fe20000010000 */
[----:B-1----:R-:W-:-:S06]  /*3fa0*/  MOV R99, R151 ;  /* 0x0000009700637202 */ /* 0x002fcc0000000f00 */
[----:B------:R-:W1:Y:S01]  /*3fb0*/  MUFU.EX2 R101, R101 ;  /* 0x0000006500657308 */ /* 0x000e620000000800 */
[C---:B----4-:R-:W-:Y:S01]  /*3fc0*/  FADD.FTZ R0, R152.reuse, R5 ;  /* 0x0000000598007221 */ /* 0x050fe20000010000 */
[----:B------:R-:W-:-:S06]  /*3fd0*/  F2FP.BF16.F32.PACK_AB R152, R152, R29 ;  /* 0x0000001d9898723e */ /* 0x000fcc00000010ff */
[----:B------:R-:W3:Y:S01]  /*3fe0*/  MUFU.EX2 R53, R53 ;  /* 0x0000003500357308 */ /* 0x000ee20000000800 */
[C---:B--2---:R-:W-:Y:S01]  /*3ff0*/  FADD.FTZ R6, R40.reuse, R11 ;  /* 0x0000000b28067221 */ /* 0x044fe20000010000 */
[----:B------:R-:W-:-:S06]  /*4000*/  F2FP.BF16.F32.PACK_AB R159, R40, R47 ;  /* 0x0000002f289f723e */ /* 0x000fcc00000010ff */
[----:B------:R2:W4:Y:S01]  /*4010*/  MUFU.EX2 R154, R103 ;  /* 0x00000067009a7308 */ /* 0x0005220000000800 */
[----:B-1----:R-:W-:-:S07]  /*4020*/  FADD.FTZ R5, R101, R0 ;  /* 0x0000000065057221 */ /* 0x002fce0000010000 */
[----:B------:R-:W1:Y:S01]  /*4030*/  MUFU.EX2 R34, R55 ;  /* 0x0000003700227308 */ /* 0x000e620000000800 */
[----:B---3--:R-:W-:Y:S01]  /*4040*/  FADD.FTZ R11, R53, R6 ;  /* 0x00000006350b7221 */ /* 0x008fe20000010000 */
[----:B--2---:R-:W-:-:S06]  /*4050*/  MOV R103, R151 ;  /* 0x0000009700677202 */ /* 0x004fcc0000000f00 */
[----:B------:R-:W2:Y:S01]  /*4060*/  MUFU.EX2 R105, R105 ;  /* 0x0000006900697308 */ /* 0x000ea20000000800 */
[C---:B----4-:R-:W-:Y:S01]  /*4070*/  FADD.FTZ R0, R154.reuse, R5 ;  /* 0x000000059a007221 */ /* 0x050fe20000010000 */
[----:B------:R-:W-:Y:S01]  /*4080*/  F2FP.BF16.F32.PACK_AB R154, R154, R101 ;  /* 0x000000659a9a723e */ /* 0x000fe200000010ff */
[----:B------:R-:W-:-:S05]  /*4090*/  IMAD.MOV.U32 R101, RZ, RZ, R151 ;  /* 0x000000ffff657224 */ /* 0x000fca00078e0097 */
        /* <DEDUP_REMOVED lines=13> */
[----:B------:R-:W-:-:S06]  /*4170*/  F2FP.BF16.F32.PACK_AB R163, R42, R57 ;  /* 0x000000392aa3723e */ /* 0x000fcc00000010ff */
        /* <DEDUP_REMOVED lines=28> */
[----:B--2---:R-:W-:Y:S01]  /*4340*/  FADD.FTZ R3, R33, R6 ;  /* 0x0000000621037221 */ /* 0x004fe20000010000 */
[C---:B---3--:R-:W-:Y:S01]  /*4350*/  FADD.FTZ R0, R38.reuse, R11 ;  /* 0x0000000b26007221 */ /* 0x048fe20000010000 */
[----:B------:R-:W-:Y:S02]  /*4360*/  F2FP.BF16.F32.PACK_AB R167, R38, R61 ;  /* 0x0000003d26a7723e */ /* 0x000fe400000010ff */
[C---:B-1----:R-:W-:Y:S01]  /*4370*/  FADD.FTZ R3, R28.reuse, R3 ;  /* 0x000000031c037221 */ /* 0x042fe20000010000 */
[----:B------:R-:W-:Y:S01]  /*4380*/  F2FP.BF16.F32.PACK_AB R166, R28, R33 ;  /* 0x000000211ca6723e */ /* 0x000fe200000010ff */
[----:B------:R-:W-:Y:S06]  /*4390*/  @!P2 BRA `(.L_x_1902) ;  /* 0x0000003000d8a947 */ /* 0x000fec0003800000 */
[----:B------:R-:W-:Y:S01]  /*43a0*/  MOV R6, R9 ;  /* 0x0000000900067202 */ /* 0x000fe20000000f00 */
[----:B------:R-:W-:Y:S01]  /*43b0*/  IMAD.MOV.U32 R5, RZ, RZ, R7 ;  /* 0x000000ffff057224 */ /* 0x000fe200078e0007 */
        /* <DEDUP_REMOVED lines=32> */
[----:B------:R-:W-:Y:S01]  /*45c0*/  UMOV UR7, UR36 ;  /* 0x0000002400077c82 */ /* 0x000fe20008000000 */
[----:B------:R-:W-:Y:S01]  /*45d0*/  UMOV UR5, UR37 ;  /* 0x0000002500057c82 */ /* 0x000fe20008000000 */
[----:B------:R-:W-:Y:S01]  /*45e0*/  ULDC UR55, c[0x0][0x2e0] ;  /* 0x0000b80000377ab9 */ /* 0x000fe20000000800 */
[----:B------:R-:W-:Y:S01]  /*45f0*/  ULDC UR54, c[0x0][0x288] ;  /* 0x0000a20000367ab9 */ /* 0x000fe20000000800 */
[----:B------:R-:W-:Y:S01]  /*4600*/  ULDC UR56, c[0x0][0x404] ;  /* 0x0001010000387ab9 */ /* 0x000fe20000000800 */
[----:B------:R-:W-:Y:S01]  /*4610*/  ULDC UR4, c[0x0][0x9d8] ;  /* 0x0002760000047ab9 */ /* 0x000fe20000000800 */
[----:B------:R-:W-:-:S05]  /*4620*/  ULDC.64 UR40, c[0x0][0x3f8] ;  /* 0x0000fe0000287ab9 */ /* 0x000fca0000000a00 */
.L_x_1911:
        /* <DEDUP_REMOVED lines=9> */
.L_x_1904:
[----:B------:R-:W-:Y:S01]  /*46c0*/  ULEA UR10, UR37, UR38, 0x3 ;  /* 0x00000026250a7291 */ /* 0x000fe2000f8e183f */
[----:B------:R-:W-:-:S05]  /*46d0*/  IMAD.U32 R4, RZ, RZ, UR36 ;  /* 0x00000024ff047e24 */ /* 0x000fca000f8e00ff */
[----:B------:R-:W-:-:S04]  /*46e0*/  SHF.L.U32 R4, R4, 0x1f, RZ ;  /* 0x0000001f04047819 */ /* 0x000fc800000006ff */
[----:B------:R1:W2:Y:S01]  /*46f0*/  SYNCS.PHASECHK.TRANS64.TRYWAIT P2, [UR10+0x28830], R4 ;  /* 0x02883004ff0075a7 */ /* 0x0002a2000804014a */
[----:B------:R-:W-:Y:S05]  /*4700*/  @!P0 BRA `(.L_x_1905) ;  /* 0x0000000000048947 */ /* 0x000fea0003800000 */
[----:B------:R-:W-:Y:S01]  /*4710*/  BPT.TRAP 0x1 ;  /* 0x000000040000795c */ /* 0x000fe20000300000 */
.L_x_1905:
[----:B--2---:R-:W-:Y:S05]  /*4720*/  @P2 BRA `(.L_x_1903) ;  /* 0x0000000000082947 */ /* 0x004fea0003800000 */
[----:B------:R-:W2:Y:S02]  /*4730*/  SYNCS.PHASECHK.TRANS64.TRYWAIT P2, [UR10+0x28830], R4 ;  /* 0x02883004ff0075a7 */ /* 0x000ea4000804014a */
[----:B--2---:R-:W-:Y:S05]  /*4740*/  @!P2 BRA `(.L_x_1906) ;  /* 0x000000a00080a947 */ /* 0x004fea0003800000 */
.L_x_1903:
[----:B-12---:R-:W-:Y:S01]  /*4750*/  VIADD R4, R23, 0x8 ;  /* 0x0000000817047836 */ /* 0x006fe20000000000 */
[----:B------:R-:W-:Y:S01]  /*4760*/  ULEA UR34, UR37, UR39, 0xb ;  /* 0x0000002725227291 */ /* 0x000fe2000f8e583f */
[----:B------:R-:W-:Y:S01]  /*4770*/  UMOV UR51, 0x40000040 ;  /* 0x4000004000337882 */ /* 0x000fe20000000000 */
[----:B------:R-:W-:Y:S02]  /*4780*/  UMOV UR11, 0x40000040 ;  /* 0x40000040000b7882 */ /* 0x000fe40000000000 */
[----:B------:R1:W-:Y:S01]  /*4790*/  BAR.SYNC.DEFER_BLOCKING R4, 0x100 ;  /* 0x000400040000751d */ /* 0x0003e20000010000 */
[----:B------:R-:W-:Y:S02]  /*47a0*/  UIADD3 UR10, UR34, 0x2, URZ ;  /* 0x00000002220a7890 */ /* 0x000fe4000fffe03f */
[----:B------:R-:W-:Y:S02]  /*47b0*/  UIADD3 UR14, UR34, 0x4, URZ ;  /* 0x00000004220e7890 */ /* 0x000fe4000fffe03f */
[----:B------:R-:W-:-:S02]  /*47c0*/  UIADD3 UR18, UR34, 0x6, URZ ;  /* 0x0000000622127890 */ /* 0x000fc4000fffe03f */
[----:B------:R-:W-:Y:S01]  /*47d0*/  UMOV UR50, UR34 ;  /* 0x0000002200327c82 */ /* 0x000fe20008000000 */
        /* <DEDUP_REMOVED lines=37> */
.L_x_1908:
[----:B------:R-:W-:Y:S01]  /*4a30*/  ULEA UR10, UR5, UR38, 0x3 ;  /* 0x00000026050a7291 */ /* 0x000fe2000f8e183f */
[----:B------:R-:W-:-:S04]  /*4a40*/  MOV R4, UR7 ;  /* 0x0000000700047c02 */ /* 0x000fc80008000f00 */
[----:B------:R-:W-:-:S04]  /*4a50*/  SHF.L.U32 R4, R4, 0x1f, RZ ;  /* 0x0000001f04047819 */ /* 0x000fc800000006ff */
[----:B------:R1:W2:Y:S01]  /*4a60*/  SYNCS.PHASECHK.TRANS64.TRYWAIT P2, [UR10+0x28850], R4 ;  /* 0x02885004ff0075a7 */ /* 0x0002a2000804014a */
[----:B------:R-:W-:Y:S05]  /*4a70*/  @!P0 BRA `(.L_x_1909) ;  /* 0x0000000000048947 */ /* 0x000fea0003800000 */
[----:B------:R-:W-:Y:S01]  /*4a80*/  BPT.TRAP 0x1 ;  /* 0x000000040000795c */ /* 0x000fe20000300000 */
.L_x_1909:
[----:B--2---:R-:W-:Y:S05]  /*4a90*/  @P2 BRA `(.L_x_1907) ;  /* 0x0000000000082947 */ /* 0x004fea0003800000 */
[----:B------:R-:W2:Y:S02]  /*4aa0*/  SYNCS.PHASECHK.TRANS64.TRYWAIT P2, [UR10+0x28850], R4 ;  /* 0x02885004ff0075a7 */ /* 0x000ea4000804014a */
[----:B--2---:R-:W-:Y:S05]  /*4ab0*/  @!P2 BRA `(.L_x_1910) ;  /* 0x0000009c00bca947 */ /* 0x004fea0003800000 */
.L_x_1907:
[----:B------:R-:W-:Y:S01]  /*4ac0*/  UIADD3 UR7, UR38, 0x400, URZ ;  /* 0x0000040026077890 */ /* 0x000fe2000fffe03f */
[----:B------:R-:W-:Y:S01]  /*4ad0*/  WARPGROUP.ARRIVE ;  /* 0x00000000000079c5 */ /* 0x000fe20000000000 */
[----:B------:R-:W-:Y:S01]  /*4ae0*/  UMOV UR11, 0x40000040 ;  /* 0x40000040000b7882 */ /* 0x000fe20000000000 */
[----:B------:R-:W-:Y:S01]  /*4af0*/  UISETP.NE.U32.AND UP0, UPT, UR40, URZ, UPT ;  /* 0x0000003f2800728c */ /* 0x000fe2000bf05070 */
[----:B------:R-:W-:Y:S01]  /*4b00*/  FMUL.FTZ R11, R31, UR4 ;  /* 0x000000041f0b7c20 */ /* 0x000fe20008410000 */
[----:B------:R-:W-:Y:S01]  /*4b10*/  USHF.R.U32.HI UR7, URZ, 0x4, UR7 ;  /* 0x000000043f077899 */ /* 0x000fe20008011607 */
[----:B-12---:R-:W-:Y:S01]  /*4b20*/  FMUL.FTZ R4, R24, UR4 ;  /* 0x0000000418047c20 */ /* 0x006fe20008410000 */
[----:B------:R-:W-:Y:S01]  /*4b30*/  UISETP.NE.AND.EX UP0, UPT, UR41, URZ, UPT, UP0 ;  /* 0x0000003f2900728c */ /* 0x000fe2000bf05300 */
[----:B------:R-:W-:Y:S01]  /*4b40*/  FMUL.FTZ R7, R25, UR4 ;  /* 0x0000000419077c20 */ /* 0x000fe20008410000 */
[----:B------:R-:W-:Y:S01]  /*4b50*/  ULOP3.LUT UR7, UR7, 0x3fff, URZ, 0xc0, !UPT ;  /* 0x00003fff07077892 */ /* 0x000fe2000f8ec03f */
[----:B------:R-:W-:Y:S01]  /*4b60*/  FMUL.FTZ R25, R28, UR4 ;  /* 0x000000041c197c20 */ /* 0x000fe20008410000 */
[----:B------:R-:W-:Y:S01]  /*4b70*/  FMUL.FTZ R40, R40, UR4 ;  /* 0x0000000428287c20 */ /* 0x000fe20008410000 */
[----:B------:R-:W1:Y:S01]  /*4b80*/  MUFU.TANH R4, R4 ;  /* 0x0000000400047308 */ /* 0x000e620000002400 */
[----:B------:R-:W-:Y:S01]  /*4b90*/  ULOP3.LUT UR7, UR7, 0x4000000, URZ, 0xfc, !UPT ;  /* 0x0400000007077892 */ /* 0x000fe2000f8efc3f */
[----:B------:R-:W-:Y:S01]  /*4ba0*/  FMUL.FTZ R8, R27, UR4 ;  /* 0x000000041b087c20 */ /* 0x000fe20008410000 */
[----:B------:R-:W-:Y:S01]  /*4bb0*/  FMUL.FTZ R27, R29, UR4 ;  /* 0x000000041d1b7c20 */ /* 0x000fe20008410000 */
[----:B------:R-:W-:Y:S01]  /*4bc0*/  FMUL.FTZ R191, R32, UR4 ;  /* 0x0000000420bf7c20 */ /* 0x000fe20008410000 */
[----:B------:R-:W-:Y:S01]  /*4bd0*/  ULEA UR7, UR5, UR7, 0xb ;  /* 0x0000000705077291 */ /* 0x000fe2000f8e583f */
[----:B------:R-:W-:Y:S01]  /*4be0*/  FMUL.FTZ R20, R42, UR4 ;  /* 0x000000042a147c20 */ /* 0x000fe20008410000 */
[----:B------:R-:W-:Y:S01]  /*4bf0*/  FMUL.FTZ R36, R36, UR4 ;  /* 0x0000000424247c20 */ /* 0x000fe20008410000 */
[----:B------:R-:W2:Y:S01]  /*4c00*/  MUFU.TANH R7, R7 ;  /* 0x0000000700077308 */ /* 0x000ea20000002400 */
        /* <DEDUP_REMOVED lines=9> */
[----:B------:R-:W-:Y:S01]  /*4ca0*/  FMUL.FTZ R44, R44, UR4 ;  /* 0x000000042c2c7c20 */ /* 0x000fe20008410000 */
[----:B------:R-:W-:Y:S01]  /*4cb0*/  FMUL.FTZ R48, R48, UR4 ;  /* 0x0000000430307c20 */ /* 0x000fe20008410000 */
[----:B------:R-:W-:Y:S01]  /*4cc0*/  FMUL.FTZ R49, R49, UR4 ;  /* 0x0000000431317c20 */ /* 0x000fe20008410000 */
[----:B------:R-:W-:Y:S01]  /*4cd0*/  FMUL.FTZ R52, R52, UR4 ;  /* 0x0000000434347c20 */ /* 0x000fe20008410000 */
[----:B------:R-:W-:Y:S01]  /*4ce0*/  FMUL.FTZ R53, R53, UR4 ;  /* 0x0000000435357c20 */ /* 0x000fe20008410000 */
[----:B------:R-:W-:Y:S01]  /*4cf0*/  FMUL.FTZ R56, R56, UR4 ;  /* 0x0000000438387c20 */ /* 0x000fe20008410000 */
[----:B------:R-:W4:Y:S01]  /*4d00*/  MUFU.TANH R27, R27 ;  /* 0x0000001b001b7308 */ /* 0x000f220000002400 */
[----:B------:R-:W-:Y:S01]  /*4d10*/  FMUL.FTZ R57, R57, UR4 ;  /* 0x0000000439397c20 */ /* 0x000fe20008410000 */
[----:B------:R-:W-:Y:S01]  /*4d20*/  FMUL.FTZ R60, R60, UR4 ;  /* 0x000000043c3c7c20 */ /* 0x000fe20008410000 */
[----:B------:R-:W-:Y:S01]  /*4d30*/  FMUL.FTZ R65, R65, UR4 ;  /* 0x0000000441417c20 */ /* 0x000fe20008410000 */
[----:B------:R-:W-:Y:S01]  /*4d40*/  FMUL.FTZ R13, R34, UR4 ;  /* 0x00000004220d7c20 */ /* 0x000fe20008410000 */
[----:B------:R-:W-:Y:S01]  /*4d50*/  FMUL.FTZ R34, R55, UR4 ;  /* 0x0000000437227c20 */ /* 0x000fe20008410000 */
[----:B------:R-:W-:Y:S01]  /*4d60*/  FMUL.FTZ R61, R61, UR4 ;  /* 0x000000043d3d7c20 */ /* 0x000fe20008410000 */
[----:B------:R-:W-:Y:S01]  /*4d70*/  FMUL.FTZ R64, R64, UR4 ;  /* 0x0000000440407c20 */ /* 0x000fe20008410000 */
[----:B------:R-:W5:Y:S01]  /*4d80*/  MUFU.TANH R191, R191 ;  /* 0x000000bf00bf7308 */ /* 0x000f620000002400 */
[----:B------:R-:W-:Y:S01]  /*4d90*/  FMUL.FTZ R10, R30, UR4 ;  /* 0x000000041e0a7c20 */ /* 0x000fe20008410000 */
        /* <DEDUP_REMOVED lines=24> */
[----:B------:R-:W-:-:S06]  /*4f20*/  FMUL.FTZ R70, R83, UR4 ;  /* 0x0000000453467c20 */ /* 0x000fcc0008410000 */
[----:B------:R-:W-:Y:S08]  /*4f30*/  MUFU.TANH R48, R48 ;  /* 0x0000003000307308 */ /* 0x000ff00000002400 */
[----:B------:R-:W-:Y:S08]  /*4f40*/  MUFU.TANH R49, R49 ;  /* 0x0000003100317308 */ /* 0x000ff00000002400 */
[----:B------:R-:W-:Y:S08]  /*4f50*/  MUFU.TANH R52, R52 ;  /* 0x0000003400347308 */ /* 0x000ff00000002400 */
[----:B------:R-:W-:Y:S08]  /*4f60*/  MUFU.TANH R53, R53 ;  /* 0x0000003500357308 */ /* 0x000ff00000002400 */
[----:B------:R-:W-:Y:S08]  /*4f70*/  MUFU.TANH R56, R56 ;  /* 0x0000003800387308 */ /* 0x000ff00000002400 */
[----:B------:R-:W-:Y:S08]  /*4f80*/  MUFU.TANH R57, R57 ;  /* 0x0000003900397308 */ /* 0x000ff00000002400 */
[----:B------:R1:W-:Y:S08]  /*4f90*/  MUFU.TANH R55, R60 ;  /* 0x0000003c00377308 */ /* 0x0003f00000002400 */
[----:B------:R2:W-:Y:S01]  /*4fa0*/  MUFU.TANH R51, R64 ;  /* 0x0000004000337308 */ /* 0x0005e20000002400 */
[----:B-1----:R-:W-:-:S07]  /*4fb0*/  FMUL.FTZ R60, R78, UR4 ;  /* 0x000000044e3c7c20 */ /* 0x002fce0008410000 */
[----:B------:R1:W-:Y:S01]  /*4fc0*/  MUFU.TANH R47, R68 ;  /* 0x00000044002f7308 */ /* 0x0003e20000002400 */
[----:B--2---:R-:W-:-:S07]  /*4fd0*/  FMUL.FTZ R64, R82, UR4 ;  /* 0x0000000452407c20 */ /* 0x004fce0008410000 */
[----:B------:R-:W-:Y:S01]  /*4fe0*/  MUFU.TANH R35, R80 ;  /* 0x0000005000237308 */ /* 0x000fe20000002400 */
[----:B-1----:R-:W-:-:S07]  /*4ff0*/  FMUL.FTZ R68, R86, UR4 ;  /* 0x0000000456447c20 */ /* 0x002fce0008410000 */
[----:B------:R-:W-:Y:S08]  /*5000*/  MUFU.TANH R39, R81 ;  /* 0x0000005100277308 */ /* 0x000ff00000002400 */
[----:B------:R-:W-:Y:S01]  /*5010*/  MUFU.TANH R9, R9 ;  /* 0x0000000900097308 */ /* 0x000fe20000002400 */
[----:B------:R-:W-:Y:S02]  /*5020*/  WARPGROUP.DEPBAR.LE gsb0, 0x0 ;  /* 0x00008000000079c5 */ /* 0x000fe40000010000 */
[----:B------:R-:W-:Y:S01]  /*5030*/  WARPGROUP.ARRIVE ;  /* 0x00000000000079c5 */ /* 0x000fe20000000000 */
[----:B------:R-:W-:-:S04]  /*5040*/  FMUL.FTZ R183, R33, UR4 ;  /* 0x0000000421b77c20 */ /* 0x000fc80008410000 */
[----:B------:R1:W-:Y:S01]  /*5050*/  MUFU.TANH R181, R36 ;  /* 0x0000002400b57308 */ /* 0x0003e20000002400 */
[----:B------:R-:W-:Y:S01]  /*5060*/  HGMMA.64x128x16.F32.BF16 R88, R176, gdesc[UR8].tnspB, R88, gsb0 ;  /* 0x41e00008b0587df0 */ /* 0x000fe20008001858 */
[----:B------:R-:W-:Y:S01]  /*5070*/  UIADD3 UR10, UR7, 0x100, URZ ;  /* 0x00000100070a7890 */ /* 0x000fe2000fffe03f */
[----:B------:R-:W-:-:S05]  /*5080*/  UMOV UR11, 0x40000040 ;  /* 0x40000040000b7882 */ /* 0x000fca0000000000 */
[----:B------:R-:W2:Y:S01]  /*5090*/  MUFU.TANH R183, R183 ;  /* 0x000000b700b77308 */ /* 0x000ea20000002400 */
[----:B-1----:R-:W-:Y:S01]  /*50a0*/  FMUL.FTZ R36, R58, UR4 ;  /* 0x000000043a247c20 */ /* 0x002fe20008410000 */
[----:B------:R-:W-:-:S06]  /*50b0*/  FMUL.FTZ R58, R71, UR4 ;  /* 0x00000004473a7c20 */ /* 0x000fcc0008410000 */
        /* <DEDUP_REMOVED lines=19> */
[----:B------:R-:W-:-:S04]  /*51f0*/  FMUL.FTZ R179, R37, UR4 ;  /* 0x0000000425b37c20 */ /* 0x000fc80008410000 */
[----:B------:R1:W-:Y:S01]  /*5200*/  MUFU.TANH R177, R40 ;  /* 0x0000002800b17308 */ /* 0x0003e20000002400 */
[----:B------:R-:W-:Y:S01]  /*5210*/  HGMMA.64x128x16.F32.BF16 R88, R172, gdesc[UR8].tnspB, R88, gsb0 ;  /* 0x41e00008ac587df0 */ /* 0x000fe20008001858 */
[----:B------:R-:W-:Y:S01]  /*5220*/  UMOV UR10, 0xffffff80 ;  /* 0xffffff80000a7882 */ /* 0x000fe20000000000 */
[----:B------:R-:W-:Y:S02]  /*5230*/  USEL UR11, UR56, 0x1, UP0 ;  /* 0x00000001380b7887 */ /* 0x000fe40008000000 */
[----:B------:R-:W-:-:S03]  /*5240*/  UIMAD UR10, UR6, UR10, 0x1 ;  /* 0x00000001060a74a4 */ /* 0x000fc6000f8e020a */
[----:B------:R-:W2:Y:S01]  /*5250*/  MUFU.TANH R179, R179 ;  /* 0x000000b300b37308 */ /* 0x000ea20000002400 */
[----:B------:R-:W-:Y:S02]  /*5260*/  UISETP.GT.AND UP0, UPT, UR6, UR45, UPT ;  /* 0x0000002d0600728c */ /* 0x000fe4000bf04270 */
[----:B------:R-:W-:Y:S02]  /*5270*/  UIADD3 UR10, UR42, UR10, URZ ;  /* 0x0000000a2a0a7290 */ /* 0x000fe4000fffe03f */
[----:B------:R-:W-:Y:S02]  /*5280*/  UIADD3 UR6, UR6, -0x1, URZ ;  /* 0xffffffff06067890 */ /* 0x000fe4000fffe03f */
[----:B------:R-:W-:Y:S01]  /*5290*/  UIMAD UR10, UR11, UR55, UR10 ;  /* 0x000000370b0a72a4 */ /* 0x000fe2000f8e020a */
[----:B------:R-:W-:Y:S02]  /*52a0*/  MUFU.TANH R37, R85 ;  /* 0x0000005500257308 */ /* 0x000fe40000002400 */
[----:B------:R-:W-:Y:S01]  /*52b0*/  UMOV UR11, 0x40000040 ;  /* 0x40000040000b7882 */ /* 0x000fe20000000000 */
[----:B------:R-:W-:-:S05]  /*52c0*/  UIADD3 UR10, UR10, -UR54, URZ ;  /* 0x800000360a0a7290 */ /* 0x000fca000fffe03f */
[----:B------:R-:W-:Y:S01]  /*52d0*/  MUFU.TANH R38, R38 ;  /* 0x0000002600267308 */ /* 0x000fe20000002400 */
[----:B------:R-:W-:Y:S01]  /*52e0*/  IMAD.U32 R31, RZ, RZ, UR10 ;  /* 0x0000000aff1f7e24 */ /* 0x000fe2000f8e00ff */
[----:B------:R-:W-:-:S03]  /*52f0*/  UIADD3 UR10, UR7, 0x180, URZ ;  /* 0x00000180070a7890 */ /* 0x000fc6000fffe03f */
[----:B------:R-:W-:-:S03]  /*5300*/  IMAD R31, R2, -0x2, R31 ;  /* 0xfffffffe021f7824 */ /* 0x000fc600078e021f */
[----:B------:R-:W-:Y:S01]  /*5310*/  MUFU.TANH R50, R50 ;  /* 0x0000003200327308 */ /* 0x000fe20000002400 */
[----:B-1----:R-:W-:-:S05]  /*5320*/  IMAD.IADD R40, R22, 0x1, R31 ;  /* 0x0000000116287824 */ /* 0x002fca00078e021f */
[C---:B------:R-:W-:Y:S02]  /*5330*/  ISETP.GT.AND P2, PT, R40.reuse, RZ, PT ;  /* 0x000000ff2800720c */ /* 0x040fe40003f44270 */
[----:B------:R-:W-:Y:S01]  /*5340*/  ISETP.GT.AND P3, PT, R40, 0x1, PT ;  /* 0x000000012800780c */ /* 0x000fe20003f64270 */
[----:B------:R-:W-:Y:S01]  /*5350*/  MUFU.TANH R31, R76 ;  /* 0x0000004c001f7308 */ /* 0x000fe20000002400 */
[----:B------:R-:W-:Y:S02]  /*5360*/  FSEL R42, R4, -INF , P2 ;  /* 0xff800000042a7808 */ /* 0x000fe40001000000 */
[----:B------:R-:W-:Y:S02]  /*5370*/  ISETP.GT.AND P2, PT, R40, 0x8, PT ;  /* 0x000000082800780c */ /* 0x000fe40003f44270 */
[----:B------:R-:W-:Y:S02]  /*5380*/  FSEL R43, R7, -INF , P3 ;  /* 0xff800000072b7808 */ /* 0x000fe40001800000 */
[----:B------:R-:W-:Y:S01]  /*5390*/  FMNMX.FTZ R4, R42, R5, !PT ;  /* 0x000000052a047209 */ /* 0x000fe20007810000 */
[----:B------:R-:W-:Y:S01]  /*53a0*/  MUFU.TANH R7, R65 ;  /* 0x0000004100077308 */ /* 0x000fe20000002400 */
[----:B------:R-:W-:-:S02]  /*53b0*/  ISETP.GT.AND P3, PT, R40, 0x9, PT ;  /* 0x000000092800780c */ /* 0x000fc40003f64270 */
[----:B---3--:R-:W-:Y:S01]  /*53c0*/  FSEL R45, R25, -INF , P2 ;  /* 0xff800000192d7808 */ /* 0x008fe20001000000 */
[----:B------:R-:W-:Y:S01]  /*53d0*/  FMUL.FTZ R25, R69, UR4 ;  /* 0x0000000445197c20 */ /* 0x000fe20008410000 */
[----:B------:R-:W-:Y:S02]  /*53e0*/  FMNMX.FTZ R46, R43, R4, !PT ;  /* 0x000000042b2e7209 */ /* 0x000fe40007810000 */
[C---:B------:R-:W-:Y:S01]  /*53f0*/  ISETP.GT.AND P2, PT, R40.reuse, 0x10, PT ;  /* 0x000000102800780c */ /* 0x040fe20003f44270 */
[----:B------:R-:W1:Y:S01]  /*5400*/  MUFU.TANH R4, R61 ;  /* 0x0000003d00047308 */ /* 0x000e620000002400 */
[----:B----4-:R-:W-:Y:S02]  /*5410*/  FSEL R193, R27, -INF , P3 ;  /* 0xff8000001bc17808 */ /* 0x010fe40001800000 */
[----:B------:R-:W-:Y:S02]  /*5420*/  FMNMX.FTZ R46, R45, R46, !PT ;  /* 0x0000002e2d2e7209 */ /* 0x000fe40007810000 */
[----:B------:R-:W-:-:S02]  /*5430*/  ISETP.GT.AND P3, PT, R40, 0x11, PT ;  /* 0x000000112800780c */ /* 0x000fc40003f64270 */
[----:B-----5:R-:W-:Y:S01]  /*5440*/  FSEL R191, R191, -INF , P2 ;  /* 0xff800000bfbf7808 */ /* 0x020fe20001000000 */
[----:B------:R-:W3:Y:S01]  /*5450*/  MUFU.TANH R25, R25 ;  /* 0x0000001900197308 */ /* 0x000ee20000002400 */
[----:B------:R-:W-:Y:S02]  /*5460*/  FMNMX.FTZ R46, R193, R46, !PT ;  /* 0x0000002ec12e7209 */ /* 0x000fe40007810000 */
[C---:B------:R-:W-:Y:S02]  /*5470*/  ISETP.GT.AND P2, PT, R40.reuse, 0x18, PT ;  /* 0x000000182800780c */ /* 0x040fe40003f44270 */
[----:B--2---:R-:W-:Y:S02]  /*5480*/  FSEL R183, R183, -INF , P3 ;  /* 0xff800000b7b77808 */ /* 0x004fe40001800000 */
[----:B------:R-:W-:Y:S01]  /*5490*/  FMNMX.FTZ R46, R191, R46, !PT ;  /* 0x0000002ebf2e7209 */ /* 0x000fe20007810000 */
[----:B------:R-:W-:Y:S01]  /*54a0*/  MUFU.TANH R27, R73 ;  /* 0x00000049001b7308 */ /* 0x000fe20000002400 */
[----:B------:R-:W-:-:S02]  /*54b0*/  ISETP.GT.AND P3, PT, R40, 0x19, PT ;  /* 0x000000192800780c */ /* 0x000fc40003f64270 */
[----:B------:R-:W-:Y:S02]  /*54c0*/  FSEL R181, R181, -INF , P2 ;  /* 0xff800000b5b57808 */ /* 0x000fe40001000000 */
[----:B------:R-:W-:Y:S02]  /*54d0*/  FMNMX.FTZ R46, R183, R46, !PT ;  /* 0x0000002eb72e7209 */ /* 0x000fe40007810000 */
[C---:B------:R-:W-:Y:S01]  /*54e0*/  ISETP.GT.AND P2, PT, R40.reuse, 0x20, PT ;  /* 0x000000202800780c */ /* 0x040fe20003f44270 */
[----:B------:R-:W-:Y:S01]  /*54f0*/  MUFU.TANH R54, R54 ;  /* 0x0000003600367308 */ /* 0x000fe20000002400 */
[----:B------:R-:W-:Y:S02]  /*5500*/  FSEL R179, R179, -INF , P3 ;  /* 0xff800000b3b37808 */ /* 0x000fe40001800000 */
[----:B------:R-:W-:Y:S02]  /*5510*/  FMNMX.FTZ R46, R181, R46, !PT ;  /* 0x0000002eb52e7209 */ /* 0x000fe40007810000 */
[----:B------:R-:W-:-:S02]  /*5520*/  ISETP.GT.AND P3, PT, R40, 0x21, PT ;  /* 0x000000212800780c */ /* 0x000fc40003f64270 */
[----:B------:R-:W-:Y:S01]  /*5530*/  FSEL R177, R177, -INF , P2 ;  /* 0xff800000b1b17808 */ /* 0x000fe20001000000 */
[----:B------:R-:W-:Y:S01]  /*5540*/  MUFU.TANH R58, R58 ;  /* 0x0000003a003a7308 */ /* 0x000fe20000002400 */
[----:B------:R-:W-:Y:S02]  /*5550*/  FMNMX.FTZ R46, R179, R46, !PT ;  /* 0x0000002eb32e7209 */ /* 0x000fe40007810000 */
[----:B------:R-:W-:Y:S02]  /*5560*/  ISETP.GT.AND P2, PT, R40, 0x28, PT ;  /* 0x000000282800780c */ /* 0x000fe40003f44270 */
[----:B------:R-:W-:-:S03]  /*5570*/  FMNMX.FTZ R46, R177, R46, !PT ;  /* 0x0000002eb12e7209 */ /* 0x000fc60007810000 */
[----:B------:R-:W-:Y:S08]  /*5580*/  MUFU.TANH R60, R60 ;  /* 0x0000003c003c7308 */ /* 0x000ff00000002400 */
[----:B------:R-:W-:Y:S08]  /*5590*/  MUFU.TANH R66, R66 ;  /* 0x0000004200427308 */ /* 0x000ff00000002400 */
[----:B------:R-:W-:Y:S08]  /*55a0*/  MUFU.TANH R64, R64 ;  /* 0x0000004000407308 */ /* 0x000ff00000002400 */
[----:B------:R-:W-:Y:S08]  /*55b0*/  MUFU.TANH R70, R70 ;  /* 0x0000004600467308 */ /* 0x000ff00000002400 */
[----:B------:R-:W-:Y:S01]  /*55c0*/  MUFU.TANH R68, R68 ;  /* 0x0000004400447308 */ /* 0x000fe20000002400 */
[----:B------:R-:W-:-:S02]  /*55d0*/  WARPGROUP.DEPBAR.LE gsb0, 0x0 ;  /* 0x00008000000079c5 */ /* 0x000fc40000010000 */
[----:B------:R-:W-:Y:S01]  /*55e0*/  WARPGROUP.ARRIVE ;  /* 0x00000000000079c5 */ /* 0x000fe20000000000 */
[----:B------:R-:W-:Y:S02]  /*55f0*/  FSEL R175, R41, -INF , P3 ;  /* 0xff80000029af7808 */ /* 0x000fe40001800000 */
[----:B------:R-:W-:Y:S02]  /*5600*/  ISETP.GT.AND P3, PT, R40, 0x29, PT ;  /* 0x000000292800780c */ /* 0x000fe40003f64270 */
[----:B------:R-:W-:Y:S01]  /*5610*/  MUFU.TANH R41, R84 ;  /* 0x0000005400297308 */ /* 0x000fe20000002400 */
[----:B------:R-:W-:Y:S01]  /*5620*/  FSEL R173, R44, -INF , P2 ;  /* 0xff8000002cad7808 */ /* 0x000fe20001000000 */
[----:B------:R-:W-:Y:S01]  /*5630*/  HGMMA.64x128x16.F32.BF16 R88, R168, gdesc[UR8].tnspB, R88, gsb0 ;  /* 0x41e00008a8587df0 */ /* 0x000fe20008001858 */
[----:B------:R-:W-:Y:S01]  /*5640*/  UIADD3 UR10, UR7, 0x200, URZ ;  /* 0x00000200070a7890 */ /* 0x000fe2000fffe03f */
[----:B------:R-:W-:Y:S01]  /*5650*/  FMNMX.FTZ R46, R175, R46, !PT ;  /* 0x0000002eaf2e7209 */ /* 0x000fe20007810000 */
[----:B------:R-:W-:Y:S01]  /*5660*/  UMOV UR11, 0x40000040 ;  /* 0x40000040000b7882 */ /* 0x000fe20000000000 */
[----:B------:R-:W-:-:S02]  /*5670*/  ISETP.GT.AND P2, PT, R40, 0x30, PT ;  /* 0x000000302800780c */ /* 0x000fc40003f44270 */
[----:B------:R-:W-:Y:S01]  /*5680*/  FMNMX.FTZ R46, R173, R46, !PT ;  /* 0x0000002ead2e7209 */ /* 0x000fe20007810000 */
[----:B------:R-:W-:Y:S02]  /*5690*/  WARPGROUP.DEPBAR.LE gsb0, 0x0 ;  /* 0x00008000000079c5 */ /* 0x000fe40000010000 */
[----:B------:R-:W-:Y:S01]  /*56a0*/  WARPGROUP.ARRIVE ;  /* 0x00000000000079c5 */ /* 0x000fe20000000000 */
[----:B------:R-:W-:Y:S02]  /*56b0*/  FSEL R171, R29, -INF , P3 ;  /* 0xff8000001dab7808 */ /* 0x000fe40001800000 */
[----:B------:R-:W-:Y:S01]  /*56c0*/  ISETP.GT.AND P3, PT, R40, 0x31, PT ;  /* 0x000000312800780c */ /* 0x000fe20003f64270 */
[----:B------:R2:W4:Y:S01]  /*56d0*/  MUFU.TANH R29, R72 ;  /* 0x00000048001d7308 */ /* 0x0005220000002400 */
[----:B------:R-:W-:Y:S01]  /*56e0*/  FSEL R169, R48, -INF , P2 ;  /* 0xff80000030a97808 */ /* 0x000fe20001000000 */
[----:B------:R-:W-:Y:S01]  /*56f0*/  HGMMA.64x128x16.F32.BF16 R88, R152, gdesc[UR8].tnspB, R88, gsb0 ;  /* 0x41e0000898587df0 */ /* 0x000fe20008001858 */
[----:B------:R-:W-:Y:S01]  /*5700*/  FMNMX.FTZ R46, R171, R46, !PT ;  /* 0x0000002eab2e7209 */ /* 0x000fe20007810000 */
[----:B------:R-:W-:Y:S01]  /*5710*/  UIADD3 UR10, UR7, 0x280, URZ ;  /* 0x00000280070a7890 */ /* 0x000fe2000fffe03f */
[C---:B------:R-:W-:Y:S01]  /*5720*/  ISETP.GT.AND P2, PT, R40.reuse, 0x38, PT ;  /* 0x000000382800780c */ /* 0x040fe20003f44270 */
[----:B------:R-:W-:Y:S01]  /*5730*/  UMOV UR11, 0x40000040 ;  /* 0x40000040000b7882 */ /* 0x000fe20000000000 */
[----:B------:R-:W-:Y:S01]  /*5740*/  FSEL R69, R49, -INF , P3 ;  /* 0xff80000031457808 */ /* 0x000fe20001800000 */
[----:B------:R-:W-:Y:S01]  /*5750*/  FMUL.FTZ R48, R63, UR4 ;  /* 0x000000043f307c20 */ /* 0x000fe20008410000 */
[----:B------:R-:W-:Y:S01]  /*5760*/  FMNMX.FTZ R46, R169, R46, !PT ;  /* 0x0000002ea92e7209 */ /* 0x000fe20007810000 */
[----:B--2---:R-:W-:Y:S01]  /*5770*/  FMUL.FTZ R72, R87, UR4 ;  /* 0x0000000457487c20 */ /* 0x004fe20008410000 */
[----:B------:R-:W-:-:S02]  /*5780*/  ISETP.GT.AND P3, PT, R40, 0x39, PT ;  /* 0x000000392800780c */ /* 0x000fc40003f64270 */
[----:B------:R-:W-:Y:S01]  /*5790*/  FSEL R65, R52, -INF , P2 ;  /* 0xff80000034417808 */ /* 0x000fe20001000000 */
[----:B------:R-:W-:Y:S01]  /*57a0*/  FMUL.FTZ R52, R67, UR4 ;  /* 0x0000000443347c20 */ /* 0x000fe20008410000 */
[----:B------:R-:W-:Y:S01]  /*57b0*/  FMNMX.FTZ R46, R69, R46, !PT ;  /* 0x0000002e452e7209 */ /* 0x000fe20007810000 */
[----:B------:R-:W-:Y:S01]  /*57c0*/  MUFU.TANH R48, R48 ;  /* 0x0000003000307308 */ /* 0x000fe20000002400 */
[C---:B------:R-:W-:Y:S02]  /*57d0*/  ISETP.GT.AND P2, PT, R40.reuse, 0x40, PT ;  /* 0x000000402800780c */ /* 0x040fe40003f44270 */
[----:B------:R-:W-:Y:S02]  /*57e0*/  FSEL R61, R53, -INF , P3 ;  /* 0xff800000353d7808 */ /* 0x000fe40001800000 */
[----:B------:R-:W-:Y:S02]  /*57f0*/  FMNMX.FTZ R46, R65, R46, !PT ;  /* 0x0000002e412e7209 */ /* 0x000fe40007810000 */
[----:B------:R-:W-:Y:S01]  /*5800*/  ISETP.GT.AND P3, PT, R40, 0x41, PT ;  /* 0x000000412800780c */ /* 0x000fe20003f64270 */
[----:B------:R-:W-:Y:S01]  /*5810*/  MUFU.TANH R52, R52 ;  /* 0x0000003400347308 */ /* 0x000fe20000002400 */
[----:B------:R-:W-:Y:S01]  /*5820*/  FSEL R59, R56, -INF , P2 ;  /* 0xff800000383b7808 */ /* 0x000fe20001000000 */
[----:B------:R-:W-:Y:S01]  /*5830*/  FMUL.FTZ R56, R74, UR4 ;  /* 0x000000044a387c20 */ /* 0x000fe20008410000 */
[----:B------:R-:W-:-:S02]  /*5840*/  FMNMX.FTZ R46, R61, R46, !PT ;  /* 0x0000002e3d2e7209 */ /* 0x000fc40007810000 */
[C---:B------:R-:W-:Y:S02]  /*5850*/  ISETP.GT.AND P2, PT, R40.reuse, 0x48, PT ;  /* 0x000000482800780c */ /* 0x040fe40003f44270 */
[----:B------:R-:W-:Y:S01]  /*5860*/  FSEL R57, R57, -INF , P3 ;  /* 0xff80000039397808 */ /* 0x000fe20001800000 */
[----:B------:R-:W-:Y:S01]  /*5870*/  MUFU.TANH R56, R56 ;  /* 0x0000003800387308 */ /* 0x000fe20000002400 */
[----:B------:R-:W-:Y:S02]  /*5880*/  FMNMX.FTZ R46, R59, R46, !PT ;  /* 0x0000002e3b2e7209 */ /* 0x000fe40007810000 */
[C---:B------:R-:W-:Y:S02]  /*5890*/  ISETP.GT.AND P3, PT, R40.reuse, 0x49, PT ;  /* 0x000000492800780c */ /* 0x040fe40003f64270 */
[----:B------:R-:W-:Y:S02]  /*58a0*/  FSEL R55, R55, -INF , P2 ;  /* 0xff80000037377808 */ /* 0x000fe40001000000 */
[----:B------:R-:W-:Y:S01]  /*58b0*/  FMNMX.FTZ R46, R57, R46, !PT ;  /* 0x0000002e392e7209 */ /* 0x000fe20007810000 */
[----:B------:R-:W-:Y:S01]  /*58c0*/  MUFU.TANH R72, R72 ;  /* 0x0000004800487308 */ /* 0x000fe20000002400 */
[----:B------:R-:W-:-:S02]  /*58d0*/  ISETP.GT.AND P2, PT, R40, 0x50, PT ;  /* 0x000000502800780c */ /* 0x000fc40003f44270 */
[----:B-1----:R-:W-:Y:S02]  /*58e0*/  FSEL R53, R4, -INF , P3 ;  /* 0xff80000004357808 */ /* 0x002fe40001800000 */
[----:B------:R-:W-:Y:S02]  /*58f0*/  FMNMX.FTZ R46, R55, R46, !PT ;  /* 0x0000002e372e7209 */ /* 0x000fe40007810000 */
[C---:B------:R-:W-:Y:S02]  /*5900*/  ISETP.GT.AND P3, PT, R40.reuse, 0x51, PT ;  /* 0x000000512800780c */ /* 0x040fe40003f64270 */
[----:B------:R-:W-:Y:S02]  /*5910*/  FSEL R51, R51, -INF , P2 ;  /* 0xff80000033337808 */ /* 0x000fe40001000000 */
[----:B------:R-:W-:Y:S02]  /*5920*/  FMNMX.FTZ R46, R53, R46, !PT ;  /* 0x0000002e352e7209 */ /* 0x000fe40007810000 */
[----:B------:R-:W-:-:S02]  /*5930*/  ISETP.GT.AND P2, PT, R40, 0x58, PT ;  /* 0x000000582800780c */ /* 0x000fc40003f44270 */
[----:B------:R-:W-:Y:S02]  /*5940*/  FSEL R49, R7, -INF , P3 ;  /* 0xff80000007317808 */ /* 0x000fe40001800000 */
[----:B------:R-:W-:Y:S02]  /*5950*/  FMNMX.FTZ R46, R51, R46, !PT ;  /* 0x0000002e332e7209 */ /* 0x000fe40007810000 */
[C---:B------:R-:W-:Y:S02]  /*5960*/  ISETP.GT.AND P3, PT, R40.reuse, 0x59, PT ;  /* 0x000000592800780c */ /* 0x040fe40003f64270 */
[----:B------:R-:W-:Y:S02]  /*5970*/  FSEL R47, R47, -INF , P2 ;  /* 0xff8000002f2f7808 */ /* 0x000fe40001000000 */
[----:B------:R-:W-:Y:S02]  /*5980*/  FMNMX.FTZ R46, R49, R46, !PT ;  /* 0x0000002e312e7209 */ /* 0x000fe40007810000 */
[----:B------:R-:W-:-:S02]  /*5990*/  ISETP.GT.AND P2, PT, R40, 0x60, PT ;  /* 0x000000602800780c */ /* 0x000fc40003f44270 */
[----:B---3--:R-:W-:Y:S02]  /*59a0*/  FSEL R25, R25, -INF , P3 ;  /* 0xff80000019197808 */ /* 0x008fe40001800000 */
[----:B------:R-:W-:Y:S02]  /*59b0*/  FMNMX.FTZ R46, R47, R46, !PT ;  /* 0x0000002e2f2e7209 */ /* 0x000fe40007810000 */
[C---:B------:R-:W-:Y:S02]  /*59c0*/  ISETP.GT.AND P3, PT, R40.reuse, 0x61, PT ;  /* 0x000000612800780c */ /* 0x040fe40003f64270 */
[----:B----4-:R-:W-:Y:S02]  /*59d0*/  FSEL R29, R29, -INF , P2 ;  /* 0xff8000001d1d7808 */ /* 0x010fe40001000000 */
        /* <DEDUP_REMOVED lines=8> */
[----:B------:R-:W-:Y:S02]  /*5a60*/  FSEL R33, R33, -INF , P3 ;  /* 0xff80000021217808 */ /* 0x000fe40001800000 */
[----:B------:R-:W-:Y:S01]  /*5a70*/  FMNMX.FTZ R4, R31, R46, !PT ;  /* 0x0000002e1f047209 */ /* 0x000fe20007810000 */
[----:B------:R-:W-:Y:S01]  /*5a80*/  FMUL.FTZ R46, R62, UR4 ;  /* 0x000000043e2e7c20 */ /* 0x000fe20008410000 */
[C---:B------:R-:W-:Y:S01]  /*5a90*/  ISETP.GT.AND P3, PT, R40.reuse, 0x71, PT ;  /* 0x000000712800780c */ /* 0x040fe20003f64270 */
[----:B------:R-:W-:Y:S01]  /*5aa0*/  FMUL.FTZ R62, R75, UR4 ;  /* 0x000000044b3e7c20 */ /* 0x000fe20008410000 */
[----:B------:R-:W-:Y:S02]  /*5ab0*/  FSEL R35, R35, -INF , P2 ;  /* 0xff80000023237808 */ /* 0x000fe40001000000 */
[----:B------:R-:W-:Y:S01]  /*5ac0*/  FMNMX.FTZ R4, R33, R4, !PT ;  /* 0x0000000421047209 */ /* 0x000fe20007810000 */
[----:B------:R-:W1:Y:S01]  /*5ad0*/  MUFU.TANH R46, R46 ;  /* 0x0000002e002e7308 */ /* 0x000e620000002400 */
[----:B------:R-:W-:-:S02]  /*5ae0*/  ISETP.GT.AND P2, PT, R40, 0x78, PT ;  /* 0x000000782800780c */ /* 0x000fc40003f44270 */
[----:B------:R-:W-:Y:S02]  /*5af0*/  FSEL R39, R39, -INF , P3 ;  /* 0xff80000027277808 */ /* 0x000fe40001800000 */
[----:B------:R-:W-:Y:S02]  /*5b00*/  FMNMX.FTZ R4, R35, R4, !PT ;  /* 0x0000000423047209 */ /* 0x000fe40007810000 */
[C---:B------:R-:W-:Y:S01]  /*5b10*/  ISETP.GT.AND P3, PT, R40.reuse, 0x79, PT ;  /* 0x000000792800780c */ /* 0x040fe20003f64270 */
[----:B------:R-:W-:Y:S01]  /*5b20*/  VIADD R40, R40, 0x8 ;  /* 0x0000000828287836 */ /* 0x000fe20000000000 */
[----:B------:R-:W-:Y:S01]  /*5b30*/  FSEL R41, R41, -INF , P2 ;  /* 0xff80000029297808 */ /* 0x000fe20001000000 */
[----:B------:R-:W2:Y:S01]  /*5b40*/  MUFU.TANH R62, R62 ;  /* 0x0000003e003e7308 */ /* 0x000ea20000002400 */
[----:B------:R-:W-:Y:S02]  /*5b50*/  FMNMX.FTZ R4, R39, R4, !PT ;  /* 0x0000000427047209 */ /* 0x000fe40007810000 */
[----:B------:R-:W-:-:S02]  /*5b60*/  FSEL R37, R37, -INF , P3 ;  /* 0xff80000025257808 */ /* 0x000fc40001800000 */
[----:B------:R-:W-:Y:S02]  /*5b70*/  FMNMX.FTZ R4, R41, R4, !PT ;  /* 0x0000000429047209 */ /* 0x000fe40007810000 */
[C---:B------:R-:W-:Y:S02]  /*5b80*/  ISETP.GT.AND P4, PT, R40.reuse, RZ, PT ;  /* 0x000000ff2800720c */ /* 0x040fe40003f84270 */
[----:B------:R-:W-:Y:S02]  /*5b90*/  FMNMX.FTZ R4, R37, R4, !PT ;  /* 0x0000000425047209 */ /* 0x000fe40007810000 */
[----:B------:R-:W-:Y:S02]  /*5ba0*/  ISETP.GT.AND P5, PT, R40, 0x1, PT ;  /* 0x000000012800780c */ /* 0x000fe40003fa4270 */
[----:B------:R-:W-:Y:S01]  /*5bb0*/  FSEL R63, R9, -INF , P4 ;  /* 0xff800000093f7808 */ /* 0x000fe20002000000 */
[----:B------:R-:W3:Y:S01]  /*5bc0*/  SHFL.BFLY PT, R7, R4, 0x2, 0x1f ;  /* 0x0c401f0004077f89 */ /* 0x000ee200000e0000 */
[----:B------:R-:W-:-:S02]  /*5bd0*/  FSEL R71, R8, -INF , P5 ;  /* 0xff80000008477808 */ /* 0x000fc40002800000 */
[C---:B------:R-:W-:Y:S02]  /*5be0*/  ISETP.GT.AND P3, PT, R40.reuse, 0x8, PT ;  /* 0x000000082800780c */ /* 0x040fe40003f64270 */
[----:B------:R-:W-:Y:S02]  /*5bf0*/  FMNMX.FTZ R8, R63, R6, !PT ;  /* 0x000000063f087209 */ /* 0x000fe40007810000 */
[----:B------:R-:W-:Y:S02]  /*5c00*/  ISETP.GT.AND P6, PT, R40, 0x9, PT ;  /* 0x000000092800780c */ /* 0x000fe40003fc4270 */
[----:B------:R-:W-:Y:S02]  /*5c10*/  FSEL R67, R10, -INF , P3 ;  /* 0xff8000000a437808 */ /* 0x000fe40001800000 */
[----:B------:R-:W-:Y:S02]  /*5c20*/  FMNMX.FTZ R8, R71, R8, !PT ;  /* 0x0000000847087209 */ /* 0x000fe40007810000 */
[----:B------:R-:W-:-:S02]  /*5c30*/  ISETP.GT.AND P4, PT, R40, 0x10, PT ;  /* 0x000000102800780c */ /* 0x000fc40003f84270 */
[----:B------:R-:W-:Y:S02]  /*5c40*/  FSEL R73, R11, -INF , P6 ;  /* 0xff8000000b497808 */ /* 0x000fe40003000000 */
[----:B------:R-:W-:Y:S02]  /*5c50*/  FMNMX.FTZ R8, R67, R8, !PT ;  /* 0x0000000843087209 */ /* 0x000fe40007810000 */
[----:B------:R-:W-:Y:S01]  /*5c60*/  ISETP.GT.AND P5, PT, R40, 0x11, PT ;  /* 0x000000112800780c */ /* 0x000fe20003fa4270 */
[----:B------:R-:W-:Y:S02]  /*5c70*/  WARPGROUP.DEPBAR.LE gsb0, 0x0 ;  /* 0x00008000000079c5 */ /* 0x000fe40000010000 */
[----:B------:R-:W-:Y:S01]  /*5c80*/  WARPGROUP.ARRIVE ;  /* 0x00000000000079c5 */ /* 0x000fe20000000000 */
[----:B------:R-:W-:Y:S02]  /*5c90*/  FSEL R75, R13, -INF , P4 ;  /* 0xff8000000d4b7808 */ /* 0x000fe40002000000 */
[----:B---3--:R-:W-:-:S02]  /*5ca0*/  FMNMX.FTZ R44, R4, R7, !PT ;  /* 0x00000007042c7209 */ /* 0x008fc40007810000 */
[----:B------:R-:W-:Y:S01]  /*5cb0*/  FMNMX.FTZ R8, R73, R8, !PT ;  /* 0x0000000849087209 */ /* 0x000fe20007810000 */
[----:B------:R-:W-:Y:S01]  /*5cc0*/  HGMMA.64x128x16.F32.BF16 R88, R156, gdesc[UR8].tnspB, R88, gsb0 ;  /* 0x41e000089c587df0 */ /* 0x000fe20008001858 */
[----:B------:R-:W-:Y:S01]  /*5cd0*/  UIADD3 UR10, UR7, 0x300, URZ ;  /* 0x00000300070a7890 */ /* 0x000fe2000fffe03f */
[----:B------:R-:W3:Y:S01]  /*5ce0*/  SHFL.BFLY PT, R7, R44, 0x1, 0x1f ;  /* 0x0c201f002c077f89 */ /* 0x000ee200000e0000 */
[----:B------:R-:W4:Y:S01]  /*5cf0*/  LDC R4, c[0x0][0x988] ;  /* 0x00026200ff047b82 */ /* 0x000f220000000800 */
[----:B------:R-:W-:Y:S01]  /*5d00*/  UMOV UR11, 0x40000040 ;  /* 0x40000040000b7882 */ /* 0x000fe20000000000 */
[----:B------:R-:W-:Y:S02]  /*5d10*/  ISETP.GT.AND P3, PT, R40, 0x18, PT ;  /* 0x000000182800780c */ /* 0x000fe40003f64270 */
[----:B------:R-:W-:Y:S02]  /*5d20*/  FSEL R77, R12, -INF , P5 ;  /* 0xff8000000c4d7808 */ /* 0x000fe40002800000 */
[----:B------:R-:W-:-:S02]  /*5d30*/  FMNMX.FTZ R8, R75, R8, !PT ;  /* 0x000000084b087209 */ /* 0x000fc40007810000 */
[----:B------:R-:W-:Y:S02]  /*5d40*/  ISETP.GT.AND P6, PT, R40, 0x19, PT ;  /* 0x000000192800780c */ /* 0x000fe40003fc4270 */
[----:B------:R-:W-:Y:S02]  /*5d50*/  FSEL R79, R14, -INF , P3 ;  /* 0xff8000000e4f7808 */ /* 0x000fe40001800000 */
[----:B------:R-:W-:Y:S02]  /*5d60*/  FMNMX.FTZ R8, R77, R8, !PT ;  /* 0x000000084d087209 */ /* 0x000fe40007810000 */
[----:B------:R-:W-:Y:S02]  /*5d70*/  ISETP.GT.AND P4, PT, R40, 0x20, PT ;  /* 0x000000202800780c */ /* 0x000fe40003f84270 */
[----:B------:R-:W-:Y:S02]  /*5d80*/  FSEL R81, R15, -INF , P6 ;  /* 0xff8000000f517808 */ /* 0x000fe40003000000 */
[----:B------:R-:W-:-:S02]  /*5d90*/  FMNMX.FTZ R8, R79, R8, !PT ;  /* 0x000000084f087209 */ /* 0x000fc40007810000 */
[----:B------:R-:W-:Y:S02]  /*5da0*/  ISETP.GT.AND P5, PT, R40, 0x21, PT ;  /* 0x000000212800780c */ /* 0x000fe40003fa4270 */
[----:B------:R-:W-:Y:S02]  /*5db0*/  FSEL R83, R20, -INF , P4 ;  /* 0xff80000014537808 */ /* 0x000fe40002000000 */
[----:B------:R-:W-:Y:S02]  /*5dc0*/  FMNMX.FTZ R8, R81, R8, !PT ;  /* 0x0000000851087209 */ /* 0x000fe40007810000 */
[----:B---3--:R-:W-:Y:S02]  /*5dd0*/  FMNMX.FTZ R7, R44, R7, !PT ;  /* 0x000000072c077209 */ /* 0x008fe40007810000 */
[----:B------:R-:W-:Y:S02]  /*5de0*/  ISETP.GT.AND P3, PT, R40, 0x28, PT ;  /* 0x000000282800780c */ /* 0x000fe40003f64270 */
[----:B------:R-:W-:Y:S01]  /*5df0*/  FSEL R85, R21, -INF , P5 ;  /* 0xff80000015557808 */ /* 0x000fe20002800000 */
[----:B----4-:R-:W-:Y:S01]  /*5e00*/  FMUL.FTZ R44, R7, R4 ;  /* 0x00000004072c7220 */ /* 0x010fe20000410000 */
[----:B------:R-:W-:-:S02]  /*5e10*/  FMNMX.FTZ R8, R83, R8, !PT ;  /* 0x0000000853087209 */ /* 0x000fc40007810000 */
[----:B------:R-:W-:Y:S02]  /*5e20*/  ISETP.GT.AND P6, PT, R40, 0x29, PT ;  /* 0x000000292800780c */ /* 0x000fe40003fc4270 */
[----:B------:R-:W-:Y:S02]  /*5e30*/  FSEL R87, R24, -INF , P3 ;  /* 0xff80000018577808 */ /* 0x000fe40001800000 */
[----:B------:R-:W-:Y:S02]  /*5e40*/  FMNMX.FTZ R8, R85, R8, !PT ;  /* 0x0000000855087209 */ /* 0x000fe40007810000 */
[----:B------:R-:W-:Y:S02]  /*5e50*/  FSETP.NEU.FTZ.AND P2, PT, R7, -INF , PT ;  /* 0xff8000000700780b */ /* 0x000fe40003f5d000 */
[----:B------:R-:W-:Y:S02]  /*5e60*/  ISETP.GT.AND P4, PT, R40, 0x30, PT ;  /* 0x000000302800780c */ /* 0x000fe40003f84270 */
[----:B------:R-:W-:-:S02]  /*5e70*/  FSEL R153, R26, -INF , P6 ;  /* 0xff8000001a997808 */ /* 0x000fc40003000000 */
[----:B------:R-:W-:Y:S02]  /*5e80*/  FMNMX.FTZ R8, R87, R8, !PT ;  /* 0x0000000857087209 */ /* 0x000fe40007810000 */
[----:B------:R-:W-:Y:S02]  /*5e90*/  FSEL R44, R44, RZ, P2 ;  /* 0x000000ff2c2c7208 */ /* 0x000fe40001000000 */
[----:B------:R-:W-:Y:S02]  /*5ea0*/  ISETP.GT.AND P5, PT, R40, 0x31, PT ;  /* 0x000000312800780c */ /* 0x000fe40003fa4270 */
[----:B------:R-:W-:Y:S01]  /*5eb0*/  FSEL R155, R28, -INF , P4 ;  /* 0xff8000001c9b7808 */ /* 0x000fe20002000000 */
[--C-:B------:R-:W-:Y:S01]  /*5ec0*/  FFMA.FTZ R15, R175, R4, -R44.reuse ;  /* 0x00000004af0f7223 */ /* 0x100fe2000001082c */
[----:B------:R-:W-:Y:S01]  /*5ed0*/  FMNMX.FTZ R8, R153, R8, !PT ;  /* 0x0000000899087209 */ /* 0x000fe20007810000 */
[-CC-:B------:R-:W-:Y:S01]  /*5ee0*/  FFMA.FTZ R172, R177, R4.reuse, -R44.reuse ;  /* 0x00000004b1ac7223 */ /* 0x180fe2000001082c */
[----:B------:R-:W-:Y:S01]  /*5ef0*/  ISETP.GT.AND P3, PT, R40, 0x38, PT ;  /* 0x000000382800780c */ /* 0x000fe20003f64270 */
[-CC-:B------:R-:W-:Y:S01]  /*5f00*/  FFMA.FTZ R174, R173, R4.reuse, -R44.reuse ;  /* 0x00000004adae7223 */ /* 0x180fe2000001082c */
        /* <DEDUP_REMOVED lines=27> */
[----:B------:R-:W-:Y:S01]  /*60c0*/  MUFU.EX2 R182, R182 ;  /* 0x000000b600b67308 */ /* 0x000fe20000000800 */
[----:B------:R-:W-:Y:S01]  /*60d0*/  ISETP.GT.AND P5, PT, R40, 0x49, PT ;  /* 0x000000492800780c */ /* 0x000fe20003fa4270 */
[-CC-:B------:R-:W-:Y:S01]  /*60e0*/  FFMA.FTZ R69, R69, R4.reuse, -R44.reuse ;  /* 0x0000000445457223 */ /* 0x180fe2000001082c */
[----:B-1----:R-:W-:Y:S01]  /*60f0*/  FSEL R181, R46, -INF , P4 ;  /* 0xff8000002eb57808 */ /* 0x002fe20002000000 */
[--C-:B------:R-:W-:Y:S01]  /*6100*/  FFMA.FTZ R61, R61, R4, -R44.reuse ;  /* 0x000000043d3d7223 */ /* 0x100fe2000001082c */
[----:B------:R-:W-:Y:S01]  /*6110*/  FMNMX.FTZ R8, R171, R8, !PT ;  /* 0x00000008ab087209 */ /* 0x000fe20007810000 */
[-CC-:B------:R-:W-:Y:S01]  /*6120*/  FFMA.FTZ R57, R57, R4.reuse, -R44.reuse ;  /* 0x0000000439397223 */ /* 0x180fe2000001082c */
[----:B------:R-:W-:Y:S01]  /*6130*/  ISETP.GT.AND P3, PT, R40, 0x50, PT ;  /* 0x000000502800780c */ /* 0x000fe20003f64270 */
[----:B------:R-:W-:Y:S01]  /*6140*/  MUFU.EX2 R180, R180 ;  /* 0x000000b400b47308 */ /* 0x000fe20000000800 */
[----:B------:R-:W-:Y:S01]  /*6150*/  FSEL R191, R48, -INF , P5 ;  /* 0xff80000030bf7808 */ /* 0x000fe20002800000 */
[--C-:B------:R-:W-:Y:S01]  /*6160*/  FFMA.FTZ R53, R53, R4, -R44.reuse ;  /* 0x0000000435357223 */ /* 0x100fe2000001082c */
[----:B------:R-:W-:Y:S01]  /*6170*/  FMNMX.FTZ R8, R181, R8, !PT ;  /* 0x00000008b5087209 */ /* 0x000fe20007810000 */
[-CC-:B------:R-:W-:Y:S01]  /*6180*/  FFMA.FTZ R49, R49, R4.reuse, -R44.reuse ;  /* 0x0000000431317223 */ /* 0x180fe2000001082c */
[----:B------:R-:W-:Y:S01]  /*6190*/  ISETP.GT.AND P4, PT, R40, 0x51, PT ;  /* 0x000000512800780c */ /* 0x000fe20003f84270 */
[--C-:B------:R-:W-:Y:S01]  /*61a0*/  FFMA.FTZ R25, R25, R4, -R44.reuse ;  /* 0x0000000419197223 */ /* 0x100fe2000001082c */
[----:B------:R-:W-:Y:S01]  /*61b0*/  FSEL R193, R50, -INF , P3 ;  /* 0xff80000032c17808 */ /* 0x000fe20001800000 */
[----:B------:R-:W-:Y:S01]  /*61c0*/  MUFU.EX2 R43, R43 ;  /* 0x0000002b002b7308 */ /* 0x000fe20000000800 */
        /* <DEDUP_REMOVED lines=9> */
[----:B------:R-:W-:Y:S01]  /*6260*/  FFMA.FTZ R37, R37, R4, -R44 ;  /* 0x0000000425257223 */ /* 0x000fe2000001082c */
[----:B------:R-:W-:Y:S01]  /*6270*/  FSEL R169, R54, -INF , P5 ;  /* 0xff80000036a97808 */ /* 0x000fe20002800000 */
[----:B------:R-:W-:Y:S01]  /*6280*/  IMAD.U32 R50, RZ, RZ, UR5 ;  /* 0x00000005ff327e24 */ /* 0x000fe2000f8e00ff */
[----:B------:R-:W-:Y:S01]  /*6290*/  FMNMX.FTZ R8, R183, R8, !PT ;  /* 0x00000008b7087209 */ /* 0x000fe20007810000 */
[----:B------:R-:W-:Y:S01]  /*62a0*/  UMOV UR5, UR37 ;  /* 0x0000002500057c82 */ /* 0x000fe20008000000 */
[----:B------:R-:W-:Y:S01]  /*62b0*/  ISETP.GT.AND P4, PT, R40, 0x60, PT ;  /* 0x000000602800780c */ /* 0x000fe20003f84270 */
[----:B------:R-:W-:Y:S01]  /*62c0*/  MUFU.EX2 R176, R176 ;  /* 0x000000b000b07308 */ /* 0x000fe20000000800 */
[----:B------:R-:W-:-:S02]  /*62d0*/  FSEL R65, R58, -INF , P3 ;  /* 0xff8000003a417808 */ /* 0x000fc40001800000 */
[----:B------:R-:W-:Y:S02]  /*62e0*/  FMNMX.FTZ R8, R169, R8, !PT ;  /* 0x00000008a9087209 */ /* 0x000fe40007810000 */
[----:B------:R-:W-:Y:S02]  /*62f0*/  ISETP.GT.AND P5, PT, R40, 0x61, PT ;  /* 0x000000612800780c */ /* 0x000fe40003fa4270 */
[----:B------:R-:W-:Y:S01]  /*6300*/  FSEL R195, R56, -INF , P4 ;  /* 0xff80000038c37808 */ /* 0x000fe20002000000 */
[----:B------:R-:W-:Y:S01]  /*6310*/  MUFU.EX2 R11, R11 ;  /* 0x0000000b000b7308 */ /* 0x000fe20000000800 */
[----:B------:R-:W-:Y:S02]  /*6320*/  FMNMX.FTZ R8, R65, R8, !PT ;  /* 0x0000000841087209 */ /* 0x000fe40007810000 */
[----:B------:R-:W-:Y:S02]  /*6330*/  ISETP.GT.AND P3, PT, R40, 0x68, PT ;  /* 0x000000682800780c */ /* 0x000fe40003f64270 */
[----:B--2---:R-:W-:-:S02]  /*6340*/  FSEL R197, R62, -INF , P5 ;  /* 0xff8000003ec57808 */ /* 0x004fc40002800000 */
[----:B------:R-:W-:Y:S01]  /*6350*/  FMNMX.FTZ R8, R195, R8, !PT ;  /* 0x00000008c3087209 */ /* 0x000fe20007810000 */
[----:B------:R-:W-:Y:S01]  /*6360*/  MUFU.EX2 R178, R178 ;  /* 0x000000b200b27308 */ /* 0x000fe20000000800 */
[----:B------:R-:W-:Y:S02]  /*6370*/  ISETP.GT.AND P4, PT, R40, 0x69, PT ;  /* 0x000000692800780c */ /* 0x000fe40003f84270 */
[----:B------:R-:W-:Y:S02]  /*6380*/  FSEL R199, R60, -INF , P3 ;  /* 0xff8000003cc77808 */ /* 0x000fe40001800000 */
[----:B------:R-:W-:Y:S01]  /*6390*/  FMNMX.FTZ R8, R197, R8, !PT ;  /* 0x00000008c5087209 */ /* 0x000fe20007810000 */
[----:B------:R-:W-:Y:S02]  /*63a0*/  WARPGROUP.DEPBAR.LE gsb0, 0x0 ;  /* 0x00008000000079c5 */ /* 0x000fe40000010000 */
[----:B------:R-:W-:Y:S01]  /*63b0*/  WARPGROUP.ARRIVE ;  /* 0x00000000000079c5 */ /* 0x000fe20000000000 */
[----:B------:R-:W-:Y:S01]  /*63c0*/  ISETP.GT.AND P5, PT, R40, 0x70, PT ;  /* 0x000000702800780c */ /* 0x000fe20003fa4270 */
[----:B------:R-:W-:Y:S01]  /*63d0*/  MUFU.EX2 R13, R13 ;  /* 0x0000000d000d7308 */ /* 0x000fe20000000800 */
[----:B------:R-:W-:Y:S01]  /*63e0*/  FSEL R59, R66, -INF , P4 ;  /* 0xff800000423b7808 */ /* 0x000fe20002000000 */
[--C-:B------:R-:W-:Y:S01]  /*63f0*/  FFMA.FTZ R156, R51, R4, -R44.reuse ;  /* 0x00000004339c7223 */ /* 0x100fe2000001082c */
[----:B------:R-:W-:Y:S01]  /*6400*/  FMNMX.FTZ R8, R199, R8, !PT ;  /* 0x00000008c7087209 */ /* 0x000fe20007810000 */
[----:B------:R-:W-:Y:S01]  /*6410*/  HGMMA.64x128x16.F32.BF16 R88, R160, gdesc[UR8].tnspB, R88, gsb0 ;  /* 0x41e00008a0587df0 */ /* 0x000fe20008001858 */
[----:B------:R-:W-:Y:S01]  /*6420*/  ISETP.GT.AND P3, PT, R40, 0x71, PT ;  /* 0x000000712800780c */ /* 0x000fe20003f64270 */
[----:B------:R-:W-:Y:S01]  /*6430*/  UIADD3 UR10, UR7, 0x380, URZ ;  /* 0x00000380070a7890 */ /* 0x000fe2000fffe03f */
[----:B------:R-:W-:Y:S01]  /*6440*/  FSEL R201, R64, -INF , P5 ;  /* 0xff80000040c97808 */ /* 0x000fe20002800000 */
[----:B------:R-:W-:Y:S01]  /*6450*/  UMOV UR11, 0x40000040 ;  /* 0x40000040000b7882 */ /* 0x000fe20000000000 */
[----:B------:R-:W-:Y:S01]  /*6460*/  FMNMX.FTZ R8, R59, R8, !PT ;  /* 0x000000083b087209 */ /* 0x000fe20007810000 */
[----:B------:R-:W-:Y:S01]  /*6470*/  MUFU.EX2 R172, R172 ;  /* 0x000000ac00ac7308 */ /* 0x000fe20000000800 */
[----:B------:R-:W-:Y:S01]  /*6480*/  ISETP.GT.AND P4, PT, R40, 0x78, PT ;  /* 0x000000782800780c */ /* 0x000fe20003f84270 */
[----:B------:R-:W-:Y:S01]  /*6490*/  FFMA.FTZ R158, R47, R4, -R44 ;  /* 0x000000042f9e7223 */ /* 0x000fe2000001082c */
[----:B------:R-:W-:Y:S01]  /*64a0*/  FSEL R203, R70, -INF , P3 ;  /* 0xff80000046cb7808 */ /* 0x000fe20001800000 */
[----:B------:R-:W-:Y:S01]  /*64b0*/  UMOV UR7, UR36 ;  /* 0x0000002400077c82 */ /* 0x000fe20008000000 */
[----:B------:R-:W-:-:S02]  /*64c0*/  FMNMX.FTZ R8, R201, R8, !PT ;  /* 0x00000008c9087209 */ /* 0x000fc40007810000 */
[----:B------:R-:W-:Y:S01]  /*64d0*/  ISETP.GT.AND P5, PT, R40, 0x79, PT ;  /* 0x000000792800780c */ /* 0x000fe20003fa4270 */
[----:B------:R-:W-:Y:S01]  /*64e0*/  MUFU.EX2 R15, R15 ;  /* 0x0000000f000f7308 */ /* 0x000fe20000000800 */
[----:B------:R-:W-:Y:S02]  /*64f0*/  FSEL R205, R68, -INF , P4 ;  /* 0xff80000044cd7808 */ /* 0x000fe40002000000 */
[----:B------:R-:W-:Y:S02]  /*6500*/  FMNMX.FTZ R8, R203, R8, !PT ;  /* 0x00000008cb087209 */ /* 0x000fe40007810000 */
[----:B------:R-:W-:Y:S02]  /*6510*/  FSEL R55, R72, -INF , P5 ;  /* 0xff80000048377808 */ /* 0x000fe40002800000 */
[----:B------:R-:W-:Y:S01]  /*6520*/  FMNMX.FTZ R8, R205, R8, !PT ;  /* 0x00000008cd087209 */ /* 0x000fe20007810000 */
[----:B------:R-:W-:Y:S01]  /*6530*/  MUFU.EX2 R174, R174 ;  /* 0x000000ae00ae7308 */ /* 0x000fe20000000800 */
[----:B------:R-:W-:-:S02]  /*6540*/  FSEL R20, R7, RZ, P2 ;  /* 0x000000ff07147208 */ /* 0x000fc40001000000 */
[----:B------:R-:W-:Y:S01]  /*6550*/  FMNMX.FTZ R9, R55, R8, !PT ;  /* 0x0000000837097209 */ /* 0x000fe20007810000 */
[-CC-:B------:R-:W-:Y:S01]  /*6560*/  FFMA.FTZ R8, R29, R4.reuse, -R44.reuse ;  /* 0x000000041d087223 */ /* 0x180fe2000001082c */
[-C--:B------:R-:W-:Y:S01]  /*6570*/  FFMA.FTZ R29, R33, R4.reuse, -R44 ;  /* 0x00000004211d7223 */ /* 0x080fe2000001082c */
[----:B------:R-:W-:Y:S01]  /*6580*/  FADD.FTZ R33, -R20, R5 ;  /* 0x0000000514217221 */ /* 0x000fe20000010100 */
[----:B------:R-:W-:Y:S01]  /*6590*/  MOV R46, UR37 ;  /* 0x00000025002e7c02 */ /* 0x000fe20008000f00 */
[----:B------:R-:W1:Y:S01]  /*65a0*/  SHFL.BFLY PT, R10, R9, 0x2, 0x1f ;  /* 0x0c401f00090a7f89 */ /* 0x000e6200000e0000 */
[----:B------:R-:W-:Y:S01]  /*65b0*/  MUFU.EX2 R21, R21 ;  /* 0x0000001500157308 */ /* 0x000fe20000000800 */
[----:B------:R-:W-:Y:S01]  /*65c0*/  FMUL.FTZ R33, R33, R4 ;  /* 0x0000000421217220 */ /* 0x000fe20000410000 */
[----:B------:R-:W-:Y:S02]  /*65d0*/  @!P1 LEA R46, R46, UR38, 0x3 ;  /* 0x000000262e2e9c11 */ /* 0x000fe4000f8e18ff */
[----:B------:R-:W-:-:S03]  /*65e0*/  @!P1 LEA R50, R50, UR38, 0x3 ;  /* 0x0000002632329c11 */ /* 0x000fc6000f8e18ff */
[----:B------:R-:W-:Y:S01]  /*65f0*/  @!P1 VIADD R46, R46, 0x28840 ;  /* 0x000288402e2e9836 */ /* 0x000fe20000000000 */
[----:B------:R-:W2:Y:S01]  /*6600*/  MUFU.EX2 R33, R33 ;  /* 0x0000002100217308 */ /* 0x000ea20000000800 */
[----:B------:R-:W-:-:S03]  /*6610*/  @!P1 VIADD R50, R50, 0x28860 ;  /* 0x0002886032329836 */ /* 0x000fc60000000000 */
[----:B------:R-:W-:Y:S02]  /*6620*/  @!P1 PRMT R46, RZ, 0x654, R46 ;  /* 0x00000654ff2e9816 */ /* 0x000fe4000000002e */
[----:B------:R-:W-:Y:S02]  /*6630*/  @!P1 PRMT R50, RZ, 0x654, R50 ;  /* 0x00000654ff329816 */ /* 0x000fe40000000032 */
[----:B------:R-:W3:Y:S01]  /*6640*/  MUFU.EX2 R168, R168 ;  /* 0x000000a800a87308 */ /* 0x000ee20000000800 */
[----:B-1----:R-:W-:Y:S01]  /*6650*/  FMNMX.FTZ R14, R9, R10, !PT ;  /* 0x0000000a090e7209 */ /* 0x002fe20007810000 */
[-C--:B------:R-:W-:Y:S01]  /*6660*/  FFMA.FTZ R10, R31, R4.reuse, -R44 ;  /* 0x000000041f0a7223 */ /* 0x080fe2000001082c */
[----:B--2---:R-:W-:Y:S01]  /*6670*/  FFMA.FTZ R40, R33, R3, R180 ;  /* 0x0000000321287223 */ /* 0x004fe200000100b4 */
[----:B------:R-:W-:-:S04]  /*6680*/  FFMA.FTZ R31, R39, R4, -R44 ;  /* 0x00000004271f7223 */ /* 0x000fc8000001082c */
[----:B------:R1:W-:Y:S01]  /*6690*/  MUFU.EX2 R5, R37 ;  /* 0x0000002500057308 */ /* 0x0003e20000000800 */
[----:B------:R-:W2:Y:S01]  /*66a0*/  SHFL.BFLY PT, R9, R14, 0x1, 0x1f ;  /* 0x0c201f000e097f89 */ /* 0x000ea200000e0000 */
[C---:B------:R-:W-:Y:S01]  /*66b0*/  FADD.FTZ R3, R43.reuse, R40 ;  /* 0x000000282b037221 */ /* 0x040fe20000010000 */
[----:B------:R-:W-:-:S03]  /*66c0*/  F2FP.BF16.F32.PACK_AB R180, R43, R180 ;  /* 0x000000b42bb4723e */ /* 0x000fc600000010ff */
[----:B------:R-:W-:Y:S01]  /*66d0*/  FADD.FTZ R42, R182, R3 ;  /* 0x00000003b62a7221 */ /* 0x000fe20000010000 */
[C---:B------:R-:W-:Y:S01]  /*66e0*/  F2FP.BF16.F32.PACK_AB R182, R45.reuse, R182 ;  /* 0x000000b62db6723e */ /* 0x040fe200000010ff */
[----:B------:R-:W4:Y:S02]  /*66f0*/  MUFU.EX2 R69, R69 ;  /* 0x0000004500457308 */ /* 0x000f240000000800 */
[----:B------:R-:W-:-:S04]  /*6700*/  FADD.FTZ R3, R45, R42 ;  /* 0x0000002a2d037221 */ /* 0x000fc80000010000 */
[----:B------:R-:W-:Y:S01]  /*6710*/  FADD.FTZ R42, R176, R3 ;  /* 0x00000003b02a7221 */ /* 0x000fe20000010000 */
[C---:B------:R-:W-:Y:S01]  /*6720*/  F2FP.BF16.F32.PACK_AB R176, R11.reuse, R176 ;  /* 0x000000b00bb0723e */ /* 0x040fe200000010ff */
[----:B------:R-:W-:Y:S02]  /*6730*/  MUFU.EX2 R170, R170 ;  /* 0x000000aa00aa7308 */ /* 0x000fe40000000800 */
[----:B------:R-:W-:-:S04]  /*6740*/  FADD.FTZ R3, R11, R42 ;  /* 0x0000002a0b037221 */ /* 0x000fc80000010000 */
[----:B------:R-:W-:Y:S01]  /*6750*/  FADD.FTZ R44, R178, R3 ;  /* 0x00000003b22c7221 */ /* 0x000fe20000010000 */
[----:B------:R-:W-:Y:S01]  /*6760*/  F2FP.BF16.F32.PACK_AB R178, R13, R178 ;  /* 0x000000b20db2723e */ /* 0x000fe200000010ff */
[----:B------:R-:W-:Y:S01]  /*6770*/  MUFU.EX2 R61, R61 ;  /* 0x0000003d003d7308 */ /* 0x000fe20000000800 */
[----:B--2---:R-:W-:-:S04]  /*6780*/  FMNMX.FTZ R9, R14, R9, !PT ;  /* 0x000000090e097209 */ /* 0x004fc80007810000 */
[C---:B------:R-:W-:Y:S01]  /*6790*/  FSETP.NEU.FTZ.AND P2, PT, R9.reuse, -INF , PT ;  /* 0xff8000000900780b */ /* 0x040fe20003f5d000 */
[C---:B------:R-:W-:Y:S02]  /*67a0*/  FMUL.FTZ R32, R9.reuse, R4 ;  /* 0x0000000409207220 */ /* 0x040fe40000410000 */
[----:B------:R-:W-:Y:S01]  /*67b0*/  MUFU.EX2 R152, R152 ;  /* 0x0000009800987308 */ /* 0x000fe20000000800 */
[----:B------:R-:W-:Y:S02]  /*67c0*/  FSEL R3, R9, RZ, P2 ;  /* 0x000000ff09037208 */ /* 0x000fe40001000000 */
[----:B------:R-:W-:Y:S02]  /*67d0*/  FSEL R32, R32, RZ, P2 ;  /* 0x000000ff20207208 */ /* 0x000fe40001000000 */
[----:B------:R-:W-:-:S03]  /*67e0*/  PLOP3.LUT P2, PT, PT, PT, UP0, 0x80, 0x0 ;  /* 0x000000000000781c */ /* 0x000fc60003f4f008 */
[-C--:B------:R-:W-:Y:S01]  /*67f0*/  FFMA.FTZ R20, R71, R4.reuse, -R32 ;  /* 0x0000000447147223 */ /* 0x080fe20000010820 */
[----:B------:R-:W-:Y:S01]  /*6800*/  FADD.FTZ R71, R13, R44 ;  /* 0x0000002c0d477221 */ /* 0x000fe20000010000 */
[-CC-:B-1----:R-:W-:Y:S01]  /*6810*/  FFMA.FTZ R37, R73, R4.reuse, -R32.reuse ;  /* 0x0000000449257223 */ /* 0x182fe20000010820 */
[-CC-:B------:R-:W-:Y:S01]  /*6820*/  FFMA.FTZ R35, R63, R4.reuse, -R32.reuse ;  /* 0x000000043f237223 */ /* 0x180fe20000010820 */
[-C--:B------:R-:W-:Y:S01]  /*6830*/  FFMA.FTZ R24, R67, R4.reuse, -R32 ;  /* 0x0000000443187223 */ /* 0x080fe20000010820 */
[----:B------:R-:W-:Y:S01]  /*6840*/  FADD.FTZ R44, R172, R71 ;  /* 0x00000047ac2c7221 */ /* 0x000fe20000010000 */
[----:B------:R-:W-:Y:S01]  /*6850*/  FADD.FTZ R71, -R3, R6 ;  /* 0x0000000603477221 */ /* 0x000fe20000010100 */
[----:B------:R-:W-:Y:S01]  /*6860*/  IADD3 R3, -R23, 0xb, RZ ;  /* 0x0000000b17037810 */ /* 0x000fe20007ffe1ff */
[----:B------:R-:W-:Y:S01]  /*6870*/  MUFU.EX2 R20, R20 ;  /* 0x0000001400147308 */ /* 0x000fe20000000800 */
[----:B------:R-:W-:Y:S01]  /*6880*/  FADD.FTZ R73, R15, R44 ;  /* 0x0000002c0f497221 */ /* 0x000fe20000010000 */
[-C--:B------:R-:W-:Y:S01]  /*6890*/  FMUL.FTZ R6, R71, R4.reuse ;  /* 0x0000000447067220 */ /* 0x080fe20000410000 */
        /* <DEDUP_REMOVED lines=10> */
[----:B---3--:R-:W-:Y:S01]  /*6940*/  FADD.FTZ R48, R168, R71 ;  /* 0x00000047a8307221 */ /* 0x008fe20000010000 */
        /* <DEDUP_REMOVED lines=21> */
[----:B------:R-:W-:Y:S01]  /*6aa0*/  FFMA.FTZ R205, R205, R4, -R32 ;  /* 0x00000004cdcd7223 */ /* 0x000fe20000010820 */
[----:B------:R-:W-:-:S02]  /*6ab0*/  WARPGROUP.DEPBAR.LE gsb0, 0x0 ;  /* 0x00008000000079c5 */ /* 0x000fc40000010000 */
[----:B------:R-:W-:Y:S01]  /*6ac0*/  WARPGROUP.ARRIVE ;  /* 0x00000000000079c5 */ /* 0x000fe20000000000 */
[----:B------:R-:W-:Y:S01]  /*6ad0*/  F2FP.BF16.F32.PACK_AB R172, R15, R172 ;  /* 0x000000ac0fac723e */ /* 0x000fe200000010ff */
[----:B------:R-:W-:Y:S01]  /*6ae0*/  MUFU.EX2 R154, R154 ;  /* 0x0000009a009a7308 */ /* 0x000fe20000000800 */
[----:B------:R-:W-:Y:S02]  /*6af0*/  F2FP.BF16.F32.PACK_AB R174, R21, R174 ;  /* 0x000000ae15ae723e */ /* 0x000fe400000010ff */
[----:B----4-:R-:W-:Y:S01]  /*6b00*/  F2FP.BF16.F32.PACK_AB R168, R69, R168 ;  /* 0x000000a845a8723e */ /* 0x010fe200000010ff */
[----:B------:R-:W-:Y:S01]  /*6b10*/  HGMMA.64x128x16.F32.BF16 R88, R164, gdesc[UR8].tnspB, R88, gsb0 ;  /* 0x41e00008a4587df0 */ /* 0x000fe20008001858 */
[----:B-1----:R-:W-:-:S03]  /*6b20*/  F2FP.BF16.F32.PACK_AB R181, R20, R35 ;  /* 0x0000002314b5723e */ /* 0x002fc600000010ff */
[----:B------:R-:W1:Y:S08]  /*6b30*/  MUFU.EX2 R37, R37 ;  /* 0x0000002500257308 */ /* 0x000e700000000800 */
[----:B------:R-:W-:Y:S08]  /*6b40*/  MUFU.EX2 R53, R53 ;  /* 0x0000003500357308 */ /* 0x000ff00000000800 */
[----:B------:R-:W-:Y:S01]  /*6b50*/  MUFU.EX2 R26, R26 ;  /* 0x0000001a001a7308 */ /* 0x000fe20000000800 */
[----:B-1----:R-:W-:-:S07]  /*6b60*/  F2FP.BF16.F32.PACK_AB R183, R37, R24 ;  /* 0x0000001825b7723e */ /* 0x002fce00000010ff */
[----:B------:R-:W-:Y:S08]  /*6b70*/  MUFU.EX2 R156, R156 ;  /* 0x0000009c009c7308 */ /* 0x000ff00000000800 */
[----:B------:R-:W1:Y:S08]  /*6b80*/  MUFU.EX2 R39, R39 ;  /* 0x0000002700277308 */ /* 0x000e700000000800 */
[----:B------:R2:W-:Y:S08]  /*6b90*/  MUFU.EX2 R14, R41 ;  /* 0x00000029000e7308 */ /* 0x0005f00000000800 */
[----:B------:R-:W-:Y:S01]  /*6ba0*/  MUFU.EX2 R49, R49 ;  /* 0x0000003100317308 */ /* 0x000fe20000000800 */
[-CC-:B--2---:R-:W-:Y:S01]  /*6bb0*/  FFMA.FTZ R41, R81, R4.reuse, -R32.reuse ;  /* 0x0000000451297223 */ /* 0x184fe20000010820 */
[----:B------:R-:W-:Y:S01]  /*6bc0*/  FFMA.FTZ R32, R55, R4, -R32 ;  /* 0x0000000437207223 */ /* 0x000fe20000010820 */
[----:B-1----:R-:W-:-:S05]  /*6bd0*/  F2FP.BF16.F32.PACK_AB R177, R39, R26 ;  /* 0x0000001a27b1723e */ /* 0x002fca00000010ff */
[----:B------:R-:W-:Y:S08]  /*6be0*/  MUFU.EX2 R28, R28 ;  /* 0x0000001c001c7308 */ /* 0x000ff00000000800 */
[----:B------:R-:W-:Y:S08]  /*6bf0*/  MUFU.EX2 R158, R158 ;  /* 0x0000009e009e7308 */ /* 0x000ff00000000800 */
[----:B------:R-:W1:Y:S08]  /*6c00*/  MUFU.EX2 R41, R41 ;  /* 0x0000002900297308 */ /* 0x000e700000000800 */
[----:B------:R-:W-:Y:S08]  /*6c10*/  MUFU.EX2 R25, R25 ;  /* 0x0000001900197308 */ /* 0x000ff00000000800 */
[----:B------:R-:W-:Y:S01]  /*6c20*/  MUFU.EX2 R30, R30 ;  /* 0x0000001e001e7308 */ /* 0x000fe20000000800 */
[----:B-1----:R-:W-:-:S07]  /*6c30*/  F2FP.BF16.F32.PACK_AB R179, R41, R28 ;  /* 0x0000001c29b3723e */ /* 0x002fce00000010ff */
[----:B------:R-:W-:Y:S08]  /*6c40*/  MUFU.EX2 R8, R8 ;  /* 0x0000000800087308 */ /* 0x000ff00000000800 */
[----:B------:R-:W1:Y:S08]  /*6c50*/  MUFU.EX2 R47, R47 ;  /* 0x0000002f002f7308 */ /* 0x000e700000000800 */
[----:B------:R-:W2:Y:S08]  /*6c60*/  MUFU.EX2 R27, R27 ;  /* 0x0000001b001b7308 */ /* 0x000eb00000000800 */
[----:B------:R-:W-:Y:S01]  /*6c70*/  MUFU.EX2 R34, R34 ;  /* 0x0000002200227308 */ /* 0x000fe20000000800 */
[----:B-1----:R-:W-:-:S07]  /*6c80*/  F2FP.BF16.F32.PACK_AB R173, R47, R30 ;  /* 0x0000001e2fad723e */ /* 0x002fce00000010ff */
[----:B------:R-:W1:Y:S01]  /*6c90*/  MUFU.EX2 R10, R10 ;  /* 0x0000000a000a7308 */ /* 0x000e620000000800 */
[----:B--2---:R-:W-:-:S07]  /*6ca0*/  F2FP.BF16.F32.PACK_AB R160, R27, R8 ;  /* 0x000000081ba0723e */ /* 0x004fce00000010ff */
[----:B------:R-:W-:Y:S01]  /*6cb0*/  MUFU.EX2 R51, R51 ;  /* 0x0000003300337308 */ /* 0x000fe20000000800 */
[----:B------:R-:W-:Y:S02]  /*6cc0*/  WARPGROUP.DEPBAR.LE gsb0, 0x0 ;  /* 0x00008000000079c5 */ /* 0x000fe40000010000 */
[----:B------:R2:W-:Y:S06]  /*6cd0*/  BAR.ARV R3, 0x100 ;  /* 0x000400030000751d */ /* 0x0005ec0000002000 */
[----:B------:R3:W-:Y:S01]  /*6ce0*/  @!P1 SYNCS.ARRIVE.TRANS64.RED.A1T0 RZ, [R46+URZ], RZ ;  /* 0x000000ff2eff99a7 */ /* 0x0007e2000810043f */
[----:B------:R-:W4:Y:S01]  /*6cf0*/  MUFU.EX2 R29, R29 ;  /* 0x0000001d001d7308 */ /* 0x000f220000000800 */
[----:B--2---:R-:W-:Y:S01]  /*6d00*/  FADD.FTZ R3, R69, R48 ;  /* 0x0000003045037221 */ /* 0x004fe20000010000 */
[----:B------:R-:W-:Y:S01]  /*6d10*/  F2FP.BF16.F32.PACK_AB R166, R5, R14 ;  /* 0x0000000e05a6723e */ /* 0x000fe200000010ff */
[-C--:B------:R-:W-:Y:S01]  /*6d20*/  FMUL.FTZ R90, R90, R6.reuse ;  /* 0x000000065a5a7220 */ /* 0x080fe20000410000 */
[-C--:B------:R-:W-:Y:S01]  /*6d30*/  FMUL.FTZ R91, R91, R6.reuse ;  /* 0x000000065b5b7220 */ /* 0x080fe20000410000 */
[----:B------:R-:W-:Y:S01]  /*6d40*/  FADD.FTZ R48, R170, R3 ;  /* 0x00000003aa307221 */ /* 0x000fe20000010000 */
[-C--:B------:R-:W-:Y:S01]  /*6d50*/  FMUL.FTZ R94, R94, R6.reuse ;  /* 0x000000065e5e7220 */ /* 0x080fe20000410000 */
[----:B------:R2:W-:Y:S01]  /*6d60*/  @!P1 SYNCS.ARRIVE.TRANS64.RED.A1T0 RZ, [R50+URZ], RZ ;  /* 0x000000ff32ff99a7 */ /* 0x0005e2000810043f */
[----:B------:R-:W-:Y:S01]  /*6d70*/  MUFU.EX2 R36, R36 ;  /* 0x0000002400247308 */ /* 0x000fe20000000800 */
[----:B------:R-:W-:Y:S01]  /*6d80*/  FADD.FTZ R3, R61, R48 ;  /* 0x000000303d037221 */ /* 0x000fe20000010000 */
[-C--:B------:R-:W-:Y:S01]  /*6d90*/  FMUL.FTZ R95, R95, R6.reuse ;  /* 0x000000065f5f7220 */ /* 0x080fe20000410000 */
[-C--:B------:R-:W-:Y:S01]  /*6da0*/  FMUL.FTZ R98, R98, R6.reuse ;  /* 0x0000000662627220 */ /* 0x080fe20000410000 */
[----:B------:R-:W-:Y:S01]  /*6db0*/  FMUL.FTZ R99, R99, R6 ;  /* 0x0000000663637220 */ /* 0x000fe20000410000 */
[----:B---3--:R-:W-:Y:S01]  /*6dc0*/  FADD.FTZ R46, R152, R3 ;  /* 0x00000003982e7221 */ /* 0x008fe20000010000 */
[----:B------:R-:W-:Y:S01]  /*6dd0*/  FFMA.FTZ R3, R6, R0, R35 ;  /* 0x0000000006037223 */ /* 0x000fe20000010023 */
[-C--:B------:R-:W-:Y:S01]  /*6de0*/  FMUL.FTZ R102, R102, R6.reuse ;  /* 0x0000000666667220 */ /* 0x080fe20000410000 */
[----:B------:R-:W3:Y:S01]  /*6df0*/  MUFU.EX2 R12, R12 ;  /* 0x0000000c000c7308 */ /* 0x000ee20000000800 */
        /* <DEDUP_REMOVED lines=15> */
[----:B------:R-:W5:Y:S01]  /*6ef0*/  MUFU.EX2 R31, R31 ;  /* 0x0000001f001f7308 */ /* 0x000f620000000800 */
        /* <DEDUP_REMOVED lines=20> */
[----:B-1----:R-:W-:Y:S01]  /*7040*/  FADD.FTZ R46, R10, R11 ;  /* 0x0000000b0a2e7221 */ /* 0x002fe20000010000 */
[----:B------:R-:W-:Y:S01]  /*7050*/  FADD.FTZ R0, R34, R3 ;  /* 0x0000000322007221 */ /* 0x000fe20000010000 */
[-C--:B------:R-:W-:Y:S01]  /*7060*/  FMUL.FTZ R131, R131, R6.reuse ;  /* 0x0000000683837220 */ /* 0x080fe20000410000 */
[----:B------:R-:W1:Y:S01]  /*7070*/  MUFU.EX2 R153, R153 ;  /* 0x0000009900997308 */ /* 0x000e620000000800 */
[----:B----4-:R-:W-:Y:S01]  /*7080*/  FADD.FTZ R11, R29, R46 ;  /* 0x0000002e1d0b7221 */ /* 0x010fe20000010000 */
[----:B------:R-:W-:Y:S01]  /*7090*/  FADD.FTZ R3, R51, R0 ;  /* 0x0000000033037221 */ /* 0x000fe20000010000 */
[-C--:B------:R-:W-:Y:S01]  /*70a0*/  FMUL.FTZ R134, R134, R6.reuse ;  /* 0x0000000686867220 */ /* 0x080fe20000410000 */
[-C--:B------:R-:W-:Y:S01]  /*70b0*/  FMUL.FTZ R135, R135, R6.reuse ;  /* 0x0000000687877220 */ /* 0x080fe20000410000 */
[----:B---3--:R-:W-:Y:S01]  /*70c0*/  FADD.FTZ R46, R12, R11 ;  /* 0x0000000b0c2e7221 */ /* 0x008fe20000010000 */
[----:B------:R-:W-:Y:S01]  /*70d0*/  FADD.FTZ R0, R36, R3 ;  /* 0x0000000324007221 */ /* 0x000fe20000010000 */
[-C--:B------:R-:W-:Y:S01]  /*70e0*/  FMUL.FTZ R138, R138, R6.reuse ;  /* 0x000000068a8a7220 */ /* 0x080fe20000410000 */
[----:B------:R-:W3:Y:S01]  /*70f0*/  MUFU.EX2 R40, R40 ;  /* 0x0000002800287308 */ /* 0x000ee20000000800 */
[----:B-----5:R-:W-:Y:S01]  /*7100*/  FADD.FTZ R11, R31, R46 ;  /* 0x0000002e1f0b7221 */ /* 0x020fe20000010000 */
[----:B------:R-:W-:Y:S01]  /*7110*/  FADD.FTZ R3, R63, R0 ;  /* 0x000000003f037221 */ /* 0x000fe20000010000 */
[-C--:B------:R-:W-:Y:S01]  /*7120*/  FMUL.FTZ R139, R139, R6.reuse ;  /* 0x000000068b8b7220 */ /* 0x080fe20000410000 */
[-C--:B------:R-:W-:Y:S01]  /*7130*/  FMUL.FTZ R142, R142, R6.reuse ;  /* 0x000000068e8e7220 */ /* 0x080fe20000410000 */
[----:B------:R-:W-:Y:S01]  /*7140*/  FADD.FTZ R8, R14, R11 ;  /* 0x0000000b0e087221 */ /* 0x000fe20000010000 */
[----:B--2---:R-:W-:Y:S01]  /*7150*/  FADD.FTZ R0, R38, R3 ;  /* 0x0000000326007221 */ /* 0x004fe20000010000 */
[-C--:B------:R-:W-:Y:S01]  /*7160*/  FMUL.FTZ R143, R143, R6.reuse ;  /* 0x000000068f8f7220 */ /* 0x080fe20000410000 */
[----:B------:R-:W2:Y:S01]  /*7170*/  MUFU.EX2 R155, R155 ;  /* 0x0000009b009b7308 */ /* 0x000ea20000000800 */
[----:B------:R-:W-:Y:S01]  /*7180*/  FADD.FTZ R3, R5, R8 ;  /* 0x0000000805037221 */ /* 0x000fe20000010000 */
[----:B------:R-:W-:Y:S01]  /*7190*/  FADD.FTZ R0, R67, R0 ;  /* 0x0000000043007221 */ /* 0x000fe20000010000 */
[-C--:B------:R-:W-:Y:S01]  /*71a0*/  FMUL.FTZ R146, R146, R6.reuse ;  /* 0x0000000692927220 */ /* 0x080fe20000410000 */
[-C--:B------:R-:W-:Y:S01]  /*71b0*/  FMUL.FTZ R147, R147, R6.reuse ;  /* 0x0000000693937220 */ /* 0x080fe20000410000 */
[-C--:B------:R-:W-:Y:S01]  /*71c0*/  FMUL.FTZ R150, R150, R6.reuse ;  /* 0x0000000696967220 */ /* 0x080fe20000410000 */
[----:B-1----:R-:W-:Y:S01]  /*71d0*/  FADD.FTZ R5, R153, R0 ;  /* 0x0000000099057221 */ /* 0x002fe20000010000 */
[----:B------:R-:W-:Y:S01]  /*71e0*/  FMUL.FTZ R151, R151, R6 ;  /* 0x0000000697977220 */ /* 0x000fe20000410000 */
[----:B------:R-:W1:Y:S01]  /*71f0*/  MUFU.EX2 R42, R42 ;  /* 0x0000002a002a7308 */ /* 0x000e620000000800 */
[----:B------:R-:W-:Y:S01]  /*7200*/  F2FP.BF16.F32.PACK_AB R170, R61, R170 ;  /* 0x000000aa3daa723e */ /* 0x000fe200000010ff */
[----:B---3--:R-:W-:Y:S01]  /*7210*/  FADD.FTZ R0, R40, R5 ;  /* 0x0000000528007221 */ /* 0x008fe20000010000 */
[----:B------:R-:W-:Y:S01]  /*7220*/  F2FP.BF16.F32.PACK_AB R152, R57, R152 ;  /* 0x000000983998723e */ /* 0x000fe200000010ff */
[-C--:B------:R-:W-:Y:S01]  /*7230*/  FMUL.FTZ R88, R88, R33.reuse ;  /* 0x0000002158587220 */ /* 0x080fe20000410000 */
[----:B------:R-:W-:Y:S01]  /*7240*/  F2FP.BF16.F32.PACK_AB R154, R53, R154 ;  /* 0x0000009a359a723e */ /* 0x000fe200000010ff */
[-C--:B------:R-:W-:Y:S01]  /*7250*/  FMUL.FTZ R89, R89, R33.reuse ;  /* 0x0000002159597220 */ /* 0x080fe20000410000 */
[----:B------:R-:W-:Y:S01]  /*7260*/  F2FP.BF16.F32.PACK_AB R156, R49, R156 ;  /* 0x0000009c319c723e */ /* 0x000fe200000010ff */
[----:B------:R-:W3:Y:S01]  /*7270*/  MUFU.EX2 R157, R157 ;  /* 0x0000009d009d7308 */ /* 0x000ee20000000800 */
        /* <DEDUP_REMOVED lines=44> */
[----:B------:R-:W-:Y:S01]  /*7540*/  F2FP.BF16.F32.PACK_AB R175, R51, R34 ;  /* 0x0000002233af723e */ /* 0x000fe200000010ff */
[----:B------:R-:W-:Y:S01]  /*7550*/  IMAD.MOV.U32 R6, RZ, RZ, R9 ;  /* 0x000000ffff067224 */ /* 0x000fe200078e0009 */
[----:B------:R-:W-:Y:S01]  /*7560*/  F2FP.BF16.F32.PACK_AB R169, R63, R36 ;  /* 0x000000243fa9723e */ /* 0x000fe200000010ff */
[----:B------:R-:W3:Y:S01]  /*7570*/  MUFU.EX2 R163, R199 ;  /* 0x000000c700a37308 */ /* 0x000ee20000000800 */
[----:B--2---:R-:W-:Y:S01]  /*7580*/  FADD.FTZ R0, R161, R0 ;  /* 0x00000000a1007221 */ /* 0x004fe20000010000 */
[----:B------:R-:W-:-:S02]  /*7590*/  F2FP.BF16.F32.PACK_AB R171, R67, R38 ;  /* 0x0000002643ab723e */ /* 0x000fc400000010ff */
[----:B------:R-:W-:Y:S02]  /*75a0*/  F2FP.BF16.F32.PACK_AB R153, R40, R153 ;  /* 0x000000992899723e */ /* 0x000fe400000010ff */
[----:B------:R-:W-:Y:S02]  /*75b0*/  F2FP.BF16.F32.PACK_AB R155, R42, R155 ;  /* 0x0000009b2a9b723e */ /* 0x000fe400000010ff */
[----:B------:R-:W2:Y:S01]  /*75c0*/  MUFU.EX2 R59, R59 ;  /* 0x0000003b003b7308 */ /* 0x000ea20000000800 */
[----:B-1----:R-:W-:Y:S01]  /*75d0*/  FADD.FTZ R0, R197, R0 ;  /* 0x00000000c5007221 */ /* 0x002fe20000010000 */
[----:B------:R-:W-:Y:S02]  /*75e0*/  F2FP.BF16.F32.PACK_AB R157, R44, R157 ;  /* 0x0000009d2c9d723e */ /* 0x000fe400000010ff */
[----:B------:R-:W-:Y:S02]  /*75f0*/  F2FP.BF16.F32.PACK_AB R159, R65, R159 ;  /* 0x0000009f419f723e */ /* 0x000fe400000010ff */
[----:B------:R-:W-:-:S02]  /*7600*/  F2FP.BF16.F32.PACK_AB R161, R197, R161 ;  /* 0x000000a1c5a1723e */ /* 0x000fc400000010ff */
[----:B------:R-:W1:Y:S01]  /*7610*/  MUFU.EX2 R165, R201 ;  /* 0x000000c900a57308 */ /* 0x000e620000000800 */
[----:B---3--:R-:W-:Y:S01]  /*7620*/  FADD.FTZ R0, R163, R0 ;  /* 0x00000000a3007221 */ /* 0x008fe20000010000 */
[----:B------:R-:W-:-:S06]  /*7630*/  MOV R5, R7 ;  /* 0x0000000700057202 */ /* 0x000fcc0000000f00 */
[----:B------:R-:W3:Y:S01]  /*7640*/  MUFU.EX2 R203, R203 ;  /* 0x000000cb00cb7308 */ /* 0x000ee20000000800 */
[C---:B--2---:R-:W-:Y:S01]  /*7650*/  FADD.FTZ R0, R59.reuse, R0 ;  /* 0x000000003b007221 */ /* 0x044fe20000010000 */
[----:B------:R-:W-:-:S06]  /*7660*/  F2FP.BF16.F32.PACK_AB R163, R59, R163 ;  /* 0x000000a33ba3723e */ /* 0x000fcc00000010ff */
[----:B------:R-:W2:Y:S01]  /*7670*/  MUFU.EX2 R167, R205 ;  /* 0x000000cd00a77308 */ /* 0x000ea20000000800 */
[----:B-1----:R-:W-:-:S07]  /*7680*/  FADD.FTZ R0, R165, R0 ;  /* 0x00000000a5007221 */ /* 0x002fce0000010000 */
[----:B------:R-:W1:Y:S01]  /*7690*/  MUFU.EX2 R32, R32 ;  /* 0x0000002000207308 */ /* 0x000e620000000800 */
[C---:B---3--:R-:W-:Y:S01]  /*76a0*/  FADD.FTZ R0, R203.reuse, R0 ;  /* 0x00000000cb007221 */ /* 0x048fe20000010000 */
[----:B------:R-:W-:-:S03]  /*76b0*/  F2FP.BF16.F32.PACK_AB R165, R203, R165 ;  /* 0x000000a5cba5723e */ /* 0x000fc600000010ff */
[----:B--2---:R-:W-:-:S04]  /*76c0*/  FADD.FTZ R0, R167, R0 ;  /* 0x00000000a7007221 */ /* 0x004fc80000010000 */
[C---:B-1----:R-:W-:Y:S01]  /*76d0*/  FADD.FTZ R0, R32.reuse, R0 ;  /* 0x0000000020007221 */ /* 0x042fe20000010000 */
[----:B------:R-:W-:Y:S01]  /*76e0*/  F2FP.BF16.F32.PACK_AB R167, R32, R167 ;  /* 0x000000a720a7723e */ /* 0x000fe200000010ff */
[----:B------:R-:W-:Y:S06]  /*76f0*/  @P2 BRA `(.L_x_1911) ;  /* 0xffffffcc00cc2947 */ /* 0x000fec000383ffff */
.L_x_1902:
[----:B------:R-:W-:-:S13]  /*7700*/  ISETP.LE.AND P2, PT, RZ, UR6, PT ;  /* 0x00000006ff007c0c */ /* 0x000fda000bf43270 */
[----:B------:R-:W-:Y:S05]  /*7710*/  @!P2 BRA `(.L_x_1912) ;  /* 0x000000280000a947 */ /* 0x000fea0003800000 */
[----:B------:R-:W-:Y:S01]  /*7720*/  IMAD.MOV.U32 R6, RZ, RZ, R9 ;  /* 0x000000ffff067224 */ /* 0x000fe200078e0009 */
[----:B------:R-:W-:Y:S01]  /*7730*/  UMOV UR4, UR36 ;  /* 0x0000002400047c82 */ /* 0x000fe20008000000 */
[----:B------:R-:W-:Y:S01]  /*7740*/  IMAD.MOV.U32 R8, RZ, RZ, R7 ;  /* 0x000000ffff087224 */ /* 0x000fe200078e0007 */
[----:B------:R-:W-:Y:S01]  /*7750*/  UMOV UR5, UR37 ;  /* 0x0000002500057c82 */ /* 0x000fe20008000000 */
[----:B------:R-:W-:-:S05]  /*7760*/  ULDC UR7, c[0x0][0x9d8] ;  /* 0x0002760000077ab9 */ /* 0x000fca0000000800 */
.L_x_1921:
        /* <DEDUP_REMOVED lines=9> */
.L_x_1914:
[----:B------:R-:W-:Y:S01]  /*7800*/  ULEA UR10, UR37, UR38, 0x3 ;  /* 0x00000026250a7291 */ /* 0x000fe2000f8e183f */
[----:B------:R-:W-:-:S04]  /*7810*/  MOV R4, UR36 ;  /* 0x0000002400047c02 */ /* 0x000fc80008000f00 */
[----:B------:R-:W-:-:S04]  /*7820*/  SHF.L.U32 R4, R4, 0x1f, RZ ;  /* 0x0000001f04047819 */ /* 0x000fc800000006ff */
[----:B------:R1:W2:Y:S01]  /*7830*/  SYNCS.PHASECHK.TRANS64.TRYWAIT P2, [UR10+0x28830], R4 ;  /* 0x02883004ff0075a7 */ /* 0x0002a2000804014a */
[----:B------:R-:W-:Y:S05]  /*7840*/  @!P0 BRA `(.L_x_1915) ;  /* 0x0000000000048947 */ /* 0x000fea0003800000 */
[----:B------:R-:W-:Y:S01]  /*7850*/  BPT.TRAP 0x1 ;  /* 0x000000040000795c */ /* 0x000fe20000300000 */
.L_x_1915:
[----:B--2---:R-:W-:Y:S05]  /*7860*/  @P2 BRA `(.L_x_1913) ;  /* 0x0000000000082947 */ /* 0x004fea0003800000 */
[----:B------:R-:W2:Y:S02]  /*7870*/  SYNCS.PHASECHK.TRANS64.TRYWAIT P2, [UR10+0x28830], R4 ;  /* 0x02883004ff0075a7 */ /* 0x000ea4000804014a */
[----:B--2---:R-:W-:Y:S05]  /*7880*/  @!P2 BRA `(.L_x_1916) ;  /* 0x000000700060a947 */ /* 0x004fea0003800000 */
.L_x_1913:
        /* <DEDUP_REMOVED lines=46> */
.L_x_1918:
[----:B------:R-:W-:Y:S01]  /*7b70*/  ULEA UR10, UR5, UR38, 0x3 ;  /* 0x00000026050a7291 */ /* 0x000fe2000f8e183f */
[----:B------:R-:W-:-:S05]  /*7b80*/  IMAD.U32 R4, RZ, RZ, UR4 ;  /* 0x00000004ff047e24 */ /* 0x000fca000f8e00ff */
[----:B------:R-:W-:-:S04]  /*7b90*/  SHF.L.U32 R4, R4, 0x1f, RZ ;  /* 0x0000001f04047819 */ /* 0x000fc800000006ff */
[----:B------:R1:W2:Y:S01]  /*7ba0*/  SYNCS.PHASECHK.TRANS64.TRYWAIT P2, [UR10+0x28850], R4 ;  /* 0x02885004ff0075a7 */ /* 0x0002a2000804014a */
[----:B------:R-:W-:Y:S05]  /*7bb0*/  @!P0 BRA `(.L_x_1919) ;  /* 0x0000000000048947 */ /* 0x000fea0003800000 */
[----:B------:R-:W-:Y:S01]  /*7bc0*/  BPT.TRAP 0x1 ;  /* 0x000000040000795c */ /* 0x000fe20000300000 */
.L_x_1919:
[----:B--2---:R-:W-:Y:S05]  /*7bd0*/  @P2 BRA `(.L_x_1917) ;  /* 0x0000000000082947 */ /* 0x004fea0003800000 */
[----:B------:R-:W2:Y:S02]  /*7be0*/  SYNCS.PHASECHK.TRANS64.TRYWAIT P2, [UR10+0x28850], R4 ;  /* 0x02885004ff0075a7 */ /* 0x000ea4000804014a */
[----:B--2---:R-:W-:Y:S05]  /*7bf0*/  @!P2 BRA `(.L_x_1920) ;  /* 0x0000006c009ca947 */ /* 0x004fea0003800000 */
.L_x_1917:
        /* <DEDUP_REMOVED lines=77> */
[----:B------:R-:W-:-:S06]  /*80d0*/  ISETP.LT.AND P2, PT, RZ, UR6, PT ;  /* 0x00000006ff007c0c */ /* 0x000fcc000bf41270 */
[----:B------:R-:W-:Y:S08]  /*80e0*/  MUFU.TANH R201, R201 ;  /* 0x000000c900c97308 */ /* 0x000ff00000002400 */
[----:B------:R-:W-:Y:S08]  /*80f0*/  MUFU.TANH R203, R203 ;  /* 0x000000cb00cb7308 */ /* 0x000ff00000002400 */
        /* <DEDUP_REMOVED lines=11> */
[----:B-1----:R-:W-:Y:S01]  /*81b0*/  FMNMX.FTZ R12, R21, R12, !PT ;  /* 0x0000000c150c7209 */ /* 0x002fe20007810000 */
[----:B------:R-:W-:-:S02]  /*81c0*/  WARPGROUP.DEPBAR.LE gsb0, 0x0 ;  /* 0x00008000000079c5 */ /* 0x000fc40000010000 */
[----:B------:R-:W-:Y:S01]  /*81d0*/  WARPGROUP.ARRIVE ;  /* 0x00000000000079c5 */ /* 0x000fe20000000000 */
[----:B------:R-:W-:Y:S01]  /*81e0*/  FMUL.FTZ R181, R32, UR7 ;  /* 0x0000000720b57c20 */ /* 0x000fe20008410000 */
[----:B------:R-:W-:Y:S02]  /*81f0*/  FMUL.FTZ R183, R33, UR7 ;  /* 0x0000000721b77c20 */ /* 0x000fe40008410000 */
[----:B------:R-:W1:Y:S01]  /*8200*/  MUFU.TANH R29, R29 ;  /* 0x0000001d001d7308 */ /* 0x000e620000002400 */
[----:B------:R-:W-:Y:S01]  /*8210*/  FMUL.FTZ R33, R38, UR7 ;  /* 0x0000000726217c20 */ /* 0x000fe20008410000 */
[----:B------:R-:W-:Y:S01]  /*8220*/  HGMMA.64x128x16.F32.BF16 R88, R176, gdesc[UR8].tnspB, R88, gsb0 ;  /* 0x41e00008b0587df0 */ /* 0x000fe20008001858 */
[----:B------:R-:W-:Y:S01]  /*8230*/  UIADD3 UR10, UR4, 0x100, URZ ;  /* 0x00000100040a7890 */ /* 0x000fe2000fffe03f */
[----:B------:R-:W-:-:S04]  /*8240*/  UMOV UR11, 0x40000040 ;  /* 0x40000040000b7882 */ /* 0x000fc80000000000 */
[----:B------:R-:W3:Y:S01]  /*8250*/  MUFU.TANH R181, R181 ;  /* 0x000000b500b57308 */ /* 0x000ee20000002400 */
[----:B--2---:R-:W-:-:S07]  /*8260*/  FMNMX.FTZ R12, R27, R12, !PT ;  /* 0x0000000c1b0c7209 */ /* 0x004fce0007810000 */
[----:B------:R-:W2:Y:S01]  /*8270*/  MUFU.TANH R183, R183 ;  /* 0x000000b700b77308 */ /* 0x000ea20000002400 */
[----:B-1----:R-:W-:-:S07]  /*8280*/  FMNMX.FTZ R12, R29, R12, !PT ;  /* 0x0000000c1d0c7209 */ /* 0x002fce0007810000 */
[----:B------:R-:W1:Y:S01]  /*8290*/  MUFU.TANH R31, R31 ;  /* 0x0000001f001f7308 */ /* 0x000e620000002400 */
[----:B---3--:R-:W-:-:S07]  /*82a0*/  FMNMX.FTZ R4, R181, R4, !PT ;  /* 0x00000004b5047209 */ /* 0x008fce0007810000 */
[----:B------:R-:W-:Y:S01]  /*82b0*/  MUFU.TANH R215, R215 ;  /* 0x000000d700d77308 */ /* 0x000fe20000002400 */
[----:B--2---:R-:W-:-:S04]  /*82c0*/  FMNMX.FTZ R4, R183, R4, !PT ;  /* 0x00000004b7047209 */ /* 0x004fc80007810000 */
[----:B------:R-:W-:-:S03]  /*82d0*/  FMNMX.FTZ R4, R191, R4, !PT ;  /* 0x00000004bf047209 */ /* 0x000fc60007810000 */
[----:B------:R-:W2:Y:S01]  /*82e0*/  MUFU.TANH R33, R33 ;  /* 0x0000002100217308 */ /* 0x000ea20000002400 */
[----:B------:R-:W-:Y:S02]  /*82f0*/  FMNMX.FTZ R4, R193, R4, !PT ;  /* 0x00000004c1047209 */ /* 0x000fe40007810000 */
[----:B-1----:R-:W-:Y:S02]  /*8300*/  FMNMX.FTZ R12, R31, R12, !PT ;  /* 0x0000000c1f0c7209 */ /* 0x002fe40007810000 */
[----:B------:R-:W-:-:S03]  /*8310*/  FMNMX.FTZ R4, R195, R4, !PT ;  /* 0x00000004c3047209 */ /* 0x000fc60007810000 */
[----:B------:R-:W-:Y:S01]  /*8320*/  MUFU.TANH R69, R69 ;  /* 0x0000004500457308 */ /* 0x000fe20000002400 */
[----:B------:R-:W-:-:S04]  /*8330*/  FMNMX.FTZ R4, R197, R4, !PT ;  /* 0x00000004c5047209 */ /* 0x000fc80007810000 */
[----:B------:R-:W-:-:S03]  /*8340*/  FMNMX.FTZ R4, R199, R4, !PT ;  /* 0x00000004c7047209 */ /* 0x000fc60007810000 */
        /* <DEDUP_REMOVED lines=16> */
[----:B-1----:R-:W-:-:S07]  /*8450*/  FMNMX.FTZ R12, R43, R12, !PT ;  /* 0x0000000c2b0c7209 */ /* 0x002fce0007810000 */
[----:B------:R-:W-:Y:S01]  /*8460*/  MUFU.TANH R47, R47 ;  /* 0x0000002f002f7308 */ /* 0x000fe20000002400 */
[----:B------:R-:W-:Y:S02]  /*8470*/  WARPGROUP.DEPBAR.LE gsb0, 0x0 ;  /* 0x00008000000079c5 */ /* 0x000fe40000010000 */
[----:B------:R-:W-:Y:S01]  /*8480*/  WARPGROUP.ARRIVE ;  /* 0x00000000000079c5 */ /* 0x000fe20000000000 */
[----:B------:R-:W-:Y:S01]  /*8490*/  FMUL.FTZ R177, R45, UR7 ;  /* 0x000000072db17c20 */ /* 0x000fe20008410000 */
[----:B------:R-:W-:Y:S01]  /*84a0*/  FMUL.FTZ R179, R48, UR7 ;  /* 0x0000000730b37c20 */ /* 0x000fe20008410000 */
[----:B------:R-:W-:Y:S02]  /*84b0*/  FMUL.FTZ R45, R50, UR7 ;  /* 0x00000007322d7c20 */ /* 0x000fe40008410000 */
[----:B------:R-:W-:Y:S01]  /*84c0*/  MUFU.TANH R225, R225 ;  /* 0x000000e100e17308 */ /* 0x000fe20000002400 */
[----:B------:R-:W-:Y:S01]  /*84d0*/  HGMMA.64x128x16.F32.BF16 R88, R172, gdesc[UR8].tnspB, R88, gsb0 ;  /* 0x41e00008ac587df0 */ /* 0x000fe20008001858 */
[----:B------:R-:W-:Y:S01]  /*84e0*/  UIADD3 UR10, UR4, 0x180, URZ ;  /* 0x00000180040a7890 */ /* 0x000fe2000fffe03f */
[----:B------:R-:W-:-:S05]  /*84f0*/  UMOV UR11, 0x40000040 ;  /* 0x40000040000b7882 */ /* 0x000fca0000000000 */
[----:B------:R-:W1:Y:S08]  /*8500*/  MUFU.TANH R177, R177 ;  /* 0x000000b100b17308 */ /* 0x000e700000002400 */
[----:B------:R-:W2:Y:S08]  /*8510*/  MUFU.TANH R179, R179 ;  /* 0x000000b300b37308 */ /* 0x000eb00000002400 */
[----:B------:R-:W3:Y:S01]  /*8520*/  MUFU.TANH R45, R45 ;  /* 0x0000002d002d7308 */ /* 0x000ee20000002400 */
[----:B-1----:R-:W-:-:S07]  /*8530*/  FMNMX.FTZ R4, R177, R4, !PT ;  /* 0x00000004b1047209 */ /* 0x002fce0007810000 */
[----:B------:R-:W1:Y:S01]  /*8540*/  MUFU.TANH R49, R49 ;  /* 0x0000003100317308 */ /* 0x000e620000002400 */
[----:B--2---:R-:W-:-:S04]  /*8550*/  FMNMX.FTZ R4, R179, R4, !PT ;  /* 0x00000004b3047209 */ /* 0x004fc80007810000 */
[----:B------:R-:W-:-:S03]  /*8560*/  FMNMX.FTZ R4, R201, R4, !PT ;  /* 0x00000004c9047209 */ /* 0x000fc60007810000 */
[----:B------:R-:W-:Y:S01]  /*8570*/  MUFU.TANH R85, R85 ;  /* 0x0000005500557308 */ /* 0x000fe20000002400 */
[----:B------:R-:W-:Y:S02]  /*8580*/  FMNMX.FTZ R4, R203, R4, !PT ;  /* 0x00000004cb047209 */ /* 0x000fe40007810000 */
[----:B---3--:R-:W-:Y:S02]  /*8590*/  FMNMX.FTZ R12, R45, R12, !PT ;  /* 0x0000000c2d0c7209 */ /* 0x008fe40007810000 */
[----:B------:R-:W-:Y:S02]  /*85a0*/  FMNMX.FTZ R4, R205, R4, !PT ;  /* 0x00000004cd047209 */ /* 0x000fe40007810000 */
[----:B------:R-:W-:Y:S01]  /*85b0*/  FMNMX.FTZ R12, R47, R12, !PT ;  /* 0x0000000c2f0c7209 */ /* 0x000fe20007810000 */
[----:B------:R-:W2:Y:S01]  /*85c0*/  MUFU.TANH R51, R51 ;  /* 0x0000003300337308 */ /* 0x000ea20000002400 */
[----:B------:R-:W-:Y:S02]  /*85d0*/  FMNMX.FTZ R4, R207, R4, !PT ;  /* 0x00000004cf047209 */ /* 0x000fe40007810000 */
[----:B-1----:R-:W-:-:S02]  /*85e0*/  FMNMX.FTZ R12, R49, R12, !PT ;  /* 0x0000000c310c7209 */ /* 0x002fc40007810000 */
[----:B------:R-:W-:-:S03]  /*85f0*/  FMNMX.FTZ R4, R209, R4, !PT ;  /* 0x00000004d1047209 */ /* 0x000fc60007810000 */
[----:B------:R-:W1:Y:S01]  /*8600*/  MUFU.TANH R53, R53 ;  /* 0x0000003500357308 */ /* 0x000e620000002400 */
[----:B------:R-:W-:-:S04]  /*8610*/  FMNMX.FTZ R4, R211, R4, !PT ;  /* 0x00000004d3047209 */ /* 0x000fc80007810000 */
[----:B------:R-:W-:-:S03]  /*8620*/  FMNMX.FTZ R4, R213, R4, !PT ;  /* 0x00000004d5047209 */ /* 0x000fc60007810000 */
[----:B------:R-:W3:Y:S01]  /*8630*/  MUFU.TANH R55, R55 ;  /* 0x0000003700377308 */ /* 0x000ee20000002400 */
[----:B--2---:R-:W-:-:S07]  /*8640*/  FMNMX.FTZ R12, R51, R12, !PT ;  /* 0x0000000c330c7209 */ /* 0x004fce0007810000 */
[----:B------:R-:W2:Y:S01]  /*8650*/  MUFU.TANH R57, R57 ;  /* 0x0000003900397308 */ /* 0x000ea20000002400 */
[----:B-1----:R-:W-:-:S07]  /*8660*/  FMNMX.FTZ R12, R53, R12, !PT ;  /* 0x0000000c350c7209 */ /* 0x002fce0007810000 */
[----:B------:R-:W1:Y:S01]  /*8670*/  MUFU.TANH R59, R59 ;  /* 0x0000003b003b7308 */ /* 0x000e620000002400 */
[----:B---3--:R-:W-:-:S07]  /*8680*/  FMNMX.FTZ R12, R55, R12, !PT ;  /* 0x0000000c370c7209 */ /* 0x008fce0007810000 */
[----:B------:R-:W3:Y:S01]  /*8690*/  MUFU.TANH R61, R61 ;  /* 0x0000003d003d7308 */ /* 0x000ee20000002400 */
[----:B--2---:R-:W-:-:S07]  /*86a0*/  FMNMX.FTZ R12, R57, R12, !PT ;  /* 0x0000000c390c7209 */ /* 0x004fce0007810000 */
[----:B------:R-:W2:Y:S01]  /*86b0*/  MUFU.TANH R63, R63 ;  /* 0x0000003f003f7308 */ /* 0x000ea20000002400 */
[----:B-1----:R-:W-:-:S07]  /*86c0*/  FMNMX.FTZ R12, R59, R12, !PT ;  /* 0x0000000c3b0c7209 */ /* 0x002fce0007810000 */
[----:B------:R-:W-:Y:S01]  /*86d0*/  MUFU.TANH R67, R67 ;  /* 0x0000004300437308 */ /* 0x000fe20000002400 */
[----:B---3--:R-:W-:-:S07]  /*86e0*/  FMNMX.FTZ R12, R61, R12, !PT ;  /* 0x0000000c3d0c7209 */ /* 0x008fce0007810000 */
[----:B------:R-:W-:Y:S01]  /*86f0*/  MUFU.TANH R71, R71 ;  /* 0x0000004700477308 */ /* 0x000fe20000002400 */
[----:B--2---:R-:W-:-:S07]  /*8700*/  FMNMX.FTZ R12, R63, R12, !PT ;  /* 0x0000000c3f0c7209 */ /* 0x004fce0007810000 */
        /* <DEDUP_REMOVED lines=16> */
[----:B------:R-:W-:Y:S01]  /*8810*/  MUFU.TANH R87, R87 ;  /* 0x0000005700577308 */ /* 0x000fe20000002400 */
[----:B--2---:R-:W-:-:S04]  /*8820*/  FMNMX.FTZ R4, R175, R4, !PT ;  /* 0x00000004af047209 */ /* 0x004fc80007810000 */
[----:B------:R-:W-:-:S04]  /*8830*/  FMNMX.FTZ R4, R215, R4, !PT ;  /* 0x00000004d7047209 */ /* 0x000fc80007810000 */
[----:B------:R-:W-:Y:S02]  /*8840*/  FMNMX.FTZ R4, R69, R4, !PT ;  /* 0x0000000445047209 */ /* 0x000fe40007810000 */
[----:B---3--:R-:W-:Y:S02]  /*8850*/  FMNMX.FTZ R12, R65, R12, !PT ;  /* 0x0000000c410c7209 */ /* 0x008fe40007810000 */
        /* <DEDUP_REMOVED lines=10> */
[----:B------:R-:W-:-:S04]  /*8900*/  FMNMX.FTZ R4, R223, R4, !PT ;  /* 0x00000004df047209 */ /* 0x000fc80007810000 */
[----:B------:R-:W-:-:S04]  /*8910*/  FMNMX.FTZ R4, R225, R4, !PT ;  /* 0x00000004e1047209 */ /* 0x000fc80007810000 */
[----:B------:R-:W-:-:S05]  /*8920*/  FMNMX.FTZ R4, R85, R4, !PT ;  /* 0x0000000455047209 */ /* 0x000fca0007810000 */
[----:B------:R-:W1:Y:S02]  /*8930*/  SHFL.BFLY PT, R7, R4, 0x2, 0x1f ;  /* 0x0c401f0004077f89 */ /* 0x000e6400000e0000 */
[----:B-1----:R-:W-:Y:S02]  /*8940*/  FMNMX.FTZ R7, R4, R7, !PT ;  /* 0x0000000704077209 */ /* 0x002fe40007810000 */
[----:B------:R-:W1:Y:S03]  /*8950*/  LDC R4, c[0x0][0x988] ;  /* 0x00026200ff047b82 */ /* 0x000e660000000800 */
[----:B------:R-:W2:Y:S02]  /*8960*/  SHFL.BFLY PT, R10, R7, 0x1, 0x1f ;  /* 0x0c201f00070a7f89 */ /* 0x000ea400000e0000 */
[----:B--2---:R-:W-:-:S05]  /*8970*/  FMNMX.FTZ R7, R7, R10, !PT ;  /* 0x0000000a07077209 */ /* 0x004fca0007810000 */
[C---:B-1----:R-:W-:Y:S01]  /*8980*/  FMUL.FTZ R10, R7.reuse, R4 ;  /* 0x00000004070a7220 */ /* 0x042fe20000410000 */
[----:B------:R-:W-:-:S03]  /*8990*/  FADD.FTZ R227, -R7, R8 ;  /* 0x0000000807e37221 */ /* 0x000fc60000010100 */
[-CC-:B------:R-:W-:Y:S01]  /*89a0*/  FFMA.FTZ R180, R9, R4.reuse, -R10.reuse ;  /* 0x0000000409b47223 */ /* 0x180fe2000001080a */
[-CC-:B------:R-:W-:Y:S01]  /*89b0*/  FFMA.FTZ R182, R15, R4.reuse, -R10.reuse ;  /* 0x000000040fb67223 */ /* 0x180fe2000001080a */
[-CC-:B------:R-:W-:Y:S01]  /*89c0*/  FFMA.FTZ R15, R25, R4.reuse, -R10.reuse ;  /* 0x00000004190f7223 */ /* 0x180fe2000001080a */
[-CC-:B------:R-:W-:Y:S01]  /*89d0*/  FFMA.FTZ R25, R183, R4.reuse, -R10.reuse ;  /* 0x00000004b7197223 */ /* 0x180fe2000001080a */
[----:B------:R-:W-:Y:S02]  /*89e0*/  WARPGROUP.DEPBAR.LE gsb0, 0x0 ;  /* 0x00008000000079c5 */ /* 0x000fe40000010000 */
[----:B------:R-:W-:Y:S01]  /*89f0*/  WARPGROUP.ARRIVE ;  /* 0x00000000000079c5 */ /* 0x000fe20000000000 */
[----:B------:R-:W-:Y:S01]  /*8a00*/  FMUL.FTZ R169, R82, UR7 ;  /* 0x0000000752a97c20 */ /* 0x000fe20008410000 */
[----:B------:R-:W-:Y:S01]  /*8a10*/  FMUL.FTZ R171, R86, UR7 ;  /* 0x0000000756ab7c20 */ /* 0x000fe20008410000 */
[-CC-:B------:R-:W-:Y:S01]  /*8a20*/  FFMA.FTZ R178, R191, R4.reuse, -R10.reuse ;  /* 0x00000004bfb27223 */ /* 0x180fe2000001080a */
[-CC-:B------:R-:W-:Y:S01]  /*8a30*/  FFMA.FTZ R172, R195, R4.reuse, -R10.reuse ;  /* 0x00000004c3ac7223 */ /* 0x180fe2000001080a */
[-CC-:B------:R-:W-:Y:S01]  /*8a40*/  FFMA.FTZ R174, R199, R4.reuse, -R10.reuse ;  /* 0x00000004c7ae7223 */ /* 0x180fe2000001080a */
[----:B------:R-:W-:Y:S01]  /*8a50*/  HGMMA.64x128x16.F32.BF16 R88, R152, gdesc[UR8].tnspB, R88, gsb0 ;  /* 0x41e0000898587df0 */ /* 0x000fe20008001858 */
[----:B------:R-:W-:Y:S01]  /*8a60*/  UIADD3 UR10, UR4, 0x280, URZ ;  /* 0x00000280040a7890 */ /* 0x000fe2000fffe03f */
[----:B------:R-:W1:Y:S01]  /*8a70*/  MUFU.TANH R169, R169 ;  /* 0x000000a900a97308 */ /* 0x000e620000002400 */
[----:B------:R-:W-:Y:S01]  /*8a80*/  UMOV UR11, 0x40000040 ;  /* 0x40000040000b7882 */ /* 0x000fe20000000000 */
[-C--:B------:R-:W-:Y:S01]  /*8a90*/  FMUL.FTZ R8, R227, R4.reuse ;  /* 0x00000004e3087220 */ /* 0x080fe20000410000 */
[-CC-:B------:R-:W-:Y:S01]  /*8aa0*/  FFMA.FTZ R5, R5, R4.reuse, -R10.reuse ;  /* 0x0000000405057223 */ /* 0x180fe2000001080a */
[-CC-:B------:R-:W-:Y:S01]  /*8ab0*/  FFMA.FTZ R176, R181, R4.reuse, -R10.reuse ;  /* 0x00000004b5b07223 */ /* 0x180fe2000001080a */
[-CC-:B------:R-:W-:Y:S01]  /*8ac0*/  FFMA.FTZ R191, R177, R4.reuse, -R10.reuse ;  /* 0x00000004b1bf7223 */ /* 0x180fe2000001080a */
        /* <DEDUP_REMOVED lines=8> */
[-CC-:B------:R-:W-:Y:S01]  /*8b50*/  FFMA.FTZ R199, R223, R4.reuse, -R10.reuse ;  /* 0x00000004dfc77223 */ /* 0x180fe2000001080a */
[-CC-:B------:R-:W-:Y:S01]  /*8b60*/  FFMA.FTZ R225, R225, R4.reuse, -R10.reuse ;  /* 0x00000004e1e17223 */ /* 0x180fe2000001080a */
[----:B------:R-:W-:Y:S01]  /*8b70*/  FFMA.FTZ R85, R85, R4, -R10 ;  /* 0x0000000455557223 */ /* 0x000fe2000001080a */
[----:B-1----:R-:W-:Y:S01]  /*8b80*/  FMNMX.FTZ R12, R169, R12, !PT ;  /* 0x0000000ca90c7209 */ /* 0x002fe20007810000 */
[----:B------:R-:W-:Y:S03]  /*8b90*/  MUFU.EX2 R8, R8 ;  /* 0x0000000800087308 */ /* 0x000fe60000000800 */
[----:B------:R-:W-:-:S04]  /*8ba0*/  FMNMX.FTZ R12, R83, R12, !PT ;  /* 0x0000000c530c7209 */ /* 0x000fc80007810000 */
[----:B--2---:R-:W-:Y:S01]  /*8bb0*/  FMNMX.FTZ R12, R171, R12, !PT ;  /* 0x0000000cab0c7209 */ /* 0x004fe20007810000 */
[----:B------:R-:W1:Y:S03]  /*8bc0*/  MUFU.EX2 R5, R5 ;  /* 0x0000000500057308 */ /* 0x000e660000000800 */
[----:B------:R-:W-:Y:S01]  /*8bd0*/  FMNMX.FTZ R9, R87, R12, !PT ;  /* 0x0000000c57097209 */ /* 0x000fe20007810000 */
[----:B------:R-:W-:-:S04]  /*8be0*/  FFMA.FTZ R12, R217, R4, -R10 ;  /* 0x00000004d90c7223 */ /* 0x000fc8000001080a */
[----:B------:R-:W2:Y:S01]  /*8bf0*/  SHFL.BFLY PT, R14, R9, 0x2, 0x1f ;  /* 0x0c401f00090e7f89 */ /* 0x000ea200000e0000 */
[----:B------:R-:W3:Y:S08]  /*8c00*/  MUFU.EX2 R180, R180 ;  /* 0x000000b400b47308 */ /* 0x000ef00000000800 */
[----:B------:R-:W4:Y:S01]  /*8c10*/  MUFU.EX2 R182, R182 ;  /* 0x000000b600b67308 */ /* 0x000f220000000800 */
[----:B-1----:R-:W-:-:S07]  /*8c20*/  FFMA.FTZ R3, R8, R3, R5 ;  /* 0x0000000308037223 */ /* 0x002fce0000010005 */
[----:B------:R-:W1:Y:S01]  /*8c30*/  MUFU.EX2 R15, R15 ;  /* 0x0000000f000f7308 */ /* 0x000e620000000800 */
[C---:B---3--:R-:W-:Y:S01]  /*8c40*/  FADD.FTZ R3, R180.reuse, R3 ;  /* 0x00000003b4037221 */ /* 0x048fe20000010000 */
[----:B------:R-:W-:Y:S02]  /*8c50*/  F2FP.BF16.F32.PACK_AB R180, R180, R5 ;  /* 0x00000005b4b4723e */ /* 0x000fe400000010ff */
[----:B--2---:R-:W-:Y:S01]  /*8c60*/  FMNMX.FTZ R24, R9, R14, !PT ;  /* 0x0000000e09187209 */ /* 0x004fe20007810000 */
[----:B------:R-:W-:-:S03]  /*8c70*/  FFMA.FTZ R14, R219, R4, -R10 ;  /* 0x00000004db0e7223 */ /* 0x000fc6000001080a */
[----:B------:R-:W-:Y:S01]  /*8c80*/  MUFU.EX2 R176, R176 ;  /* 0x000000b000b07308 */ /* 0x000fe20000000800 */
[----:B----4-:R-:W-:Y:S01]  /*8c90*/  FADD.FTZ R44, R182, R3 ;  /* 0x00000003b62c7221 */ /* 0x010fe20000010000 */
[----:B------:R-:W2:Y:S06]  /*8ca0*/  SHFL.BFLY PT, R9, R24, 0x1, 0x1f ;  /* 0x0c201f0018097f89 */ /* 0x000eac00000e0000 */
[----:B------:R-:W-:Y:S01]  /*8cb0*/  MUFU.EX2 R25, R25 ;  /* 0x0000001900197308 */ /* 0x000fe20000000800 */
[----:B-1----:R-:W-:-:S07]  /*8cc0*/  F2FP.BF16.F32.PACK_AB R182, R15, R182 ;  /* 0x000000b60fb6723e */ /* 0x002fce00000010ff */
[----:B------:R-:W-:Y:S08]  /*8cd0*/  MUFU.EX2 R178, R178 ;  /* 0x000000b200b27308 */ /* 0x000ff00000000800 */
[----:B------:R-:W-:Y:S01]  /*8ce0*/  MUFU.EX2 R172, R172 ;  /* 0x000000ac00ac7308 */ /* 0x000fe20000000800 */
[----:B--2---:R-:W-:-:S05]  /*8cf0*/  FMNMX.FTZ R9, R24, R9, !PT ;  /* 0x0000000918097209 */ /* 0x004fca0007810000 */
[-C--:B------:R-:W-:Y:S02]  /*8d00*/  FMUL.FTZ R40, R9, R4.reuse ;  /* 0x0000000409287220 */ /* 0x080fe40000410000 */
[----:B------:R-:W-:Y:S02]  /*8d10*/  MUFU.EX2 R174, R174 ;  /* 0x000000ae00ae7308 */ /* 0x000fe40000000800 */
[-CC-:B------:R-:W-:Y:S01]  /*8d20*/  FFMA.FTZ R183, R21, R4.reuse, -R40.reuse ;  /* 0x0000000415b77223 */ /* 0x180fe20000010828 */
[----:B------:R-:W-:Y:S02]  /*8d30*/  IMAD.U32 R21, RZ, RZ, UR37 ;  /* 0x00000025ff157e24 */ /* 0x000fe4000f8e00ff */
[-CC-:B------:R-:W-:Y:S01]  /*8d40*/  FFMA.FTZ R181, R13, R4.reuse, -R40.reuse ;  /* 0x000000040db57223 */ /* 0x180fe20000010828 */
[-CC-:B------:R-:W-:Y:S01]  /*8d50*/  FFMA.FTZ R177, R29, R4.reuse, -R40.reuse ;  /* 0x000000041db17223 */ /* 0x180fe20000010828 */
[-CC-:B------:R-:W-:Y:S01]  /*8d60*/  FFMA.FTZ R32, R27, R4.reuse, -R40.reuse ;  /* 0x000000041b207223 */ /* 0x180fe20000010828 */
[----:B------:R-:W-:Y:S01]  /*8d70*/  IADD3 R27, -R23, 0xb, RZ ;  /* 0x0000000b171b7810 */ /* 0x000fe20007ffe1ff */
[----:B------:R-:W-:Y:S01]  /*8d80*/  MUFU.EX2 R183, R183 ;  /* 0x000000b700b77308 */ /* 0x000fe20000000800 */
[----:B------:R-:W-:Y:S01]  /*8d90*/  @!P1 LEA R21, R21, UR38, 0x3 ;  /* 0x0000002615159c11 */ /* 0x000fe2000f8e18ff */
[-CC-:B------:R-:W-:Y:S01]  /*8da0*/  FFMA.FTZ R34, R31, R4.reuse, -R40.reuse ;  /* 0x000000041f227223 */ /* 0x180fe20000010828 */
[-CC-:B------:R-:W-:Y:S01]  /*8db0*/  FFMA.FTZ R179, R33, R4.reuse, -R40.reuse ;  /* 0x0000000421b37223 */ /* 0x180fe20000010828 */
[-CC-:B------:R-:W-:Y:S01]  /*8dc0*/  FFMA.FTZ R38, R35, R4.reuse, -R40.reuse ;  /* 0x0000000423267223 */ /* 0x180fe20000010828 */
[----:B------:R-:W-:Y:S01]  /*8dd0*/  @!P1 IADD3 R29, R21, 0x28840, RZ ;  /* 0x00028840151d9810 */ /* 0x000fe20007ffe0ff */
        /* <DEDUP_REMOVED lines=20> */
[----:B------:R-:W-:-:S06]  /*8f20*/  FFMA.FTZ R83, R83, R4, -R40 ;  /* 0x0000000453537223 */ /* 0x000fcc0000010828 */
[----:B------:R-:W-:Y:S01]  /*8f30*/  MUFU.EX2 R34, R34 ;  /* 0x0000002200227308 */ /* 0x000fe20000000800 */
[----:B------:R-:W-:Y:S02]  /*8f40*/  WARPGROUP.DEPBAR.LE gsb0, 0x0 ;  /* 0x00008000000079c5 */ /* 0x000fe40000010000 */
[----:B------:R-:W-:Y:S01]  /*8f50*/  WARPGROUP.ARRIVE ;  /* 0x00000000000079c5 */ /* 0x000fe20000000000 */
[-CC-:B------:R-:W-:Y:S01]  /*8f60*/  FFMA.FTZ R153, R193, R4.reuse, -R10.reuse ;  /* 0x00000004c1997223 */ /* 0x180fe2000001080a */
[-CC-:B------:R-:W-:Y:S01]  /*8f70*/  FFMA.FTZ R155, R197, R4.reuse, -R10.reuse ;  /* 0x00000004c59b7223 */ /* 0x180fe2000001080a */
[-CC-:B------:R-:W-:Y:S01]  /*8f80*/  FFMA.FTZ R193, R201, R4.reuse, -R10.reuse ;  /* 0x00000004c9c17223 */ /* 0x180fe2000001080a */
[-CC-:B------:R-:W-:Y:S01]  /*8f90*/  FFMA.FTZ R152, R207, R4.reuse, -R10.reuse ;  /* 0x00000004cf987223 */ /* 0x180fe2000001080a */
[-CC-:B------:R-:W-:Y:S01]  /*8fa0*/  FFMA.FTZ R154, R211, R4.reuse, -R10.reuse ;  /* 0x00000004d39a7223 */ /* 0x180fe2000001080a */
[----:B------:R-:W-:Y:S01]  /*8fb0*/  HGMMA.64x128x16.F32.BF16 R88, R156, gdesc[UR8].tnspB, R88, gsb0 ;  /* 0x41e000089c587df0 */ /* 0x000fe20008001858 */
[----:B------:R-:W-:Y:S01]  /*8fc0*/  UIADD3 UR10, UR4, 0x300, URZ ;  /* 0x00000300040a7890 */ /* 0x000fe2000fffe03f */
[-C--:B------:R-:W-:Y:S01]  /*8fd0*/  FFMA.FTZ R197, R175, R4.reuse, -R10 ;  /* 0x00000004afc57223 */ /* 0x080fe2000001080a */
[----:B------:R-:W-:Y:S01]  /*8fe0*/  UMOV UR11, 0x40000040 ;  /* 0x40000040000b7882 */ /* 0x000fe20000000000 */
[----:B------:R-:W-:Y:S01]  /*8ff0*/  MUFU.EX2 R179, R179 ;  /* 0x000000b300b37308 */ /* 0x000fe20000000800 */
[----:B------:R-:W-:-:S07]  /*9000*/  FFMA.FTZ R175, R41, R4, -R40 ;  /* 0x0000000429af7223 */ /* 0x000fce0000010828 */
        /* <DEDUP_REMOVED lines=21> */
[-CC-:B------:R-:W-:Y:S01]  /*9160*/  FFMA.FTZ R156, R173, R4.reuse, -R10.reuse ;  /* 0x00000004ad9c7223 */ /* 0x180fe2000001080a */
[-C--:B------:R-:W-:Y:S01]  /*9170*/  FFMA.FTZ R158, R215, R4.reuse, -R10 ;  /* 0x00000004d79e7223 */ /* 0x080fe2000001080a */
[-CC-:B------:R-:W-:Y:S01]  /*9180*/  FFMA.FTZ R10, R11, R4.reuse, -R40.reuse ;  /* 0x000000040b0a7223 */ /* 0x180fe20000010828 */
[----:B------:R-:W-:Y:S01]  /*9190*/  HGMMA.64x128x16.F32.BF16 R88, R160, gdesc[UR8].tnspB, R88, gsb0 ;  /* 0x41e00008a0587df0 */ /* 0x000fe20008001858 */
[----:B------:R-:W-:Y:S01]  /*91a0*/  UIADD3 UR10, UR4, 0x380, URZ ;  /* 0x00000380040a7890 */ /* 0x000fe2000fffe03f */
[-CC-:B------:R-:W-:Y:S01]  /*91b0*/  FFMA.FTZ R173, R37, R4.reuse, -R40.reuse ;  /* 0x0000000425ad7223 */ /* 0x180fe20000010828 */
[----:B------:R-:W-:Y:S01]  /*91c0*/  UMOV UR11, 0x40000040 ;  /* 0x40000040000b7882 */ /* 0x000fe20000000000 */
[----:B------:R-:W-:Y:S01]  /*91d0*/  FFMA.FTZ R11, R45, R4, -R40 ;  /* 0x000000042d0b7223 */ /* 0x000fe20000010828 */
[----:B------:R-:W-:Y:S01]  /*91e0*/  MUFU.EX2 R10, R10 ;  /* 0x0000000a000a7308 */ /* 0x000fe20000000800 */
[----:B------:R-:W-:-:S07]  /*91f0*/  UMOV UR4, UR36 ;  /* 0x0000002400047c82 */ /* 0x000fce0008000000 */
        /* <DEDUP_REMOVED lines=16> */
[----:B------:R-:W-:Y:S01]  /*9300*/  MUFU.EX2 R14, R14 ;  /* 0x0000000e000e7308 */ /* 0x000fe20000000800 */
[----:B------:R-:W-:-:S02]  /*9310*/  WARPGROUP.DEPBAR.LE gsb0, 0x0 ;  /* 0x00008000000079c5 */ /* 0x000fc40000010000 */
[----:B------:R-:W-:Y:S01]  /*9320*/  WARPGROUP.ARRIVE ;  /* 0x00000000000079c5 */ /* 0x000fe20000000000 */
[----:B------:R-:W-:Y:S01]  /*9330*/  FADD.FTZ R161, -R9, R6 ;  /* 0x0000000609a17221 */ /* 0x000fe20000010100 */
[----:B------:R-:W-:Y:S01]  /*9340*/  FFMA.FTZ R6, R49, R4, -R40 ;  /* 0x0000000431067223 */ /* 0x000fe20000010828 */
[----:B-1----:R-:W-:Y:S02]  /*9350*/  F2FP.BF16.F32.PACK_AB R160, R73, R12 ;  /* 0x0000000c49a0723e */ /* 0x002fe400000010ff */
[----:B------:R-:W-:Y:S01]  /*9360*/  FMUL.FTZ R161, R161, R4 ;  /* 0x00000004a1a17220 */ /* 0x000fe20000410000 */
[----:B------:R-:W-:Y:S01]  /*9370*/  HGMMA.64x128x16.F32.BF16 R88, R164, gdesc[UR8].tnspB, R88, gsb0 ;  /* 0x41e00008a4587df0 */ /* 0x000fe20008001858 */
[----:B------:R-:W1:Y:S08]  /*9380*/  MUFU.EX2 R77, R77 ;  /* 0x0000004d004d7308 */ /* 0x000e700000000800 */
[----:B------:R-:W2:Y:S08]  /*9390*/  MUFU.EX2 R201, R161 ;  /* 0x000000a100c97308 */ /* 0x000eb00000000800 */
[----:B------:R-:W-:Y:S01]  /*93a0*/  MUFU.EX2 R6, R6 ;  /* 0x0000000600067308 */ /* 0x000fe20000000800 */
[----:B-1----:R-:W-:-:S07]  /*93b0*/  F2FP.BF16.F32.PACK_AB R162, R77, R14 ;  /* 0x0000000e4da2723e */ /* 0x002fce00000010ff */
[----:B------:R-:W-:Y:S01]  /*93c0*/  MUFU.EX2 R79, R79 ;  /* 0x0000004f004f7308 */ /* 0x000fe20000000800 */
[----:B--2---:R-:W-:-:S04]  /*93d0*/  FFMA.FTZ R42, R201, R0, R10 ;  /* 0x00000000c92a7223 */ /* 0x004fc8000001000a */
[C---:B------:R-:W-:Y:S01]  /*93e0*/  FADD.FTZ R42, R181.reuse, R42 ;  /* 0x0000002ab52a7221 */ /* 0x040fe20000010000 */
[----:B------:R-:W-:Y:S02]  /*93f0*/  F2FP.BF16.F32.PACK_AB R181, R181, R10 ;  /* 0x0000000ab5b5723e */ /* 0x000fe400000010ff */
[----:B------:R-:W1:Y:S01]  /*9400*/  MUFU.EX2 R0, R57 ;  /* 0x0000003900007308 */ /* 0x000e620000000800 */
[----:B------:R-:W-:Y:S01]  /*9410*/  FADD.FTZ R3, R183, R42 ;  /* 0x0000002ab7037221 */ /* 0x000fe20000010000 */
[----:B------:R-:W-:-:S03]  /*9420*/  F2FP.BF16.F32.PACK_AB R183, R32, R183 ;  /* 0x000000b720b7723e */ /* 0x000fc600000010ff */
[----:B------:R-:W-:-:S03]  /*9430*/  FADD.FTZ R42, R32, R3 ;  /* 0x00000003202a7221 */ /* 0x000fc60000010000 */
[----:B------:R-:W-:Y:S01]  /*9440*/  MUFU.EX2 R20, R20 ;  /* 0x0000001400147308 */ /* 0x000fe20000000800 */
        /* <DEDUP_REMOVED lines=10> */
[----:B------:R-:W-:Y:S01]  /*94f0*/  FADD.FTZ R42, R30, R3 ;  /* 0x000000031e2a7221 */ /* 0x000fe20000010000 */
[----:B------:R-:W-:Y:S01]  /*9500*/  FFMA.FTZ R3, R169, R4, -R40 ;  /* 0x00000004a9037223 */ /* 0x000fe20000010828 */
[----:B------:R-:W-:Y:S01]  /*9510*/  F2FP.BF16.F32.PACK_AB R169, R28, R11 ;  /* 0x0000000b1ca9723e */ /* 0x000fe200000010ff */
[----:B------:R-:W-:Y:S08]  /*9520*/  MUFU.EX2 R24, R225 ;  /* 0x000000e100187308 */ /* 0x000ff00000000800 */
[----:B------:R-:W-:Y:S01]  /*9530*/  MUFU.EX2 R85, R85 ;  /* 0x0000005500557308 */ /* 0x000fe20000000800 */
[----:B------:R-:W-:-:S02]  /*9540*/  WARPGROUP.DEPBAR.LE gsb0, 0x0 ;  /* 0x00008000000079c5 */ /* 0x000fc40000010000 */
[----:B------:R2:W-:Y:S06]  /*9550*/  BAR.ARV R27, 0x100 ;  /* 0x0004001b0000751d */ /* 0x0005ec0000002000 */
        /* <DEDUP_REMOVED lines=8> */
[----:B---3--:R-:W-:Y:S01]  /*95e0*/  IMAD.U32 R29, RZ, RZ, UR5 ;  /* 0x00000005ff1d7e24 */ /* 0x008fe2000f8e00ff */
[----:B------:R-:W-:Y:S01]  /*95f0*/  UIADD3 UR5, UR6, -0x1, URZ ;  /* 0xffffffff06057890 */ /* 0x000fe2000fffe03f */
[-C--:B------:R-:W-:Y:S01]  /*9600*/  FMUL.FTZ R101, R101, R8.reuse ;  /* 0x0000000865657220 */ /* 0x080fe20000410000 */
[-C--:B------:R-:W-:Y:S01]  /*9610*/  FMUL.FTZ R104, R104, R8.reuse ;  /* 0x0000000868687220 */ /* 0x080fe20000410000 */
[-C--:B------:R-:W-:Y:S01]  /*9620*/  FMUL.FTZ R105, R105, R8.reuse ;  /* 0x0000000869697220 */ /* 0x080fe20000410000 */
[----:B------:R-:W-:Y:S01]  /*9630*/  @!P1 LEA R29, R29, UR38, 0x3 ;  /* 0x000000261d1d9c11 */ /* 0x000fe2000f8e18ff */
[-C--:B------:R-:W-:Y:S01]  /*9640*/  FMUL.FTZ R108, R108, R8.reuse ;  /* 0x000000086c6c7220 */ /* 0x080fe20000410000 */
[----:B------:R-:W-:Y:S01]  /*9650*/  FMUL.FTZ R109, R109, R8 ;  /* 0x000000086d6d7220 */ /* 0x000fe20000410000 */
[----:B------:R-:W-:Y:S01]  /*9660*/  UMOV UR6, UR5 ;  /* 0x0000000500067c82 */ /* 0x000fe20008000000 */
[----:B------:R-:W-:Y:S01]  /*9670*/  UMOV UR5, UR37 ;  /* 0x0000002500057c82 */ /* 0x000fe20008000000 */
[----:B--2---:R-:W-:-:S02]  /*9680*/  @!P1 VIADD R27, R29, 0x28860 ;  /* 0x000288601d1b9836 */ /* 0x004fc40000000000 */
[-C--:B------:R-:W-:Y:S01]  /*9690*/  FMUL.FTZ R112, R112, R8.reuse ;  /* 0x0000000870707220 */ /* 0x080fe20000410000 */
[-C--:B------:R-:W-:Y:S01]  /*96a0*/  FMUL.FTZ R113, R113, R8.reuse ;  /* 0x0000000871717220 */ /* 0x080fe20000410000 */
[-C--:B------:R-:W-:Y:S01]  /*96b0*/  FMUL.FTZ R116, R116, R8.reuse ;  /* 0x0000000874747220 */ /* 0x080fe20000410000 */
[-C--:B------:R-:W-:Y:S01]  /*96c0*/  FMUL.FTZ R117, R117, R8.reuse ;  /* 0x0000000875757220 */ /* 0x080fe20000410000 */
[----:B------:R-:W-:Y:S01]  /*96d0*/  @!P1 PRMT R29, RZ, 0x654, R27 ;  /* 0x00000654ff1d9816 */ /* 0x000fe2000000001b */
[----:B------:R-:W-:Y:S01]  /*96e0*/  FADD.FTZ R27, R15, R44 ;  /* 0x0000002c0f1b7221 */ /* 0x000fe20000010000 */
[-C--:B------:R-:W-:Y:S01]  /*96f0*/  FMUL.FTZ R120, R120, R8.reuse ;  /* 0x0000000878787220 */ /* 0x080fe20000410000 */
[-C--:B------:R-:W-:Y:S01]  /*9700*/  FMUL.FTZ R121, R121, R8.reuse ;  /* 0x0000000879797220 */ /* 0x080fe20000410000 */
[----:B------:R2:W-:Y:S01]  /*9710*/  @!P1 SYNCS.ARRIVE.TRANS64.RED.A1T0 RZ, [R29+URZ], RZ ;  /* 0x000000ff1dff99a7 */ /* 0x0005e2000810043f */
[----:B------:R-:W-:Y:S01]  /*9720*/  FADD.FTZ R44, R176, R27 ;  /* 0x0000001bb02c7221 */ /* 0x000fe20000010000 */
[-C--:B------:R-:W-:Y:S01]  /*9730*/  FMUL.FTZ R124, R124, R8.reuse ;  /* 0x000000087c7c7220 */ /* 0x080fe20000410000 */
[-C--:B------:R-:W-:Y:S01]  /*9740*/  FMUL.FTZ R125, R125, R8.reuse ;  /* 0x000000087d7d7220 */ /* 0x080fe20000410000 */
[-C--:B------:R-:W-:Y:S01]  /*9750*/  FMUL.FTZ R128, R128, R8.reuse ;  /* 0x0000000880807220 */ /* 0x080fe20000410000 */
[----:B------:R-:W-:Y:S01]  /*9760*/  FADD.FTZ R27, R25, R44 ;  /* 0x0000002c191b7221 */ /* 0x000fe20000010000 */
[-C--:B------:R-:W-:Y:S01]  /*9770*/  FMUL.FTZ R129, R129, R8.reuse ;  /* 0x0000000881817220 */ /* 0x080fe20000410000 */
[-C--:B------:R-:W-:Y:S01]  /*9780*/  FMUL.FTZ R132, R132, R8.reuse ;  /* 0x0000000884847220 */ /* 0x080fe20000410000 */
[----:B--2---:R-:W-:Y:S01]  /*9790*/  FADD.FTZ R29, R175, R42 ;  /* 0x0000002aaf1d7221 */ /* 0x004fe20000010000 */
[----:B------:R-:W-:Y:S01]  /*97a0*/  FADD.FTZ R44, R178, R27 ;  /* 0x0000001bb22c7221 */ /* 0x000fe20000010000 */
[C---:B------:R-:W-:Y:S01]  /*97b0*/  F2FP.BF16.F32.PACK_AB R175, R26.reuse, R175 ;  /* 0x000000af1aaf723e */ /* 0x040fe200000010ff */
[----:B------:R-:W-:Y:S01]  /*97c0*/  FMUL.FTZ R133, R133, R8 ;  /* 0x0000000885857220 */ /* 0x000fe20000410000 */
[----:B------:R-:W-:Y:S01]  /*97d0*/  FADD.FTZ R42, R26, R29 ;  /* 0x0000001d1a2a7221 */ /* 0x000fe20000010000 */
[C---:B------:R-:W-:Y:S01]  /*97e0*/  FADD.FTZ R27, R153.reuse, R44 ;  /* 0x0000002c991b7221 */ /* 0x040fe20000010000 */
[----:B------:R-:W-:Y:S01]  /*97f0*/  MUFU.EX2 R26, R3 ;  /* 0x00000003001a7308 */ /* 0x000fe20000000800 */
[----:B------:R-:W-:Y:S01]  /*9800*/  F2FP.BF16.F32.PACK_AB R178, R153, R178 ;  /* 0x000000b299b2723e */ /* 0x000fe200000010ff */
        /* <DEDUP_REMOVED lines=10> */
[----:B------:R-:W-:Y:S01]  /*98b0*/  FFMA.FTZ R27, R171, R4, -R40 ;  /* 0x00000004ab1b7223 */ /* 0x000fe20000010828 */
[C---:B------:R-:W-:Y:S01]  /*98c0*/  F2FP.BF16.F32.PACK_AB R171, R13.reuse, R6 ;  /* 0x000000060dab723e */ /* 0x040fe200000010ff */
[----:B------:R-:W-:Y:S01]  /*98d0*/  FADD.FTZ R10, R13, R10 ;  /* 0x0000000a0d0a7221 */ /* 0x000fe20000010000 */
[----:B------:R-:W-:Y:S01]  /*98e0*/  FADD.FTZ R31, R191, R44 ;  /* 0x0000002cbf1f7221 */ /* 0x000fe20000010000 */
[----:B------:R-:W-:Y:S01]  /*98f0*/  FFMA.FTZ R40, R87, R4, -R40 ;  /* 0x0000000457287223 */ /* 0x000fe20000010828 */
[-C--:B------:R-:W-:Y:S01]  /*9900*/  FMUL.FTZ R140, R140, R8.reuse ;  /* 0x000000088c8c7220 */ /* 0x080fe20000410000 */
[-C--:B------:R-:W-:Y:S01]  /*9910*/  FMUL.FTZ R141, R141, R8.reuse ;  /* 0x000000088d8d7220 */ /* 0x080fe20000410000 */
[----:B------:R-:W-:Y:S01]  /*9920*/  FADD.FTZ R44, R168, R31 ;  /* 0x0000001fa82c7221 */ /* 0x000fe20000010000 */
[-C--:B------:R-:W-:Y:S01]  /*9930*/  FMUL.FTZ R144, R144, R8.reuse ;  /* 0x0000000890907220 */ /* 0x080fe20000410000 */
[-C--:B------:R-:W-:Y:S01]  /*9940*/  FMUL.FTZ R145, R145, R8.reuse ;  /* 0x0000000891917220 */ /* 0x080fe20000410000 */
[----:B------:R-:W-:Y:S01]  /*9950*/  MUFU.EX2 R40, R40 ;  /* 0x0000002800287308 */ /* 0x000fe20000000800 */
[----:B------:R-:W-:Y:S01]  /*9960*/  FADD.FTZ R15, R193, R44 ;  /* 0x0000002cc10f7221 */ /* 0x000fe20000010000 */
[-C--:B------:R-:W-:Y:S01]  /*9970*/  FMUL.FTZ R148, R148, R8.reuse ;  /* 0x0000000894947220 */ /* 0x080fe20000410000 */
[----:B------:R-:W-:Y:S01]  /*9980*/  FMUL.FTZ R149, R149, R8 ;  /* 0x0000000895957220 */ /* 0x000fe20000410000 */
[----:B------:R-:W-:Y:S01]  /*9990*/  F2FP.BF16.F32.PACK_AB R176, R25, R176 ;  /* 0x000000b019b0723e */ /* 0x000fe200000010ff */
[----:B------:R-:W-:Y:S01]  /*99a0*/  FADD.FTZ R42, R170, R15 ;  /* 0x0000000faa2a7221 */ /* 0x000fe20000010000 */
[C---:B------:R-:W-:Y:S01]  /*99b0*/  F2FP.BF16.F32.PACK_AB R170, R157.reuse, R170 ;  /* 0x000000aa9daa723e */ /* 0x040fe200000010ff */
[-C--:B------:R-:W-:Y:S01]  /*99c0*/  FMUL.FTZ R90, R90, R201.reuse ;  /* 0x000000c95a5a7220 */ /* 0x080fe20000410000 */
[----:B------:R-:W1:Y:S01]  /*99d0*/  MUFU.EX2 R44, R71 ;  /* 0x00000047002c7308 */ /* 0x000e620000000800 */
[----:B------:R-:W-:Y:S01]  /*99e0*/  FADD.FTZ R5, R157, R42 ;  /* 0x0000002a9d057221 */ /* 0x000fe20000010000 */
[----:B------:R-:W-:Y:S01]  /*99f0*/  F2FP.BF16.F32.PACK_AB R174, R191, R174 ;  /* 0x000000aebfae723e */ /* 0x000fe200000010ff */
[-C--:B------:R-:W-:Y:S01]  /*9a00*/  FMUL.FTZ R91, R91, R201.reuse ;  /* 0x000000c95b5b7220 */ /* 0x080fe20000410000 */
[----:B------:R-:W-:Y:S01]  /*9a10*/  F2FP.BF16.F32.PACK_AB R168, R193, R168 ;  /* 0x000000a8c1a8723e */ /* 0x000fe200000010ff */
[----:B------:R-:W-:Y:S01]  /*9a20*/  FADD.FTZ R32, R152, R5 ;  /* 0x0000000598207221 */ /* 0x000fe20000010000 */
[----:B------:R-:W-:Y:S01]  /*9a30*/  FADD.FTZ R5, R21, R10 ;  /* 0x0000000a15057221 */ /* 0x000fe20000010000 */
[C---:B------:R-:W-:Y:S01]  /*9a40*/  F2FP.BF16.F32.PACK_AB R152, R159.reuse, R152 ;  /* 0x000000989f98723e */ /* 0x040fe200000010ff */
[----:B------:R-:W-:Y:S01]  /*9a50*/  FMUL.FTZ R94, R94, R201 ;  /* 0x000000c95e5e7220 */ /* 0x000fe20000410000 */
[----:B------:R-:W-:Y:S01]  /*9a60*/  FADD.FTZ R15, R159, R32 ;  /* 0x000000209f0f7221 */ /* 0x000fe20000010000 */
[C---:B------:R-:W-:Y:S01]  /*9a70*/  FADD.FTZ R5, R36.reuse, R5 ;  /* 0x0000000524057221 */ /* 0x040fe20000010000 */
[----:B------:R-:W2:Y:S01]  /*9a80*/  MUFU.EX2 R32, R81 ;  /* 0x0000005100207308 */ /* 0x000ea20000000800 */
[----:B------:R-:W-:Y:S01]  /*9a90*/  F2FP.BF16.F32.PACK_AB R153, R36, R21 ;  /* 0x000000152499723e */ /* 0x000fe200000010ff */
        /* <DEDUP_REMOVED lines=22> */
[----:B-1----:R-:W-:Y:S01]  /*9c00*/  F2FP.BF16.F32.PACK_AB R161, R75, R44 ;  /* 0x0000002c4ba1723e */ /* 0x002fe200000010ff */
[-C--:B------:R-:W-:Y:S01]  /*9c10*/  FMUL.FTZ R106, R106, R201.reuse ;  /* 0x000000c96a6a7220 */ /* 0x080fe20000410000 */
[----:B------:R-:W-:Y:S01]  /*9c20*/  FADD.FTZ R6, R12, R11 ;  /* 0x0000000b0c067221 */ /* 0x000fe20000010000 */
[----:B------:R-:W-:Y:S01]  /*9c30*/  FADD.FTZ R5, R44, R5 ;  /* 0x000000052c057221 */ /* 0x000fe20000010000 */
[----:B--2---:R-:W-:Y:S01]  /*9c40*/  F2FP.BF16.F32.PACK_AB R163, R79, R32 ;  /* 0x000000204fa3723e */ /* 0x004fe200000010ff */
[-C--:B------:R-:W-:Y:S01]  /*9c50*/  FMUL.FTZ R107, R107, R201.reuse ;  /* 0x000000c96b6b7220 */ /* 0x080fe20000410000 */
        /* <DEDUP_REMOVED lines=19> */
[----:B-1----:R-:W-:Y:S01]  /*9d90*/  F2FP.BF16.F32.PACK_AB R167, R40, R6 ;  /* 0x0000000628a7723e */ /* 0x002fe200000010ff */
        /* <DEDUP_REMOVED lines=21> */
[----:B------:R-:W-:Y:S01]  /*9ef0*/  IMAD.MOV.U32 R6, RZ, RZ, R9 ;  /* 0x000000ffff067224 */ /* 0x000fe200078e0009 */
[----:B------:R-:W-:Y:S01]  /*9f00*/  MOV R8, R7 ;  /* 0x0000000700087202 */ /* 0x000fe20000000f00 */
[----:B------:R-:W-:Y:S06]  /*9f10*/  @P2 BRA `(.L_x_1921) ;  /* 0xffffffd800142947 */ /* 0x000fec000383ffff */
.L_x_1912:
[----:B------:R-:W-:Y:S06]  /*9f20*/  BAR.ARV 0x8, 0x120 ;  /* 0x0204800000007b1d */ /* 0x000fec0000002000 */
[----:B------:R-:W-:Y:S05]  /*9f30*/  @!P0 BRA `(.L_x_1922) ;  /* 0x0000000000048947 */ /* 0x000fea0003800000 */
[----:B------:R-:W-:Y:S01]  /*9f40*/  BPT.TRAP 0x1 ;  /* 0x000000040000795c */ /* 0x000fe20000300000 */
.L_x_1922:
[----:B------:R-:W-:Y:S01]  /*9f50*/  ULEA UR5, UR37, UR38, 0x3 ;  /* 0x0000002625057291 */ /* 0x000fe2000f8e183f */
[----:B------:R-:W-:-:S05]  /*9f60*/  IMAD.U32 R5, RZ, RZ, UR36 ;  /* 0x00000024ff057e24 */ /* 0x000fca000f8e00ff */
[----:B------:R-:W-:-:S04]  /*9f70*/  SHF.L.U32 R5, R5, 0x1f, RZ ;  /* 0x0000001f05057819 */ /* 0x000fc800000006ff */
[----:B------:R1:W2:Y:S01]  /*9f80*/  SYNCS.PHASECHK.TRANS64.TRYWAIT P2, [UR5+0x28850], R5 ;  /* 0x02885005ff0075a7 */ /* 0x0002a20008040145 */
[----:B------:R-:W-:Y:S05]  /*9f90*/  @!P0 BRA `(.L_x_1923) ;  /* 0x0000000000048947 */ /* 0x000fea0003800000 */
[----:B------:R-:W-:Y:S01]  /*9fa0*/  BPT.TRAP 0x1 ;  /* 0x000000040000795c */ /* 0x000fe20000300000 */
.L_x_1923:
[----:B--2---:R-:W-:Y:S05]  /*9fb0*/  @P2 BRA `(.L_x_1924) ;  /* 0x0000000000082947 */ /* 0x004fea0003800000 */
[----:B------:R-:W2:Y:S02]  /*9fc0*/  SYNCS.PHASECHK.TRANS64.TRYWAIT P0, [UR5+0x28850], R5 ;  /* 0x02885005ff0075a7 */ /* 0x000ea40008000145 */
[----:B--2---:R-:W-:Y:S05]  /*9fd0*/  @!P0 BRA `(.L_x_1925) ;  /* 0x0000004800bc8947 */ /* 0x004fea0003800000 */
.L_x_1924:
[----:B------:R-:W-:Y:S01]  /*9fe0*/  UIADD3 UR38, UR38, 0x400, URZ ;  /* 0x0000040026267890 */ /* 0x000fe2000fffe03f */
[----:B------:R-:W-:Y:S01]  /*9ff0*/  WARPGROUP.ARRIVE ;  /* 0x00000000000079c5 */ /* 0x000fe20000000000 */
[----:B------:R-:W-:Y:S01]  /*a000*/  UMOV UR7, 0x40000040 ;  /* 0x4000004000077882 */ /* 0x000fe20000000000 */
[----:B--2---:R-:W2:Y:S01]  /*a010*/  SHFL.BFLY PT, R6, R3, 0x2, 0x1f ;  /* 0x0c401f0003067f89 */ /* 0x004ea200000e0000 */
[----:B------:R-:W-:Y:S01]  /*a020*/  USHF.R.U32.HI UR38, URZ, 0x4, UR38 ;  /* 0x000000043f267899 */ /* 0x000fe20008011626 */
[----:B------:R-:W-:Y:S01]  /*a030*/  IMAD.MOV.U32 R29, RZ, RZ, RZ ;  /* 0x000000ffff1d7224 */ /* 0x000fe200078e00ff */
[----:B------:R-:W-:Y:S01]  /*a040*/  UIADD3 UR57, UR57, 0x1, URZ ;  /* 0x0000000139397890 */ /* 0x000fe2000fffe03f */
[----:B-1----:R-:W1:Y:S01]  /*a050*/  SHFL.BFLY PT, R5, R0, 0x2, 0x1f ;  /* 0x0c401f0000057f89 */ /* 0x002e6200000e0000 */
[----:B------:R-:W-:Y:S01]  /*a060*/  ULOP3.LUT UR38, UR38, 0x3fff, URZ, 0xc0, !UPT ;  /* 0x00003fff26267892 */ /* 0x000fe2000f8ec03f */
[----:B------:R-:W-:-:S03]  /*a070*/  IMAD.MOV.U32 R14, RZ, RZ, RZ ;  /* 0x000000ffff0e7224 */ /* 0x000fc600078e00ff */
        /* <DEDUP_REMOVED lines=9> */
[----:B------:R-:W-:Y:S01]  /*a110*/  MOV R3, 0xff800000 ;  /* 0xff80000000037802 */ /* 0x000fe20000000f00 */
[----:B-1----:R-:W-:Y:S01]  /*a120*/  FADD.FTZ R8, R5, R0 ;  /* 0x0000000005087221 */ /* 0x002fe20000010000 */
[----:B------:R-:W-:Y:S01]  /*a130*/  IMAD.MOV.U32 R0, RZ, RZ, -0x800000 ;  /* 0xff800000ff007424 */ /* 0x000fe200078e00ff */
[----:B------:R-:W1:Y:S01]  /*a140*/  SHFL.BFLY PT, R5, R6, 0x1, 0x1f ;  /* 0x0c201f0006057f89 */ /* 0x000e6200000e0000 */
[----:B------:R-:W-:-:S03]  /*a150*/  USEL UR37, UR37, URZ, UP0 ;  /* 0x0000003f25257287 */ /* 0x000fc60008000000 */
[----:B------:R-:W2:Y:S01]  /*a160*/  SHFL.BFLY PT, R11, R8, 0x1, 0x1f ;  /* 0x0c201f00080b7f89 */ /* 0x000ea200000e0000 */
[----:B-1----:R-:W-:Y:S01]  /*a170*/  FADD.FTZ R12, R6, R5 ;  /* 0x00000005060c7221 */ /* 0x002fe20000010000 */
[----:B--2---:R-:W-:-:S04]  /*a180*/  FADD.FTZ R11, R8, R11 ;  /* 0x0000000b080b7221 */ /* 0x004fc80000010000 */
[----:B------:R-:W-:Y:S01]  /*a190*/  FSETP.NE.FTZ.AND P0, PT, R12, RZ, PT ;  /* 0x000000ff0c00720b */ /* 0x000fe20003f15000 */
[----:B------:R-:W-:Y:S01]  /*a1a0*/  IMAD.U32 R8, RZ, RZ, UR5 ;  /* 0x00000005ff087e24 */ /* 0x000fe2000f8e00ff */
[----:B------:R-:W-:-:S11]  /*a1b0*/  FSETP.NE.FTZ.AND P2, PT, R11, RZ, PT ;  /* 0x000000ff0b00720b */ /* 0x000fd60003f55000 */
[C---:B------:R-:W-:Y:S01]  /*a1c0*/  @P0 FMUL.FTZ R6, R4.reuse, 0.69314718246459960938 ;  /* 0x3f31721804060820 */ /* 0x040fe20000410000 */
[----:B------:R-:W1:Y:S01]  /*a1d0*/  @P0 MUFU.LG2 R5, R12 ;  /* 0x0000000c00050308 */ /* 0x000e620000000c00 */
[----:B------:R-:W-:Y:S01]  /*a1e0*/  @P2 FMUL.FTZ R13, R4, 0.69314718246459960938 ;  /* 0x3f317218040d2820 */ /* 0x000fe20000410000 */
[----:B------:R-:W-:-:S06]  /*a1f0*/  @!P1 VIADD R4, R8, 0x28860 ;  /* 0x0002886008049836 */ /* 0x000fcc0000000000 */
[----:B------:R-:W2:Y:S01]  /*a200*/  @P2 MUFU.LG2 R10, R11 ;  /* 0x0000000b000a2308 */ /* 0x000ea20000000c00 */
[----:B------:R-:W-:-:S07]  /*a210*/  @!P1 PRMT R4, RZ, 0x654, R4 ;  /* 0x00000654ff049816 */ /* 0x000fce0000000004 */
[----:B------:R-:W3:Y:S01]  /*a220*/  @P0 MUFU.RCP R29, R12 ;  /* 0x0000000c001d0308 */ /* 0x000ee20000001000 */
[----:B-1----:R-:W-:-:S04]  /*a230*/  @P0 FMUL.FTZ R5, R5, 0.69314718246459960938 ;  /* 0x3f31721805050820 */ /* 0x002fc80000410000 */
[----:B------:R-:W-:Y:S01]  /*a240*/  @P0 FFMA.FTZ R3, R6, R7, R5 ;  /* 0x0000000706030223 */ /* 0x000fe20000010005 */
[----:B------:R-:W-:Y:S02]  /*a250*/  PLOP3.LUT P0, PT, PT, PT, PT, 0x8, 0x0 ;  /* 0x000000000000781c */ /* 0x000fe40003f0e170 */
[----:B------:R1:W4:Y:S01]  /*a260*/  @P2 MUFU.RCP R14, R11 ;  /* 0x0000000b000e2308 */ /* 0x0003220000001000 */
        /* <DEDUP_REMOVED lines=72> */
[-C--:B----4-:R-:W-:Y:S01]  /*a6f0*/  FMUL.FTZ R13, R90, R14.reuse ;  /* 0x0000000e5a0d7220 */ /* 0x090fe20000410000 */
        /* <DEDUP_REMOVED lines=31> */
.L_x_1895:
        /* <DEDUP_REMOVED lines=8> */
[----:B------:R-:W-:Y:S01]  /*a970*/  IADD3 R87, R22, UR42, RZ ;  /* 0x0000002a16577c10 */ /* 0x000fe2000fffe0ff */
[----:B------:R-:W-:Y:S01]  /*a980*/  ULDC UR10, c[0x0][0xa88] ;  /* 0x0002a200000a7ab9 */ /* 0x000fe20000000800 */
[C---:B------:R-:W-:Y:S01]  /*a990*/  IADD3 R27, P2, R16.reuse, 0x20, RZ ;  /* 0x00000020101b7810 */ /* 0x040fe20007f5e0ff */
[----:B------:R-:W1:Y:S01]  /*a9a0*/  LDC.64 R88, c[0x0][0xb78] ;  /* 0x0002de00ff587b82 */ /* 0x000e620000000a00 */
[C---:B------:R-:W-:Y:S01]  /*a9b0*/  IADD3 R21, P5, R16.reuse, 0x60, RZ ;  /* 0x0000006010157810 */ /* 0x040fe20007fbe0ff */
[----:B------:R-:W-:Y:S01]  /*a9c0*/  VIADD R4, R87, 0x8 ;  /* 0x0000000857047836 */ /* 0x000fe20000000000 */
[C---:B------:R-:W-:Y:S01]  /*a9d0*/  LOP3.LUT R5, R16.reuse, 0x380, RZ, 0xc0, !PT ;  /* 0x0000038010057812 */ /* 0x040fe200078ec0ff */
[----:B------:R-:W-:Y:S01]  /*a9e0*/  USHF.R.S32.HI UR5, URZ, 0x1f, UR43 ;  /* 0x0000001f3f057899 */ /* 0x000fe2000801142b */
[----:B------:R-:W-:Y:S01]  /*a9f0*/  IADD3 R81, P4, R16, 0x4000, RZ ;  /* 0x0000400010517810 */ /* 0x000fe20007f9e0ff */
[----:B------:R-:W-:Y:S01]  /*aa00*/  ULDC.64 UR8, c[0x0][0xb70] ;  /* 0x0002dc0000087ab9 */ /* 0x000fe20000000a00 */
[----:B------:R-:W-:Y:S01]  /*aa10*/  LOP3.LUT R26, R27, 0x380, RZ, 0xc0, !PT ;  /* 0x000003801b1a7812 */ /* 0x000fe200078ec0ff */
[----:B------:R-:W-:Y:S01]  /*aa20*/  UIMAD UR5, UR5, UR8, URZ ;  /* 0x00000008050572a4 */ /* 0x000fe2000f8e023f */
[----:B------:R-:W-:Y:S01]  /*aa30*/  LOP3.LUT P0, RZ, R186, 0x3, RZ, 0xc0, !PT ;  /* 0x00000003baff7812 */ /* 0x000fe2000780c0ff */
[----:B------:R-:W-:Y:S01]  /*aa40*/  UIMAD.WIDE.U32 UR6, UR43, UR8, URZ ;  /* 0x000000082b0672a5 */ /* 0x000fe2000f8e003f */
[----:B------:R-:W-:Y:S01]  /*aa50*/  LOP3.LUT R20, R21, 0x380, RZ, 0xc0, !PT ;  /* 0x0000038015147812 */ /* 0x000fe200078ec0ff */
[----:B------:R-:W-:Y:S01]  /*aa60*/  UIMAD UR5, UR43, UR9, UR5 ;  /* 0x000000092b0572a4 */ /* 0x000fe2000f8e0205 */
[----:B------:R-:W-:Y:S01]  /*aa70*/  SHF.R.U64 R5, R5, 0x3, RZ ;  /* 0x0000000305057819 */ /* 0x000fe200000012ff */
[----:B------:R-:W-:Y:S01]  /*aa80*/  USHF.R.S32.HI UR8, URZ, 0x1f, UR44 ;  /* 0x0000001f3f087899 */ /* 0x000fe2000801142c */
[----:B------:R-:W-:Y:S01]  /*aa90*/  IADD3 R25, P6, R16, 0x40, RZ ;  /* 0x0000004010197810 */ /* 0x000fe20007fde0ff */
[----:B------:R-:W-:Y:S01]  /*aaa0*/  UIADD3 UR5, UR7, UR5, URZ ;  /* 0x0000000507057290 */ /* 0x000fe2000fffe03f */
[----:B------:R-:W-:-:S02]  /*aab0*/  LOP3.LUT R14, R81, 0x380, RZ, 0xc0, !PT ;  /* 0x00000380510e7812 */ /* 0x000fc400078ec0ff */
[----:B------:R-:W-:Y:S02]  /*aac0*/  SHF.R.U64 R26, R26, 0x3, RZ ;  /* 0x000000031a1a7819 */ /* 0x000fe400000012ff */
[----:B------:R-:W-:Y:S02]  /*aad0*/  ISETP.GE.OR P1, PT, R4, UR10, P0 ;  /* 0x0000000a04007c0c */ /* 0x000fe40008726670 */
[----:B------:R-:W-:Y:S02]  /*aae0*/  SHF.R.U64 R20, R20, 0x3, RZ ;  /* 0x0000000314147819 */ /* 0x000fe400000012ff */
[----:B------:R-:W-:Y:S01]  /*aaf0*/  LOP3.LUT R4, R5, R16, RZ, 0x3c, !PT ;  /* 0x0000001005047212 */ /* 0x000fe200078e3cff */
[----:B------:R-:W-:Y:S01]  /*ab00*/  IMAD.MOV.U32 R5, RZ, RZ, R17 ;  /* 0x000000ffff057224 */ /* 0x000fe200078e0011 */
[----:B------:R-:W-:Y:S02]  /*ab10*/  LOP3.LUT R24, R25, 0x380, RZ, 0xc0, !PT ;  /* 0x0000038019187812 */ /* 0x000fe400078ec0ff */
[----:B------:R-:W-:-:S02]  /*ab20*/  SHF.R.U64 R14, R14, 0x3, RZ ;  /* 0x000000030e0e7819 */ /* 0x000fc400000012ff */
[----:B------:R-:W-:Y:S01]  /*ab30*/  LOP3.LUT R26, R26, R27, RZ, 0x3c, !PT ;  /* 0x0000001b1a1a7212 */ /* 0x000fe200078e3cff */
[----:B------:R-:W-:Y:S01]  /*ab40*/  IMAD.X R27, RZ, RZ, R17, P2 ;  /* 0x000000ffff1b7224 */ /* 0x000fe200010e0611 */
[----:B------:R-:W-:Y:S02]  /*ab50*/  LOP3.LUT R20, R20, R21, RZ, 0x3c, !PT ;  /* 0x0000001514147212 */ /* 0x000fe400078e3cff */
[----:B------:R-:W-:Y:S02]  /*ab60*/  IADD3 R21, P2, R16, 0x4040, RZ ;  /* 0x0000404010157810 */ /* 0x000fe40007f5e0ff */
[----:B------:R-:W-:Y:S02]  /*ab70*/  SHF.R.U64 R24, R24, 0x3, RZ ;  /* 0x0000000318187819 */ /* 0x000fe400000012ff */
[----:B------:R-:W-:Y:S02]  /*ab80*/  LOP3.LUT R14, R14, R81, RZ, 0x3c, !PT ;  /* 0x000000510e0e7212 */ /* 0x000fe400078e3cff */
[----:B------:R-:W-:-:S02]  /*ab90*/  MOV R81, R4 ;  /* 0x0000000400517202 */ /* 0x000fc40000000f00 */
[----:B------:R-:W-:Y:S02]  /*aba0*/  F2FP.BF16.F32.PACK_AB R5, R10, R13 ;  /* 0x0000000d0a05723e */ /* 0x000fe400000010ff */
[----:B------:R-:W-:Y:S02]  /*abb0*/  LOP3.LUT R10, R21, 0x380, RZ, 0xc0, !PT ;  /* 0x00000380150a7812 */ /* 0x000fe400078ec0ff */
[----:B------:R-:W-:Y:S02]  /*abc0*/  LOP3.LUT R24, R24, R25, RZ, 0x3c, !PT ;  /* 0x0000001918187212 */ /* 0x000fe400078e3cff */
[----:B------:R-:W-:Y:S02]  /*abd0*/  IADD3.X R25, RZ, R17, RZ, P6, !PT ;  /* 0x00000011ff197210 */ /* 0x000fe400037fe4ff */
[----:B------:R-:W-:Y:S02]  /*abe0*/  IADD3 R84, P6, R16, 0x4060, RZ ;  /* 0x0000406010547810 */ /* 0x000fe40007fde0ff */
[----:B------:R-:W-:-:S02]  /*abf0*/  SHF.R.U64 R10, R10, 0x3, RZ ;  /* 0x000000030a0a7819 */ /* 0x000fc400000012ff */
[----:B------:R-:W-:Y:S02]  /*ac00*/  LOP3.LUT R13, R84, 0x380, RZ, 0xc0, !PT ;  /* 0x00000380540d7812 */ /* 0x000fe400078ec0ff */
[----:B------:R-:W-:Y:S01]  /*ac10*/  LOP3.LUT R10, R10, R21, RZ, 0x3c, !PT ;  /* 0x000000150a0a7212 */ /* 0x000fe200078e3cff */
[--C-:B------:R-:W-:Y:S01]  /*ac20*/  IMAD.X R21, RZ, RZ, R17.reuse, P5 ;  /* 0x000000ffff157224 */ /* 0x100fe200028e0611 */
[----:B------:R-:W-:Y:S02]  /*ac30*/  F2FP.BF16.F32.PACK_AB R4, R12, R15 ;  /* 0x0000000f0c04723e */ /* 0x000fe400000010ff */
[----:B------:R-:W-:Y:S02]  /*ac40*/  IADD3 R15, P3, R16, 0x4020, RZ ;  /* 0x00004020100f7810 */ /* 0x000fe40007f7e0ff */
[----:B------:R-:W-:Y:S02]  /*ac50*/  F2FP.BF16.F32.PACK_AB R6, R6, R11 ;  /* 0x0000000b0606723e */ /* 0x000fe400000010ff */
[----:B------:R-:W-:Y:S01]  /*ac60*/  SHF.R.U64 R11, R13, 0x3, RZ ;  /* 0x000000030d0b7819 */ /* 0x000fe200000012ff */
[----:B------:R-:W-:Y:S01]  /*ac70*/  IMAD.X R13, RZ, RZ, R17, P3 ;  /* 0x000000ffff0d7224 */ /* 0x000fe200018e0611 */
[----:B------:R-:W-:-:S02]  /*ac80*/  LOP3.LUT R12, R15, 0x380, RZ, 0xc0, !PT ;  /* 0x000003800f0c7812 */ /* 0x000fc400078ec0ff */
[----:B------:R-:W-:Y:S01]  /*ac90*/  F2FP.BF16.F32.PACK_AB R7, R7, R8 ;  /* 0x000000080707723e */ /* 0x000fe200000010ff */
[----:B------:R-:W-:Y:S01]  /*aca0*/  BAR.SYNC.DEFER_BLOCKING 0x1, 0x100 ;  /* 0x0044000000007b1d */ /* 0x000fe20000010000 */
[----:B------:R-:W-:Y:S01]  /*acb0*/  MOV R85, R20 ;  /* 0x0000001400557202 */ /* 0x000fe20000000f00 */
[----:B------:R-:W-:Y:S01]  /*acc0*/  IMAD.U32 R21, RZ, RZ, UR7 ;  /* 0x00000007ff157e24 */ /* 0x000fe2000f8e00ff */
[----:B------:R-:W-:Y:S01]  /*acd0*/  LOP3.LUT R8, R11, R84, RZ, 0x3c, !PT ;  /* 0x000000540b087212 */ /* 0x000fe200078e3cff */
[----:B------:R-:W-:Y:S01]  /*ace0*/  IMAD.U32 R20, RZ, RZ, UR6 ;  /* 0x00000006ff147e24 */ /* 0x000fe2000f8e00ff */
[----:B------:R-:W-:Y:S01]  /*acf0*/  IADD3.X R11, RZ, R17, RZ, P2, !PT ;  /* 0x00000011ff0b7210 */ /* 0x000fe200017fe4ff */
[----:B------:R-:W-:Y:S01]  /*ad00*/  ULDC.64 UR6, c[0x0][0xb40] ;  /* 0x0002d00000067ab9 */ /* 0x000fe20000000a00 */
[----:B------:R-:W-:Y:S02]  /*ad10*/  MOV R21, UR5 ;  /* 0x0000000500157c02 */ /* 0x000fe40008000f00 */
[----:B------:R-:W-:-:S02]  /*ad20*/  SHF.R.U64 R12, R12, 0x3, RZ ;  /* 0x000000030c0c7819 */ /* 0x000fc400000012ff */
[----:B------:R-:W-:Y:S01]  /*ad30*/  MOV R26, R26 ;  /* 0x0000001a001a7202 */ /* 0x000fe20000000f00 */
[----:B-1----:R-:W-:Y:S01]  /*ad40*/  IMAD.WIDE.U32 R20, R88, UR44, R20 ;  /* 0x0000002c58147c25 */ /* 0x002fe2000f8e0014 */
[----:B------:R-:W-:Y:S02]  /*ad50*/  LOP3.LUT R12, R12, R15, RZ, 0x3c, !PT ;  /* 0x0000000f0c0c7212 */ /* 0x000fe400078e3cff */
[----:B------:R-:W-:Y:S01]  /*ad60*/  MOV R86, R24 ;  /* 0x0000001800567202 */ /* 0x000fe20000000f00 */
[----:B------:R-:W-:Y:S01]  /*ad70*/  IMAD.X R15, RZ, RZ, R17, P4 ;  /* 0x000000ffff0f7224 */ /* 0x000fe200020e0611 */
[----:B------:R-:W-:Y:S02]  /*ad80*/  SHF.R.S32.HI R25, RZ, 0x1f, R87 ;  /* 0x0000001fff197819 */ /* 0x000fe40000011457 */
[----:B------:R-:W-:Y:S02]  /*ad90*/  IADD3 R20, P2, R87, R20, RZ ;  /* 0x0000001457147210 */ /* 0x000fe40007f5e0ff */
[----:B------:R-:W-:-:S02]  /*ada0*/  MOV R84, R14 ;  /* 0x0000000e00547202 */ /* 0x000fc40000000f00 */
[----:B------:R-:W-:Y:S01]  /*adb0*/  MOV R83, R12 ;  /* 0x0000000c00537202 */ /* 0x000fe20000000f00 */
[----:B------:R1:W-:Y:S01]  /*adc0*/  STSM.16.M88.4 [R81], R4 ;  /* 0x0000000451007844 */ /* 0x0003e20000000200 */
        /* <DEDUP_REMOVED lines=8> */
[----:B-1----:R-:W-:Y:S01]  /*ae50*/  MOV R81, R10 ;  /* 0x0000000a00517202 */ /* 0x002fe20000000f00 */
[----:B------:R-:W-:Y:S01]  /*ae60*/  IMAD R10, R88, UR8, RZ ;  /* 0x00000008580a7c24 */ /* 0x000fe2000f8e02ff */
[----:B------:R-:W-:Y:S01]  /*ae70*/  F2FP.BF16.F32.PACK_AB R6, R9, R78 ;  /* 0x0000004e0906723e */ /* 0x000fe200000010ff */
[----:B------:R-:W-:Y:S01]  /*ae80*/  IMAD.X R9, RZ, RZ, R17, P6 ;  /* 0x000000ffff097224 */ /* 0x000fe200030e0611 */
[----:B------:R-:W-:Y:S01]  /*ae90*/  F2FP.BF16.F32.PACK_AB R4, R79, R82 ;  /* 0x000000524f04723e */ /* 0x000fe200000010ff */
[----:B------:R-:W-:Y:S01]  /*aea0*/  IMAD R24, R89, UR44, R10 ;  /* 0x0000002c59187c24 */ /* 0x000fe2000f8e020a */
[----:B------:R-:W-:-:S02]  /*aeb0*/  F2FP.BF16.F32.PACK_AB R5, R77, R80 ;  /* 0x000000504d05723e */ /* 0x000fc400000010ff */
[----:B------:R-:W-:Y:S02]  /*aec0*/  F2FP.BF16.F32.PACK_AB R7, R75, R76 ;  /* 0x0000004c4b07723e */ /* 0x000fe400000010ff */
[----:B------:R-:W-:Y:S02]  /*aed0*/  MOV R75, R8 ;  /* 0x00000008004b7202 */ /* 0x000fe40000000f00 */
[----:B------:R-:W-:Y:S01]  /*aee0*/  F2FP.BF16.F32.PACK_AB R8, R73, R74 ;  /* 0x0000004a4908723e */ /* 0x000fe200000010ff */
[----:B------:R1:W-:Y:S01]  /*aef0*/  STSM.16.M88.4 [R26], R4 ;  /* 0x000000041a007844 */ /* 0x0003e20000000200 */
[----:B------:R-:W-:Y:S02]  /*af00*/  F2FP.BF16.F32.PACK_AB R9, R71, R72 ;  /* 0x000000484709723e */ /* 0x000fe400000010ff */
[----:B------:R-:W-:Y:S02]  /*af10*/  F2FP.BF16.F32.PACK_AB R10, R69, R70 ;  /* 0x00000046450a723e */ /* 0x000fe400000010ff */
[----:B------:R-:W-:-:S02]  /*af20*/  F2FP.BF16.F32.PACK_AB R11, R67, R68 ;  /* 0x00000044430b723e */ /* 0x000fc400000010ff */
[----:B------:R-:W-:Y:S02]  /*af30*/  IADD3.X R21, R25, R21, R24, P2, !PT ;  /* 0x0000001519157210 */ /* 0x000fe400017fe418 */
[----:B------:R-:W-:Y:S01]  /*af40*/  F2FP.BF16.F32.PACK_AB R24, R49, R50 ;  /* 0x000000323118723e */ /* 0x000fe200000010ff */
[----:B------:R-:W-:Y:S01]  /*af50*/  STSM.16.M88.4 [R86], R8 ;  /* 0x0000000856007844 */ /* 0x000fe20000000200 */
[----:B------:R-:W-:Y:S02]  /*af60*/  F2FP.BF16.F32.PACK_AB R25, R47, R48 ;  /* 0x000000302f19723e */ /* 0x000fe400000010ff */
[----:B------:R-:W-:Y:S01]  /*af70*/  F2FP.BF16.F32.PACK_AB R47, R35, R36 ;  /* 0x00000024232f723e */ /* 0x000fe200000010ff */
[----:B------:R-:W-:Y:S01]  /*af80*/  STSM.16.M88.4 [R85], R12 ;  /* 0x0000000c55007844 */ /* 0x000fe20000000200 */
[----:B------:R-:W-:Y:S02]  /*af90*/  F2FP.BF16.F32.PACK_AB R150, R29, R30 ;  /* 0x0000001e1d96723e */ /* 0x000fe400000010ff */
[----:B-1----:R-:W-:-:S02]  /*afa0*/  F2FP.BF16.F32.PACK_AB R4, R57, R58 ;  /* 0x0000003a3904723e */ /* 0x002fc400000010ff */
[----:B------:R-:W-:Y:S02]  /*afb0*/  F2FP.BF16.F32.PACK_AB R5, R55, R56 ;  /* 0x000000383705723e */ /* 0x000fe400000010ff */
[----:B------:R-:W-:Y:S02]  /*afc0*/  F2FP.BF16.F32.PACK_AB R6, R53, R54 ;  /* 0x000000363506723e */ /* 0x000fe400000010ff */
[----:B------:R-:W-:Y:S02]  /*afd0*/  F2FP.BF16.F32.PACK_AB R7, R51, R52 ;  /* 0x000000343307723e */ /* 0x000fe400000010ff */
[----:B------:R-:W-:Y:S02]  /*afe0*/  F2FP.BF16.F32.PACK_AB R26, R45, R46 ;  /* 0x0000002e2d1a723e */ /* 0x000fe400000010ff */
[----:B------:R-:W-:Y:S01]  /*aff0*/  F2FP.BF16.F32.PACK_AB R45, R39, R40 ;  /* 0x00000028272d723e */ /* 0x000fe200000010ff */
[----:B------:R1:W-:Y:S01]  /*b000*/  STSM.16.M88.4 [R84], R4 ;  /* 0x0000000454007844 */ /* 0x0003e20000000200 */
[----:B------:R-:W-:-:S02]  /*b010*/  F2FP.BF16.F32.PACK_AB R46, R37, R38 ;  /* 0x00000026252e723e */ /* 0x000fc400000010ff */
[----:B------:R-:W-:Y:S01]  /*b020*/  F2FP.BF16.F32.PACK_AB R151, R151, R28 ;  /* 0x0000001c9797723e */ /* 0x000fe200000010ff */
[----:B------:R-:W-:Y:S01]  /*b030*/  STSM.16.M88.4 [R83], R24 ;  /* 0x0000001853007844 */ /* 0x000fe20000000200 */
[----:B------:R-:W-:-:S03]  /*b040*/  ISETP.GE.OR P0, PT, R87, UR10, P0 ;  /* 0x0000000a57007c0c */ /* 0x000fc60008706670 */
        /* <DEDUP_REMOVED lines=10> */
[----:B------:R-:W1:Y:S03]  /*b0f0*/  SHFL.IDX PT, R6, R188, RZ, 0x1f ;  /* 0x00001fffbc067589 */ /* 0x000e6600000e0000 */
[----:B------:R-:W-:-:S05]  /*b100*/  LEA.HI.X R5, R20, UR7, R21, 0x2, P2 ;  /* 0x0000000714057c11 */ /* 0x000fca00090f1415 */
        /* <DEDUP_REMOVED lines=24> */
.L_x_1929:
[----:B------:R-:W-:Y:S05]  /*b290*/  BSYNC B0 ;  /* 0x0000000000007941 */ /* 0x000fea0003800000 */
.L_x_1928:
[----:B------:R-:W-:Y:S05]  /*b2a0*/  BRA `(.L_x_1927) ;  /* 0x00000008001c7947 */ /* 0x000fea0003800000 */
.L_x_1926:
        /* <DEDUP_REMOVED lines=28> */
[----:B------:R-:W-:Y:S02]  /*b470*/  LEA.HI.X R7, R4, UR9, R3, 0x2, P0 ;  /* 0x0000000904077c11 */ /* 0x000fe400080f1403 */
[----:B------:R-:W-:-:S05]  /*b480*/  MOV R3, 0xff800000 ;  /* 0xff80000000037802 */ /* 0x000fca0000000f00 */
[----:B------:R4:W-:Y:S02]  /*b490*/  STG.E desc[UR52][R6.64], R3 ;  /* 0x0000000306007986 */ /* 0x0009e4000c101934 */
.L_x_1931:
[----:B------:R-:W-:Y:S05]  /*b4a0*/  BSYNC B0 ;  /* 0x0000000000007941 */ /* 0x000fea0003800000 */
.L_x_1930:
[----:B------:R-:W-:Y:S01]  /*b4b0*/  ULDC UR5, c[0x0][0xa88] ;  /* 0x0002a20000057ab9 */ /* 0x000fe20000000800 */
[C---:B--2---:R-:W-:Y:S01]  /*b4c0*/  IMAD R0, R8.reuse, UR6, RZ ;  /* 0x0000000608007c24 */ /* 0x044fe2000f8e02ff */
[----:B------:R-:W-:Y:S01]  /*b4d0*/  UIADD3 UR42, -UR42, UR5, URZ ;  /* 0x000000052a2a7290 */ /* 0x000fe2000fffe13f */
[----:B------:R-:W-:Y:S01]  /*b4e0*/  IMAD.WIDE.U32 R4, R8, UR43, R18 ;  /* 0x0000002b08047c25 */ /* 0x000fe2000f8e0012 */
[----:B------:R-:W-:Y:S01]  /*b4f0*/  ULOP3.LUT UR47, URZ, UR47, URZ, 0x33, !UPT ;  /* 0x0000002f3f2f7292 */ /* 0x000fe2000f8e333f */
[----:B------:R-:W-:Y:S01]  /*b500*/  SHF.R.S32.HI R185, RZ, 0x1f, R184 ;  /* 0x0000001fffb97819 */ /* 0x000fe200000114b8 */
[----:B------:R-:W-:Y:S01]  /*b510*/  BSSY B0, `(.L_x_1932) ;  /* 0x0000021000007945 */ /* 0x000fe20003800000 */
[----:B----4-:R-:W-:Y:S01]  /*b520*/  IMAD R3, R9, UR43, R0 ;  /* 0x0000002b09037c24 */ /* 0x010fe2000f8e0200 */
[C---:B------:R-:W-:Y:S01]  /*b530*/  ISETP.GE.AND P2, PT, R184.reuse, UR42, PT ;  /* 0x0000002ab8007c0c */ /* 0x040fe2000bf46270 */
[C---:B------:R-:W-:Y:S02]  /*b540*/  VIADD R0, R184.reuse, 0x40 ;  /* 0x00000040b8007836 */ /* 0x040fe40000000000 */
[----:B------:R-:W-:Y:S01]  /*b550*/  VIADD R6, R184, 0x20 ;  /* 0x00000020b8067836 */ /* 0x000fe20000000000 */
[----:B------:R-:W-:Y:S01]  /*b560*/  IADD3 R5, R5, R3, RZ ;  /* 0x0000000305057210 */ /* 0x000fe20007ffe0ff */
[----:B-1----:R-:W-:Y:S01]  /*b570*/  VIADD R7, R14, UR47 ;  /* 0x0000002f0e077c36 */ /* 0x002fe20008000000 */
[----:B------:R-:W-:Y:S01]  /*b580*/  ISETP.GE.AND P0, PT, R0, UR42, PT ;  /* 0x0000002a00007c0c */ /* 0x000fe2000bf06270 */
[----:B---3--:R-:W-:Y:S01]  /*b590*/  IMAD R0, R10, UR7, RZ ;  /* 0x000000070a007c24 */ /* 0x008fe2000f8e02ff */
[----:B------:R-:W-:Y:S01]  /*b5a0*/  ISETP.GE.AND P4, PT, R6, UR42, PT ;  /* 0x0000002a06007c0c */ /* 0x000fe2000bf86270 */
[----:B------:R-:W-:-:S02]  /*b5b0*/  VIADD R6, R184, 0x60 ;  /* 0x00000060b8067836 */ /* 0x000fc40000000000 */
[----:B------:R-:W-:Y:S02]  /*b5c0*/  IMAD R3, R11, UR44, R0 ;  /* 0x0000002c0b037c24 */ /* 0x000fe4000f8e0200 */
[----:B------:R-:W-:Y:S01]  /*b5d0*/  IMAD.WIDE.U32 R8, R10, UR44, R4 ;  /* 0x0000002c0a087c25 */ /* 0x000fe2000f8e0004 */
[----:B------:R-:W-:-:S03]  /*b5e0*/  ISETP.GE.AND P1, PT, R6, UR42, PT ;  /* 0x0000002a06007c0c */ /* 0x000fc6000bf26270 */
[----:B------:R-:W-:-:S04]  /*b5f0*/  IMAD.WIDE R6, R7, 0x80, R184 ;  /* 0x0000008007067825 */ /* 0x000fc800078e02b8 */
[----:B------:R-:W-:Y:S01]  /*b600*/  IMAD.IADD R11, R9, 0x1, R3 ;  /* 0x00000001090b7824 */ /* 0x000fe200078e0203 */
[----:B------:R-:W-:Y:S06]  /*b610*/  @P2 BRA `(.L_x_1933) ;  /* 0x0000000000402947 */ /* 0x000fec0003800000 */
[----:B------:R-:W-:Y:S01]  /*b620*/  ULDC.64 UR6, c[0x0][0xad8] ;  /* 0x0002b60000067ab9 */ /* 0x000fe20000000a00 */
[----:B------:R-:W-:Y:S01]  /*b630*/  MOV R4, R8 ;  /* 0x0000000800047202 */ /* 0x000fe20000000f00 */
[----:B------:R-:W-:Y:S01]  /*b640*/  IMAD R3, R7, UR6, RZ ;  /* 0x0000000607037c24 */ /* 0x000fe2000f8e02ff */
[----:B------:R-:W-:Y:S01]  /*b650*/  ULDC UR5, c[0x0][0xa8c] ;  /* 0x0002a30000057ab9 */ /* 0x000fe20000000800 */
[C---:B------:R-:W-:Y:S01]  /*b660*/  VIADD R0, R18.reuse, 0x40 ;  /* 0x0000004012007836 */ /* 0x040fe20000000000 */
[----:B------:R-:W-:Y:S01]  /*b670*/  ISETP.GE.AND P2, PT, R18, UR5, PT ;  /* 0x0000000512007c0c */ /* 0x000fe2000bf46270 */
[----:B------:R-:W-:Y:S02]  /*b680*/  IMAD.MOV.U32 R5, RZ, RZ, R11 ;  /* 0x000000ffff057224 */ /* 0x000fe400078e000b */
[----:B------:R-:W-:Y:S01]  /*b690*/  IMAD R3, R6, UR7, R3 ;  /* 0x0000000706037c24 */ /* 0x000fe2000f8e0203 */
[----:B------:R-:W-:Y:S01]  /*b6a0*/  ISETP.GE.AND P3, PT, R0, UR5, PT ;  /* 0x0000000500007c0c */ /* 0x000fe2000bf66270 */
[----:B------:R-:W-:Y:S01]  /*b6b0*/  IMAD.WIDE.U32 R4, R6, UR6, R4 ;  /* 0x0000000606047c25 */ /* 0x000fe2000f8e0004 */
[----:B------:R-:W-:-:S03]  /*b6c0*/  ULDC.64 UR6, c[0x0][0xa80] ;  /* 0x0002a00000067ab9 */ /* 0x000fc60000000a00 */
[----:B------:R-:W-:Y:S01]  /*b6d0*/  IMAD.IADD R3, R5, 0x1, R3 ;  /* 0x0000000105037824 */ /* 0x000fe200078e0203 */
[----:B------:R-:W-:-:S04]  /*b6e0*/  LEA R12, P5, R4, UR6, 0x1 ;  /* 0x00000006040c7c11 */ /* 0x000fc8000f8a08ff */
[----:B------:R-:W-:-:S05]  /*b6f0*/  LEA.HI.X R13, R4, UR7, R3, 0x1, P5 ;  /* 0x00000007040d7c11 */ /* 0x000fca000a8f0c03 */
[----:B------:R1:W-:Y:S04]  /*b700*/  @!P2 STG.E.128 desc[UR52][R12.64], RZ ;  /* 0x000000ff0c00a986 */ /* 0x0003e8000c101d34 */
[----:B------:R1:W-:Y:S02]  /*b710*/  @!P3 STG.E.128 desc[UR52][R12.64+0x80], RZ ;  /* 0x000080ff0c00b986 */ /* 0x0003e4000c101d34 */
.L_x_1933:
[----:B------:R-:W-:Y:S05]  /*b720*/  BSYNC B0 ;  /* 0x0000000000007941 */ /* 0x000fea0003800000 */
.L_x_1932:
[----:B------:R-:W-:Y:S04]  /*b730*/  BSSY B0, `(.L_x_1934) ;  /* 0x0000014000007945 */ /* 0x000fe80003800000 */
[----:B------:R-:W-:Y:S05]  /*b740*/  @P4 BRA `(.L_x_1935) ;  /* 0x0000000000484947 */ /* 0x000fea0003800000 */
[----:B------:R-:W-:Y:S01]  /*b750*/  IADD3 R3, P2, R6, 0x20, RZ ;  /* 0x0000002006037810 */ /* 0x000fe20007f5e0ff */
[----:B------:R-:W-:Y:S01]  /*b760*/  ULDC.64 UR6, c[0x0][0xad8] ;  /* 0x0002b60000067ab9 */ /* 0x000fe20000000a00 */
[----:B------:R-:W-:Y:S01]  /*b770*/  IMAD.MOV.U32 R4, RZ, RZ, R8 ;  /* 0x000000ffff047224 */ /* 0x000fe200078e0008 */
[C---:B------:R-:W-:Y:S01]  /*b780*/  IADD3 R10, R18.reuse, 0x40, RZ ;  /* 0x00000040120a7810 */ /* 0x040fe20007ffe0ff */
[----:B------:R-:W-:Y:S01]  /*b790*/  IMAD.MOV.U32 R5, RZ, RZ, R11 ;  /* 0x000000ffff057224 */ /* 0x000fe200078e000b */
[----:B------:R-:W-:Y:S01]  /*b7a0*/  ULDC UR5, c[0x0][0xa8c] ;  /* 0x0002a30000057ab9 */ /* 0x000fe20000000800 */
[----:B------:R-:W-:Y:S01]  /*b7b0*/  IMAD.X R0, RZ, RZ, R7, P2 ;  /* 0x000000ffff007224 */ /* 0x000fe200010e0607 */
[----:B------:R-:W-:Y:S01]  /*b7c0*/  ISETP.GE.AND P3, PT, R18, UR5, PT ;  /* 0x0000000512007c0c */ /* 0x000fe2000bf66270 */
[----:B------:R-:W-:Y:S01]  /*b7d0*/  IMAD.WIDE.U32 R4, R3, UR6, R4 ;  /* 0x0000000603047c25 */ /* 0x000fe2000f8e0004 */
[----:B------:R-:W-:-:S03]  /*b7e0*/  ISETP.GE.AND P4, PT, R10, UR5, PT ;  /* 0x000000050a007c0c */ /* 0x000fc6000bf86270 */
[----:B------:R-:W-:-:S04]  /*b7f0*/  IMAD R0, R0, UR6, RZ ;  /* 0x0000000600007c24 */ /* 0x000fc8000f8e02ff */
[----:B------:R-:W-:Y:S01]  /*b800*/  IMAD R3, R3, UR7, R0 ;  /* 0x0000000703037c24 */ /* 0x000fe2000f8e0200 */
[----:B------:R-:W-:Y:S02]  /*b810*/  ULDC.64 UR6, c[0x0][0xa80] ;  /* 0x0002a00000067ab9 */ /* 0x000fe40000000a00 */
[----:B-1----:R-:W-:Y:S01]  /*b820*/  LEA R12, P2, R4, UR6, 0x1 ;  /* 0x00000006040c7c11 */ /* 0x002fe2000f8408ff */
[----:B------:R-:W-:-:S05]  /*b830*/  IMAD.IADD R3, R5, 0x1, R3 ;  /* 0x0000000105037824 */ /* 0x000fca00078e0203 */
[----:B------:R-:W-:-:S05]  /*b840*/  LEA.HI.X R13, R4, UR7, R3, 0x1, P2 ;  /* 0x00000007040d7c11 */ /* 0x000fca00090f0c03 */
[----:B------:R2:W-:Y:S04]  /*b850*/  @!P3 STG.E.128 desc[UR52][R12.64], RZ ;  /* 0x000000ff0c00b986 */ /* 0x0005e8000c101d34 */
[----:B------:R2:W-:Y:S02]  /*b860*/  @!P4 STG.E.128 desc[UR52][R12.64+0x80], RZ ;  /* 0x000080ff0c00c986 */ /* 0x0005e4000c101d34 */
.L_x_1935:
[----:B------:R-:W-:Y:S05]  /*b870*/  BSYNC B0 ;  /* 0x0000000000007941 */ /* 0x000fea0003800000 */
.L_x_1934:
[----:B------:R-:W-:Y:S04]  /*b880*/  BSSY B0, `(.L_x_1936) ;  /* 0x0000014000007945 */ /* 0x000fe80003800000 */
[----:B------:R-:W-:Y:S05]  /*b890*/  @P0 BRA `(.L_x_1937) ;  /* 0x0000000000480947 */ /* 0x000fea0003800000 */
[----:B------:R-:W-:Y:S01]  /*b8a0*/  IADD3 R3, P0, R6, 0x40, RZ ;  /* 0x0000004006037810 */ /* 0x000fe20007f1e0ff */
[----:B------:R-:W-:Y:S01]  /*b8b0*/  ULDC.64 UR6, c[0x0][0xad8] ;  /* 0x0002b60000067ab9 */ /* 0x000fe20000000a00 */
[----:B------:R-:W-:Y:S01]  /*b8c0*/  IMAD.MOV.U32 R4, RZ, RZ, R8 ;  /* 0x000000ffff047224 */ /* 0x000fe200078e0008 */
[----:B------:R-:W-:Y:S01]  /*b8d0*/  ULDC UR5, c[0x0][0xa8c] ;  /* 0x0002a30000057ab9 */ /* 0x000fe20000000800 */
[----:B------:R-:W-:Y:S01]  /*b8e0*/  IADD3.X R0, RZ, R7, RZ, P0, !PT ;  /* 0x00000007ff007210 */ /* 0x000fe200007fe4ff */
[----:B------:R-:W-:Y:S01]  /*b8f0*/  IMAD.MOV.U32 R5, RZ, RZ, R11 ;  /* 0x000000ffff057224 */ /* 0x000fe200078e000b */
[C---:B------:R-:W-:Y:S01]  /*b900*/  ISETP.GE.AND P2, PT, R18.reuse, UR5, PT ;  /* 0x0000000512007c0c */ /* 0x040fe2000bf46270 */
[----:B------:R-:W-:Y:S02]  /*b910*/  VIADD R10, R18, 0x40 ;  /* 0x00000040120a7836 */ /* 0x000fe40000000000 */
[----:B------:R-:W-:Y:S02]  /*b920*/  IMAD R0, R0, UR6, RZ ;  /* 0x0000000600007c24 */ /* 0x000fe4000f8e02ff */
[----:B------:R-:W-:Y:S01]  /*b930*/  IMAD.WIDE.U32 R4, R3, UR6, R4 ;  /* 0x0000000603047c25 */ /* 0x000fe2000f8e0004 */
[----:B------:R-:W-:-:S03]  /*b940*/  ISETP.GE.AND P3, PT, R10, UR5, PT ;  /* 0x000000050a007c0c */ /* 0x000fc6000bf66270 */
[----:B------:R-:W-:Y:S01]  /*b950*/  IMAD R3, R3, UR7, R0 ;  /* 0x0000000703037c24 */ /* 0x000fe2000f8e0200 */
[----:B------:R-:W-:Y:S02]  /*b960*/  ULDC.64 UR6, c[0x0][0xa80] ;  /* 0x0002a00000067ab9 */ /* 0x000fe40000000a00 */
[----:B-12---:R-:W-:Y:S02]  /*b970*/  LEA R12, P0, R4, UR6, 0x1 ;  /* 0x00000006040c7c11 */ /* 0x006fe4000f8008ff */
[----:B------:R-:W-:-:S04]  /*b980*/  IADD3 R3, R5, R3, RZ ;  /* 0x0000000305037210 */ /* 0x000fc80007ffe0ff */
[----:B------:R-:W-:-:S05]  /*b990*/  LEA.HI.X R13, R4, UR7, R3, 0x1, P0 ;  /* 0x00000007040d7c11 */ /* 0x000fca00080f0c03 */
[----:B------:R3:W-:Y:S04]  /*b9a0*/  @!P2 STG.E.128 desc[UR52][R12.64], RZ ;  /* 0x000000ff0c00a986 */ /* 0x0007e8000c101d34 */
[----:B------:R3:W-:Y:S02]  /*b9b0*/  @!P3 STG.E.128 desc[UR52][R12.64+0x80], RZ ;  /* 0x000080ff0c00b986 */ /* 0x0007e4000c101d34 */
.L_x_1937:
[----:B------:R-:W-:Y:S05]  /*b9c0*/  BSYNC B0 ;  /* 0x0000000000007941 */ /* 0x000fea0003800000 */
.L_x_1936:
        /* <DEDUP_REMOVED lines=20> */
.L_x_1938:
[----:B------:R-:W-:Y:S05]  /*bb10*/  BSYNC B0 ;  /* 0x0000000000007941 */ /* 0x000fea0003800000 */
.L_x_1927:
[----:B------:R-:W5:Y:S02]  /*bb20*/  LDC R0, c[0x0][0xda8] ;  /* 0x00036a00ff007b82 */ /* 0x000f640000000800 */
[----:B-----5:R-:W-:-:S13]  /*bb30*/  ISETP.LE.AND P0, PT, R0, UR4, PT ;  /* 0x0000000400007c0c */ /* 0x020fda000bf03270 */
[----:B------:R-:W-:Y:S05]  /*bb40*/  @!P0 BRA `(.L_x_1939) ;  /* 0xffffff50009c8947 */ /* 0x000fea000383ffff */
[----:B------:R-:W-:Y:S05]  /*bb50*/  EXIT ;  /* 0x000000000000794d */ /* 0x000fea0003800000 */
.L_x_1891:
        /* <DEDUP_REMOVED lines=8> */
[----:B------:R-:W-:Y:S02]  /*bbe0*/  IMAD.MOV.U32 R17, RZ, RZ, 0x1 ;  /* 0x00000001ff117424 */ /* 0x000fe400078e00ff */
[----:B------:R-:W-:-:S04]  /*bbf0*/  IMAD.MOV.U32 R16, RZ, RZ, RZ ;  /* 0x000000ffff107224 */ /* 0x000fc800078e00ff */
[----:B------:R-:W1:Y:S02]  /*bc00*/  LDC R0, c[0x0][0xda8] ;  /* 0x00036a00ff007b82 */ /* 0x000e640000000800 */
[----:B-1----:R-:W-:-:S13]  /*bc10*/  ISETP.LE.AND P0, PT, R0, UR4, PT ;  /* 0x0000000400007c0c */ /* 0x002fda000bf03270 */
[----:B------:R-:W-:Y:S05]  /*bc20*/  @P0 BRA `(.L_x_1940) ;  /* 0x00000028004c0947 */ /* 0x000fea0003800000 */
[----:B------:R-:W1:Y:S01]  /*bc30*/  S2R R2, SR_TID.X ;  /* 0x0000000000027919 */ /* 0x000e620000002100 */
[----:B------:R-:W-:Y:S01]  /*bc40*/  MOV R18, UR4 ;  /* 0x0000000400127c02 */ /* 0x000fe20008000f00 */
[----:B------:R-:W-:Y:S01]  /*bc50*/  IMAD.MOV.U32 R16, RZ, RZ, RZ ;  /* 0x000000ffff107224 */ /* 0x000fe200078e00ff */
[----:B------:R-:W-:Y:S01]  /*bc60*/  ULDC UR48, c[0x0][0xc] ;  /* 0x0000030000307ab9 */ /* 0x000fe20000000800 */
[----:B------:R-:W-:Y:S01]  /*bc70*/  IMAD.MOV.U32 R17, RZ, RZ, 0x1 ;  /* 0x00000001ff117424 */ /* 0x000fe200078e00ff */
[----:B------:R-:W-:Y:S01]  /*bc80*/  ULDC.64 UR44, c[0x0][0x198] ;  /* 0x00006600002c7ab9 */ /* 0x000fe20000000a00 */
[----:B------:R-:W-:Y:S01]  /*bc90*/  UMOV UR47, URZ ;  /* 0x0000003f002f7c82 */ /* 0x000fe20008000000 */
[----:B-1----:R-:W-:-:S07]  /*bca0*/  LOP3.LUT R19, R2, 0x1f, RZ, 0xc0, !PT ;  /* 0x0000001f02137812 */ /* 0x002fce00078ec0ff */
.L_x_1988:
        /* <DEDUP_REMOVED lines=21> */
.L_x_1941:
[----:B------:R-:W-:Y:S01]  /*be00*/  ULDC UR9, c[0x0][0xdc4] ;  /* 0x0003710000097ab9 */ /* 0x000fe20000000800 */
[----:B------:R-:W-:Y:S01]  /*be10*/  UMOV UR7, UR8 ;  /* 0x0000000800077c82 */ /* 0x000fe20008000000 */
[----:B------:R-:W-:-:S11]  /*be20*/  UISETP.NE.AND UP0, UPT, UR9, 0x1, UPT ;  /* 0x000000010900788c */ /* 0x000fd6000bf05270 */
[----:B------:R-:W-:Y:S02]  /*be30*/  @UP0 ULDC.64 UR10, c[0x0][0xdc8] ;  /* 0x00037200000a0ab9 */ /* 0x000fe40000000a00 */
[----:B------:R-:W-:-:S04]  /*be40*/  UIMAD.WIDE.U32 UR4, UR8, UR10, URZ ;  /* 0x0000000a080472a5 */ /* 0x000fc8000f8e003f */
[----:B------:R-:W-:-:S04]  /*be50*/  @UP0 USHF.R.U32.HI UR7, URZ, UR11, UR5 ;  /* 0x0000000b3f070299 */ /* 0x000fc80008011605 */
[----:B------:R-:W-:-:S12]  /*be60*/  UIMAD UR4, UR7, UR9, URZ ;  /* 0x00000009070472a4 */ /* 0x000fd8000f8e023f */
.L_x_1942:
[----:B------:R-:W-:Y:S01]  /*be70*/  ULOP3.LUT UR5, URZ, UR7, URZ, 0x33, !UPT ;  /* 0x000000073f057292 */ /* 0x000fe2000f8e333f */
[----:B------:R-:W-:Y:S01]  /*be80*/  BSSY B6, `(.L_x_1943) ;  /* 0x000025e000067945 */ /* 0x000fe20003800000 */
[----:B------:R-:W-:Y:S01]  /*be90*/  ULDC.64 UR10, c[0x0][0x3f8] ;  /* 0x0000fe00000a7ab9 */ /* 0x000fe20000000a00 */
[----:B------:R-:W-:Y:S01]  /*bea0*/  ULDC UR7, c[0x0][0xdac] ;  /* 0x00036b0000077ab9 */ /* 0x000fe20000000800 */
[----:B------:R-:W-:Y:S02]  /*beb0*/  UISETP.NE.U32.AND UP0, UPT, UR10, URZ, UPT ;  /* 0x0000003f0a00728c */ /* 0x000fe4000bf05070 */
[----:B------:R-:W-:Y:S02]  /*bec0*/  UIADD3 UR5, UR5, UR7, URZ ;  /* 0x0000000705057290 */ /* 0x000fe4000fffe03f */
[----:B------:R-:W-:Y:S02]  /*bed0*/  UISETP.NE.AND.EX UP0, UPT, UR11, URZ, UPT, UP0 ;  /* 0x0000003f0b00728c */ /* 0x000fe4000bf05300 */
[----:B------:R-:W-:Y:S01]  /*bee0*/  USHF.L.U32 UR41, UR5, 0x7, URZ ;  /* 0x0000000705297899 */ /* 0x000fe2000800063f */
[----:B------:R-:W-:Y:S01]  /*bef0*/  ULDC UR7, c[0x0][0x404] ;  /* 0x0001010000077ab9 */ /* 0x000fe20000000800 */
[----:B------:R-:W-:Y:S01]  /*bf00*/  ULDC UR10, c[0x0][0x288] ;  /* 0x0000a200000a7ab9 */ /* 0x000fe20000000800 */
[----:B------:R-:W-:-:S02]  /*bf10*/  USEL UR7, UR7, 0x1, UP0 ;  /* 0x0000000107077887 */ /* 0x000fc40008000000 */
[----:B------:R-:W-:Y:S01]  /*bf20*/  UIADD3 UR5, UR41, 0xff, -UR10 ;  /* 0x000000ff29057890 */ /* 0x000fe2000fffe80a */
[----:B------:R-:W-:Y:S02]  /*bf30*/  ULDC UR9, c[0x0][0xdb8] ;  /* 0x00036e0000097ab9 */ /* 0x000fe40000000800 */
[----:B------:R-:W-:Y:S01]  /*bf40*/  ULDC UR10, c[0x0][0x2e0] ;  /* 0x0000b800000a7ab9 */ /* 0x000fe20000000800 */
[----:B------:R-:W-:Y:S02]  /*bf50*/  UISETP.NE.AND UP1, UPT, UR9, 0x1, UPT ;  /* 0x000000010900788c */ /* 0x000fe4000bf25270 */
[----:B------:R-:W-:Y:S02]  /*bf60*/  UIMAD UR11, UR7, UR10, 0x7f ;  /* 0x0000007f070b74a4 */ /* 0x000fe4000f8e020a */
[----:B------:R-:W-:Y:S02]  /*bf70*/  UIMAD UR5, UR7, UR10, UR5 ;  /* 0x0000000a070572a4 */ /* 0x000fe4000f8e0205 */
[----:B------:R-:W-:-:S02]  /*bf80*/  USHF.R.S32.HI UR10, URZ, 0x1f, UR11 ;  /* 0x0000001f3f0a7899 */ /* 0x000fc4000801140b */
[----:B------:R-:W-:Y:S02]  /*bf90*/  USHF.R.S32.HI UR7, URZ, 0x1f, UR5 ;  /* 0x0000001f3f077899 */ /* 0x000fe40008011405 */
[----:B------:R-:W-:Y:S02]  /*bfa0*/  ULEA.HI UR10, UR10, UR11, URZ, 0x7 ;  /* 0x0000000b0a0a7291 */ /* 0x000fe4000f8f383f */
[----:B------:R-:W-:Y:S02]  /*bfb0*/  ULEA.HI UR7, UR7, UR5, URZ, 0x7 ;  /* 0x0000000507077291 */ /* 0x000fe4000f8f383f */
[----:B------:R-:W-:Y:S02]  /*bfc0*/  USHF.R.S32.HI UR10, URZ, 0x7, UR10 ;  /* 0x000000073f0a7899 */ /* 0x000fe4000801140a */
[----:B------:R-:W-:Y:S02]  /*bfd0*/  USHF.R.S32.HI UR7, URZ, 0x7, UR7 ;  /* 0x000000073f077899 */ /* 0x000fe40008011407 */
[----:B------:R-:W-:-:S02]  /*bfe0*/  UIADD3 UR4, UR8, -UR4, URZ ;  /* 0x8000000408047290 */ /* 0x000fc4000fffe03f */
[----:B------:R-:W-:Y:S01]  /*bff0*/  UISETP.LT.AND UP0, UPT, UR10, UR7, UPT ;  /* 0x000000070a00728c */ /* 0x000fe2000bf01270 */
[----:B------:R-:W-:-:S03]  /*c000*/  ULDC UR8, c[0x0][0xdc4] ;  /* 0x0003710000087ab9 */ /* 0x000fc60000000800 */
[----:B------:R-:W-:Y:S02]  /*c010*/  USEL UR39, UR10, UR7, UP0 ;  /* 0x000000070a277287 */ /* 0x000fe40008000000 */
[----:B------:R-:W-:-:S03]  /*c020*/  UIMAD UR6, UR6, UR8, UR4 ;  /* 0x00000008060672a4 */ /* 0x000fc6000f8e0204 */
[----:B------:R-:W-:Y:S01]  /*c030*/  @UP1 ULDC UR4, c[0x0][0xdbc] ;  /* 0x00036f0000041ab9 */ /* 0x000fe20000000800 */
[----:B------:R-:W-:Y:S01]  /*c040*/  ISETP.LT.AND P0, PT, RZ, UR39, PT ;  /* 0x00000027ff007c0c */ /* 0x000fe2000bf01270 */
[----:B------:R-:W-:Y:S01]  /*c050*/  UIMAD.WIDE.U32 UR4, UR6, UR4, URZ ;  /* 0x00000004060472a5 */ /* 0x000fe2000f8e003f */
[----:B------:R-:W-:Y:S01]  /*c060*/  @UP1 ULDC UR8, c[0x0][0xdc0] ;  /* 0x0003700000081ab9 */ /* 0x000fe20000000800 */
[----:B------:R-:W-:Y:S02]  /*c070*/  UMOV UR43, UR6 ;  /* 0x00000006002b7c82 */ /* 0x000fe40008000000 */
[----:B------:R-:W-:-:S04]  /*c080*/  @UP1 USHF.R.U32.HI UR43, URZ, UR8, UR5 ;  /* 0x000000083f2b1299 */ /* 0x000fc80008011605 */
[----:B------:R-:W-:-:S04]  /*c090*/  UIADD3 UR42, -UR43, URZ, URZ ;  /* 0x0000003f2b2a7290 */ /* 0x000fc8000fffe13f */
[----:B------:R-:W-:Y:S01]  /*c0a0*/  UIMAD UR42, UR9, UR42, UR6 ;  /* 0x0000002a092a72a4 */ /* 0x000fe2000f8e0206 */
[----:B------:R-:W-:Y:S11]  /*c0b0*/  @P0 BRA `(.L_x_1944) ;  /* 0x0000000000400947 */ /* 0x000ff60003800000 */
[----:B------:R-:W-:Y:S01]  /*c0c0*/  ISETP.NE.AND P0, PT, R19, RZ, PT ;  /* 0x000000ff1300720c */ /* 0x000fe20003f05270 */
[----:B------:R-:W-:-:S12]  /*c0d0*/  IMAD.MOV.U32 R13, RZ, RZ, R18 ;  /* 0x000000ffff0d7224 */ /* 0x000fd800078e0012 */
        /* <DEDUP_REMOVED lines=14> */
.L_x_1944:
        /* <DEDUP_REMOVED lines=11> */
[----:B------:R-:W-:Y:S01]  /*c270*/  MOV R4, UR6 ;  /* 0x0000000600047c02 */ /* 0x000fe20008000f00 */
[----:B------:R-:W-:Y:S01]  /*c280*/  IMAD.U32 R5, RZ, RZ, UR7 ;  /* 0x00000007ff057e24 */ /* 0x000fe2000f8e00ff */
        /* <DEDUP_REMOVED lines=10> */
.L_x_1946:
        /* <DEDUP_REMOVED lines=12> */
[----:B------:R-:W-:Y:S01]  /*c3f0*/  MOV R12, 0x1 ;  /* 0x00000001000c7802 */ /* 0x000fe20000000f00 */
[----:B------:R-:W-:Y:S02]  /*c400*/  IMAD.U32 R6, RZ, RZ, UR8 ;  /* 0x00000008ff067e24 */ /* 0x000fe4000f8e00ff */
[----:B------:R-:W-:-:S02]  /*c410*/  IMAD.U32 R10, RZ, RZ, UR4 ;  /* 0x00000004ff0a7e24 */ /* 0x000fc4000f8e00ff */
[----:B------:R-:W-:Y:S02]  /*c420*/  IMAD.U32 R11, RZ, RZ, UR5 ;  /* 0x00000005ff0b7e24 */ /* 0x000fe4000f8e00ff */
[----:B------:R-:W-:Y:S02]  /*c430*/  IMAD.MOV.U32 R8, RZ, RZ, 0x70 ;  /* 0x00000070ff087424 */ /* 0x000fe400078e00ff */
[----:B-1----:R-:W-:-:S07]  /*c440*/  IMAD.MOV.U32 R13, RZ, RZ, RZ ;  /* 0x000000ffff0d7224 */ /* 0x002fce00078e00ff */
[----:B------:R-:W-:-:S07]  /*c450*/  LEPC R20, `(.L_x_1948) ;  /* 0x000000001014794e */ /* 0x000fce0000000000 */
[----:B--2---:R-:W-:Y:S05]  /*c460*/  CALL.ABS.NOINC R2 ;  /* 0x0000000002007343 */ /* 0x004fea0003c00000 */
.L_x_1948:
        /* <DEDUP_REMOVED lines=8> */
[----:B------:R-:W-:Y:S01]  /*c4f0*/  MOV R8, 0x70 ;  /* 0x0000007000087802 */ /* 0x000fe20000000f00 */
[----:B------:R-:W-:Y:S02]  /*c500*/  IMAD.U32 R7, RZ, RZ, UR9 ;  /* 0x00000009ff077e24 */ /* 0x000fe4000f8e00ff */
[----:B------:R-:W-:-:S02]  /*c510*/  IMAD.U32 R10, RZ, RZ, UR4 ;  /* 0x00000004ff0a7e24 */ /* 0x000fc4000f8e00ff */
[----:B------:R-:W-:Y:S02]  /*c520*/  IMAD.U32 R11, RZ, RZ, UR5 ;  /* 0x00000005ff0b7e24 */ /* 0x000fe4000f8e00ff */
[----:B------:R-:W-:Y:S02]  /*c530*/  IMAD.MOV.U32 R12, RZ, RZ, 0x1 ;  /* 0x00000001ff0c7424 */ /* 0x000fe400078e00ff */
[----:B------:R-:W-:-:S07]  /*c540*/  IMAD.MOV.U32 R13, RZ, RZ, RZ ;  /* 0x000000ffff0d7224 */ /* 0x000fce00078e00ff */
[----:B------:R-:W-:-:S07]  /*c550*/  LEPC R20, `(.L_x_1947) ;  /* 0x000000001014794e */ /* 0x000fce0000000000 */
[----:B-1----:R-:W-:Y:S05]  /*c560*/  CALL.ABS.NOINC R2 ;  /* 0x0000000002007343 */ /* 0x002fea0003c00000 */
.L_x_1947:
[----:B------:R-:W-:Y:S01]  /*c570*/  ULDC.64 UR4, c[0x0][0x9f8] ;  /* 0x00027e0000047ab9 */ /* 0x000fe20000000a00 */
[----:B------:R-:W-:Y:S01]  /*c580*/  IMAD.U32 R5, RZ, RZ, UR43 ;  /* 0x0000002bff057e24 */ /* 0x000fe2000f8e00ff */
[----:B------:R-:W-:Y:S01]  /*c590*/  ISETP.NE.U32.AND P0, PT, RZ, UR4, PT ;  /* 0x00000004ff007c0c */ /* 0x000fe2000bf05070 */
[----:B------:R-:W1:Y:S01]  /*c5a0*/  LDC R4, c[0x0][0x428] ;  /* 0x00010a00ff047b82 */ /* 0x000e620000000800 */
[----:B------:R-:W-:Y:S02]  /*c5b0*/  MOV R0, UR43 ;  /* 0x0000002b00007c02 */ /* 0x000fe40008000f00 */
[----:B------:R-:W-:-:S13]  /*c5c0*/  ISETP.NE.AND.EX P0, PT, RZ, UR5, PT, P0 ;  /* 0x00000005ff007c0c */ /* 0x000fda000bf05300 */
[----:B------:R-:W2:Y:S02]  /*c5d0*/  @P0 LDC.64 R2, c[0x0][0x9f8] ;  /* 0x00027e00ff020b82 */ /* 0x000ea40000000a00 */
[----:B--2---:R-:W-:-:S05]  /*c5e0*/  @P0 IMAD.WIDE R2, R5, 0x4, R2 ;  /* 0x0000000405020825 */ /* 0x004fca00078e0202 */
[----:B------:R2:W3:Y:S01]  /*c5f0*/  @P0 LDG.E R0, desc[UR52][R2.64] ;  /* 0x0000003402000981 */ /* 0x0004e2000c1e1900 */
[----:B-1----:R-:W-:Y:S01]  /*c600*/  ISETP.NE.AND P0, PT, R4, 0x1, PT ;  /* 0x000000010400780c */ /* 0x002fe20003f05270 */
[----:B------:R-:W-:Y:S01]  /*c610*/  IMAD.U32 R4, RZ, RZ, UR42 ;  /* 0x0000002aff047e24 */ /* 0x000fe2000f8e00ff */
[----:B------:R-:W-:Y:S01]  /*c620*/  ISETP.NE.AND P1, PT, R19, RZ, PT ;  /* 0x000000ff1300720c */ /* 0x000fe20003f25270 */
[----:B------:R-:W-:Y:S01]  /*c630*/  UMOV UR40, URZ ;  /* 0x0000003f00287c82 */ /* 0x000fe20008000000 */
[----:B------:R-:W-:Y:S01]  /*c640*/  UMOV UR8, 0x40 ;  /* 0x0000004000087882 */ /* 0x000fe20000000000 */
[----:B------:R-:W-:Y:S01]  /*c650*/  UMOV UR9, UR41 ;  /* 0x0000002900097c82 */ /* 0x000fe20008000000 */
[----:B------:R-:W-:Y:S01]  /*c660*/  UMOV UR10, UR42 ;  /* 0x0000002a000a7c82 */ /* 0x000fe20008000000 */
[----:B------:R-:W-:Y:S01]  /*c670*/  UMOV UR11, UR43 ;  /* 0x0000002b000b7c82 */ /* 0x000fe20008000000 */
[----:B------:R-:W-:Y:S01]  /*c680*/  UMOV UR6, 0xffffffff ;  /* 0xffffffff00067882 */ /* 0x000fe20000000000 */
[----:B--2---:R-:W1:Y:S06]  /*c690*/  LDC.64 R2, c[0x0][0x3f8] ;  /* 0x0000fe00ff027b82 */ /* 0x004e6c0000000a00 */
[----:B------:R-:W-:-:S02]  /*c6a0*/  VOTEU.ALL UP1, P1 ;  /* 0x00000000003f7886 */ /* 0x000fc40000820000 */
[----:B------:R-:W2:Y:S03]  /*c6b0*/  @P0 LDC R5, c[0x0][0x42c] ;  /* 0x00010b00ff050b82 */ /* 0x000ea60000000800 */
[----:B------:R-:W-:-:S04]  /*c6c0*/  @!UP1 UIADD3 UR4, UP0, UR44, 0x270, URZ ;  /* 0x000002702c049890 */ /* 0x000fc8000ff1e03f */
[----:B------:R-:W-:Y:S01]  /*c6d0*/  @!UP1 UIADD3.X UR5, URZ, UR45, URZ, UP0, !UPT ;  /* 0x0000002d3f059290 */ /* 0x000fe200087fe43f */
[----:B------:R-:W4:Y:S08]  /*c6e0*/  @P0 LDC R6, c[0x0][0x430] ;  /* 0x00010c00ff060b82 */ /* 0x000f300000000800 */
[----:B------:R1:W-:Y:S01]  /*c6f0*/  @!UP1 UTMAPF.L2.4D [UR40], [UR4] ;  /* 0x00000028040095b8 */ /* 0x0003e20008018000 */
[----:B--2---:R-:W-:Y:S01]  /*c700*/  @P0 IMAD.HI.U32 R5, R5, UR42, RZ ;  /* 0x0000002a05050c27 */ /* 0x004fe2000f8e00ff */
[----:B------:R2:W-:Y:S04]  /*c710*/  @!UP1 UTMAPF.L2.4D [UR8], [UR4] ;  /* 0x00000008040095b8 */ /* 0x0005e80008018000 */
[----:B----4-:R-:W-:Y:S01]  /*c720*/  @P0 SHF.R.U32.HI R4, RZ, R6, R5 ;  /* 0x00000006ff040219 */ /* 0x010fe20000011605 */
[----:B------:R-:W-:Y:S01]  /*c730*/  IMAD.U32 R5, RZ, RZ, UR39 ;  /* 0x00000027ff057e24 */ /* 0x000fe2000f8e00ff */
[----:B-1----:R-:W-:-:S03]  /*c740*/  ISETP.NE.U32.AND P0, PT, R2, RZ, PT ;  /* 0x000000ff0200720c */ /* 0x002fc60003f05070 */
[----:B------:R-:W-:Y:S01]  /*c750*/  VIADD R5, R5, 0xffffffff ;  /* 0xffffffff05057836 */ /* 0x000fe20000000000 */
[----:B------:R-:W-:-:S04]  /*c760*/  ISETP.NE.AND.EX P0, PT, R3, RZ, PT, P0 ;  /* 0x000000ff0300720c */ /* 0x000fc80003f05300 */
[----:B---3--:R-:W-:Y:S01]  /*c770*/  SEL R6, R0, RZ, !P0 ;  /* 0x000000ff00067207 */ /* 0x008fe20004000000 */
[----:B--2---:R-:W-:Y:S08]  /*c780*/  BRA.DIV UR6, `(.L_x_1949) ;  /* 0x0000002206e87947 */ /* 0x004ff0000b800000 */
.L_x_2000:
[----:B------:R-:W-:Y:S01]  /*c790*/  UMOV UR4, 0xffffffff ;  /* 0xffffffff00047882 */ /* 0x000fe20000000000 */
[----:B------:R-:W-:Y:S02]  /*c7a0*/  SHF.R.S32.HI R12, RZ, 0x1f, R0 ;  /* 0x0000001fff0c7819 */ /* 0x000fe40000011400 */
[----:B------:R-:W-:Y:S05]  /*c7b0*/  BRA.DIV UR4, `(.L_x_1950) ;  /* 0x0000002604087947 */ /* 0x000fea000b800000 */
[----:B------:R-:W-:-:S13]  /*c7c0*/  ELECT P6, URZ, PT ;  /* 0x00000000003f782f */ /* 0x000fda00038c0000 */
.L_x_2003:
[----:B------:R-:W-:Y:S05]  /*c7d0*/  @!P6 BRA `(.L_x_1951) ;  /* 0x0000000000d8e947 */ /* 0x000fea0003800000 */
[----:B------:R-:W-:Y:S01]  /*c7e0*/  MOV R6, R0 ;  /* 0x0000000000067202 */ /* 0x000fe20000000f00 */
        /* <DEDUP_REMOVED lines=17> */
[----:B------:R-:W-:-:S05]  /*c900*/  IADD3 R7, -R11, RZ, RZ ;  /* 0x000000ff0b077210 */ /* 0x000fca0007ffe1ff */
[----:B------:R-:W-:-:S07]  /*c910*/  IMAD R5, R10, R7, R5 ;  /* 0x000000070a057224 */ /* 0x000fce00078e0205 */
.L_x_1952:
[----:B------:R-:W2:Y:S01]  /*c920*/  S2R R7, SR_TID.X ;  /* 0x0000000000077919 */ /* 0x000ea20000002100 */
[----:B-1----:R-:W-:Y:S02]  /*c930*/  LEA R8, R16, UR38, 0x3 ;  /* 0x0000002610087c11 */ /* 0x002fe4000f8e18ff */
[----:B--2---:R-:W-:Y:S02]  /*c940*/  LOP3.LUT R9, R7, 0x7f, RZ, 0xc0, !PT ;  /* 0x0000007f07097812 */ /* 0x004fe400078ec0ff */
[----:B------:R-:W-:Y:S02]  /*c950*/  SHF.L.U32 R7, R17, 0x1f, RZ ;  /* 0x0000001f11077819 */ /* 0x000fe400000006ff */
[----:B------:R-:W-:Y:S02]  /*c960*/  ISETP.NE.AND P3, PT, R9, RZ, PT ;  /* 0x000000ff0900720c */ /* 0x000fe40003f65270 */
[----:B------:R-:W1:Y:S02]  /*c970*/  SYNCS.PHASECHK.TRANS64.TRYWAIT P2, [R8+URZ+0x28840], R7 ;  /* 0x02884007080075a7 */ /* 0x000e64000804017f */
[----:B-1----:R-:W-:Y:S09]  /*c980*/  @!P2 BRA `(.L_x_1953) ;  /* 0x0000002000b4a947 */ /* 0x002ff20003800000 */
.L_x_2004:
[----:B------:R-:W-:Y:S05]  /*c990*/  @P3 BRA `(.L_x_1954) ;  /* 0x0000000000143947 */ /* 0x000fea0003800000 */
[----:B------:R-:W-:Y:S01]  /*c9a0*/  ISETP.NE.AND P2, PT, R19, RZ, PT ;  /* 0x000000ff1300720c */ /* 0x000fe20003f45270 */
[----:B-1----:R-:W-:-:S04]  /*c9b0*/  IMAD.MOV.U32 R7, RZ, RZ, 0x8000 ;  /* 0x00008000ff077424 */ /* 0x002fc800078e00ff */
[----:B------:R2:W-:Y:S08]  /*c9c0*/  SYNCS.ARRIVE.TRANS64 RZ, [R8+URZ+0x28830], R7 ;  /* 0x0288300708ff79a7 */ /* 0x0005f0000800003f */
[----:B------:R-:W-:Y:S05]  /*c9d0*/  @!P2 BRA `(.L_x_1954) ;  /* 0x000000000004a947 */ /* 0x000fea0003800000 */
[----:B------:R-:W-:Y:S01]  /*c9e0*/  BPT.TRAP 0x1 ;  /* 0x000000040000795c */ /* 0x000fe20000300000 */
.L_x_1954:
        /* <DEDUP_REMOVED lines=17> */
[----:B---3--:R-:W-:Y:S01]  /*cb00*/  UMOV UR8, UR14 ;  /* 0x0000000e00087c82 */ /* 0x008fe20008000000 */
[----:B------:R-:W-:Y:S02]  /*cb10*/  UMOV UR10, UR15 ;  /* 0x0000000f000a7c82 */ /* 0x000fe40008000000 */
[----:B------:R3:W-:Y:S02]  /*cb20*/  UTMALDG.4D [UR8], [UR4], desc[UR6] ;  /* 0x00000608040075b4 */ /* 0x0007e40008019000 */
[----:B---3--:R-:W-:Y:S01]  /*cb30*/  NOP ;  /* 0x0000000000007918 */ /* 0x008fe20000000000 */
.L_x_1951:
        /* <DEDUP_REMOVED lines=9> */
[----:B-12---:R-:W-:Y:S01]  /*cbd0*/  @P2 IMAD.MOV.U32 R7, RZ, RZ, 0x8000 ;  /* 0x00008000ff072424 */ /* 0x006fe200078e00ff */
        /* <DEDUP_REMOVED lines=21> */
.L_x_2005:
[----:B------:R-:W-:-:S06]  /*cd30*/  UISETP.GE.AND UP0, UPT, UR39, 0x2, UPT ;  /* 0x000000022700788c */ /* 0x000fcc000bf06270 */
[----:B------:R-:W-:-:S13]  /*cd40*/  PLOP3.LUT P2, PT, PT, PT, UP0, 0x80, 0x0 ;  /* 0x000000000000781c */ /* 0x000fda0003f4f008 */
[----:B------:R-:W-:Y:S05]  /*cd50*/  @!P2 BRA `(.L_x_1956) ;  /* 0x0000001000d8a947 */ /* 0x000fea0003800000 */
[----:B------:R-:W-:Y:S02]  /*cd60*/  ULOP3.LUT UR4, UR39, 0x1, URZ, 0xc0, !UPT ;  /* 0x0000000127047892 */ /* 0x000fe4000f8ec03f */
[----:B------:R-:W-:Y:S02]  /*cd70*/  UIADD3 UR46, UR39, -0x2, URZ ;  /* 0xfffffffe272e7890 */ /* 0x000fe4000fffe03f */
[----:B------:R-:W-:Y:S01]  /*cd80*/  UISETP.NE.U32.AND UP0, UPT, UR4, 0x1, UPT ;  /* 0x000000010400788c */ /* 0x000fe2000bf05070 */
[----:B------:R-:W-:-:S03]  /*cd90*/  ULDC.64 UR36, c[0x0][0x408] ;  /* 0x0001020000247ab9 */ /* 0x000fc60000000a00 */
[----:B-1----:R-:W-:Y:S02]  /*cda0*/  MOV R7, UR46 ;  /* 0x0000002e00077c02 */ /* 0x002fe40008000f00 */
[----:B------:R-:W-:-:S13]  /*cdb0*/  PLOP3.LUT P2, PT, PT, PT, UP0, 0x80, 0x0 ;  /* 0x000000000000781c */ /* 0x000fda0003f4f008 */
[----:B------:R-:W-:Y:S05]  /*cdc0*/  @!P2 BRA `(.L_x_1957) ;  /* 0x0000000400a0a947 */ /* 0x000fea0003800000 */
[----:B------:R-:W-:Y:S01]  /*cdd0*/  VIADD R10, R16, 0x1 ;  /* 0x00000001100a7836 */ /* 0x000fe20000000000 */
[----:B------:R-:W-:Y:S04]  /*cde0*/  BSSY B0, `(.L_x_1958) ;  /* 0x0000062000007945 */ /* 0x000fe80003800000 */
[----:B------:R-:W-:-:S04]  /*cdf0*/  ISETP.NE.AND P2, PT, R10, 0x2, PT ;  /* 0x000000020a00780c */ /* 0x000fc80003f45270 */
[----:B------:R-:W-:Y:S02]  /*ce00*/  SEL R8, RZ, 0x1, P2 ;  /* 0x00000001ff087807 */ /* 0x000fe40001000000 */
[----:B------:R-:W-:Y:S02]  /*ce10*/  SEL R10, R10, RZ, P2 ;  /* 0x000000ff0a0a7207 */ /* 0x000fe40001000000 */
[----:B------:R-:W-:Y:S01]  /*ce20*/  LOP3.LUT R7, R17, R8, RZ, 0x3c, !PT ;  /* 0x0000000811077212 */ /* 0x000fe200078e3cff */
[----:B------:R-:W-:Y:S06]  /*ce30*/  @!P6 BRA `(.L_x_1959) ;  /* 0x000000040070e947 */ /* 0x000fec0003800000 */
[----:B------:R-:W-:Y:S02]  /*ce40*/  IMAD.MOV.U32 R8, RZ, RZ, R6 ;  /* 0x000000ffff087224 */ /* 0x000fe400078e0006 */
[----:B------:R-:W-:Y:S01]  /*ce50*/  IMAD.U32 R9, RZ, RZ, UR46 ;  /* 0x0000002eff097e24 */ /* 0x000fe2000f8e00ff */
[----:B------:R-:W-:Y:S06]  /*ce60*/  @!P0 BRA `(.L_x_1960) ;  /* 0x0000000000508947 */ /* 0x000fec0003800000 */
[----:B------:R-:W-:Y:S01]  /*ce70*/  ULDC UR7, c[0x0][0x41c] ;  /* 0x0001070000077ab9 */ /* 0x000fe20000000800 */
[----:B------:R-:W-:Y:S01]  /*ce80*/  UMOV UR6, UR46 ;  /* 0x0000002e00067c82 */ /* 0x000fe20008000000 */
[----:B------:R-:W-:-:S11]  /*ce90*/  UISETP.NE.AND UP0, UPT, UR7, 0x1, UPT ;  /* 0x000000010700788c */ /* 0x000fd6000bf05270 */
[----:B------:R-:W-:Y:S02]  /*cea0*/  @UP0 ULDC.64 UR8, c[0x0][0x420] ;  /* 0x0001080000080ab9 */ /* 0x000fe40000000a00 */
[----:B------:R-:W-:-:S04]  /*ceb0*/  UIMAD.WIDE.U32 UR4, UR46, UR8, URZ ;  /* 0x000000082e0472a5 */ /* 0x000fc8000f8e003f */
[----:B------:R-:W-:-:S03]  /*cec0*/  @UP0 USHF.R.U32.HI UR6, URZ, UR9, UR5 ;  /* 0x000000093f060299 */ /* 0x000fc60008011605 */
[----:B------:R-:W-:Y:S01]  /*ced0*/  ULDC.64 UR8, c[0x0][0x408] ;  /* 0x0001020000087ab9 */ /* 0x000fe20000000a00 */
[----:B------:R-:W-:Y:S01]  /*cee0*/  USHF.R.S32.HI UR4, URZ, 0x1f, UR6 ;  /* 0x0000001f3f047899 */ /* 0x000fe20008011406 */
[----:B------:R-:W-:Y:S01]  /*cef0*/  IMAD R11, R12, UR8, RZ ;  /* 0x000000080c0b7c24 */ /* 0x000fe2000f8e02ff */
[----:B------:R-:W-:-:S03]  /*cf00*/  MOV R8, UR6 ;  /* 0x0000000600087c02 */ /* 0x000fc60008000f00 */
[C---:B------:R-:W-:Y:S02]  /*cf10*/  IMAD R11, R0.reuse, UR9, R11 ;  /* 0x00000009000b7c24 */ /* 0x040fe4000f8e020b */
[----:B------:R-:W-:Y:S02]  /*cf20*/  IMAD.U32 R9, RZ, RZ, UR4 ;  /* 0x00000004ff097e24 */ /* 0x000fe4000f8e00ff */
[----:B------:R-:W-:-:S04]  /*cf30*/  IMAD.WIDE.U32 R8, R0, UR8, R8 ;  /* 0x0000000800087c25 */ /* 0x000fc8000f8e0008 */
[----:B------:R-:W-:Y:S01]  /*cf40*/  IMAD.IADD R9, R11, 0x1, R9 ;  /* 0x000000010b097824 */ /* 0x000fe200078e0209 */
[----:B------:R-:W-:-:S04]  /*cf50*/  LEA R2, P2, R8, R2, 0x2 ;  /* 0x0000000208027211 */ /* 0x000fc800078410ff */
[----:B------:R-:W-:-:S05]  /*cf60*/  LEA.HI.X R3, R8, R3, R9, 0x2, P2 ;  /* 0x0000000308037211 */ /* 0x000fca00010f1409 */
[----:B------:R1:W5:Y:S01]  /*cf70*/  LDG.E R8, desc[UR52][R2.64] ;  /* 0x0000003402087981 */ /* 0x000362000c1e1900 */
[----:B------:R-:W-:-:S04]  /*cf80*/  UIADD3 UR4, -UR6, URZ, URZ ;  /* 0x0000003f06047290 */ /* 0x000fc8000fffe13f */
[----:B------:R-:W-:-:S06]  /*cf90*/  UIMAD UR4, UR7, UR4, UR46 ;  /* 0x00000004070472a4 */ /* 0x000fcc000f8e022e */
[----:B-1----:R-:W-:-:S07]  /*cfa0*/  IMAD.U32 R9, RZ, RZ, UR4 ;  /* 0x00000004ff097e24 */ /* 0x002fce000f8e00ff */
.L_x_1960:
[----:B------:R-:W1:Y:S01]  /*cfb0*/  S2R R2, SR_TID.X ;  /* 0x0000000000027919 */ /* 0x000e620000002100 */
[----:B------:R-:W-:Y:S02]  /*cfc0*/  LEA R3, R10, UR38, 0x3 ;  /* 0x000000260a037c11 */ /* 0x000fe4000f8e18ff */
[----:B-1----:R-:W-:Y:S02]  /*cfd0*/  LOP3.LUT R11, R2, 0x7f, RZ, 0xc0, !PT ;  /* 0x0000007f020b7812 */ /* 0x002fe400078ec0ff */
[----:B------:R-:W-:Y:S02]  /*cfe0*/  SHF.L.U32 R2, R7, 0x1f, RZ ;  /* 0x0000001f07027819 */ /* 0x000fe400000006ff */
[----:B------:R-:W-:Y:S02]  /*cff0*/  ISETP.NE.AND P2, PT, R11, RZ, PT ;  /* 0x000000ff0b00720c */ /* 0x000fe40003f45270 */
[----:B------:R-:W1:Y:S02]  /*d000*/  SYNCS.PHASECHK.TRANS64.TRYWAIT P3, [R3+URZ+0x28840], R2 ;  /* 0x02884002030075a7 */ /* 0x000e64000806017f */
[----:B-1----:R-:W-:Y:S09]  /*d010*/  @!P3 BRA `(.L_x_1961) ;  /* 0x0000001c003cb947 */ /* 0x002ff20003800000 */
.L_x_2006:
[----:B------:R-:W-:Y:S05]  /*d020*/  @P2 BRA `(.L_x_1962) ;  /* 0x0000000000142947 */ /* 0x000fea0003800000 */
[----:B------:R-:W-:Y:S02]  /*d030*/  ISETP.NE.AND P3, PT, R19, RZ, PT ;  /* 0x000000ff1300720c */ /* 0x000fe40003f65270 */
[----:B-1----:R-:W-:-:S04]  /*d040*/  MOV R2, 0x8000 ;  /* 0x0000800000027802 */ /* 0x002fc80000000f00 */
[----:B------:R2:W-:Y:S07]  /*d050*/  SYNCS.ARRIVE.TRANS64 RZ, [R3+URZ+0x28830], R2 ;  /* 0x0288300203ff79a7 */ /* 0x0005ee000800003f */
[----:B------:R-:W-:Y:S05]  /*d060*/  @!P3 BRA `(.L_x_1962) ;  /* 0x000000000004b947 */ /* 0x000fea0003800000 */
[----:B------:R-:W-:Y:S01]  /*d070*/  BPT.TRAP 0x1 ;  /* 0x000000040000795c */ /* 0x000fe20000300000 */
.L_x_1962:
        /* <DEDUP_REMOVED lines=12> */
[----:B-12---:R-:W-:Y:S01]  /*d140*/  SHF.L.U32 R3, R17, 0x1f, RZ ;  /* 0x0000001f11037819 */ /* 0x006fe200000006ff */
        /* <DEDUP_REMOVED lines=13> */
.L_x_2007:
[----:B------:R-:W-:Y:S05]  /*d220*/  @P2 BRA `(.L_x_1964) ;  /* 0x0000000000182947 */ /* 0x000fea0003800000 */
[----:B------:R-:W-:Y:S01]  /*d230*/  ISETP.NE.AND P2, PT, R19, RZ, PT ;  /* 0x000000ff1300720c */ /* 0x000fe20003f45270 */
[----:B-1----:R-:W-:Y:S01]  /*d240*/  IMAD.MOV.U32 R3, RZ, RZ, 0x8000 ;  /* 0x00008000ff037424 */ /* 0x002fe200078e00ff */
[----:B------:R-:W-:-:S04]  /*d250*/  LEA R2, R16, UR38, 0x3 ;  /* 0x0000002610027c11 */ /* 0x000fc8000f8e18ff */
[----:B------:R2:W-:Y:S07]  /*d260*/  SYNCS.ARRIVE.TRANS64 RZ, [R2+URZ+0x28850], R3 ;  /* 0x0288500302ff79a7 */ /* 0x0005ee000800003f */
[----:B------:R-:W-:Y:S05]  /*d270*/  @!P2 BRA `(.L_x_1964) ;  /* 0x000000000004a947 */ /* 0x000fea0003800000 */
[----:B------:R-:W-:Y:S01]  /*d280*/  BPT.TRAP 0x1 ;  /* 0x000000040000795c */ /* 0x000fe20000300000 */
.L_x_1964:
        /* <DEDUP_REMOVED lines=23> */
.L_x_1959:
[----:B------:R-:W-:Y:S05]  /*d400*/  BSYNC B0 ;  /* 0x0000000000007941 */ /* 0x000fea0003800000 */
.L_x_1958:
[----:B------:R-:W-:Y:S01]  /*d410*/  UIADD3 UR4, UR39, -0x3, URZ ;  /* 0xfffffffd27047890 */ /* 0x000fe2000fffe03f */
[----:B------:R-:W-:Y:S01]  /*d420*/  IMAD.MOV.U32 R17, RZ, RZ, R7 ;  /* 0x000000ffff117224 */ /* 0x000fe200078e0007 */
[----:B------:R-:W-:-:S04]  /*d430*/  MOV R16, R10 ;  /* 0x0000000a00107202 */ /* 0x000fc80000000f00 */
[----:B------:R-:W-:-:S07]  /*d440*/  IMAD.U32 R7, RZ, RZ, UR4 ;  /* 0x00000004ff077e24 */ /* 0x000fce000f8e00ff */
.L_x_1957:
[----:B------:R-:W-:Y:S01]  /*d450*/  ISETP.NE.AND P2, PT, RZ, UR46, PT ;  /* 0x0000002eff007c0c */ /* 0x000fe2000bf45270 */
[----:B------:R-:W-:-:S12]  /*d460*/  BSSY B0, `(.L_x_1956) ;  /* 0x00000c5000007945 */ /* 0x000fd80003800000 */
[----:B------:R-:W-:Y:S05]  /*d470*/  @!P2 BRA `(.L_x_1965) ;  /* 0x0000000c000ca947 */ /* 0x000fea0003800000 */
[----:B------:R-:W-:-:S07]  /*d480*/  IMAD.MOV.U32 R8, RZ, RZ, R6 ;  /* 0x000000ffff087224 */ /* 0x000fce00078e0006 */
.L_x_1980:
[----:B------:R-:W-:Y:S01]  /*d490*/  IADD3 R10, R16, 0x1, RZ ;  /* 0x00000001100a7810 */ /* 0x000fe20007ffe0ff */
[----:B------:R-:W-:Y:S05]  /*d4a0*/  YIELD ;  /* 0x0000000000007946 */ /* 0x000fea0003800000 */
[----:B------:R-:W-:Y:S01]  /*d4b0*/  ISETP.NE.AND P2, PT, R10, 0x2, PT ;  /* 0x000000020a00780c */ /* 0x000fe20003f45270 */
[----:B------:R-:W-:Y:S03]  /*d4c0*/  BSSY B1, `(.L_x_1966) ;  /* 0x000005c000017945 */ /* 0x000fe60003800000 */
[----:B-12---:R-:W-:-:S02]  /*d4d0*/  SEL R2, RZ, 0x1, P2 ;  /* 0x00000001ff027807 */ /* 0x006fc40001000000 */
        /* <DEDUP_REMOVED lines=17> */
[----:B------:R-:W-:-:S05]  /*d5f0*/  IMAD.WIDE.U32 R2, R0, UR36, R2 ;  /* 0x0000002400027c25 */ /* 0x000fca000f8e0002 */
[----:B------:R-:W-:Y:S02]  /*d600*/  IADD3 R14, R14, R3, RZ ;  /* 0x000000030e0e7210 */ /* 0x000fe40007ffe0ff */
[----:B-1----:R-:W-:-:S04]  /*d610*/  LEA R8, P2, R2, R8, 0x2 ;  /* 0x0000000802087211 */ /* 0x002fc800078410ff */
[----:B------:R-:W-:-:S05]  /*d620*/  LEA.HI.X R9, R2, R9, R14, 0x2, P2 ;  /* 0x0000000902097211 */ /* 0x000fca00010f140e */
[----:B------:R1:W5:Y:S04]  /*d630*/  LDG.E R8, desc[UR52][R8.64] ;  /* 0x0000003408087981 */ /* 0x000368000c1e1900 */
.L_x_1968:
[----:B------:R-:W1:Y:S01]  /*d640*/  S2R R2, SR_TID.X ;  /* 0x0000000000027919 */ /* 0x000e620000002100 */
[----:B------:R-:W-:Y:S02]  /*d650*/  LEA R3, R10, UR38, 0x3 ;  /* 0x000000260a037c11 */ /* 0x000fe4000f8e18ff */
[----:B-1----:R-:W-:Y:S02]  /*d660*/  LOP3.LUT R9, R2, 0x7f, RZ, 0xc0, !PT ;  /* 0x0000007f02097812 */ /* 0x002fe400078ec0ff */
[----:B------:R-:W-:Y:S02]  /*d670*/  SHF.L.U32 R2, R11, 0x1f, RZ ;  /* 0x0000001f0b027819 */ /* 0x000fe400000006ff */
[----:B------:R-:W-:Y:S02]  /*d680*/  ISETP.NE.AND P2, PT, R9, RZ, PT ;  /* 0x000000ff0900720c */ /* 0x000fe40003f45270 */
[----:B------:R-:W1:Y:S02]  /*d690*/  SYNCS.PHASECHK.TRANS64.TRYWAIT P3, [R3+URZ+0x28840], R2 ;  /* 0x02884002030075a7 */ /* 0x000e64000806017f */
[----:B-1----:R-:W-:Y:S09]  /*d6a0*/  @!P3 BRA `(.L_x_1969) ;  /* 0x0000001400c0b947 */ /* 0x002ff20003800000 */
.L_x_2008:
[----:B------:R-:W-:Y:S05]  /*d6b0*/  @P2 BRA `(.L_x_1970) ;  /* 0x0000000000142947 */ /* 0x000fea0003800000 */
[----:B------:R-:W-:Y:S01]  /*d6c0*/  ISETP.NE.AND P3, PT, R19, RZ, PT ;  /* 0x000000ff1300720c */ /* 0x000fe20003f65270 */
[----:B-1----:R-:W-:-:S04]  /*d6d0*/  IMAD.MOV.U32 R2, RZ, RZ, 0x8000 ;  /* 0x00008000ff027424 */ /* 0x002fc800078e00ff */
[----:B------:R2:W-:Y:S08]  /*d6e0*/  SYNCS.ARRIVE.TRANS64 RZ, [R3+URZ+0x28830], R2 ;  /* 0x0288300203ff79a7 */ /* 0x0005f0000800003f */
[----:B------:R-:W-:Y:S05]  /*d6f0*/  @!P3 BRA `(.L_x_1970) ;  /* 0x000000000004b947 */ /* 0x000fea0003800000 */
[----:B------:R-:W-:Y:S01]  /*d700*/  BPT.TRAP 0x1 ;  /* 0x000000040000795c */ /* 0x000fe20000300000 */
.L_x_1970:
        /* <DEDUP_REMOVED lines=14> */
[----:B-12---:R-:W-:Y:S01]  /*d7f0*/  LEA R2, R16, UR17, 0x3 ;  /* 0x0000001110027c11 */ /* 0x006fe2000f8e18ff */
        /* <DEDUP_REMOVED lines=11> */
.L_x_2009:
[----:B------:R-:W-:Y:S05]  /*d8b0*/  @P2 BRA `(.L_x_1972) ;  /* 0x0000000000142947 */ /* 0x000fea0003800000 */
[----:B------:R-:W-:Y:S01]  /*d8c0*/  ISETP.NE.AND P2, PT, R19, RZ, PT ;  /* 0x000000ff1300720c */ /* 0x000fe20003f45270 */
[----:B------:R-:W-:-:S04]  /*d8d0*/  IMAD.MOV.U32 R3, RZ, RZ, 0x8000 ;  /* 0x00008000ff037424 */ /* 0x000fc800078e00ff */
[----:B------:R2:W-:Y:S08]  /*d8e0*/  SYNCS.ARRIVE.TRANS64 RZ, [R2+URZ+0x50], R3 ;  /* 0x0000500302ff79a7 */ /* 0x0005f0000800003f */
[----:B------:R-:W-:Y:S05]  /*d8f0*/  @!P2 BRA `(.L_x_1972) ;  /* 0x000000000004a947 */ /* 0x000fea0003800000 */
[----:B------:R-:W-:Y:S01]  /*d900*/  BPT.TRAP 0x1 ;  /* 0x000000040000795c */ /* 0x000fe20000300000 */
.L_x_1972:
        /* <DEDUP_REMOVED lines=10> */
[----:B------:R-:W-:Y:S01]  /*d9b0*/  IMAD.MOV.U32 R5, RZ, RZ, R13 ;  /* 0x000000ffff057224 */ /* 0x000fe200078e000d */
[----:B------:R-:W-:-:S02]  /*d9c0*/  MOV R6, R8 ;  /* 0x0000000800067202 */ /* 0x000fc40000000f00 */
[----:B------:R-:W-:Y:S02]  /*d9d0*/  ULEA UR6, UR6, UR38, 0xf ;  /* 0x0000002606067291 */ /* 0x000fe4000f8e783f */
[----:B------:R-:W-:Y:S02]  /*d9e0*/  USHF.L.U32 UR11, UR11, 0x7, URZ ;  /* 0x000000070b0b7899 */ /* 0x000fe4000800063f */
[----:B------:R-:W-:Y:S02]  /*d9f0*/  UIADD3 UR9, UR9, 0x50, URZ ;  /* 0x0000005009097890 */ /* 0x000fe4000fffe03f */
        /* <DEDUP_REMOVED lines=8> */
.L_x_1967:
[----:B------:R-:W-:Y:S05]  /*da80*/  BSYNC B1 ;  /* 0x0000000000017941 */ /* 0x000fea0003800000 */
.L_x_1966:
[----:B------:R-:W-:Y:S01]  /*da90*/  VIADD R16, R10, 0x1 ;  /* 0x000000010a107836 */ /* 0x000fe20000000000 */
[----:B------:R-:W-:Y:S04]  /*daa0*/  BSSY B1, `(.L_x_1973) ;  /* 0x000005d000017945 */ /* 0x000fe80003800000 */
[----:B------:R-:W-:-:S04]  /*dab0*/  ISETP.NE.AND P2, PT, R16, 0x2, PT ;  /* 0x000000021000780c */ /* 0x000fc80003f45270 */
[----:B-12---:R-:W-:Y:S02]  /*dac0*/  SEL R2, RZ, 0x1, P2 ;  /* 0x00000001ff027807 */ /* 0x006fe40001000000 */
[----:B------:R-:W-:Y:S02]  /*dad0*/  SEL R16, R16, RZ, P2 ;  /* 0x000000ff10107207 */ /* 0x000fe40001000000 */
[----:B------:R-:W-:Y:S01]  /*dae0*/  LOP3.LUT R17, R11, R2, RZ, 0x3c, !PT ;  /* 0x000000020b117212 */ /* 0x000fe200078e3cff */
[----:B------:R-:W-:Y:S06]  /*daf0*/  @!P6 BRA `(.L_x_1974) ;  /* 0x00000004005ce947 */ /* 0x000fec0003800000 */
[----:B------:R-:W-:Y:S01]  /*db00*/  VIADD R13, R7, 0xffffffff ;  /* 0xffffffff070d7836 */ /* 0x000fe20000000000 */
        /* <DEDUP_REMOVED lines=18> */
.L_x_1975:
[----:B------:R-:W1:Y:S01]  /*dc30*/  S2R R2, SR_TID.X ;  /* 0x0000000000027919 */ /* 0x000e620000002100 */
[----:B------:R-:W-:Y:S02]  /*dc40*/  SHF.L.U32 R3, R17, 0x1f, RZ ;  /* 0x0000001f11037819 */ /* 0x000fe400000006ff */
[----:B-1----:R-:W-:Y:S02]  /*dc50*/  LOP3.LUT R9, R2, 0x7f, RZ, 0xc0, !PT ;  /* 0x0000007f02097812 */ /* 0x002fe400078ec0ff */
[----:B------:R-:W-:Y:S02]  /*dc60*/  LEA R2, R16, UR38, 0x3 ;  /* 0x0000002610027c11 */ /* 0x000fe4000f8e18ff */
[----:B------:R-:W-:Y:S02]  /*dc70*/  ISETP.NE.AND P2, PT, R9, RZ, PT ;  /* 0x000000ff0900720c */ /* 0x000fe40003f45270 */
[----:B------:R-:W1:Y:S02]  /*dc80*/  SYNCS.PHASECHK.TRANS64.TRYWAIT P3, [R2+URZ+0x28840], R3 ;  /* 0x02884003020075a7 */ /* 0x000e64000806017f */
[----:B-1----:R-:W-:Y:S09]  /*dc90*/  @!P3 BRA `(.L_x_1976) ;  /* 0x00000010006cb947 */ /* 0x002ff20003800000 */
.L_x_2010:
[----:B------:R-:W-:Y:S05]  /*dca0*/  @P2 BRA `(.L_x_1977) ;  /* 0x0000000000142947 */ /* 0x000fea0003800000 */
[----:B------:R-:W-:Y:S01]  /*dcb0*/  ISETP.NE.AND P3, PT, R19, RZ, PT ;  /* 0x000000ff1300720c */ /* 0x000fe20003f65270 */
[----:B-1----:R-:W-:-:S04]  /*dcc0*/  IMAD.MOV.U32 R3, RZ, RZ, 0x8000 ;  /* 0x00008000ff037424 */ /* 0x002fc800078e00ff */
[----:B------:R2:W-:Y:S08]  /*dcd0*/  SYNCS.ARRIVE.TRANS64 RZ, [R2+URZ+0x28830], R3 ;  /* 0x0288300302ff79a7 */ /* 0x0005f0000800003f */
[----:B------:R-:W-:Y:S05]  /*dce0*/  @!P3 BRA `(.L_x_1977) ;  /* 0x000000000004b947 */ /* 0x000fea0003800000 */
[----:B------:R-:W-:Y:S01]  /*dcf0*/  BPT.TRAP 0x1 ;  /* 0x000000040000795c */ /* 0x000fe20000300000 */
.L_x_1977:
        /* <DEDUP_REMOVED lines=12> */
[----:B-12---:R-:W-:Y:S01]  /*ddc0*/  LEA R2, R10, UR17, 0x3 ;  /* 0x000000110a027c11 */ /* 0x006fe2000f8e18ff */
        /* <DEDUP_REMOVED lines=13> */
.L_x_2011:
[----:B------:R-:W-:Y:S05]  /*dea0*/  @P2 BRA `(.L_x_1979) ;  /* 0x0000000000142947 */ /* 0x000fea0003800000 */
[----:B------:R-:W-:Y:S01]  /*deb0*/  ISETP.NE.AND P2, PT, R19, RZ, PT ;  /* 0x000000ff1300720c */ /* 0x000fe20003f45270 */
[----:B------:R-:W-:-:S04]  /*dec0*/  IMAD.MOV.U32 R3, RZ, RZ, 0x8000 ;  /* 0x00008000ff037424 */ /* 0x000fc800078e00ff */
[----:B------:R2:W-:Y:S08]  /*ded0*/  SYNCS.ARRIVE.TRANS64 RZ, [R2+URZ+0x50], R3 ;  /* 0x0000500302ff79a7 */ /* 0x0005f0000800003f */
[----:B------:R-:W-:Y:S05]  /*dee0*/  @!P2 BRA `(.L_x_1979) ;  /* 0x000000000004a947 */ /* 0x000fea0003800000 */
[----:B------:R-:W-:Y:S01]  /*def0*/  BPT.TRAP 0x1 ;  /* 0x000000040000795c */ /* 0x000fe20000300000 */
.L_x_1979:
        /* <DEDUP_REMOVED lines=11> */
[----:B------:R-:W-:Y:S01]  /*dfb0*/  MOV R5, R13 ;  /* 0x0000000d00057202 */ /* 0x000fe20000000f00 */
[----:B------:R-:W-:Y:S01]  /*dfc0*/  IMAD.MOV.U32 R6, RZ, RZ, R8 ;  /* 0x000000ffff067224 */ /* 0x000fe200078e0008 */
[----:B------:R-:W-:-:S02]  /*dfd0*/  ULEA UR14, UR14, UR38, 0xf ;  /* 0x000000260e0e7291 */ /* 0x000fc4000f8e783f */
        /* <DEDUP_REMOVED lines=9> */
.L_x_1974:
[----:B------:R-:W-:Y:S05]  /*e070*/  BSYNC B1 ;  /* 0x0000000000017941 */ /* 0x000fea0003800000 */
.L_x_1973:
[C---:B------:R-:W-:Y:S01]  /*e080*/  ISETP.GT.AND P2, PT, R7.reuse, 0x1, PT ;  /* 0x000000010700780c */ /* 0x040fe20003f44270 */
[----:B------:R-:W-:-:S12]  /*e090*/  VIADD R7, R7, 0xfffffffe ;  /* 0xfffffffe07077836 */ /* 0x000fd80000000000 */
[----:B------:R-:W-:Y:S05]  /*e0a0*/  @P2 BRA `(.L_x_1980) ;  /* 0xfffffff000f82947 */ /* 0x000fea000383ffff */
.L_x_1965:
[----:B------:R-:W-:Y:S05]  /*e0b0*/  BSYNC B0 ;  /* 0x0000000000007941 */ /* 0x000fea0003800000 */
.L_x_1956:
[----:B------:R-:W-:Y:S04]  /*e0c0*/  BSSY B0, `(.L_x_1981) ;  /* 0x000000e000007945 */ /* 0x000fe80003800000 */
[----:B------:R-:W-:Y:S05]  /*e0d0*/  @P1 BRA `(.L_x_1982) ;  /* 0x0000000000301947 */ /* 0x000fea0003800000 */
[----:B-1----:R-:W1:Y:S01]  /*e0e0*/  S2R R7, SR_LANEID ;  /* 0x0000000000077919 */ /* 0x002e620000000000 */
[----:B------:R-:W-:Y:S01]  /*e0f0*/  VOTEU.ANY UR4, UPT, PT ;  /* 0x0000000000047886 */ /* 0x000fe200038e0100 */
[----:B--2---:R-:W2:Y:S01]  /*e100*/  LDC.64 R2, c[0x0][0xdf0] ;  /* 0x00037c00ff027b82 */ /* 0x004ea20000000a00 */
        /* <DEDUP_REMOVED lines=9> */
.L_x_1982:
[----:B------:R-:W-:Y:S05]  /*e1a0*/  BSYNC B0 ;  /* 0x0000000000007941 */ /* 0x000fea0003800000 */
.L_x_1981:
[----:B------:R-:W-:Y:S04]  /*e1b0*/  BSSY B0, `(.L_x_1983) ;  /* 0x0000024000007945 */ /* 0x000fe80003800000 */
[----:B------:R-:W-:Y:S05]  /*e1c0*/  @!P6 BRA `(.L_x_1984) ;  /* 0x000000000088e947 */ /* 0x000fea0003800000 */
[----:B------:R-:W3:Y:S01]  /*e1d0*/  S2R R0, SR_TID.X ;  /* 0x0000000000007919 */ /* 0x000ee20000002100 */
[----:B-12---:R-:W-:Y:S02]  /*e1e0*/  LEA R3, R16, UR38, 0x3 ;  /* 0x0000002610037c11 */ /* 0x006fe4000f8e18ff */
[----:B---3--:R-:W-:Y:S02]  /*e1f0*/  LOP3.LUT R2, R0, 0x7f, RZ, 0xc0, !PT ;  /* 0x0000007f00027812 */ /* 0x008fe400078ec0ff */
[----:B------:R-:W-:Y:S02]  /*e200*/  SHF.L.U32 R0, R17, 0x1f, RZ ;  /* 0x0000001f11007819 */ /* 0x000fe400000006ff */
[----:B------:R-:W-:Y:S02]  /*e210*/  ISETP.NE.AND P1, PT, R2, RZ, PT ;  /* 0x000000ff0200720c */ /* 0x000fe40003f25270 */
[----:B------:R-:W1:Y:S02]  /*e220*/  SYNCS.PHASECHK.TRANS64.TRYWAIT P0, [R3+URZ+0x28860], R0 ;  /* 0x02886000030075a7 */ /* 0x000e64000800017f */
[----:B-1----:R-:W-:Y:S09]  /*e230*/  @!P0 BRA `(.L_x_1985) ;  /* 0x0000000c002c8947 */ /* 0x002ff20003800000 */
.L_x_2012:
[----:B------:R-:W-:Y:S05]  /*e240*/  @P1 BRA `(.L_x_1986) ;  /* 0x0000000000141947 */ /* 0x000fea0003800000 */
[----:B------:R-:W-:Y:S01]  /*e250*/  ISETP.NE.AND P0, PT, R19, RZ, PT ;  /* 0x000000ff1300720c */ /* 0x000fe20003f05270 */
[----:B-1----:R-:W-:-:S04]  /*e260*/  IMAD.MOV.U32 R0, RZ, RZ, 0x8000 ;  /* 0x00008000ff007424 */ /* 0x002fc800078e00ff */
[----:B------:R2:W-:Y:S08]  /*e270*/  SYNCS.ARRIVE.TRANS64 RZ, [R3+URZ+0x28850], R0 ;  /* 0x0288500003ff79a7 */ /* 0x0005f0000800003f */
[----:B------:R-:W-:Y:S05]  /*e280*/  @!P0 BRA `(.L_x_1986) ;  /* 0x0000000000048947 */ /* 0x000fea0003800000 */
[----:B------:R-:W-:Y:S01]  /*e290*/  BPT.TRAP 0x1 ;  /* 0x000000040000795c */ /* 0x000fe20000300000 */
.L_x_1986:
        /* <DEDUP_REMOVED lines=21> */
.L_x_1984:
[----:B------:R-:W-:Y:S05]  /*e3f0*/  BSYNC B0 ;  /* 0x0000000000007941 */ /* 0x000fea0003800000 */
.L_x_1983:
[----:B------:R-:W-:Y:S01]  /*e400*/  IADD3 R16, R16, 0x1, RZ ;  /* 0x0000000110107810 */ /* 0x000fe20007ffe0ff */
[----:B------:R-:W-:-:S03]  /*e410*/  IMAD.MOV.U32 R13, RZ, RZ, R18 ;  /* 0x000000ffff0d7224 */ /* 0x000fc600078e0012 */
[----:B------:R-:W-:-:S04]  /*e420*/  ISETP.NE.AND P0, PT, R16, 0x2, PT ;  /* 0x000000021000780c */ /* 0x000fc80003f05270 */
[----:B-12---:R-:W-:Y:S02]  /*e430*/  SEL R0, RZ, 0x1, P0 ;  /* 0x00000001ff007807 */ /* 0x006fe40000000000 */
[----:B------:R-:W-:Y:S02]  /*e440*/  SEL R16, R16, RZ, P0 ;  /* 0x000000ff10107207 */ /* 0x000fe40000000000 */
[----:B------:R-:W-:-:S07]  /*e450*/  LOP3.LUT R17, R17, R0, RZ, 0x3c, !PT ;  /* 0x0000000011117212 */ /* 0x000fce00078e3cff */
.L_x_1945:
[----:B------:R-:W-:Y:S05]  /*e460*/  BSYNC B6 ;  /* 0x0000000000067941 */ /* 0x000fea0003800000 */
.L_x_1943:
[----:B------:R-:W-:-:S03]  /*e470*/  UMOV UR4, 0xffffffff ;  /* 0xffffffff00047882 */ /* 0x000fc60000000000 */
[----:B------:R-:W-:Y:S05]  /*e480*/  BRA.DIV UR4, `(.L_x_1987) ;  /* 0x0000000a04ac7947 */ /* 0x000fea000b800000 */
[----:B------:R1:W2:Y:S02]  /*e490*/  SHFL.IDX PT, R14, R13, RZ, 0x1f ;  /* 0x00001fff0d0e7589 */ /* 0x0002a400000e0000 */
.L_x_2015:
[----:B------:R-:W-:Y:S01]  /*e4a0*/  ISETP.NE.AND P0, PT, R19, RZ, PT ;  /* 0x000000ff1300720c */ /* 0x000fe20003f05270 */
[----:B------:R-:W-:Y:S05]  /*e4b0*/  WARPSYNC.ALL ;  /* 0x0000000000007948 */ /* 0x000fea0003800000 */
[----:B------:R-:W-:Y:S01]  /*e4c0*/  BAR.SYNC.DEFER_BLOCKING 0x4, 0x120 ;  /* 0x0104800000007b1d */ /* 0x000fe20000010000 */
[----:B--2---:R-:W-:-:S05]  /*e4d0*/  IMAD.MOV.U32 R18, RZ, RZ, R14 ;  /* 0x000000ffff127224 */ /* 0x004fca00078e000e */
[----:B------:R-:W-:Y:S01]  /*e4e0*/  ULDC UR4, c[0x0][0xda8] ;  /* 0x00036a0000047ab9 */ /* 0x000fe20000000800 */
[----:B------:R-:W-:Y:S01]  /*e4f0*/  @!P0 MOV R0, 0x400 ;  /* 0x0000040000008802 */ /* 0x000fe20000000f00 */
[----:B------:R-:W2:Y:S03]  /*e500*/  @!P0 S2R R3, SR_CgaCtaId ;  /* 0x0000000000038919 */ /* 0x000ea60000008800 */
[----:B--2---:R-:W-:-:S05]  /*e510*/  @!P0 LEA R0, R3, R0, 0x18 ;  /* 0x0000000003008211 */ /* 0x004fca00078ec0ff */
[----:B------:R2:W-:Y:S01]  /*e520*/  @!P0 STS [R0+0x288d0], R13 ;  /* 0x0288d00d00008388 */ /* 0x0005e20000000800 */
[----:B------:R-:W-:Y:S06]  /*e530*/  BAR.ARV 0x5, 0x120 ;  /* 0x0144800000007b1d */ /* 0x000fec0000002000 */
[----:B------:R-:W-:-:S13]  /*e540*/  ISETP.GE.AND P0, PT, R18, UR4, PT ;  /* 0x0000000412007c0c */ /* 0x000fda000bf06270 */
[----:B--2---:R-:W-:Y:S05]  /*e550*/  @!P0 BRA `(.L_x_1988) ;  /* 0xffffffd400d48947 */ /* 0x004fea000383ffff */
.L_x_1940:
        /* <DEDUP_REMOVED lines=11> */
.L_x_2016:
        /* <DEDUP_REMOVED lines=10> */
[----:B------:R-:W-:-:S04]  /*e6b0*/  MOV R0, UR4 ;  /* 0x0000000400007c02 */ /* 0x000fc80008000f00 */
[----:B------:R-:W-:-:S13]  /*e6c0*/  ISETP.NE.AND P2, PT, R0, 0x3, PT ;  /* 0x000000030000780c */ /* 0x000fda0003f45270 */
[----:B------:R-:W-:Y:S05]  /*e6d0*/  @!P2 BRA `(.L_x_1992) ;  /* 0x000000000004a947 */ /* 0x000fea0003800000 */
[----:B------:R-:W-:Y:S01]  /*e6e0*/  BPT.TRAP 0x1 ;  /* 0x000000040000795c */ /* 0x000fe20000300000 */
.L_x_1992:
        /* <DEDUP_REMOVED lines=9> */
[----:B------:R-:W-:Y:S02]  /*e780*/  SHF.L.U32 R0, R17, 0x1f, RZ ;  /* 0x0000001f11007819 */ /* 0x000fe400000006ff */
[----:B------:R-:W-:Y:S01]  /*e790*/  LEA R3, R2, R3, 0x3 ;  /* 0x0000000302037211 */ /* 0x000fe200078e18ff */
[----:B--2---:R-:W-:Y:S06]  /*e7a0*/  @!P0 BRA `(.L_x_1993) ;  /* 0x00000008001c8947 */ /* 0x004fec0003800000 */
.L_x_2017:
[----:B------:R-:W3:Y:S02]  /*e7b0*/  SYNCS.PHASECHK.TRANS64.TRYWAIT P0, [R3+URZ], R0 ;  /* 0x00000000030075a7 */ /* 0x000ee4000800017f */
[----:B---3--:R-:W-:Y:S05]  /*e7c0*/  @!P0 BRA `(.L_x_1994) ;  /* 0x0000000800288947 */ /* 0x008fea0003800000 */
.L_x_2018:
[----:B------:R-:W-:Y:S05]  /*e7d0*/  @!P2 BRA `(.L_x_1995) ;  /* 0x000000000004a947 */ /* 0x000fea0003800000 */
[----:B------:R-:W-:Y:S01]  /*e7e0*/  BPT.TRAP 0x1 ;  /* 0x000000040000795c */ /* 0x000fe20000300000 */
.L_x_1995:
[----:B---3--:R-:W-:-:S04]  /*e7f0*/  VIADD R3, R7, 0x28860 ;  /* 0x0002886007037836 */ /* 0x008fc80000000000 */
[----:B--2---:R-:W-:-:S04]  /*e800*/  IMAD R5, R16, 0x8, R3 ;  /* 0x0000000810057824 */ /* 0x004fc800078e0203 */
[----:B------:R-:W2:Y:S02]  /*e810*/  SYNCS.PHASECHK.TRANS64.TRYWAIT P0, [R5+URZ], R4 ;  /* 0x00000004050075a7 */ /* 0x000ea4000800017f */
[----:B--2---:R-:W-:Y:S05]  /*e820*/  @!P0 BRA `(.L_x_1996) ;  /* 0x0000000800248947 */ /* 0x004fea0003800000 */
.L_x_2019:
[----:B------:R-:W-:-:S07]  /*e830*/  IMAD R3, R2, 0x8, R3 ;  /* 0x0000000802037824 */ /* 0x000fce00078e0203 */
.L_x_1997:
[----:B---3--:R3:W4:Y:S02]  /*e840*/  SYNCS.PHASECHK.TRANS64.TRYWAIT P0, [R3+URZ], R0 ;  /* 0x00000000030075a7 */ /* 0x008724000800017f */
[----:B----4-:R-:W-:Y:S05]  /*e850*/  @!P0 NANOSLEEP.SYNCS 0x989680 ;  /* 0x009896800000895d */ /* 0x010fea0003900000 */
[----:B------:R-:W4:Y:S02]  /*e860*/  @!P0 SYNCS.PHASECHK.TRANS64 P0, [R3+URZ], R0 ;  /* 0x00000000030085a7 */ /* 0x000f24000800007f */
[----:B----4-:R-:W-:Y:S05]  /*e870*/  @!P0 BRA `(.L_x_1997) ;  /* 0xfffffffc00f08947 */ /* 0x010fea000383ffff */
.L_x_1991:
[----:B------:R-:W-:Y:S05]  /*e880*/  BSYNC B0 ;  /* 0x0000000000007941 */ /* 0x000fea0003800000 */
.L_x_1990:
[----:B------:R-:W-:Y:S05]  /*e890*/  EXIT ;  /* 0x000000000000794d */ /* 0x000fea0003800000 */
.L_x_1897:
[----:B-1----:R-:W-:-:S04]  /*e8a0*/  MOV R3, UR38 ;  /* 0x0000002600037c02 */ /* 0x002fc80008000f00 */
[----:B------:R1:W2:Y:S03]  /*e8b0*/  SYNCS.PHASECHK.TRANS64.TRYWAIT P1, [R3+URZ+0x28800], R0 ;  /* 0x02880000030075a7 */ /* 0x0002a6000802017f */
[----:B--2---:R-:W-:Y:S05]  /*e8c0*/  @!P1 NANOSLEEP.SYNCS 0x989680 ;  /* 0x009896800000995d */ /* 0x004fea0003900000 */
[----:B------:R-:W2:Y:S02]  /*e8d0*/  @!P1 SYNCS.PHASECHK.TRANS64 P1, [R3+URZ+0x28800], R0 ;  /* 0x02880000030095a7 */ /* 0x000ea4000802007f */
[----:B--2---:R-:W-:Y:S05]  /*e8e0*/  @!P1 BRA `(.L_x_1897) ;  /* 0xfffffffc00ec9947 */ /* 0x004fea000383ffff */
[----:B------:R-:W-:Y:S05]  /*e8f0*/  BRA `(.L_x_1998) ;  /* 0xffffff2c00587947 */ /* 0x000fea000383ffff */
.L_x_1901:
[----:B--2---:R2:W3:Y:S02]  /*e900*/  SYNCS.PHASECHK.TRANS64.TRYWAIT P2, [R0+URZ+0x28830], R3 ;  /* 0x02883003000075a7 */ /* 0x0044e4000804017f */
[----:B---3--:R-:W-:Y:S05]  /*e910*/  @!P2 NANOSLEEP.SYNCS 0x989680 ;  /* 0x009896800000a95d */ /* 0x008fea0003900000 */
[----:B------:R-:W3:Y:S02]  /*e920*/  @!P2 SYNCS.PHASECHK.TRANS64 P2, [R0+URZ+0x28830], R3 ;  /* 0x028830030000a5a7 */ /* 0x000ee4000804007f */
[----:B---3--:R-:W-:Y:S05]  /*e930*/  @!P2 BRA `(.L_x_1901) ;  /* 0xfffffffc00f0a947 */ /* 0x008fea000383ffff */
[----:B------:R-:W-:Y:S05]  /*e940*/  BRA `(.L_x_1900) ;  /* 0xffffff2c00807947 */ /* 0x000fea000383ffff */
.L_x_1906:
[----:B--2---:R-:W-:-:S04]  /*e950*/  IMAD.U32 R7, RZ, RZ, UR10 ;  /* 0x0000000aff077e24 */ /* 0x004fc8000f8e00ff */
[----:B------:R2:W3:Y:S03]  /*e960*/  SYNCS.PHASECHK.TRANS64.TRYWAIT P2, [R7+URZ+0x28830], R4 ;  /* 0x02883004070075a7 */ /* 0x0004e6000804017f */
[----:B---3--:R-:W-:Y:S05]  /*e970*/  @!P2 NANOSLEEP.SYNCS 0x989680 ;  /* 0x009896800000a95d */ /* 0x008fea0003900000 */
[----:B------:R-:W3:Y:S02]  /*e980*/  @!P2 SYNCS.PHASECHK.TRANS64 P2, [R7+URZ+0x28830], R4 ;  /* 0x028830040700a5a7 */ /* 0x000ee4000804007f */
[----:B---3--:R-:W-:Y:S05]  /*e990*/  @!P2 BRA `(.L_x_1906) ;  /* 0xfffffffc00eca947 */ /* 0x008fea000383ffff */
[----:B------:R-:W-:Y:S05]  /*e9a0*/  BRA `(.L_x_1903) ;  /* 0xffffff5c00687947 */ /* 0x000fea000383ffff */
.L_x_1910:
[----:B--2---:R-:W-:-:S04]  /*e9b0*/  IMAD.U32 R7, RZ, RZ, UR10 ;  /* 0x0000000aff077e24 */ /* 0x004fc8000f8e00ff */
[----:B------:R2:W3:Y:S03]  /*e9c0*/  SYNCS.PHASECHK.TRANS64.TRYWAIT P2, [R7+URZ+0x28850], R4 ;  /* 0x02885004070075a7 */ /* 0x0004e6000804017f */
[----:B---3--:R-:W-:Y:S05]  /*e9d0*/  @!P2 NANOSLEEP.SYNCS 0x989680 ;  /* 0x009896800000a95d */ /* 0x008fea0003900000 */
[----:B------:R-:W3:Y:S02]  /*e9e0*/  @!P2 SYNCS.PHASECHK.TRANS64 P2, [R7+URZ+0x28850], R4 ;  /* 0x028850040700a5a7 */ /* 0x000ee4000804007f */
[----:B---3--:R-:W-:Y:S05]  /*e9f0*/  @!P2 BRA `(.L_x_1910) ;  /* 0xfffffffc00eca947 */ /* 0x008fea000383ffff */
[----:B------:R-:W-:Y:S05]  /*ea00*/  BRA `(.L_x_1907) ;  /* 0xffffff60002c7947 */ /* 0x000fea000383ffff */
.L_x_1916:
[----:B--2---:R-:W-:-:S04]  /*ea10*/  IMAD.U32 R5, RZ, RZ, UR10 ;  /* 0x0000000aff057e24 */ /* 0x004fc8000f8e00ff */
[----:B------:R2:W3:Y:S03]  /*ea20*/  SYNCS.PHASECHK.TRANS64.TRYWAIT P2, [R5+URZ+0x28830], R4 ;  /* 0x02883004050075a7 */ /* 0x0004e6000804017f */
[----:B---3--:R-:W-:Y:S05]  /*ea30*/  @!P2 NANOSLEEP.SYNCS 0x989680 ;  /* 0x009896800000a95d */ /* 0x008fea0003900000 */
[----:B------:R-:W3:Y:S02]  /*ea40*/  @!P2 SYNCS.PHASECHK.TRANS64 P2, [R5+URZ+0x28830], R4 ;  /* 0x028830040500a5a7 */ /* 0x000ee4000804007f */
[----:B---3--:R-:W-:Y:S05]  /*ea50*/  @!P2 BRA `(.L_x_1916) ;  /* 0xfffffffc00eca947 */ /* 0x008fea000383ffff */
[----:B------:R-:W-:Y:S05]  /*ea60*/  BRA `(.L_x_1913) ;  /* 0xffffff8c00887947 */ /* 0x000fea000383ffff */
.L_x_1920:
[----:B--2---:R-:W-:-:S04]  /*ea70*/  MOV R5, UR10 ;  /* 0x0000000a00057c02 */ /* 0x004fc80008000f00 */
[----:B------:R2:W3:Y:S03]  /*ea80*/  SYNCS.PHASECHK.TRANS64.TRYWAIT P2, [R5+URZ+0x28850], R4 ;  /* 0x02885004050075a7 */ /* 0x0004e6000804017f */
[----:B---3--:R-:W-:Y:S05]  /*ea90*/  @!P2 NANOSLEEP.SYNCS 0x989680 ;  /* 0x009896800000a95d */ /* 0x008fea0003900000 */
[----:B------:R-:W3:Y:S02]  /*eaa0*/  @!P2 SYNCS.PHASECHK.TRANS64 P2, [R5+URZ+0x28850], R4 ;  /* 0x028850040500a5a7 */ /* 0x000ee4000804007f */
[----:B---3--:R-:W-:Y:S05]  /*eab0*/  @!P2 BRA `(.L_x_1920) ;  /* 0xfffffffc00eca947 */ /* 0x008fea000383ffff */
[----:B------:R-:W-:Y:S05]  /*eac0*/  BRA `(.L_x_1917) ;  /* 0xffffff90004c7947 */ /* 0x000fea000383ffff */
.L_x_1925:
[----:B--2---:R-:W-:-:S04]  /*ead0*/  IMAD.U32 R6, RZ, RZ, UR5 ;  /* 0x00000005ff067e24 */ /* 0x004fc8000f8e00ff */
[----:B------:R2:W3:Y:S03]  /*eae0*/  SYNCS.PHASECHK.TRANS64.TRYWAIT P0, [R6+URZ+0x28850], R5 ;  /* 0x02885005060075a7 */ /* 0x0004e6000800017f */
[----:B---3--:R-:W-:Y:S05]  /*eaf0*/  @!P0 NANOSLEEP.SYNCS 0x989680 ;  /* 0x009896800000895d */ /* 0x008fea0003900000 */
[----:B------:R-:W3:Y:S02]  /*eb00*/  @!P0 SYNCS.PHASECHK.TRANS64 P0, [R6+URZ+0x28850], R5 ;  /* 0x02885005060085a7 */ /* 0x000ee4000800007f */
[----:B---3--:R-:W-:Y:S05]  /*eb10*/  @!P0 BRA `(.L_x_1925) ;  /* 0xfffffffc00ec8947 */ /* 0x008fea000383ffff */
[----:B------:R-:W-:Y:S05]  /*eb20*/  BRA `(.L_x_1924) ;  /* 0xffffffb4002c7947 */ /* 0x000fea000383ffff */
.L_x_1949:
[----:B------:R-:W1:Y:S01]  /*eb30*/  S2R R7, SR_TID.X ;  /* 0x0000000000077919 */ /* 0x000e620000002100 */
        /* <DEDUP_REMOVED lines=9> */
.L_x_1999:
[----:B------:R-:W-:Y:S05]  /*ebd0*/  BRA `(.L_x_2000) ;  /* 0xffffffd800ec7947 */ /* 0x000fea000383ffff */
.L_x_1950:
[----:B------:R-:W-:Y:S01]  /*ebe0*/  BSSY B0, `(.L_x_2001) ;  /* 0x0000006000007945 */ /* 0x000fe20003800000 */
[----:B------:R-:W-:-:S07]  /*ebf0*/  IMAD.MOV.U32 R15, RZ, RZ, -0x1 ;  /* 0xffffffffff0f7424 */ /* 0x000fce00078e00ff */
[----:B------:R-:W-:Y:S05]  /*ec00*/  WARPSYNC.COLLECTIVE R15, `(.L_x_2002) ;  /* 0x000000000f0c7348 */ /* 0x000fea0003c00000 */
[----:B------:R-:W-:Y:S02]  /*ec10*/  ELECT P6, UR62, PT ;  /* 0x00000000003e782f */ /* 0x000fe400038c0000 */
[----:B------:R-:W-:Y:S01]  /*ec20*/  MOV R14, UR62 ;  /* 0x0000003e000e7c02 */ /* 0x000fe20008000f00 */
[----:B------:R-:W-:Y:S10]  /*ec30*/  ENDCOLLECTIVE ;  /* 0x000000000000791b */ /* 0x000ff40003800000 */
.L_x_2002:
[----:B------:R-:W-:Y:S05]  /*ec40*/  BSYNC B0 ;  /* 0x0000000000007941 */ /* 0x000fea0003800000 */
.L_x_2001:
[----:B------:R-:W-:Y:S05]  /*ec50*/  BRA `(.L_x_2003) ;  /* 0xffffffd800dc7947 */ /* 0x000fea000383ffff */
.L_x_1953:
[----:B-1----:R1:W2:Y:S02]  /*ec60*/  SYNCS.PHASECHK.TRANS64.TRYWAIT P2, [R8+URZ+0x28840], R7 ;  /* 0x02884007080075a7 */ /* 0x0022a4000804017f */
[----:B--2---:R-:W-:Y:S05]  /*ec70*/  @!P2 NANOSLEEP.SYNCS 0x989680 ;  /* 0x009896800000a95d */ /* 0x004fea0003900000 */
[----:B------:R-:W2:Y:S02]  /*ec80*/  @!P2 SYNCS.PHASECHK.TRANS64 P2, [R8+URZ+0x28840], R7 ;  /* 0x028840070800a5a7 */ /* 0x000ea4000804007f */
[----:B--2---:R-:W-:Y:S05]  /*ec90*/  @!P2 BRA `(.L_x_1953) ;  /* 0xfffffffc00f0a947 */ /* 0x004fea000383ffff */
[----:B------:R-:W-:Y:S05]  /*eca0*/  BRA `(.L_x_2004) ;  /* 0xffffffdc00387947 */ /* 0x000fea000383ffff */
.L_x_1955:
[----:B-1----:R-:W-:-:S04]  /*ecb0*/  IMAD.U32 R8, RZ, RZ, UR38 ;  /* 0x00000026ff087e24 */ /* 0x002fc8000f8e00ff */
[----:B------:R1:W2:Y:S03]  /*ecc0*/  SYNCS.PHASECHK.TRANS64.TRYWAIT P2, [R8+URZ+0x28820], R7 ;  /* 0x02882007080075a7 */ /* 0x0002a6000804017f */
[----:B--2---:R-:W-:Y:S05]  /*ecd0*/  @!P2 NANOSLEEP.SYNCS 0x989680 ;  /* 0x009896800000a95d */ /* 0x004fea0003900000 */
[----:B------:R-:W2:Y:S02]  /*ece0*/  @!P2 SYNCS.PHASECHK.TRANS64 P2, [R8+URZ+0x28820], R7 ;  /* 0x028820070800a5a7 */ /* 0x000ea4000804007f */
[----:B--2---:R-:W-:Y:S05]  /*ecf0*/  @!P2 BRA `(.L_x_1955) ;  /* 0xfffffffc00eca947 */ /* 0x004fea000383ffff */
[----:B------:R-:W-:Y:S05]  /*ed00*/  BRA `(.L_x_2005) ;  /* 0xffffffe000087947 */ /* 0x000fea000383ffff */
.L_x_1961:
[----:B-1----:R1:W2:Y:S02]  /*ed10*/  SYNCS.PHASECHK.TRANS64.TRYWAIT P3, [R3+URZ+0x28840], R2 ;  /* 0x02884002030075a7 */ /* 0x0022a4000806017f */
[----:B--2---:R-:W-:Y:S05]  /*ed20*/  @!P3 NANOSLEEP.SYNCS 0x989680 ;  /* 0x009896800000b95d */ /* 0x004fea0003900000 */
[----:B------:R-:W2:Y:S02]  /*ed30*/  @!P3 SYNCS.PHASECHK.TRANS64 P3, [R3+URZ+0x28840], R2 ;  /* 0x028840020300b5a7 */ /* 0x000ea4000806007f */
[----:B--2---:R-:W-:Y:S05]  /*ed40*/  @!P3 BRA `(.L_x_1961) ;  /* 0xfffffffc00f0b947 */ /* 0x004fea000383ffff */
[----:B------:R-:W-:Y:S05]  /*ed50*/  BRA `(.L_x_2006) ;  /* 0xffffffe000b07947 */ /* 0x000fea000383ffff */
.L_x_1963:
[----:B-1----:R1:W2:Y:S02]  /*ed60*/  SYNCS.PHASECHK.TRANS64.TRYWAIT P3, [R2+URZ+0x60], R3 ;  /* 0x00006003020075a7 */ /* 0x0022a4000806017f */
[----:B--2---:R-:W-:Y:S05]  /*ed70*/  @!P3 NANOSLEEP.SYNCS 0x989680 ;  /* 0x009896800000b95d */ /* 0x004fea0003900000 */
[----:B------:R-:W2:Y:S02]  /*ed80*/  @!P3 SYNCS.PHASECHK.TRANS64 P3, [R2+URZ+0x60], R3 ;  /* 0x000060030200b5a7 */ /* 0x000ea4000806007f */
[----:B--2---:R-:W-:Y:S05]  /*ed90*/  @!P3 BRA `(.L_x_1963) ;  /* 0xfffffffc00f0b947 */ /* 0x004fea000383ffff */
[----:B------:R-:W-:Y:S05]  /*eda0*/  BRA `(.L_x_2007) ;  /* 0xffffffe4001c7947 */ /* 0x000fea000383ffff */
.L_x_1969:
[----:B-1----:R1:W2:Y:S02]  /*edb0*/  SYNCS.PHASECHK.TRANS64.TRYWAIT P3, [R3+URZ+0x28840], R2 ;  /* 0x02884002030075a7 */ /* 0x0022a4000806017f */
[----:B--2---:R-:W-:Y:S05]  /*edc0*/  @!P3 NANOSLEEP.SYNCS 0x989680 ;  /* 0x009896800000b95d */ /* 0x004fea0003900000 */
[----:B------:R-:W2:Y:S02]  /*edd0*/  @!P3 SYNCS.PHASECHK.TRANS64 P3, [R3+URZ+0x28840], R2 ;  /* 0x028840020300b5a7 */ /* 0x000ea4000806007f */
[----:B--2---:R-:W-:Y:S05]  /*ede0*/  @!P3 BRA `(.L_x_1969) ;  /* 0xfffffffc00f0b947 */ /* 0x004fea000383ffff */
[----:B------:R-:W-:Y:S05]  /*edf0*/  BRA `(.L_x_2008) ;  /* 0xffffffe8002c7947 */ /* 0x000fea000383ffff */
.L_x_1971:
[----:B-1----:R1:W2:Y:S02]  /*ee00*/  SYNCS.PHASECHK.TRANS64.TRYWAIT P3, [R2+URZ+0x60], R17 ;  /* 0x00006011020075a7 */ /* 0x0022a4000806017f */
[----:B--2---:R-:W-:Y:S05]  /*ee10*/  @!P3 NANOSLEEP.SYNCS 0x989680 ;  /* 0x009896800000b95d */ /* 0x004fea0003900000 */
[----:B------:R-:W2:Y:S02]  /*ee20*/  @!P3 SYNCS.PHASECHK.TRANS64 P3, [R2+URZ+0x60], R17 ;  /* 0x000060110200b5a7 */ /* 0x000ea4000806007f */
[----:B--2---:R-:W-:Y:S05]  /*ee30*/  @!P3 BRA `(.L_x_1971) ;  /* 0xfffffffc00f0b947 */ /* 0x004fea000383ffff */
[----:B------:R-:W-:Y:S05]  /*ee40*/  BRA `(.L_x_2009) ;  /* 0xffffffe800987947 */ /* 0x000fea000383ffff */
.L_x_1976:
[----:B-1----:R1:W2:Y:S02]  /*ee50*/  SYNCS.PHASECHK.TRANS64.TRYWAIT P3, [R2+URZ+0x28840], R3 ;  /* 0x02884003020075a7 */ /* 0x0022a4000806017f */
[----:B--2---:R-:W-:Y:S05]  /*ee60*/  @!P3 NANOSLEEP.SYNCS 0x989680 ;  /* 0x009896800000b95d */ /* 0x004fea0003900000 */
[----:B------:R-:W2:Y:S02]  /*ee70*/  @!P3 SYNCS.PHASECHK.TRANS64 P3, [R2+URZ+0x28840], R3 ;  /* 0x028840030200b5a7 */ /* 0x000ea4000806007f */
[----:B--2---:R-:W-:Y:S05]  /*ee80*/  @!P3 BRA `(.L_x_1976) ;  /* 0xfffffffc00f0b947 */ /* 0x004fea000383ffff */
[----:B------:R-:W-:Y:S05]  /*ee90*/  BRA `(.L_x_2010) ;  /* 0xffffffec00807947 */ /* 0x000fea000383ffff */
.L_x_1978:
[----:B-1----:R1:W2:Y:S02]  /*eea0*/  SYNCS.PHASECHK.TRANS64.TRYWAIT P3, [R2+URZ+0x60], R11 ;  /* 0x0000600b020075a7 */ /* 0x0022a4000806017f */
[----:B--2---:R-:W-:Y:S05]  /*eeb0*/  @!P3 NANOSLEEP.SYNCS 0x989680 ;  /* 0x009896800000b95d */ /* 0x004fea0003900000 */
[----:B------:R-:W2:Y:S02]  /*eec0*/  @!P3 SYNCS.PHASECHK.TRANS64 P3, [R2+URZ+0x60], R11 ;  /* 0x0000600b0200b5a7 */ /* 0x000ea4000806007f */
[----:B--2---:R-:W-:Y:S05]  /*eed0*/  @!P3 BRA `(.L_x_1978) ;  /* 0xfffffffc00f0b947 */ /* 0x004fea000383ffff */
[----:B------:R-:W-:Y:S05]  /*eee0*/  BRA `(.L_x_2011) ;  /* 0xffffffec00ec7947 */ /* 0x000fea000383ffff */
.L_x_1985:
[----:B-1----:R1:W2:Y:S02]  /*eef0*/  SYNCS.PHASECHK.TRANS64.TRYWAIT P0, [R3+URZ+0x28860], R0 ;  /* 0x02886000030075a7 */ /* 0x0022a4000800017f */
[----:B--2---:R-:W-:Y:S05]  /*ef00*/  @!P0 NANOSLEEP.SYNCS 0x989680 ;  /* 0x009896800000895d */ /* 0x004fea0003900000 */
[----:B------:R-:W2:Y:S02]  /*ef10*/  @!P0 SYNCS.PHASECHK.TRANS64 P0, [R3+URZ+0x28860], R0 ;  /* 0x02886000030085a7 */ /* 0x000ea4000800007f */
[----:B--2---:R-:W-:Y:S05]  /*ef20*/  @!P0 BRA `(.L_x_1985) ;  /* 0xfffffffc00f08947 */ /* 0x004fea000383ffff */
[----:B------:R-:W-:Y:S05]  /*ef30*/  BRA `(.L_x_2012) ;  /* 0xfffffff000c07947 */ /* 0x000fea000383ffff */
.L_x_1987:
[----:B------:R-:W-:Y:S01]  /*ef40*/  BSSY B0, `(.L_x_2013) ;  /* 0x0000007000007945 */ /* 0x000fe20003800000 */
[----:B------:R-:W-:Y:S01]  /*ef50*/  MOV R12, RZ ;  /* 0x000000ff000c7202 */ /* 0x000fe20000000f00 */
[----:B------:R-:W-:Y:S02]  /*ef60*/  IMAD.MOV.U32 R11, RZ, RZ, 0x1f ;  /* 0x0000001fff0b7424 */ /* 0x000fe400078e00ff */
[----:B------:R-:W-:-:S07]  /*ef70*/  IMAD.MOV.U32 R15, RZ, RZ, -0x1 ;  /* 0xffffffffff0f7424 */ /* 0x000fce00078e00ff */
[----:B------:R-:W-:Y:S05]  /*ef80*/  WARPSYNC.COLLECTIVE R15, `(.L_x_2014) ;  /* 0x000000000f087348 */ /* 0x000fea0003c00000 */
[----:B------:R1:W2:Y:S02]  /*ef90*/  SHFL.IDX P6, R14, R13, R12, R11 ;  /* 0x0000000c0d0e7389 */ /* 0x0002a400000c000b */
[----:B-12---:R-:W-:Y:S01]  /*efa0*/  ENDCOLLECTIVE ;  /* 0x000000000000791b */ /* 0x006fe20003800000 */
.L_x_2014:
[----:B------:R-:W-:Y:S05]  /*efb0*/  BSYNC B0 ;  /* 0x0000000000007941 */ /* 0x000fea0003800000 */
.L_x_2013:
[----:B------:R-:W-:Y:S05]  /*efc0*/  BRA `(.L_x_2015) ;  /* 0xfffffff400347947 */ /* 0x000fea000383ffff */
.L_x_1989:
[----:B--2---:R2:W3:Y:S02]  /*efd0*/  SYNCS.PHASECHK.TRANS64.TRYWAIT P0, [R7+URZ+0x28820], R0 ;  /* 0x02882000070075a7 */ /* 0x0044e4000800017f */
[----:B---3--:R-:W-:Y:S05]  /*efe0*/  @!P0 NANOSLEEP.SYNCS 0x989680 ;  /* 0x009896800000895d */ /* 0x008fea0003900000 */
[----:B------:R-:W3:Y:S02]  /*eff0*/  @!P0 SYNCS.PHASECHK.TRANS64 P0, [R7+URZ+0x28820], R0 ;  /* 0x02882000070085a7 */ /* 0x000ee4000800007f */
[----:B---3--:R-:W-:Y:S05]  /*f000*/  @!P0 BRA `(.L_x_1989) ;  /* 0xfffffffc00f08947 */ /* 0x008fea000383ffff */
[----:B------:R-:W-:Y:S05]  /*f010*/  BRA `(.L_x_2016) ;  /* 0xfffffff4007c7947 */ /* 0x000fea000383ffff */
.L_x_1993:
[----:B--2---:R2:W3:Y:S02]  /*f020*/  SYNCS.PHASECHK.TRANS64.TRYWAIT P0, [R5+URZ], R4 ;  /* 0x00000004050075a7 */ /* 0x0044e4000800017f */
[----:B---3--:R-:W-:Y:S05]  /*f030*/  @!P0 NANOSLEEP.SYNCS 0x989680 ;  /* 0x009896800000895d */ /* 0x008fea0003900000 */
[----:B------:R-:W3:Y:S02]  /*f040*/  @!P0 SYNCS.PHASECHK.TRANS64 P0, [R5+URZ], R4 ;  /* 0x00000004050085a7 */ /* 0x000ee4000800007f */
[----:B---3--:R-:W-:Y:S05]  /*f050*/  @!P0 BRA `(.L_x_1993) ;  /* 0xfffffffc00f08947 */ /* 0x008fea000383ffff */
[----:B------:R-:W-:Y:S05]  /*f060*/  BRA `(.L_x_2017) ;  /* 0xfffffff400d07947 */ /* 0x000fea000383ffff */
.L_x_1994:
[----:B---3--:R3:W4:Y:S02]  /*f070*/  SYNCS.PHASECHK.TRANS64.TRYWAIT P0, [R3+URZ], R0 ;  /* 0x00000000030075a7 */ /* 0x008724000800017f */
[----:B----4-:R-:W-:Y:S05]  /*f080*/  @!P0 NANOSLEEP.SYNCS 0x989680 ;  /* 0x009896800000895d */ /* 0x010fea0003900000 */
[----:B------:R-:W4:Y:S02]  /*f090*/  @!P0 SYNCS.PHASECHK.TRANS64 P0, [R3+URZ], R0 ;  /* 0x00000000030085a7 */ /* 0x000f24000800007f */
[----:B----4-:R-:W-:Y:S05]  /*f0a0*/  @!P0 BRA `(.L_x_1994) ;  /* 0xfffffffc00f08947 */ /* 0x010fea000383ffff */
[----:B------:R-:W-:Y:S05]  /*f0b0*/  BRA `(.L_x_2018) ;  /* 0xfffffff400c47947 */ /* 0x000fea000383ffff */
.L_x_1996:
[----:B--2---:R2:W3:Y:S02]  /*f0c0*/  SYNCS.PHASECHK.TRANS64.TRYWAIT P0, [R5+URZ], R4 ;  /* 0x00000004050075a7 */ /* 0x0044e4000800017f */
[----:B---3--:R-:W-:Y:S05]  /*f0d0*/  @!P0 NANOSLEEP.SYNCS 0x989680 ;  /* 0x009896800000895d */ /* 0x008fea0003900000 */
[----:B------:R-:W3:Y:S02]  /*f0e0*/  @!P0 SYNCS.PHASECHK.TRANS64 P0, [R5+URZ], R4 ;  /* 0x00000004050085a7 */ /* 0x000ee4000800007f */
[----:B---3--:R-:W-:Y:S05]  /*f0f0*/  @!P0 BRA `(.L_x_1996) ;  /* 0xfffffffc00f08947 */ /* 0x008fea000383ffff */
[----:B------:R-:W-:Y:S05]  /*f100*/  BRA `(.L_x_2019) ;  /* 0xfffffff400c87947 */ /* 0x000fea000383ffff */
.L_x_2020:
        /* <DEDUP_REMOVED lines=15> */
.L_x_2733:


//--------------------- .text._ZN7cutlass13device_kernelIN5flash11enable_sm90INS1_16FlashAttnFwdSm90INS1_25CollectiveMainloopFwdSm90ILi2EN4cute5tupleIJNS5_1CILi1EEES8_S8_EEENS6_IJNS7_ILi128EEESA_SA_EEELi128ENS_10bfloat16_tEfNS_4arch4Sm90ELb1ELb0ELb1ELb1ELb0ELb0ELb0ELb1ELb1ELb0ELb0ELb0EEENS1_21CollectiveEpilogueFwdISB_S9_SC_SE_Li256ELb1ELb0ELb0ELb0EEENS1_36VarlenDynamicPersistentTileSchedulerILi128ELi128ELi256ELi32ELb0ELb0ELb1ELb1ELb1ELb1EEEEEEEEEvNT_6ParamsE --------------------------
	.section	.text._ZN7cutlass13device_kernelIN5flash11enable_sm90INS1_16FlashAttnFwdSm90INS1_25CollectiveMainloopFwdSm90ILi2EN4cute5tupleIJNS5_1CILi1EEES8_S8_EEENS6_IJNS7_ILi128EEESA_SA_EEELi128ENS_10bfloat16_tEfNS_4arch4Sm90ELb1ELb0ELb1ELb1ELb0ELb0ELb0ELb1ELb1ELb0ELb0ELb0EEENS1_21CollectiveEpilogueFwdISB_S9_SC_SE_Li256ELb1ELb0ELb0ELb0EEENS1_36VarlenDynamicPersistentTileSchedulerILi128ELi128ELi256ELi32ELb0ELb0ELb1ELb1ELb1ELb1EEEEEEEEEvNT_6ParamsE,"ax",@progbits
	.align	128
.text._ZN7cutlass13device_kernelIN5flash11enable_sm90INS1_16FlashAttnFwdSm90INS1_25CollectiveMainloopFwdSm90ILi2EN4cute5tupleIJNS5_1CILi1EEES8_S8_EEENS6_IJNS7_ILi128EEESA_SA_EEELi128ENS_10bfloat16_tEfNS_4arch4Sm90ELb1ELb0ELb1ELb1ELb0ELb0ELb0ELb1ELb1ELb0ELb0ELb0EEENS1_21CollectiveEpilogueFwdISB_S9_SC_SE_Li256ELb1ELb0ELb0ELb0EEENS1_36VarlenDynamicPersistentTileSchedulerILi128ELi128ELi256ELi32ELb0ELb0ELb1ELb1ELb1ELb1EEEEEEEEEvNT_6ParamsE:
        .type           _ZN7cutlass13device_kernelIN5flash11enable_sm90INS1_16FlashAttnFwdSm90INS1_25CollectiveMainloopFwdSm90ILi2EN4cute5tupleIJNS5_1CILi1EEES8_S8_EEENS6_IJNS7_ILi128EEESA_SA_EEELi128ENS_10bfloat16_tEfNS_4arch4Sm90ELb1ELb0ELb1ELb1ELb0ELb0ELb0ELb1ELb1ELb0ELb0ELb0EEENS1_21CollectiveEpilogueFwdISB_S9_SC_SE_Li256ELb1ELb0ELb0ELb0EEENS1_36VarlenDynamicPersistentTileSchedulerILi128ELi128ELi256ELi32ELb0ELb0ELb1ELb1ELb1ELb1EEEEEEEEEvNT_6ParamsE,@function
        .size           _ZN7cutlass13device_kernelIN5flash11enable_sm90INS1_16FlashAttnFwdSm90INS1_25CollectiveMainloopFwdSm90ILi2EN4cute5tupleIJNS5_1CILi1EEES8_S8_EEENS6_IJNS7_ILi128EEESA_SA_EEELi128ENS_10bfloat16_tEfNS_4arch4Sm90ELb1ELb0ELb1ELb1ELb0ELb0ELb0ELb1ELb1ELb0ELb0ELb0EEENS1_21CollectiveEpilogueFwdISB_S9_SC_SE_Li256ELb1ELb0ELb0ELb0EEENS1_36VarlenDynamicPersistentTileSchedulerILi128ELi128ELi256ELi32ELb0ELb0ELb1ELb1ELb1ELb1EEEEEEEEEvNT_6ParamsE,(.L_x_2734 - _ZN7cutlass13device_kernelIN5flash11enable_sm90INS1_16FlashAttnFwdSm90INS1_25CollectiveMainloopFwdSm90ILi2EN4cute5tupleIJNS5_1CILi1EEES8_S8_EEENS6_IJNS7_ILi128EEESA_SA_EEELi128ENS_10bfloat16_tEfNS_4arch4Sm90ELb1ELb0ELb1ELb1ELb0ELb0ELb0ELb1ELb1ELb0ELb0ELb0EEENS1_21CollectiveEpilogueFwdISB_S9_SC_SE_Li256ELb1ELb0ELb0ELb0EEENS1_36VarlenDynamicPersistentTileSchedulerILi128ELi128ELi256ELi32ELb0ELb0ELb1ELb1ELb1ELb1EEEEEEEEEvNT_6ParamsE)
        .other          _ZN7cutlass13device_kernelIN5flash11enable_sm90INS1_16FlashAttnFwdSm90INS1_25CollectiveMainloopFwdSm90ILi2EN4cute5tupleIJNS5_1CILi1EEES8_S8_EEENS6_IJNS7_ILi128EEESA_SA_EEELi128ENS_10bfloat16_tEfNS_4arch4Sm90ELb1ELb0ELb1ELb1ELb0ELb0ELb0ELb1ELb1ELb0ELb0ELb0EEENS1_21CollectiveEpilogueFwdISB_S9_SC_SE_Li256ELb1ELb0ELb0ELb0EEENS1_36VarlenDynamicPersistentTileSchedulerILi128ELi128ELi256ELi32ELb0ELb0ELb1ELb1ELb1ELb1EEEEEEEEEvNT_6ParamsE,@"STO_CUDA_ENTRY STV_DEFAULT"
_ZN7cutlass13device_kernelIN5flash11enable_sm90INS1_16FlashAttnFwdSm90INS1_25CollectiveMainloopFwdSm90ILi2EN4cute5tupleIJNS5_1CILi1EEES8_S8_EEENS6_IJNS7_ILi128EEESA_SA_EEELi128ENS_10bfloat16_tEfNS_4arch4Sm90ELb1ELb0ELb1ELb1ELb0ELb0ELb0ELb1ELb1ELb0ELb0ELb0EEENS1_21CollectiveEpilogueFwdISB_S9_SC_SE_Li256ELb1ELb0ELb0ELb0EEENS1_36VarlenDynamicPersistentTileSchedulerILi128ELi128ELi256ELi32ELb0ELb0ELb1ELb1ELb1ELb1EEEEEEEEEvNT_6ParamsE:
        /* <DEDUP_REMOVED lines=21> */
.L_x_2022:
[----:B------:R-:W-:Y:S05]  /*0150*/  BSYNC B0 ;  /* 0x0000000000007941 */ /* 0x000fea0003800000 */
.L_x_2021:
        /* <DEDUP_REMOVED lines=41> */
.L_x_2023:
        /* <DEDUP_REMOVED lines=22> */
.L_x_2024:
        /* <DEDUP_REMOVED lines=18> */
.L_x_2025:
        /* <DEDUP_REMOVED lines=22> */
.L_x_2026:
        /* <DEDUP_REMOVED lines=22> */
.L_x_2027:
[----:B------:R-:W-:Y:S01]  /*0930*/  PLOP3.LUT P0, PT, PT, PT, UP0, 0x80, 0x0 ;  /* 0x000000000000781c */ /* 0x000fe20003f0f008 */
[----:B------:R-:W-:Y:S01]  /*0940*/  UMOV UR36, 0x1 ;  /* 0x0000000100247882 */ /* 0x000fe20000000000 */
[----:B------:R-:W-:Y:S01]  /*0950*/  NOP ;  /* 0x0000000000007918 */ /* 0x000fe20000000000 */
[----:B------:R-:W-:Y:S01]  /*0960*/  USEL UR36, UR36, 0x2, !UP0 ;  /* 0x0000000224247887 */ /* 0x000fe2000c000000 */
[----:B------:R-:W-:Y:S01]  /*0970*/  ULDC.64 UR48, c[0x0][0x208] ;  /* 0x0000820000307ab9 */ /* 0x000fe20000000a00 */
[----:B012-4-:R-:W-:Y:S08]  /*0980*/  BAR.SYNC.DEFER_BLOCKING 0x0 ;  /* 0x0000000000007b1d */ /* 0x017ff00000010000 */
[----:B------:R-:W-:Y:S05]  /*0990*/  @!P0 BRA `(.L_x_2028) ;  /* 0x000000c0000c8947 */ /* 0x000fea0003800000 */
.L_x_2029:
        /* <DEDUP_REMOVED lines=28> */
[C---:B------:R-:W-:Y:S02]  /*0b60*/  LOP3.LUT R23, R5.reuse, 0xffffff80, RZ, 0xc0, !PT ;  /* 0xffffff8005177812 */ /* 0x040fe400078ec0ff */
        /* <DEDUP_REMOVED lines=14> */
[----:B------:R-:W-:Y:S02]  /*0c50*/  LOP3.LUT R18, R6, 0x7ffffffc, RZ, 0xc0, !PT ;  /* 0x7ffffffc06127812 */ /* 0x000fe400078ec0ff */
[----:B------:R-:W-:Y:S02]  /*0c60*/  LOP3.LUT R8, R0, 0xfffffff8, RZ, 0xc0, !PT ;  /* 0xfffffff800087812 */ /* 0x000fe400078ec0ff */
[-C--:B------:R-:W-:Y:S01]  /*0c70*/  LEA.HI R0, R3, R186.reuse, RZ, 0x4 ;  /* 0x000000ba03007211 */ /* 0x080fe200078f20ff */
[----:B------:R-:W-:Y:S01]  /*0c80*/  IMAD.IADD R18, R23, 0x1, -R18 ;  /* 0x0000000117127824 */ /* 0x000fe200078e0a12 */
[----:B------:R-:W-:Y:S01]  /*0c90*/  LEA.HI R3, R3, R186, RZ, 0x3 ;  /* 0x000000ba03037211 */ /* 0x000fe200078f18ff */
[----:B------:R-:W-:Y:S01]  /*0ca0*/  IMAD.IADD R11, R7, 0x1, -R8 ;  /* 0x00000001070b7824 */ /* 0x000fe200078e0a08 */
[----:B------:R-:W-:-:S02]  /*0cb0*/  SHF.R.S32.HI R9, RZ, 0x4, R0 ;  /* 0x00000004ff097819 */ /* 0x000fc40000011400 */
[----:B------:R-:W-:Y:S01]  /*0cc0*/  LOP3.LUT R7, R0, 0x3fffff0, RZ, 0xc0, !PT ;  /* 0x03fffff000077812 */ /* 0x000fe200078ec0ff */
[----:B------:R-:W-:Y:S01]  /*0cd0*/  IMAD R4, R4, 0x10, R11 ;  /* 0x0000001004047824 */ /* 0x000fe200078e020b */
[----:B------:R-:W-:Y:S02]  /*0ce0*/  LEA.HI R0, R0, R9, RZ, 0x1 ;  /* 0x0000000900007211 */ /* 0x000fe400078f08ff */
[----:B------:R-:W-:Y:S01]  /*0cf0*/  LOP3.LUT R5, R3, 0x1ffffff8, RZ, 0xc0, !PT ;  /* 0x1ffffff803057812 */ /* 0x000fe200078ec0ff */
[----:B------:R-:W-:Y:S01]  /*0d00*/  IMAD.IADD R7, R186, 0x1, -R7 ;  /* 0x00000001ba077824 */ /* 0x000fe200078e0a07 */
[----:B------:R-:W-:Y:S01]  /*0d10*/  LOP3.LUT R0, R0, 0x1ffffffe, RZ, 0xc0, !PT ;  /* 0x1ffffffe00007812 */ /* 0x000fe200078ec0ff */
[----:B------:R-:W-:Y:S01]  /*0d20*/  IMAD R19, R19, 0x40, R4 ;  /* 0x0000004013137824 */ /* 0x000fe200078e0204 */
[----:B------:R-:W-:Y:S01]  /*0d30*/  SHF.R.S32.HI R16, RZ, 0x3, R3 ;  /* 0x00000003ff107819 */ /* 0x000fe20000011403 */
[----:B------:R-:W-:Y:S02]  /*0d40*/  IMAD R7, R7, 0x40, R2 ;  /* 0x0000004007077824 */ /* 0x000fe400078e0202 */
[----:B------:R-:W-:-:S02]  /*0d50*/  IMAD.IADD R0, R9, 0x1, -R0 ;  /* 0x0000000109007824 */ /* 0x000fc400078e0a00 */
[----:B------:R-:W-:-:S03]  /*0d60*/  IMAD.IADD R2, R186, 0x1, -R5 ;  /* 0x00000001ba027824 */ /* 0x000fc600078e0a05 */
[----:B------:R-:W-:Y:S01]  /*0d70*/  LEA R185, R0, R7, 0x3 ;  /* 0x0000000700b97211 */ /* 0x000fe200078e18ff */
[----:B------:R-:W-:-:S07]  /*0d80*/  IMAD.SHL.U32 R2, R2, 0x8, RZ ;  /* 0x0000000802027824 */ /* 0x000fce00078e00ff */
.L_x_2083:
[----:B0---45:R-:W0:Y:S01]  /*0d90*/  LDC.64 R4, c[0x0][0xc60] ;  /* 0x00031800ff047b82 */ /* 0x031e220000000a00 */
[----:B------:R-:W-:Y:S01]  /*0da0*/  ULDC.64 UR6, c[0x0][0xa28] ;  /* 0x00028a0000067ab9 */ /* 0x000fe20000000a00 */
[----:B------:R-:W-:Y:S01]  /*0db0*/  ULDC.64 UR8, c[0x0][0xa18] ;  /* 0x0002860000087ab9 */ /* 0x000fe20000000a00 */
[----:B------:R-:W-:Y:S01]  /*0dc0*/  ULDC UR4, c[0x0][0x404] ;  /* 0x0001010000047ab9 */ /* 0x000fe20000000800 */
[----:B0-----:R-:W-:-:S06]  /*0dd0*/  IMAD.WIDE R4, R47, 0x4, R4 ;  /* 0x000000042f047825 */ /* 0x001fcc00078e0204 */
[----:B--2---:R-:W2:Y:S01]  /*0de0*/  LDG.E R4, desc[UR48][R4.64] ;  /* 0x0000003004047981 */ /* 0x004ea2000c1e1900 */
[----:B------:R-:W-:Y:S02]  /*0df0*/  UISETP.NE.U32.AND UP0, UPT, UR6, URZ, UPT ;  /* 0x0000003f0600728c */ /* 0x000fe4000bf05070 */
[----:B------:R-:W-:Y:S02]  /*0e00*/  UISETP.NE.U32.AND UP1, UPT, UR8, URZ, UPT ;  /* 0x0000003f0800728c */ /* 0x000fe4000bf25070 */
[----:B------:R-:W-:Y:S02]  /*0e10*/  UISETP.NE.AND.EX UP0, UPT, UR7, URZ, UPT, UP0 ;  /* 0x0000003f0700728c */ /* 0x000fe4000bf05300 */
[----:B------:R-:W-:-:S04]  /*0e20*/  UISETP.NE.AND.EX UP1, UPT, UR9, URZ, UPT, UP1 ;  /* 0x0000003f0900728c */ /* 0x000fc8000bf25310 */
[----:B------:R-:W-:Y:S02]  /*0e30*/  PLOP3.LUT P0, PT, PT, PT, UP0, 0x80, 0x0 ;  /* 0x000000000000781c */ /* 0x000fe40003f0f008 */
[----:B------:R-:W-:Y:S02]  /*0e40*/  PLOP3.LUT P2, PT, PT, PT, UP1, 0x80, 0x0 ;  /* 0x000000000000781c */ /* 0x000fe40003f4f018 */
[----:B--2---:R-:W-:-:S13]  /*0e50*/  R2UR UR37, R4 ;  /* 0x00000000042572ca */ /* 0x004fda00000e0000 */
[----:B------:R-:W-:Y:S02]  /*0e60*/  USHF.R.S32.HI UR38, URZ, 0x1f, UR37 ;  /* 0x0000001f3f267899 */ /* 0x000fe40008011425 */
[----:B------:R-:W-:-:S04]  /*0e70*/  @UP0 ULEA UR6, UP2, UR37, UR6, 0x2 ;  /* 0x0000000625060291 */ /* 0x000fc8000f84103f */
[----:B------:R-:W-:Y:S02]  /*0e80*/  @UP0 ULEA.HI.X UR7, UR37, UR7, UR38, 0x2, UP2 ;  /* 0x0000000725070291 */ /* 0x000fe400090f1426 */
[----:B------:R-:W-:Y:S01]  /*0e90*/  @UP1 ULEA UR8, UP0, UR37, UR8, 0x2 ;  /* 0x0000000825081291 */ /* 0x000fe2000f80103f */
[----:B------:R-:W-:-:S03]  /*0ea0*/  IMAD.U32 R4, RZ, RZ, UR6 ;  /* 0x00000006ff047e24 */ /* 0x000fc6000f8e00ff */
[----:B------:R-:W-:Y:S01]  /*0eb0*/  @UP1 ULEA.HI.X UR9, UR37, UR9, UR38, 0x2, UP0 ;  /* 0x0000000925091291 */ /* 0x000fe200080f1426 */
[----:B------:R-:W-:Y:S01]  /*0ec0*/  IMAD.U32 R5, RZ, RZ, UR7 ;  /* 0x00000007ff057e24 */ /* 0x000fe2000f8e00ff */
[----:B------:R-:W-:Y:S01]  /*0ed0*/  ULDC.64 UR6, c[0x0][0x3f8] ;  /* 0x0000fe0000067ab9 */ /* 0x000fe20000000a00 */
[----:B---3--:R-:W-:-:S03]  /*0ee0*/  IMAD.U32 R6, RZ, RZ, UR8 ;  /* 0x00000008ff067e24 */ /* 0x008fc6000f8e00ff */
[----:B------:R-:W-:Y:S01]  /*0ef0*/  IMAD.U32 R7, RZ, RZ, UR9 ;  /* 0x00000009ff077e24 */ /* 0x000fe2000f8e00ff */
[----:B------:R-:W2:Y:S01]  /*0f00*/  @P0 LDG.E R4, desc[UR48][R4.64] ;  /* 0x0000003004040981 */ /* 0x000ea2000c1e1900 */
[----:B------:R-:W-:Y:S01]  /*0f10*/  UISETP.NE.U32.AND UP0, UPT, UR6, URZ, UPT ;  /* 0x0000003f0600728c */ /* 0x000fe2000bf05070 */
[----:B------:R-:W-:Y:S02]  /*0f20*/  ULDC.64 UR8, c[0x0][0xa20] ;  /* 0x0002880000087ab9 */ /* 0x000fe40000000a00 */
[----:B------:R-:W3:Y:S01]  /*0f30*/  @P2 LDG.E R6, desc[UR48][R6.64] ;  /* 0x0000003006062981 */ /* 0x000ee2000c1e1900 */
[----:B------:R-:W-:Y:S01]  /*0f40*/  UISETP.NE.AND.EX UP0, UPT, UR7, URZ, UPT, UP0 ;  /* 0x0000003f0700728c */ /* 0x000fe2000bf05300 */
[----:B------:R-:W-:Y:S01]  /*0f50*/  ISETP.NE.U32.AND P1, PT, RZ, UR8, PT ;  /* 0x00000008ff007c0c */ /* 0x000fe2000bf25070 */
[----:B------:R-:W-:Y:S01]  /*0f60*/  ULDC UR6, c[0x0][0x2e0] ;  /* 0x0000b80000067ab9 */ /* 0x000fe20000000800 */
[----:B------:R-:W-:Y:S01]  /*0f70*/  UMOV UR47, URZ ;  /* 0x0000003f002f7c82 */ /* 0x000fe20008000000 */
[----:B------:R-:W-:Y:S01]  /*0f80*/  USEL UR4, UR4, 0x1, UP0 ;  /* 0x0000000104047887 */ /* 0x000fe20008000000 */
[----:B------:R-:W-:Y:S01]  /*0f90*/  ISETP.NE.AND.EX P1, PT, RZ, UR9, PT, P1 ;  /* 0x00000009ff007c0c */ /* 0x000fe2000bf25310 */
[----:B------:R-:W-:Y:S01]  /*0fa0*/  ULDC UR51, c[0x0][0x288] ;  /* 0x0000a20000337ab9 */ /* 0x000fe20000000800 */
[----:B------:R-:W-:Y:S01]  /*0fb0*/  UMOV UR39, UR5 ;  /* 0x0000000500277c82 */ /* 0x000fe20008000000 */
[----:B------:R-:W-:Y:S01]  /*0fc0*/  UIMAD UR6, UR4, UR6, URZ ;  /* 0x00000006040672a4 */ /* 0x000fe2000f8e023f */
[----:B--2---:R-:W-:-:S02]  /*0fd0*/  @P0 R2UR UR47, R4 ;  /* 0x00000000042f02ca */ /* 0x004fc400000e0000 */
[----:B---3--:R-:W-:Y:S01]  /*0fe0*/  @P2 R2UR UR51, R6 ;  /* 0x00000000063322ca */ /* 0x008fe200000e0000 */
[----:B-1----:R-:W-:-:S14]  /*0ff0*/  @P2 BRA `(.L_x_2030) ;  /* 0x0000000000342947 */ /* 0x002fdc0003800000 */
        /* <DEDUP_REMOVED lines=9> */
[----:B------:R-:W3:Y:S01]  /*1090*/  LDG.E R0, desc[UR48][R4.64+0x4] ;  /* 0x0000043004007981 */ /* 0x000ee2000c1e1900 */
[----:B--2---:R-:W-:Y:S02]  /*10a0*/  R2UR UR51, R3 ;  /* 0x00000000033372ca */ /* 0x004fe400000e0000 */
[----:B---3--:R-:W-:-:S13]  /*10b0*/  R2UR UR4, R0 ;  /* 0x00000000000472ca */ /* 0x008fda00000e0000 */
[----:B------:R-:W-:-:S12]  /*10c0*/  UIADD3 UR51, -UR51, UR4, URZ ;  /* 0x0000000433337290 */ /* 0x000fd8000fffe13f */
.L_x_2030:
[----:B------:R-:W-:Y:S01]  /*10d0*/  UMOV UR40, UR52 ;  /* 0x0000003400287c82 */ /* 0x000fe20008000000 */
[----:B------:R-:W-:Y:S05]  /*10e0*/  @!P1 BRA `(.L_x_2031) ;  /* 0x00000000001c9947 */ /* 0x000fea0003800000 */
[----:B------:R-:W-:-:S04]  /*10f0*/  ULEA UR4, UP0, UR37, UR8, 0x2 ;  /* 0x0000000825047291 */ /* 0x000fc8000f80103f */
[----:B------:R-:W-:Y:S02]  /*1100*/  ULEA.HI.X UR5, UR37, UR9, UR38, 0x2, UP0 ;  /* 0x0000000925057291 */ /* 0x000fe400080f1426 */
[----:B------:R-:W-:-:S04]  /*1110*/  MOV R4, UR4 ;  /* 0x0000000400047c02 */ /* 0x000fc80008000f00 */
[----:B------:R-:W-:-:S05]  /*1120*/  IMAD.U32 R5, RZ, RZ, UR5 ;  /* 0x00000005ff057e24 */ /* 0x000fca000f8e00ff */
[----:B------:R-:W2:Y:S02]  /*1130*/  LDG.E R4, desc[UR48][R4.64] ;  /* 0x0000003004047981 */ /* 0x000ea4000c1e1900 */
[----:B--2---:R-:W-:Y:S01]  /*1140*/  R2UR UR6, R4 ;  /* 0x00000000040672ca */ /* 0x004fe200000e0000 */
[----:B------:R-:W-:-:S14]  /*1150*/  BRA `(.L_x_2032) ;  /* 0x0000000000347947 */ /* 0x000fdc0003800000 */
.L_x_2031:
        /* <DEDUP_REMOVED lines=13> */
.L_x_2032:
[----:B------:R-:W-:Y:S01]  /*1230*/  UIADD3 UR47, -UR47, UR6, URZ ;  /* 0x000000062f2f7290 */ /* 0x000fe2000fffe13f */
[----:B------:R-:W-:Y:S01]  /*1240*/  PLOP3.LUT P0, PT, PT, PT, PT, 0x80, 0x0 ;  /* 0x000000000000781c */ /* 0x000fe20003f0f070 */
[----:B------:R-:W-:Y:S01]  /*1250*/  ULEA UR5, UR52, 0xff, 0x7 ;  /* 0x000000ff34057891 */ /* 0x000fe2000f8e383f */
[----:B------:R-:W-:Y:S01]  /*1260*/  IMAD.MOV.U32 R0, RZ, RZ, RZ ;  /* 0x000000ffff007224 */ /* 0x000fe200078e00ff */
[----:B------:R-:W-:Y:S01]  /*1270*/  UIADD3 UR4, UR47, 0x7f, URZ ;  /* 0x0000007f2f047890 */ /* 0x000fe2000fffe03f */
[----:B------:R-:W-:Y:S01]  /*1280*/  IMAD.MOV.U32 R3, RZ, RZ, RZ ;  /* 0x000000ffff037224 */ /* 0x000fe200078e00ff */
[----:B------:R-:W-:Y:S01]  /*1290*/  UIADD3 UR6, UR47, UR5, -UR51 ;  /* 0x000000052f067290 */ /* 0x000fe2000fffe833 */
[----:B------:R-:W-:Y:S01]  /*12a0*/  IMAD.MOV.U32 R151, RZ, RZ, RZ ;  /* 0x000000ffff977224 */ /* 0x000fe200078e00ff */
[----:B------:R-:W-:Y:S01]  /*12b0*/  USHF.R.S32.HI UR5, URZ, 0x1f, UR4 ;  /* 0x0000001f3f057899 */ /* 0x000fe20008011404 */
[----:B------:R-:W-:Y:S01]  /*12c0*/  CS2R R32, SRZ ;  /* 0x0000000000207805 */ /* 0x000fe2000001ff00 */
[----:B------:R-:W-:Y:S01]  /*12d0*/  USHF.R.S32.HI UR7, URZ, 0x1f, UR6 ;  /* 0x0000001f3f077899 */ /* 0x000fe20008011406 */
[----:B------:R-:W-:Y:S01]  /*12e0*/  IMAD.MOV.U32 R21, RZ, RZ, RZ ;  /* 0x000000ffff157224 */ /* 0x000fe200078e00ff */
[----:B------:R-:W-:Y:S01]  /*12f0*/  ULEA.HI UR5, UR5, UR4, URZ, 0x7 ;  /* 0x0000000405057291 */ /* 0x000fe2000f8f383f */
[----:B------:R-:W-:Y:S01]  /*1300*/  CS2R R34, SRZ ;  /* 0x0000000000227805 */ /* 0x000fe2000001ff00 */
[----:B------:R-:W-:Y:S01]  /*1310*/  ULEA.HI UR7, UR7, UR6, URZ, 0x7 ;  /* 0x0000000607077291 */ /* 0x000fe2000f8f383f */
[----:B------:R-:W-:Y:S01]  /*1320*/  CS2R R36, SRZ ;  /* 0x0000000000247805 */ /* 0x000fe2000001ff00 */
[----:B------:R-:W-:Y:S01]  /*1330*/  USHF.R.S32.HI UR5, URZ, 0x7, UR5 ;  /* 0x000000073f057899 */ /* 0x000fe20008011405 */
        /* <DEDUP_REMOVED lines=17> */
[----:B------:R-:W-:-:S02]  /*1450*/  CS2R R68, SRZ ;  /* 0x0000000000447805 */ /* 0x000fc4000001ff00 */
[----:B------:R-:W-:Y:S02]  /*1460*/  CS2R R70, SRZ ;  /* 0x0000000000467805 */ /* 0x000fe4000001ff00 */
[----:B------:R-:W-:Y:S02]  /*1470*/  PLOP3.LUT P1, PT, PT, PT, UP0, 0x80, 0x0 ;  /* 0x000000000000781c */ /* 0x000fe40003f2f008 */
        /* <DEDUP_REMOVED lines=12> */
[----:B------:R-:W-:Y:S01]  /*1540*/  MOV R153, RZ ;  /* 0x000000ff00997202 */ /* 0x000fe20000000f00 */
        /* <DEDUP_REMOVED lines=34> */
.L_x_2034:
[----:B------:R-:W-:Y:S01]  /*1770*/  ULEA.HI UR4, UR45, UR45, URZ, 0x1 ;  /* 0x0000002d2d047291 */ /* 0x000fe2000f8f083f */
[----:B------:R-:W-:-:S03]  /*1780*/  MOV R3, UR46 ;  /* 0x0000002e00037c02 */ /* 0x000fc60008000f00 */
[----:B------:R-:W-:Y:S01]  /*1790*/  ULOP3.LUT UR4, UR4, 0xfffffffe, URZ, 0xc0, !UPT ;  /* 0xfffffffe04047892 */ /* 0x000fe2000f8ec03f */
[----:B------:R-:W-:-:S03]  /*17a0*/  ISETP.NE.AND P0, PT, R3, 0x3, PT ;  /* 0x000000030300780c */ /* 0x000fc60003f05270 */
[----:B------:R-:W-:-:S06]  /*17b0*/  UIADD3 UR4, UR45, -UR4, URZ ;  /* 0x800000042d047290 */ /* 0x000fcc000fffe03f */
[----:B------:R-:W-:-:S05]  /*17c0*/  IMAD.U32 R0, RZ, RZ, UR4 ;  /* 0x00000004ff007e24 */ /* 0x000fca000f8e00ff */
[----:B------:R-:W-:-:S04]  /*17d0*/  SHF.L.U32 R0, R0, 0x1f, RZ ;  /* 0x0000001f00007819 */ /* 0x000fc800000006ff */
[----:B------:R-:W0:Y:S02]  /*17e0*/  SYNCS.PHASECHK.TRANS64.TRYWAIT P1, [UR41+0x28800], R0 ;  /* 0x02880000ff0075a7 */ /* 0x000e240008020169 */
[----:B0-----:R-:W-:Y:S05]  /*17f0*/  @!P1 BRA `(.L_x_2035) ;  /* 0x0000010000249947 */ /* 0x001fea0003800000 */
.L_x_2170:
[----:B------:R-:W-:Y:S05]  /*1800*/  @!P0 BRA `(.L_x_2036) ;  /* 0x0000000000048947 */ /* 0x000fea0003800000 */
[----:B------:R-:W-:Y:S01]  /*1810*/  BPT.TRAP 0x1 ;  /* 0x000000040000795c */ /* 0x000fe20000300000 */
.L_x_2036:
[----:B0-----:R-:W-:Y:S02]  /*1820*/  IMAD.U32 R0, RZ, RZ, UR43 ;  /* 0x0000002bff007e24 */ /* 0x001fe4000f8e00ff */
[----:B------:R-:W-:-:S03]  /*1830*/  IMAD.U32 R3, RZ, RZ, UR44 ;  /* 0x0000002cff037e24 */ /* 0x000fc6000f8e00ff */
[----:B------:R-:W-:Y:S02]  /*1840*/  LEA R0, R0, UR41, 0x3 ;  /* 0x0000002900007c11 */ /* 0x000fe4000f8e18ff */
[----:B------:R-:W-:-:S04]  /*1850*/  SHF.L.U32 R3, R3, 0x1f, RZ ;  /* 0x0000001f03037819 */ /* 0x000fc800000006ff */
[----:B------:R0:W1:Y:S01]  /*1860*/  SYNCS.PHASECHK.TRANS64.TRYWAIT P2, [R0+URZ+0x28830], R3 ;  /* 0x02883003000075a7 */ /* 0x000062000804017f */
[----:B------:R-:W-:Y:S05]  /*1870*/  @!P0 BRA `(.L_x_2037) ;  /* 0x0000000000048947 */ /* 0x000fea0003800000 */
[----:B------:R-:W-:Y:S01]  /*1880*/  BPT.TRAP 0x1 ;  /* 0x000000040000795c */ /* 0x000fe20000300000 */
.L_x_2037:
[----:B------:R-:W2:Y:S01]  /*1890*/  S2R R4, SR_TID.X ;  /* 0x0000000000047919 */ /* 0x000ea20000002100 */
[----:B------:R-:W-:Y:S01]  /*18a0*/  IMAD.MOV.U32 R151, RZ, RZ, RZ ;  /* 0x000000ffff977224 */ /* 0x000fe200078e00ff */
[----:B--2---:R-:W-:Y:S01]  /*18b0*/  LOP3.LUT P1, RZ, R4, 0x7f, RZ, 0xc0, !PT ;  /* 0x0000007f04ff7812 */ /* 0x004fe2000782c0ff */
[----:B-1----:R-:W-:-:S12]  /*18c0*/  @P2 BRA `(.L_x_2038) ;  /* 0x0000000000082947 */ /* 0x002fd80003800000 */
[----:B------:R-:W1:Y:S02]  /*18d0*/  SYNCS.PHASECHK.TRANS64.TRYWAIT P2, [R0+URZ+0x28830], R3 ;  /* 0x02883003000075a7 */ /* 0x000e64000804017f */
[----:B-1----:R-:W-:Y:S05]  /*18e0*/  @!P2 BRA `(.L_x_2039) ;  /* 0x000001000000a947 */ /* 0x002fea0003800000 */
.L_x_2038:
[----:B------:R-:W-:Y:S05]  /*18f0*/  WARPSYNC.ALL ;  /* 0x0000000000007948 */ /* 0x000fea0003800000 */
[----:B------:R-:W-:Y:S01]  /*1900*/  UIADD3 UR4, UR41, 0x18400, URZ ;  /* 0x0001840029047890 */ /* 0x000fe2000fffe03f */
[----:B------:R-:W-:Y:S01]  /*1910*/  WARPGROUP.ARRIVE ;  /* 0x00000000000079c5 */ /* 0x000fe20000000000 */
[----:B------:R-:W-:Y:S01]  /*1920*/  ULOP3.LUT UR32, UR53, 0x10000, URZ, 0xfc, !UPT ;  /* 0x0001000035207892 */ /* 0x000fe2000f8efc3f */
[----:B01----:R-:W-:Y:S01]  /*1930*/  @!P1 VIADD R0, R0, 0x28840 ;  /* 0x0002884000009836 */ /* 0x003fe20000000000 */
[----:B------:R-:W-:Y:S01]  /*1940*/  USHF.R.U32.HI UR4, URZ, 0x4, UR4 ;  /* 0x000000043f047899 */ /* 0x000fe20008011604 */
[--C-:B------:R-:W-:Y:S01]  /*1950*/  IMAD.MOV.U32 R150, RZ, RZ, R151.reuse ;  /* 0x000000ffff967224 */ /* 0x100fe200078e0097 */
[----:B------:R-:W-:Y:S01]  /*1960*/  UMOV UR33, 0x40000040 ;  /* 0x4000004000217882 */ /* 0x000fe20000000000 */
[----:B------:R-:W-:Y:S01]  /*1970*/  UMOV UR35, 0x40000040 ;  /* 0x4000004000237882 */ /* 0x000fe20000000000 */
[----:B------:R-:W-:Y:S01]  /*1980*/  ULOP3.LUT UR4, UR4, 0x3fff, URZ, 0xc0, !UPT ;  /* 0x00003fff04047892 */ /* 0x000fe2000f8ec03f */
[----:B------:R-:W-:Y:S01]  /*1990*/  @!P1 PRMT R0, RZ, 0x654, R0 ;  /* 0x00000654ff009816 */ /* 0x000fe20000000000 */
[----:B------:R-:W-:Y:S01]  /*19a0*/  UMOV UR5, 0x40000040 ;  /* 0x4000004000057882 */ /* 0x000fe20000000000 */
[----:B------:R-:W-:Y:S01]  /*19b0*/  UMOV UR7, 0x40000040 ;  /* 0x4000004000077882 */ /* 0x000fe20000000000 */
[----:B------:R-:W-:Y:S01]  /*19c0*/  ULOP3.LUT UR50, UR4, 0x10000, URZ, 0xfc, !UPT ;  /* 0x0001000004327892 */ /* 0x000fe2000f8efc3f */
[-C--:B------:R-:W-:Y:S01]  /*19d0*/  MOV R149, R151.reuse ;  /* 0x0000009700957202 */ /* 0x080fe20000000f00 */
[----:B------:R-:W-:Y:S01]  /*19e0*/  UIADD3 UR4, UR32, 0x2, URZ ;  /* 0x0000000220047890 */ /* 0x000fe2000fffe03f */
[--C-:B------:R-:W-:Y:S01]  /*19f0*/  IMAD.MOV.U32 R148, RZ, RZ, R151.reuse ;  /* 0x000000ffff947224 */ /* 0x100fe200078e0097 */
[----:B------:R-:W-:Y:S01]  /*1a00*/  ULEA UR34, UR43, UR50, 0xb ;  /* 0x000000322b227291 */ /* 0x000fe2000f8e583f */
[--C-:B------:R-:W-:Y:S01]  /*1a10*/  IMAD.MOV.U32 R147, RZ, RZ, R151.reuse ;  /* 0x000000ffff937224 */ /* 0x100fe200078e0097 */
        /* <DEDUP_REMOVED lines=24> */
[-C--:B------:R-:W-:Y:S01]  /*1ba0*/  MOV R138, R151.reuse ;  /* 0x00000097008a7202 */ /* 0x080fe20000000f00 */
        /* <DEDUP_REMOVED lines=14> */
[--C-:B------:R-:W-:Y:S01]  /*1c90*/  IMAD.MOV.U32 R133, RZ, RZ, R151.reuse ;  /* 0x000000ffff857224 */ /* 0x100fe200078e0097 */
[-C--:B------:R-:W-:Y:S01]  /*1ca0*/  MOV R127, R151.reuse ;  /* 0x00000097007f7202 */ /* 0x080fe20000000f00 */
[--C-:B------:R-:W-:Y:S01]  /*1cb0*/  IMAD.MOV.U32 R132, RZ, RZ, R151.reuse ;  /* 0x000000ffff847224 */ /* 0x100fe200078e0097 */
        /* <DEDUP_REMOVED lines=29> */
[----:B------:R-:W-:Y:S01]  /*1e90*/  IMAD.MOV.U32 R88, RZ, RZ, R151 ;  /* 0x000000ffff587224 */ /* 0x000fe200078e0097 */
[----:B------:R-:W-:Y:S02]  /*1ea0*/  WARPGROUP.DEPBAR.LE gsb0, 0x0 ;  /* 0x00008000000079c5 */ /* 0x000fe40000010000 */
[----:B------:R-:W-:-:S06]  /*1eb0*/  WARPGROUP.ARRIVE ;  /* 0x00000000000079c5 */ /* 0x000fcc0000000000 */
[----:B------:R-:W-:Y:S01]  /*1ec0*/  HGMMA.64x128x16.F32.BF16 R24, gdesc[UR4], R24, gsb0 ;  /* 0x01e00000041879f0 */ /* 0x000fe20008001818 */
[----:B------:R-:W-:Y:S02]  /*1ed0*/  UMOV UR6, 0xffffff80 ;  /* 0xffffff8000067882 */ /* 0x000fe40000000000 */
[----:B------:R-:W-:Y:S02]  /*1ee0*/  UIMAD UR6, UR56, UR6, 0x80 ;  /* 0x00000080380674a4 */ /* 0x000fe4000f8e0206 */
[----:B------:R-:W-:Y:S02]  /*1ef0*/  UIADD3 UR56, UR56, -0x2, URZ ;  /* 0xfffffffe38387890 */ /* 0x000fe4000fffe03f */
[----:B------:R-:W-:-:S04]  /*1f00*/  UIADD3 UR6, UR47, UR6, URZ ;  /* 0x000000062f067290 */ /* 0x000fc8000fffe03f */
[----:B------:R-:W-:Y:S02]  /*1f10*/  UIADD3 UR7, -UR51, 0x1, UR6 ;  /* 0x0000000133077890 */ /* 0x000fe4000fffe106 */
[----:B------:R-:W-:Y:S01]  /*1f20*/  IMAD.U32 R9, RZ, RZ, UR6 ;  /* 0x00000006ff097e24 */ /* 0x000fe2000f8e00ff */
[----:B------:R-:W-:-:S03]  /*1f30*/  ULDC UR6, c[0x0][0x988] ;  /* 0x0002620000067ab9 */ /* 0x000fc60000000800 */
[----:B------:R-:W-:-:S04]  /*1f40*/  IMAD.U32 R89, RZ, RZ, UR7 ;  /* 0x00000007ff597e24 */ /* 0x000fc8000f8e00ff */
[----:B------:R-:W-:Y:S01]  /*1f50*/  IMAD R89, R18, -0x2, R89 ;  /* 0xfffffffe12597824 */ /* 0x000fe200078e0259 */
        /* <DEDUP_REMOVED lines=23> */
[----:B------:R-:W-:Y:S02]  /*20d0*/  IMAD.U32 R40, RZ, RZ, UR52 ;  /* 0x00000034ff287e24 */ /* 0x000fe4000f8e00ff */
[----:B------:R-:W-:Y:S01]  /*20e0*/  FMUL.FTZ R30, R30, UR10 ;  /* 0x0000000a1e1e7c20 */ /* 0x000fe20008410000 */
[----:B------:R-:W-:Y:S01]  /*20f0*/  FMUL.FTZ R10, R36, UR10 ;  /* 0x0000000a240a7c20 */ /* 0x000fe20008410000 */
[----:B------:R-:W0:Y:S01]  /*2100*/  MUFU.TANH R26, R26 ;  /* 0x0000001a001a7308 */ /* 0x000e220000002400 */
[----:B------:R-:W-:-:S02]  /*2110*/  IMAD R40, R40, 0x80, R19 ;  /* 0x0000008028287824 */ /* 0x000fc400078e0213 */
[----:B------:R-:W-:Y:S01]  /*2120*/  FMUL.FTZ R31, R31, UR10 ;  /* 0x0000000a1f1f7c20 */ /* 0x000fe20008410000 */
[----:B------:R-:W-:Y:S02]  /*2130*/  IMAD R36, R18, -0x2, R9 ;  /* 0xfffffffe12247824 */ /* 0x000fe400078e0209 */
[----:B------:R-:W-:Y:S01]  /*2140*/  FMUL.FTZ R34, R34, UR10 ;  /* 0x0000000a22227c20 */ /* 0x000fe20008410000 */
[----:B------:R-:W-:Y:S01]  /*2150*/  FMUL.FTZ R35, R35, UR10 ;  /* 0x0000000a23237c20 */ /* 0x000fe20008410000 */
[----:B------:R-:W-:Y:S01]  /*2160*/  IADD3 R9, R89, 0x8, R40 ;  /* 0x0000000859097810 */ /* 0x000fe20007ffe028 */
[----:B------:R-:W-:Y:S01]  /*2170*/  FMUL.FTZ R38, R38, UR10 ;  /* 0x0000000a26267c20 */ /* 0x000fe20008410000 */
[----:B------:R-:W1:Y:S01]  /*2180*/  MUFU.TANH R27, R27 ;  /* 0x0000001b001b7308 */ /* 0x000e620000002400 */
[----:B------:R-:W-:Y:S01]  /*2190*/  FMUL.FTZ R39, R39, UR10 ;  /* 0x0000000a27277c20 */ /* 0x000fe20008410000 */
[----:B------:R-:W-:Y:S01]  /*21a0*/  VIMNMX R9, R36, R9, PT ;  /* 0x0000000924097248 */ /* 0x000fe20003fe0100 */
[----:B------:R-:W-:Y:S01]  /*21b0*/  FMUL.FTZ R42, R42, UR10 ;  /* 0x0000000a2a2a7c20 */ /* 0x000fe20008410000 */
[----:B------:R-:W-:Y:S01]  /*21c0*/  FMUL.FTZ R43, R43, UR10 ;  /* 0x0000000a2b2b7c20 */ /* 0x000fe20008410000 */
[----:B------:R-:W-:Y:S01]  /*21d0*/  FMUL.FTZ R46, R46, UR10 ;  /* 0x0000000a2e2e7c20 */ /* 0x000fe20008410000 */
[----:B------:R-:W-:Y:S01]  /*21e0*/  ISETP.GT.AND P2, PT, R9, RZ, PT ;  /* 0x000000ff0900720c */ /* 0x000fe20003f44270 */
[----:B------:R-:W-:Y:S01]  /*21f0*/  FMUL.FTZ R47, R47, UR10 ;  /* 0x0000000a2f2f7c20 */ /* 0x000fe20008410000 */
[----:B------:R-:W2:Y:S01]  /*2200*/  MUFU.TANH R30, R30 ;  /* 0x0000001e001e7308 */ /* 0x000ea20000002400 */
[----:B------:R-:W-:Y:S01]  /*2210*/  ISETP.GT.AND P3, PT, R9, 0x1, PT ;  /* 0x000000010900780c */ /* 0x000fe20003f64270 */
[----:B------:R-:W-:Y:S01]  /*2220*/  FMUL.FTZ R50, R50, UR10 ;  /* 0x0000000a32327c20 */ /* 0x000fe20008410000 */
[----:B0-----:R-:W-:Y:S01]  /*2230*/  FSEL R91, R26, -INF , P2 ;  /* 0xff8000001a5b7808 */ /* 0x001fe20001000000 */
[----:B------:R-:W-:Y:S01]  /*2240*/  FMUL.FTZ R51, R51, UR10 ;  /* 0x0000000a33337c20 */ /* 0x000fe20008410000 */
[----:B------:R-:W-:Y:S01]  /*2250*/  ISETP.GT.AND P4, PT, R9, 0x8, PT ;  /* 0x000000080900780c */ /* 0x000fe20003f84270 */
[----:B------:R-:W-:Y:S01]  /*2260*/  FMUL.FTZ R20, R45, UR10 ;  /* 0x0000000a2d147c20 */ /* 0x000fe20008410000 */
[----:B------:R-:W-:Y:S01]  /*2270*/  ISETP.GT.AND P2, PT, R9, 0x9, PT ;  /* 0x000000090900780c */ /* 0x000fe20003f44270 */
[----:B------:R-:W0:Y:S01]  /*2280*/  MUFU.TANH R31, R31 ;  /* 0x0000001f001f7308 */ /* 0x000e220000002400 */
        /* <DEDUP_REMOVED lines=10> */
[----:B------:R-:W-:Y:S01]  /*2330*/  FMUL.FTZ R11, R33, UR10 ;  /* 0x0000000a210b7c20 */ /* 0x000fe20008410000 */
[----:B------:R-:W-:Y:S01]  /*2340*/  FMUL.FTZ R62, R62, UR10 ;  /* 0x0000000a3e3e7c20 */ /* 0x000fe20008410000 */
[----:B------:R-:W-:Y:S01]  /*2350*/  FMNMX.FTZ R4, R93, R4, !PT ;  /* 0x000000045d047209 */ /* 0x000fe20007810000 */
[----:B------:R-:W-:Y:S01]  /*2360*/  FMUL.FTZ R63, R63, UR10 ;  /* 0x0000000a3f3f7c20 */ /* 0x000fe20008410000 */
[----:B------:R-:W-:Y:S01]  /*2370*/  FMUL.FTZ R66, R66, UR10 ;  /* 0x0000000a42427c20 */ /* 0x000fe20008410000 */
[----:B------:R-:W2:Y:S01]  /*2380*/  MUFU.TANH R35, R35 ;  /* 0x0000002300237308 */ /* 0x000ea20000002400 */
[----:B0-----:R-:W-:Y:S01]  /*2390*/  FSEL R95, R31, -INF , P2 ;  /* 0xff8000001f5f7808 */ /* 0x001fe20001000000 */
[----:B------:R-:W-:Y:S01]  /*23a0*/  FMUL.FTZ R67, R67, UR10 ;  /* 0x0000000a43437c20 */ /* 0x000fe20008410000 */
[----:B------:R-:W-:Y:S01]  /*23b0*/  ISETP.GT.AND P2, PT, R9, 0x11, PT ;  /* 0x000000110900780c */ /* 0x000fe20003f44270 */
[----:B------:R-:W-:Y:S01]  /*23c0*/  FMUL.FTZ R12, R37, UR10 ;  /* 0x0000000a250c7c20 */ /* 0x000fe20008410000 */
[----:B------:R-:W-:Y:S01]  /*23d0*/  FMNMX.FTZ R4, R95, R4, !PT ;  /* 0x000000045f047209 */ /* 0x000fe20007810000 */
[----:B------:R-:W-:Y:S01]  /*23e0*/  FMUL.FTZ R70, R70, UR10 ;  /* 0x0000000a46467c20 */ /* 0x000fe20008410000 */
[----:B------:R-:W-:Y:S01]  /*23f0*/  FMUL.FTZ R71, R71, UR10 ;  /* 0x0000000a47477c20 */ /* 0x000fe20008410000 */
        /* <DEDUP_REMOVED lines=41> */
[----:B0-----:R-:W-:Y:S01]  /*2690*/  FSEL R107, R43, -INF , P2 ;  /* 0xff8000002b6b7808 */ /* 0x001fe20001000000 */
[----:B------:R-:W-:Y:S01]  /*26a0*/  FMUL.FTZ R29, R56, UR10 ;  /* 0x0000000a381d7c20 */ /* 0x000fe20008410000 */
[----:B------:R-:W-:Y:S01]  /*26b0*/  ISETP.GT.AND P2, PT, R9, 0x29, PT ;  /* 0x000000290900780c */ /* 0x000fe20003f44270 */
[----:B------:R-:W-:Y:S01]  /*26c0*/  FMUL.FTZ R60, R60, UR10 ;  /* 0x0000000a3c3c7c20 */ /* 0x000fe20008410000 */
[----:B------:R-:W-:Y:S01]  /*26d0*/  FMNMX.FTZ R4, R107, R4, !PT ;  /* 0x000000046b047209 */ /* 0x000fe20007810000 */
        /* <DEDUP_REMOVED lines=25> */
[----:B------:R0:W-:Y:S01]  /*2870*/  @!P1 SYNCS.ARRIVE.TRANS64.RED.A1T0 RZ, [R0+URZ], RZ ;  /* 0x000000ff00ff99a7 */ /* 0x0001e2000810043f */
[----:B------:R-:W3:Y:S01]  /*2880*/  MUFU.TANH R55, R55 ;  /* 0x0000003700377308 */ /* 0x000ee20000002400 */
[----:B-1----:R-:W-:-:S02]  /*2890*/  FSEL R45, R45, -INF , P2 ;  /* 0xff8000002d2d7808 */ /* 0x002fc40001000000 */
        /* <DEDUP_REMOVED lines=61> */
[----:B------:R-:W-:Y:S01]  /*2c70*/  FMNMX.FTZ R30, R59, R4, !PT ;  /* 0x000000043b1e7209 */ /* 0x000fe20007810000 */
[----:B------:R-:W-:Y:S02]  /*2c80*/  FMUL.FTZ R4, R61, UR10 ;  /* 0x0000000a3d047c20 */ /* 0x000fe40008410000 */
[----:B------:R-:W1:Y:S01]  /*2c90*/  MUFU.TANH R67, R87 ;  /* 0x0000005700437308 */ /* 0x000e620000002400 */
[----:B--2---:R-:W-:Y:S02]  /*2ca0*/  FSEL R63, R63, -INF , P2 ;  /* 0xff8000003f3f7808 */ /* 0x004fe40001000000 */
[----:B------:R-:W-:-:S02]  /*2cb0*/  ISETP.GT.AND P2, PT, R9, 0x79, PT ;  /* 0x000000790900780c */ /* 0x000fc40003f44270 */
[----:B------:R-:W-:-:S03]  /*2cc0*/  FMNMX.FTZ R34, R63, R30, !PT ;  /* 0x0000001e3f227209 */ /* 0x000fc60007810000 */
[----:B------:R-:W-:Y:S01]  /*2cd0*/  MUFU.TANH R30, R4 ;  /* 0x00000004001e7308 */ /* 0x000fe20000002400 */
[----:B---3--:R-:W-:Y:S02]  /*2ce0*/  FSEL R61, R86, -INF , P3 ;  /* 0xff800000563d7808 */ /* 0x008fe40001800000 */
[----:B------:R-:W-:Y:S02]  /*2cf0*/  ISETP.GT.AND P3, PT, R36, 0x1, PT ;  /* 0x000000012400780c */ /* 0x000fe40003f64270 */
[----:B------:R-:W-:-:S03]  /*2d00*/  FMNMX.FTZ R34, R61, R34, !PT ;  /* 0x000000223d227209 */ /* 0x000fc60007810000 */
[----:B------:R-:W-:Y:S01]  /*2d10*/  MUFU.TANH R3, R3 ;  /* 0x0000000300037308 */ /* 0x000fe20000002400 */
[----:B-1----:R-:W-:-:S04]  /*2d20*/  FSEL R67, R67, -INF , P2 ;  /* 0xff80000043437808 */ /* 0x002fc80001000000 */
[----:B------:R-:W-:-:S03]  /*2d30*/  FMNMX.FTZ R34, R67, R34, !PT ;  /* 0x0000002243227209 */ /* 0x000fc60007810000 */
[----:B------:R-:W1:Y:S02]  /*2d40*/  MUFU.TANH R5, R5 ;  /* 0x0000000500057308 */ /* 0x000e640000002400 */
[----:B------:R-:W2:Y:S06]  /*2d50*/  SHFL.BFLY PT, R9, R34, 0x2, 0x1f ;  /* 0x0c401f0022097f89 */ /* 0x000eac00000e0000 */
[----:B------:R-:W3:Y:S08]  /*2d60*/  MUFU.TANH R6, R6 ;  /* 0x0000000600067308 */ /* 0x000ef00000002400 */
[----:B------:R-:W-:Y:S01]  /*2d70*/  MUFU.TANH R7, R7 ;  /* 0x0000000700077308 */ /* 0x000fe20000002400 */
[----:B-1----:R-:W-:-:S02]  /*2d80*/  FSEL R5, R5, -INF , P3 ;  /* 0xff80000005057808 */ /* 0x002fc40001800000 */
[----:B------:R-:W-:-:S05]  /*2d90*/  ISETP.GT.AND P3, PT, R36, 0x10, PT ;  /* 0x000000102400780c */ /* 0x000fca0003f64270 */
[----:B------:R-:W1:Y:S01]  /*2da0*/  MUFU.TANH R8, R8 ;  /* 0x0000000800087308 */ /* 0x000e620000002400 */
[----:B---3--:R-:W-:Y:S02]  /*2db0*/  FSEL R71, R6, -INF , P4 ;  /* 0xff80000006477808 */ /* 0x008fe40002000000 */
[----:B--2---:R-:W-:-:S05]  /*2dc0*/  FMNMX.FTZ R4, R34, R9, !PT ;  /* 0x0000000922047209 */ /* 0x004fca0007810000 */
[----:B------:R-:W2:Y:S01]  /*2dd0*/  SHFL.BFLY PT, R9, R4, 0x1, 0x1f ;  /* 0x0c201f0004097f89 */ /* 0x000ea200000e0000 */
[----:B------:R-:W-:Y:S08]  /*2de0*/  MUFU.TANH R11, R11 ;  /* 0x0000000b000b7308 */ /* 0x000ff00000002400 */
[----:B------:R-:W3:Y:S01]  /*2df0*/  MUFU.TANH R10, R10 ;  /* 0x0000000a000a7308 */ /* 0x000ee20000002400 */
[----:B-1----:R-:W-:-:S02]  /*2e00*/  FSEL R79, R8, -INF , P3 ;  /* 0xff800000084f7808 */ /* 0x002fc40001800000 */
[----:B------:R-:W-:-:S05]  /*2e10*/  ISETP.GT.AND P3, PT, R36, 0x18, PT ;  /* 0x000000182400780c */ /* 0x000fca0003f64270 */
[----:B------:R-:W1:Y:S01]  /*2e20*/  MUFU.TANH R12, R12 ;  /* 0x0000000c000c7308 */ /* 0x000e620000002400 */
[----:B--2---:R-:W-:Y:S01]  /*2e30*/  FMNMX.FTZ R9, R4, R9, !PT ;  /* 0x0000000904097209 */ /* 0x004fe20007810000 */
[----:B------:R-:W-:-:S06]  /*2e40*/  IMAD.U32 R4, RZ, RZ, UR6 ;  /* 0x00000006ff047e24 */ /* 0x000fcc000f8e00ff */
[----:B------:R-:W2:Y:S01]  /*2e50*/  MUFU.TANH R13, R13 ;  /* 0x0000000d000d7308 */ /* 0x000ea20000002400 */
[----:B---3--:R-:W-:Y:S01]  /*2e60*/  FSEL R83, R10, -INF , P3 ;  /* 0xff8000000a537808 */ /* 0x008fe20001800000 */
[----:B------:R-:W-:Y:S01]  /*2e70*/  UIADD3 UR6, UR47, -UR51, URZ ;  /* 0x800000332f067290 */ /* 0x000fe2000fffe03f */
[C---:B------:R-:W-:Y:S01]  /*2e80*/  FMUL.FTZ R34, R9.reuse, R4 ;  /* 0x0000000409227220 */ /* 0x040fe20000410000 */
[----:B------:R-:W-:Y:S02]  /*2e90*/  FSETP.NEU.FTZ.AND P2, PT, R9, -INF , PT ;  /* 0xff8000000900780b */ /* 0x000fe40003f5d000 */
[----:B------:R-:W-:Y:S01]  /*2ea0*/  ISETP.GT.AND P3, PT, R36, 0x20, PT ;  /* 0x000000202400780c */ /* 0x000fe20003f64270 */
[----:B------:R-:W-:Y:S01]  /*2eb0*/  ULEA UR6, UR52, UR6, 0x7 ;  /* 0x0000000634067291 */ /* 0x000fe2000f8e383f */
[----:B------:R-:W-:Y:S01]  /*2ec0*/  FSEL R38, R34, RZ, P2 ;  /* 0x000000ff22267208 */ /* 0x000fe20001000000 */
[----:B------:R-:W3:Y:S01]  /*2ed0*/  MUFU.TANH R15, R15 ;  /* 0x0000000f000f7308 */ /* 0x000ee20000002400 */
[----:B------:R-:W-:Y:S01]  /*2ee0*/  ISETP.GT.AND P2, PT, R36, RZ, PT ;  /* 0x000000ff2400720c */ /* 0x000fe20003f44270 */
[----:B------:R-:W-:-:S02]  /*2ef0*/  USHF.R.S32.HI UR7, URZ, 0x1f, UR6 ;  /* 0x0000001f3f077899 */ /* 0x000fc40008011406 */
[-CC-:B------:R-:W-:Y:S01]  /*2f00*/  FFMA.FTZ R181, R91, R4.reuse, -R38.reuse ;  /* 0x000000045bb57223 */ /* 0x180fe20000010826 */
[----:B------:R-:W-:Y:S01]  /*2f10*/  FSEL R3, R3, -INF , P2 ;  /* 0xff80000003037808 */ /* 0x000fe20001000000 */
[-CC-:B------:R-:W-:Y:S01]  /*2f20*/  FFMA.FTZ R183, R93, R4.reuse, -R38.reuse ;  /* 0x000000045db77223 */ /* 0x180fe20000010826 */
[C---:B------:R-:W-:Y:S01]  /*2f30*/  ISETP.GT.AND P2, PT, R36.reuse, 0x9, PT ;  /* 0x000000092400780c */ /* 0x040fe20003f44270 */
[----:B------:R-:W4:Y:S01]  /*2f40*/  MUFU.TANH R14, R14 ;  /* 0x0000000e000e7308 */ /* 0x000f220000002400 */
[----:B------:R-:W-:Y:S01]  /*2f50*/  FMNMX.FTZ R34, R3, R5, !PT ;  /* 0x0000000503227209 */ /* 0x000fe20007810000 */
[-CC-:B------:R-:W-:Y:S01]  /*2f60*/  FFMA.FTZ R6, R95, R4.reuse, -R38.reuse ;  /* 0x000000045f067223 */ /* 0x180fe20000010826 */
[----:B------:R-:W-:Y:S01]  /*2f70*/  FSEL R75, R7, -INF , P2 ;  /* 0xff800000074b7808 */ /* 0x000fe20001000000 */
[--C-:B------:R-:W-:Y:S01]  /*2f80*/  FFMA.FTZ R177, R97, R4, -R38.reuse ;  /* 0x0000000461b17223 */ /* 0x100fe20000010826 */
[----:B------:R-:W-:Y:S01]  /*2f90*/  FMNMX.FTZ R34, R71, R34, !PT ;  /* 0x0000002247227209 */ /* 0x000fe20007810000 */
[--C-:B------:R-:W-:Y:S01]  /*2fa0*/  FFMA.FTZ R8, R99, R4, -R38.reuse ;  /* 0x0000000463087223 */ /* 0x100fe20000010826 */
        /* <DEDUP_REMOVED lines=8> */
[----:B------:R-:W-:Y:S01]  /*3030*/  ISETP.GT.AND P2, PT, R36, 0x19, PT ;  /* 0x000000192400780c */ /* 0x000fe20003f44270 */
[----:B------:R-:W0:Y:S01]  /*3040*/  MUFU.TANH R21, R21 ;  /* 0x0000001500157308 */ /* 0x000e220000002400 */
[----:B------:R-:W-:Y:S01]  /*3050*/  FMNMX.FTZ R34, R11, R34, !PT ;  /* 0x000000220b227209 */ /* 0x000fe20007810000 */
[-CC-:B------:R-:W-:Y:S01]  /*3060*/  FFMA.FTZ R171, R41, R4.reuse, -R38.reuse ;  /* 0x0000000429ab7223 */ /* 0x180fe20000010826 */
[----:B-1----:R-:W-:Y:S01]  /*3070*/  FSEL R87, R12, -INF , P2 ;  /* 0xff8000000c577808 */ /* 0x002fe20001000000 */
[--C-:B------:R-:W-:Y:S01]  /*3080*/  FFMA.FTZ R153, R33, R4, -R38.reuse ;  /* 0x0000000421997223 */ /* 0x100fe20000010826 */
[----:B------:R-:W-:Y:S01]  /*3090*/  FMNMX.FTZ R34, R83, R34, !PT ;  /* 0x0000002253227209 */ /* 0x000fe20007810000 */
[-CC-:B------:R-:W-:Y:S01]  /*30a0*/  FFMA.FTZ R27, R27, R4.reuse, -R38.reuse ;  /* 0x000000041b1b7223 */ /* 0x180fe20000010826 */
[----:B------:R-:W-:Y:S01]  /*30b0*/  ISETP.GT.AND P2, PT, R36, 0x21, PT ;  /* 0x000000212400780c */ /* 0x000fe20003f44270 */
[----:B------:R-:W1:Y:S01]  /*30c0*/  MUFU.TANH R25, R25 ;  /* 0x0000001900197308 */ /* 0x000e620000002400 */
[----:B--2---:R-:W-:Y:S01]  /*30d0*/  FSEL R13, R13, -INF , P3 ;  /* 0xff8000000d0d7808 */ /* 0x004fe20001800000 */
[--C-:B------:R-:W-:Y:S01]  /*30e0*/  FFMA.FTZ R26, R26, R4, -R38.reuse ;  /* 0x000000041a1a7223 */ /* 0x100fe20000010826 */
[----:B------:R-:W-:Y:S01]  /*30f0*/  FMNMX.FTZ R34, R87, R34, !PT ;  /* 0x0000002257227209 */ /* 0x000fe20007810000 */
[-CC-:B------:R-:W-:Y:S01]  /*3100*/  FFMA.FTZ R12, R107, R4.reuse, -R38.reuse ;  /* 0x000000046b0c7223 */ /* 0x180fe20000010826 */
[C---:B------:R-:W-:Y:S01]  /*3110*/  ISETP.GT.AND P3, PT, R36.reuse, 0x28, PT ;  /* 0x000000282400780c */ /* 0x040fe20003f64270 */
[--C-:B------:R-:W-:Y:S01]  /*3120*/  FFMA.FTZ R175, R109, R4, -R38.reuse ;  /* 0x000000046daf7223 */ /* 0x100fe20000010826 */
[----:B---3--:R-:W-:Y:S01]  /*3130*/  FSEL R15, R15, -INF , P2 ;  /* 0xff8000000f0f7808 */ /* 0x008fe20001000000 */
[----:B------:R-:W2:Y:S01]  /*3140*/  MUFU.TANH R24, R24 ;  /* 0x0000001800187308 */ /* 0x000ea20000002400 */
[----:B------:R-:W-:Y:S01]  /*3150*/  FMNMX.FTZ R34, R13, R34, !PT ;  /* 0x000000220d227209 */ /* 0x000fe20007810000 */
[-CC-:B------:R-:W-:Y:S01]  /*3160*/  FFMA.FTZ R169, R113, R4.reuse, -R38.reuse ;  /* 0x0000000471a97223 */ /* 0x180fe20000010826 */
[----:B------:R-:W-:Y:S01]  /*3170*/  ISETP.GT.AND P2, PT, R36, 0x29, PT ;  /* 0x000000292400780c */ /* 0x000fe20003f44270 */
[-CC-:B------:R-:W-:Y:S01]  /*3180*/  FFMA.FTZ R31, R31, R4.reuse, -R38.reuse ;  /* 0x000000041f1f7223 */ /* 0x180fe20000010826 */
[----:B----4-:R-:W-:Y:S01]  /*3190*/  FSEL R89, R14, -INF , P3 ;  /* 0xff8000000e597808 */ /* 0x010fe20001800000 */
[--C-:B------:R-:W-:Y:S01]  /*31a0*/  FFMA.FTZ R14, R111, R4, -R38.reuse ;  /* 0x000000046f0e7223 */ /* 0x100fe20000010826 */
[----:B------:R-:W-:Y:S01]  /*31b0*/  FMNMX.FTZ R34, R15, R34, !PT ;  /* 0x000000220f227209 */ /* 0x000fe20007810000 */
[----:B------:R-:W3:Y:S01]  /*31c0*/  MUFU.TANH R28, R28 ;  /* 0x0000001c001c7308 */ /* 0x000ee20000002400 */
[----:B------:R-:W-:Y:S01]  /*31d0*/  ISETP.GT.AND P3, PT, R36, 0x30, PT ;  /* 0x000000302400780c */ /* 0x000fe20003f64270 */
[-CC-:B------:R-:W-:Y:S01]  /*31e0*/  FFMA.FTZ R35, R35, R4.reuse, -R38.reuse ;  /* 0x0000000423237223 */ /* 0x180fe20000010826 */
[----:B-----5:R-:W-:Y:S01]  /*31f0*/  FSEL R91, R20, -INF , P2 ;  /* 0xff800000145b7808 */ /* 0x020fe20001000000 */
[--C-:B------:R-:W-:Y:S01]  /*3200*/  FFMA.FTZ R20, R45, R4, -R38.reuse ;  /* 0x000000042d147223 */ /* 0x100fe20000010826 */
[----:B------:R-:W-:Y:S01]  /*3210*/  FMNMX.FTZ R34, R89, R34, !PT ;  /* 0x0000002259227209 */ /* 0x000fe20007810000 */
[-CC-:B------:R-:W-:Y:S01]  /*3220*/  FFMA.FTZ R37, R37, R4.reuse, -R38.reuse ;  /* 0x0000000425257223 */ /* 0x180fe20000010826 */
[C---:B------:R-:W-:Y:S01]  /*3230*/  ISETP.GT.AND P2, PT, R36.reuse, 0x31, PT ;  /* 0x000000312400780c */ /* 0x040fe20003f44270 */
[----:B------:R-:W4:Y:S01]  /*3240*/  MUFU.TANH R29, R29 ;  /* 0x0000001d001d7308 */ /* 0x000f220000002400 */
[----:B0-----:R-:W-:Y:S01]  /*3250*/  FSEL R21, R21, -INF , P3 ;  /* 0xff80000015157808 */ /* 0x001fe20001800000 */
[--C-:B------:R-:W-:Y:S01]  /*3260*/  FFMA.FTZ R43, R43, R4, -R38.reuse ;  /* 0x000000042b2b7223 */ /* 0x100fe20000010826 */
[----:B------:R-:W-:Y:S01]  /*3270*/  FMNMX.FTZ R34, R91, R34, !PT ;  /* 0x000000225b227209 */ /* 0x000fe20007810000 */
[-CC-:B------:R-:W-:Y:S01]  /*3280*/  FFMA.FTZ R47, R47, R4.reuse, -R38.reuse ;  /* 0x000000042f2f7223 */ /* 0x180fe20000010826 */
[C---:B------:R-:W-:Y:S01]  /*3290*/  ISETP.GT.AND P3, PT, R36.reuse, 0x38, PT ;  /* 0x000000382400780c */ /* 0x040fe20003f64270 */
[--C-:B------:R-:W-:Y:S01]  /*32a0*/  FFMA.FTZ R49, R49, R4, -R38.reuse ;  /* 0x0000000431317223 */ /* 0x100fe20000010826 */
[----:B-1----:R-:W-:Y:S01]  /*32b0*/  FSEL R25, R25, -INF , P2 ;  /* 0xff80000019197808 */ /* 0x002fe20001000000 */
[----:B------:R-:W0:Y:S01]  /*32c0*/  MUFU.TANH R32, R32 ;  /* 0x0000002000207308 */ /* 0x000e220000002400 */
[----:B------:R-:W-:Y:S01]  /*32d0*/  FMNMX.FTZ R34, R21, R34, !PT ;  /* 0x0000002215227209 */ /* 0x000fe20007810000 */
[-CC-:B------:R-:W-:Y:S01]  /*32e0*/  FFMA.FTZ R51, R51, R4.reuse, -R38.reuse ;  /* 0x0000000433337223 */ /* 0x180fe20000010826 */
[----:B------:R-:W-:Y:S01]  /*32f0*/  ISETP.GT.AND P2, PT, R36, 0x39, PT ;  /* 0x000000392400780c */ /* 0x000fe20003f44270 */
[-CC-:B------:R-:W-:Y:S01]  /*3300*/  FFMA.FTZ R53, R53, R4.reuse, -R38.reuse ;  /* 0x0000000435357223 */ /* 0x180fe20000010826 */
[----:B--2---:R-:W-:Y:S01]  /*3310*/  FSEL R93, R24, -INF , P3 ;  /* 0xff800000185d7808 */ /* 0x004fe20001800000 */
[--C-:B------:R-:W-:Y:S01]  /*3320*/  FFMA.FTZ R24, R39, R4, -R38.reuse ;  /* 0x0000000427187223 */ /* 0x100fe20000010826 */
[----:B------:R-:W-:Y:S01]  /*3330*/  FMNMX.FTZ R34, R25, R34, !PT ;  /* 0x0000002219227209 */ /* 0x000fe20007810000 */
[----:B------:R-:W1:Y:S01]  /*3340*/  MUFU.TANH R60, R60 ;  /* 0x0000003c003c7308 */ /* 0x000e620000002400 */
[----:B------:R-:W-:Y:S01]  /*3350*/  ISETP.GT.AND P3, PT, R36, 0x40, PT ;  /* 0x000000402400780c */ /* 0x000fe20003f64270 */
[-CC-:B------:R-:W-:Y:S01]  /*3360*/  FFMA.FTZ R55, R55, R4.reuse, -R38.reuse ;  /* 0x0000000437377223 */ /* 0x180fe20000010826 */
[----:B---3--:R-:W-:Y:S01]  /*3370*/  FSEL R95, R28, -INF , P2 ;  /* 0xff8000001c5f7808 */ /* 0x008fe20001000000 */
[--C-:B------:R-:W-:Y:S01]  /*3380*/  FFMA.FTZ R57, R57, R4, -R38.reuse ;  /* 0x0000000439397223 */ /* 0x100fe20000010826 */
[----:B------:R-:W-:Y:S01]  /*3390*/  FMNMX.FTZ R34, R93, R34, !PT ;  /* 0x000000225d227209 */ /* 0x000fe20007810000 */
[-CC-:B------:R-:W-:Y:S01]  /*33a0*/  FFMA.FTZ R59, R59, R4.reuse, -R38.reuse ;  /* 0x000000043b3b7223 */ /* 0x180fe20000010826 */
[C---:B------:R-:W-:Y:S01]  /*33b0*/  ISETP.GT.AND P2, PT, R36.reuse, 0x41, PT ;  /* 0x000000412400780c */ /* 0x040fe20003f44270 */
[----:B------:R-:W2:Y:S01]  /*33c0*/  MUFU.TANH R64, R64 ;  /* 0x0000004000407308 */ /* 0x000ea20000002400 */
[----:B----4-:R-:W-:Y:S01]  /*33d0*/  FSEL R29, R29, -INF , P3 ;  /* 0xff8000001d1d7808 */ /* 0x010fe20001800000 */
[--C-:B------:R-:W-:Y:S01]  /*33e0*/  FFMA.FTZ R63, R63, R4, -R38.reuse ;  /* 0x000000043f3f7223 */ /* 0x100fe20000010826 */
[----:B------:R-:W-:Y:S01]  /*33f0*/  FMNMX.FTZ R34, R95, R34, !PT ;  /* 0x000000225f227209 */ /* 0x000fe20007810000 */
[--C-:B------:R-:W-:Y:S01]  /*3400*/  FFMA.FTZ R61, R61, R4, -R38.reuse ;  /* 0x000000043d3d7223 */ /* 0x100fe20000010826 */
[----:B------:R-:W-:Y:S01]  /*3410*/  ISETP.GT.AND P3, PT, R36, 0x48, PT ;  /* 0x000000482400780c */ /* 0x000fe20003f64270 */
[----:B------:R-:W-:Y:S01]  /*3420*/  ULEA.HI UR7, UR7, UR6, URZ, 0x7 ;  /* 0x0000000607077291 */ /* 0x000fe2000f8f383f */
[----:B0-----:R-:W-:Y:S01]  /*3430*/  FSEL R97, R32, -INF , P2 ;  /* 0xff80000020617808 */ /* 0x001fe20001000000 */
[----:B------:R-:W0:Y:S01]  /*3440*/  MUFU.TANH R65, R65 ;  /* 0x0000004100417308 */ /* 0x000e220000002400 */
[----:B------:R-:W-:Y:S01]  /*3450*/  FMNMX.FTZ R34, R29, R34, !PT ;  /* 0x000000221d227209 */ /* 0x000fe20007810000 */
[----:B------:R-:W-:Y:S01]  /*3460*/  USHF.R.S32.HI UR7, URZ, 0x7, UR7 ;  /* 0x000000073f077899 */ /* 0x000fe20008011407 */
[----:B------:R-:W-:Y:S01]  /*3470*/  ISETP.GT.AND P2, PT, R36, 0x49, PT ;  /* 0x000000492400780c */ /* 0x000fe20003f44270 */
[----:B------:R-:W-:Y:S01]  /*3480*/  FFMA.FTZ R38, R67, R4, -R38 ;  /* 0x0000000443267223 */ /* 0x000fe20000010826 */
[----:B-1----:R-:W-:Y:S01]  /*3490*/  FSEL R99, R60, -INF , P3 ;  /* 0xff8000003c637808 */ /* 0x002fe20001800000 */
[----:B------:R-:W-:Y:S01]  /*34a0*/  UISETP.LT.AND UP0, UPT, URZ, UR7, UPT ;  /* 0x000000073f00728c */ /* 0x000fe2000bf01270 */
[----:B------:R-:W-:Y:S01]  /*34b0*/  FMNMX.FTZ R34, R97, R34, !PT ;  /* 0x0000002261227209 */ /* 0x000fe20007810000 */
[----:B------:R-:W1:Y:S01]  /*34c0*/  MUFU.TANH R68, R68 ;  /* 0x0000004400447308 */ /* 0x000e620000002400 */
[----:B------:R-:W-:Y:S01]  /*34d0*/  ISETP.GT.AND P3, PT, R36, 0x50, PT ;  /* 0x000000502400780c */ /* 0x000fe20003f64270 */
[----:B------:R-:W-:Y:S01]  /*34e0*/  USEL UR54, URZ, UR7, !UP0 ;  /* 0x000000073f367287 */ /* 0x000fe2000c000000 */
[----:B------:R-:W-:Y:S01]  /*34f0*/  FSEL R101, R30, -INF , P2 ;  /* 0xff8000001e657808 */ /* 0x000fe20001000000 */
[--C-:B------:R-:W-:Y:S01]  /*3500*/  IMAD.MOV.U32 R113, RZ, RZ, R151.reuse ;  /* 0x000000ffff717224 */ /* 0x100fe200078e0097 */
[----:B------:R-:W-:Y:S01]  /*3510*/  FMNMX.FTZ R34, R99, R34, !PT ;  /* 0x0000002263227209 */ /* 0x000fe20007810000 */
[----:B------:R-:W-:Y:S01]  /*3520*/  UISETP.GE.AND UP0, UPT, UR56, UR54, UPT ;  /* 0x000000363800728c */ /* 0x000fe2000bf06270 */
[----:B------:R-:W-:Y:S01]  /*3530*/  ISETP.GT.AND P2, PT, R36, 0x51, PT ;  /* 0x000000512400780c */ /* 0x000fe20003f44270 */
[----:B------:R-:W3:Y:S01]  /*3540*/  MUFU.TANH R69, R69 ;  /* 0x0000004500457308 */ /* 0x000ee20000002400 */
[----:B--2---:R-:W-:Y:S01]  /*3550*/  FSEL R103, R64, -INF , P3 ;  /* 0xff80000040677808 */ /* 0x004fe20001800000 */
[--C-:B------:R-:W-:Y:S01]  /*3560*/  IMAD.MOV.U32 R111, RZ, RZ, R151.reuse ;  /* 0x000000ffff6f7224 */ /* 0x100fe200078e0097 */
[----:B------:R-:W-:Y:S01]  /*3570*/  FMNMX.FTZ R34, R101, R34, !PT ;  /* 0x0000002265227209 */ /* 0x000fe20007810000 */
[--C-:B------:R-:W-:Y:S01]  /*3580*/  IMAD.MOV.U32 R109, RZ, RZ, R151.reuse ;  /* 0x000000ffff6d7224 */ /* 0x100fe200078e0097 */
[----:B------:R-:W-:Y:S01]  /*3590*/  ISETP.GT.AND P3, PT, R36, 0x58, PT ;  /* 0x000000582400780c */ /* 0x000fe20003f64270 */
[----:B------:R-:W-:Y:S01]  /*35a0*/  IMAD.MOV.U32 R107, RZ, RZ, R151 ;  /* 0x000000ffff6b7224 */ /* 0x000fe200078e0097 */
[----:B0-----:R-:W-:Y:S01]  /*35b0*/  FSEL R65, R65, -INF , P2 ;  /* 0xff80000041417808 */ /* 0x001fe20001000000 */
[----:B------:R-:W0:Y:S01]  /*35c0*/  MUFU.TANH R72, R72 ;  /* 0x0000004800487308 */ /* 0x000e220000002400 */
[----:B------:R-:W-:-:S02]  /*35d0*/  FMNMX.FTZ R34, R103, R34, !PT ;  /* 0x0000002267227209 */ /* 0x000fc40007810000 */
[----:B------:R-:W-:Y:S02]  /*35e0*/  ISETP.GT.AND P2, PT, R36, 0x59, PT ;  /* 0x000000592400780c */ /* 0x000fe40003f44270 */
[----:B-1----:R-:W-:Y:S02]  /*35f0*/  FSEL R105, R68, -INF , P3 ;  /* 0xff80000044697808 */ /* 0x002fe40001800000 */
[----:B------:R-:W-:Y:S01]  /*3600*/  FMNMX.FTZ R34, R65, R34, !PT ;  /* 0x0000002241227209 */ /* 0x000fe20007810000 */
[----:B------:R-:W1:Y:S01]  /*3610*/  MUFU.TANH R73, R73 ;  /* 0x0000004900497308 */ /* 0x000e620000002400 */
[----:B------:R-:W-:Y:S02]  /*3620*/  ISETP.GT.AND P3, PT, R36, 0x60, PT ;  /* 0x000000602400780c */ /* 0x000fe40003f64270 */
[----:B---3--:R-:W-:Y:S02]  /*3630*/  FSEL R69, R69, -INF , P2 ;  /* 0xff80000045457808 */ /* 0x008fe40001000000 */
[----:B------:R-:W-:-:S02]  /*3640*/  FMNMX.FTZ R34, R105, R34, !PT ;  /* 0x0000002269227209 */ /* 0x000fc40007810000 */
[----:B------:R-:W-:Y:S01]  /*3650*/  ISETP.GT.AND P2, PT, R36, 0x61, PT ;  /* 0x000000612400780c */ /* 0x000fe20003f44270 */
[----:B------:R-:W2:Y:S01]  /*3660*/  MUFU.TANH R76, R76 ;  /* 0x0000004c004c7308 */ /* 0x000ea20000002400 */
[----:B0-----:R-:W-:Y:S02]  /*3670*/  FSEL R45, R72, -INF , P3 ;  /* 0xff800000482d7808 */ /* 0x001fe40001800000 */
[----:B------:R-:W-:Y:S02]  /*3680*/  FMNMX.FTZ R34, R69, R34, !PT ;  /* 0x0000002245227209 */ /* 0x000fe40007810000 */
[----:B------:R-:W-:Y:S02]  /*3690*/  ISETP.GT.AND P3, PT, R36, 0x68, PT ;  /* 0x000000682400780c */ /* 0x000fe40003f64270 */
[----:B------:R-:W-:Y:S01]  /*36a0*/  FMNMX.FTZ R34, R45, R34, !PT ;  /* 0x000000222d227209 */ /* 0x000fe20007810000 */
[----:B------:R-:W0:Y:S01]  /*36b0*/  MUFU.TANH R77, R77 ;  /* 0x0000004d004d7308 */ /* 0x000e220000002400 */
        /* <DEDUP_REMOVED lines=8> */
[----:B0-----:R-:W-:Y:S02]  /*3740*/  FSEL R77, R77, -INF , P2 ;  /* 0xff8000004d4d7808 */ /* 0x001fe40001000000 */
[----:B------:R-:W-:Y:S02]  /*3750*/  ISETP.GT.AND P2, PT, R36, 0x71, PT ;  /* 0x000000712400780c */ /* 0x000fe40003f44270 */
[----:B------:R-:W-:-:S03]  /*3760*/  FMNMX.FTZ R34, R77, R34, !PT ;  /* 0x000000224d227209 */ /* 0x000fc60007810000 */
[----:B------:R-:W0:Y:S01]  /*3770*/  MUFU.TANH R84, R84 ;  /* 0x0000005400547308 */ /* 0x000e220000002400 */
[----:B-1----:R-:W-:Y:S02]  /*3780*/  FSEL R39, R80, -INF , P3 ;  /* 0xff80000050277808 */ /* 0x002fe40001800000 */
[----:B------:R-:W-:Y:S02]  /*3790*/  ISETP.GT.AND P3, PT, R36, 0x78, PT ;  /* 0x000000782400780c */ /* 0x000fe40003f64270 */
[----:B------:R-:W-:-:S03]  /*37a0*/  FMNMX.FTZ R34, R39, R34, !PT ;  /* 0x0000002227227209 */ /* 0x000fc60007810000 */
[----:B------:R-:W1:Y:S01]  /*37b0*/  MUFU.TANH R85, R85 ;  /* 0x0000005500557308 */ /* 0x000e620000002400 */
[----:B--2---:R-:W-:Y:S02]  /*37c0*/  FSEL R81, R81, -INF , P2 ;  /* 0xff80000051517808 */ /* 0x004fe40001000000 */
[----:B------:R-:W-:Y:S02]  /*37d0*/  ISETP.GT.AND P2, PT, R36, 0x79, PT ;  /* 0x000000792400780c */ /* 0x000fe40003f44270 */
[----:B------:R-:W-:-:S03]  /*37e0*/  FMNMX.FTZ R34, R81, R34, !PT ;  /* 0x0000002251227209 */ /* 0x000fc60007810000 */
[----:B------:R-:W-:Y:S01]  /*37f0*/  MUFU.EX2 R30, R27 ;  /* 0x0000001b001e7308 */ /* 0x000fe20000000800 */
[----:B0-----:R-:W-:-:S04]  /*3800*/  FSEL R33, R84, -INF , P3 ;  /* 0xff80000054217808 */ /* 0x001fc80001800000 */
[----:B------:R-:W-:-:S03]  /*3810*/  FMNMX.FTZ R34, R33, R34, !PT ;  /* 0x0000002221227209 */ /* 0x000fc60007810000 */
[----:B------:R-:W-:Y:S01]  /*3820*/  MUFU.EX2 R181, R181 ;  /* 0x000000b500b57308 */ /* 0x000fe20000000800 */
[----:B-1----:R-:W-:-:S04]  /*3830*/  FSEL R85, R85, -INF , P2 ;  /* 0xff80000055557808 */ /* 0x002fc80001000000 */
[----:B------:R-:W-:-:S03]  /*3840*/  FMNMX.FTZ R34, R85, R34, !PT ;  /* 0x0000002255227209 */ /* 0x000fc60007810000 */
[----:B------:R-:W0:Y:S02]  /*3850*/  MUFU.EX2 R26, R26 ;  /* 0x0000001a001a7308 */ /* 0x000e240000000800 */
[----:B------:R-:W1:Y:S06]  /*3860*/  SHFL.BFLY PT, R7, R34, 0x2, 0x1f ;  /* 0x0c401f0022077f89 */ /* 0x000e6c00000e0000 */
[----:B------:R-:W2:Y:S08]  /*3870*/  MUFU.EX2 R183, R183 ;  /* 0x000000b700b77308 */ /* 0x000eb00000000800 */
[----:B------:R-:W3:Y:S01]  /*3880*/  MUFU.EX2 R6, R6 ;  /* 0x0000000600067308 */ /* 0x000ee20000000800 */
[----:B0-----:R-:W-:Y:S01]  /*3890*/  FADD.FTZ R46, R181, R26 ;  /* 0x0000001ab52e7221 */ /* 0x001fe20000010000 */
[----:B------:R-:W-:-:S06]  /*38a0*/  F2FP.BF16.F32.PACK_AB R181, R26, R181 ;  /* 0x000000b51ab5723e */ /* 0x000fcc00000010ff */
[----:B------:R-:W0:Y:S01]  /*38b0*/  MUFU.EX2 R177, R177 ;  /* 0x000000b100b17308 */ /* 0x000e220000000800 */
[----:B-1----:R-:W-:-:S05]  /*38c0*/  FMNMX.FTZ R27, R34, R7, !PT ;  /* 0x00000007221b7209 */ /* 0x002fca0007810000 */
[----:B------:R-:W1:Y:S02]  /*38d0*/  SHFL.BFLY PT, R28, R27, 0x1, 0x1f ;  /* 0x0c201f001b1c7f89 */ /* 0x000e6400000e0000 */
[----:B------:R-:W4:Y:S08]  /*38e0*/  MUFU.EX2 R8, R8 ;  /* 0x0000000800087308 */ /* 0x000f300000000800 */
[----:B------:R-:W5:Y:S08]  /*38f0*/  MUFU.EX2 R179, R179 ;  /* 0x000000b300b37308 */ /* 0x000f700000000800 */
[----:B------:R-:W-:Y:S01]  /*3900*/  MUFU.EX2 R10, R10 ;  /* 0x0000000a000a7308 */ /* 0x000fe20000000800 */
[----:B-1----:R-:W-:-:S07]  /*3910*/  FMNMX.FTZ R7, R27, R28, !PT ;  /* 0x0000001c1b077209 */ /* 0x002fce0007810000 */
        /* <DEDUP_REMOVED lines=24> */
[----:B---3--:R-:W-:Y:S01]  /*3aa0*/  FADD.FTZ R46, R6, R5 ;  /* 0x00000005062e7221 */ /* 0x008fe20000010000 */
[-CC-:B------:R-:W-:Y:S01]  /*3ab0*/  FFMA.FTZ R95, R95, R4.reuse, -R28.reuse ;  /* 0x000000045f5f7223 */ /* 0x180fe2000001081c */
[-C--:B------:R-:W-:Y:S01]  /*3ac0*/  FFMA.FTZ R29, R29, R4.reuse, -R28 ;  /* 0x000000041d1d7223 */ /* 0x080fe2000001081c */
[----:B------:R-:W2:Y:S01]  /*3ad0*/  MUFU.EX2 R71, R71 ;  /* 0x0000004700477308 */ /* 0x000ea20000000800 */
[----:B0-----:R-:W-:Y:S01]  /*3ae0*/  FADD.FTZ R5, R177, R46 ;  /* 0x0000002eb1057221 */ /* 0x001fe20000010000 */
[-CC-:B------:R-:W-:Y:S01]  /*3af0*/  FFMA.FTZ R97, R97, R4.reuse, -R28.reuse ;  /* 0x0000000461617223 */ /* 0x180fe2000001081c */
[-CC-:B------:R-:W-:Y:S01]  /*3b00*/  FFMA.FTZ R99, R99, R4.reuse, -R28.reuse ;  /* 0x0000000463637223 */ /* 0x180fe2000001081c */
[-CC-:B------:R-:W-:Y:S01]  /*3b10*/  FFMA.FTZ R101, R101, R4.reuse, -R28.reuse ;  /* 0x0000000465657223 */ /* 0x180fe2000001081c */
[----:B----4-:R-:W-:Y:S01]  /*3b20*/  FADD.FTZ R46, R8, R5 ;  /* 0x00000005082e7221 */ /* 0x010fe20000010000 */
[-CC-:B------:R-:W-:Y:S01]  /*3b30*/  FFMA.FTZ R103, R103, R4.reuse, -R28.reuse ;  /* 0x0000000467677223 */ /* 0x180fe2000001081c */
[-C--:B------:R-:W-:Y:S01]  /*3b40*/  FFMA.FTZ R65, R65, R4.reuse, -R28 ;  /* 0x0000000441417223 */ /* 0x080fe2000001081c */
[----:B------:R-:W0:Y:S01]  /*3b50*/  MUFU.EX2 R182, R75 ;  /* 0x0000004b00b67308 */ /* 0x000e220000000800 */
[----:B-----5:R-:W-:Y:S01]  /*3b60*/  FADD.FTZ R5, R179, R46 ;  /* 0x0000002eb3057221 */ /* 0x020fe20000010000 */
[----:B-1----:R-:W-:Y:S01]  /*3b70*/  FADD.FTZ R46, R3, R180 ;  /* 0x000000b4032e7221 */ /* 0x002fe20000010000 */
[-CC-:B------:R-:W-:Y:S01]  /*3b80*/  FFMA.FTZ R105, R105, R4.reuse, -R28.reuse ;  /* 0x0000000469697223 */ /* 0x180fe2000001081c */
[----:B------:R-:W-:Y:S01]  /*3b90*/  F2FP.BF16.F32.PACK_AB R183, R6, R183 ;  /* 0x000000b706b7723e */ /* 0x000fe200000010ff */
[----:B------:R-:W-:Y:S01]  /*3ba0*/  FADD.FTZ R48, R10, R5 ;  /* 0x000000050a307221 */ /* 0x000fe20000010000 */
        /* <DEDUP_REMOVED lines=12> */
[----:B------:R-:W-:Y:S01]  /*3c70*/  FFMA.FTZ R28, R85, R4, -R28 ;  /* 0x00000004551c7223 */ /* 0x000fe2000001081c */
[----:B------:R-:W-:-:S02]  /*3c80*/  F2FP.BF16.F32.PACK_AB R180, R180, R3 ;  /* 0x00000003b4b4723e */ /* 0x000fc400000010ff */
[----:B------:R-:W-:Y:S02]  /*3c90*/  F2FP.BF16.F32.PACK_AB R177, R8, R177 ;  /* 0x000000b108b1723e */ /* 0x000fe400000010ff */
[----:B------:R-:W-:Y:S01]  /*3ca0*/  F2FP.BF16.F32.PACK_AB R179, R10, R179 ;  /* 0x000000b30ab3723e */ /* 0x000fe200000010ff */
[----:B------:R0:W3:Y:S01]  /*3cb0*/  MUFU.EX2 R176, R11 ;  /* 0x0000000b00b07308 */ /* 0x0000e20000000800 */
[----:B-1----:R-:W-:Y:S01]  /*3cc0*/  FADD.FTZ R5, R79, R46 ;  /* 0x0000002e4f057221 */ /* 0x002fe20000010000 */
[----:B------:R-:W-:-:S06]  /*3cd0*/  F2FP.BF16.F32.PACK_AB R182, R182, R71 ;  /* 0x00000047b6b6723e */ /* 0x000fcc00000010ff */
[----:B------:R-:W1:Y:S01]  /*3ce0*/  MUFU.EX2 R14, R14 ;  /* 0x0000000e000e7308 */ /* 0x000e620000000800 */
[----:B0-----:R-:W-:Y:S01]  /*3cf0*/  FADD.FTZ R11, R173, R48 ;  /* 0x00000030ad0b7221 */ /* 0x001fe20000010000 */
[----:B------:R-:W-:-:S03]  /*3d00*/  F2FP.BF16.F32.PACK_AB R173, R12, R173 ;  /* 0x000000ad0cad723e */ /* 0x000fc600000010ff */
[----:B------:R-:W-:-:S03]  /*3d10*/  FADD.FTZ R48, R12, R11 ;  /* 0x0000000b0c307221 */ /* 0x000fc60000010000 */
[----:B------:R-:W0:Y:S01]  /*3d20*/  MUFU.EX2 R83, R83 ;  /* 0x0000005300537308 */ /* 0x000e220000000800 */
[----:B--2---:R-:W-:Y:S01]  /*3d30*/  FADD.FTZ R11, R175, R48 ;  /* 0x00000030af0b7221 */ /* 0x004fe20000010000 */
[C---:B---3--:R-:W-:Y:S01]  /*3d40*/  FADD.FTZ R46, R176.reuse, R5 ;  /* 0x00000005b02e7221 */ /* 0x048fe20000010000 */
[----:B------:R-:W-:-:S05]  /*3d50*/  F2FP.BF16.F32.PACK_AB R176, R176, R79 ;  /* 0x0000004fb0b0723e */ /* 0x000fca00000010ff */
        /* <DEDUP_REMOVED lines=23> */
[----:B------:R2:W3:Y:S01]  /*3ed0*/  MUFU.EX2 R174, R91 ;  /* 0x0000005b00ae7308 */ /* 0x0004e20000000800 */
[----:B-1----:R-:W-:-:S07]  /*3ee0*/  FADD.FTZ R5, R89, R0 ;  /* 0x0000000059057221 */ /* 0x002fce0000010000 */
[----:B------:R-:W1:Y:S01]  /*3ef0*/  MUFU.EX2 R21, R21 ;  /* 0x0000001500157308 */ /* 0x000e620000000800 */
[----:B0-----:R-:W-:Y:S01]  /*3f00*/  FADD.FTZ R11, R153, R46 ;  /* 0x0000002e990b7221 */ /* 0x001fe20000010000 */
[C---:B------:R-:W-:Y:S01]  /*3f10*/  F2FP.BF16.F32.PACK_AB R153, R30.reuse, R153 ;  /* 0x000000991e99723e */ /* 0x040fe200000010ff */
[----:B--2---:R-:W-:Y:S02]  /*3f20*/  IMAD.MOV.U32 R91, RZ, RZ, R151 ;  /* 0x000000ffff5b7224 */ /* 0x004fe400078e0097 */
[----:B------:R-:W-:-:S03]  /*3f30*/  FADD.FTZ R46, R30, R11 ;  /* 0x0000000b1e2e7221 */ /* 0x000fc60000010000 */
[----:B------:R-:W0:Y:S01]  /*3f40*/  MUFU.EX2 R31, R31 ;  /* 0x0000001f001f7308 */ /* 0x000e220000000800 */
[C---:B---3--:R-:W-:Y:S01]  /*3f50*/  FADD.FTZ R0, R174.reuse, R5 ;  /* 0x00000005ae007221 */ /* 0x048fe20000010000 */
[----:B------:R-:W-:Y:S01]  /*3f60*/  F2FP.BF16.F32.PACK_AB R174, R174, R89 ;  /* 0x00000059aeae723e */ /* 0x000fe200000010ff */
[----:B------:R-:W-:-:S05]  /*3f70*/  IMAD.MOV.U32 R89, RZ, RZ, R151 ;  /* 0x000000ffff597224 */ /* 0x000fca00078e0097 */
        /* <DEDUP_REMOVED lines=9> */
[----:B------:R-:W-:-:S06]  /*4010*/  F2FP.BF16.F32.PACK_AB R155, R32, R31 ;  /* 0x0000001f209b723e */ /* 0x000fcc00000010ff */
[----:B------:R1:W3:Y:S01]  /*4020*/  MUFU.EX2 R170, R95 ;  /* 0x0000005f00aa7308 */ /* 0x0002e20000000800 */
[----:B0-----:R-:W-:-:S07]  /*4030*/  FADD.FTZ R5, R93, R0 ;  /* 0x000000005d057221 */ /* 0x001fce0000010000 */
[----:B------:R-:W0:Y:S01]  /*4040*/  MUFU.EX2 R36, R43 ;  /* 0x0000002b00247308 */ /* 0x000e220000000800 */
[----:B--2---:R-:W-:Y:S01]  /*4050*/  FADD.FTZ R11, R37, R46 ;  /* 0x0000002e250b7221 */ /* 0x004fe20000010000 */
[----:B-1----:R-:W-:-:S06]  /*4060*/  IMAD.MOV.U32 R95, RZ, RZ, R151 ;  /* 0x000000ffff5f7224 */ /* 0x002fcc00078e0097 */
[----:B------:R-:W1:Y:S01]  /*4070*/  MUFU.EX2 R29, R29 ;  /* 0x0000001d001d7308 */ /* 0x000e620000000800 */
[C---:B---3--:R-:W-:Y:S01]  /*4080*/  FADD.FTZ R0, R170.reuse, R5 ;  /* 0x00000005aa007221 */ /* 0x048fe20000010000 */
[----:B------:R-:W-:Y:S01]  /*4090*/  F2FP.BF16.F32.PACK_AB R170, R170, R93 ;  /* 0x0000005daaaa723e */ /* 0x000fe200000010ff */
[----:B------:R-:W-:-:S05]  /*40a0*/  IMAD.MOV.U32 R93, RZ, RZ, R151 ;  /* 0x000000ffff5d7224 */ /* 0x000fca00078e0097 */
[----:B------:R-:W2:Y:S01]  /*40b0*/  MUFU.EX2 R47, R47 ;  /* 0x0000002f002f7308 */ /* 0x000ea20000000800 */
[C---:B0-----:R-:W-:Y:S01]  /*40c0*/  FADD.FTZ R46, R36.reuse, R11 ;  /* 0x0000000b242e7221 */ /* 0x041fe20000010000 */
[----:B------:R-:W-:-:S06]  /*40d0*/  F2FP.BF16.F32.PACK_AB R157, R36, R37 ;  /* 0x00000025249d723e */ /* 0x000fcc00000010ff */
[----:B------:R0:W3:Y:S01]  /*40e0*/  MUFU.EX2 R152, R97 ;  /* 0x0000006100987308 */ /* 0x0000e20000000800 */
[----:B-1----:R-:W-:-:S07]  /*40f0*/  FADD.FTZ R5, R29, R0 ;  /* 0x000000001d057221 */ /* 0x002fce0000010000 */
[----:B------:R-:W1:Y:S01]  /*4100*/  MUFU.EX2 R40, R49 ;  /* 0x0000003100287308 */ /* 0x000e620000000800 */
[----:B--2---:R-:W-:Y:S01]  /*4110*/  FADD.FTZ R11, R47, R46 ;  /* 0x0000002e2f0b7221 */ /* 0x004fe20000010000 */
[----:B0-----:R-:W-:-:S06]  /*4120*/  IMAD.MOV.U32 R97, RZ, RZ, R151 ;  /* 0x000000ffff617224 */ /* 0x001fcc00078e0097 */
[----:B------:R-:W0:Y:S01]  /*4130*/  MUFU.EX2 R99, R99 ;  /* 0x0000006300637308 */ /* 0x000e220000000800 */
[C---:B---3--:R-:W-:Y:S01]  /*4140*/  FADD.FTZ R0, R152.reuse, R5 ;  /* 0x0000000598007221 */ /* 0x048fe20000010000 */
        /* <DEDUP_REMOVED lines=33> */
[----:B------:R-:W-:Y:S02]  /*4360*/  F2FP.BF16.F32.PACK_AB R158, R158, R105 ;  /* 0x000000699e9e723e */ /* 0x000fe400000010ff */
[----:B------:R-:W-:-:S04]  /*4370*/  MOV R105, R151 ;  /* 0x0000009700697202 */ /* 0x000fc80000000f00 */
        /* <DEDUP_REMOVED lines=21> */
[----:B-1----:R-:W-:Y:S01]  /*44d0*/  FADD.FTZ R3, R33, R6 ;  /* 0x0000000621037221 */ /* 0x002fe20000010000 */
[C---:B--2---:R-:W-:Y:S01]  /*44e0*/  FADD.FTZ R0, R38.reuse, R11 ;  /* 0x0000000b26007221 */ /* 0x044fe20000010000 */
[----:B------:R-:W-:Y:S02]  /*44f0*/  F2FP.BF16.F32.PACK_AB R167, R38, R61 ;  /* 0x0000003d26a7723e */ /* 0x000fe400000010ff */
[C---:B0-----:R-:W-:Y:S01]  /*4500*/  FADD.FTZ R3, R28.reuse, R3 ;  /* 0x000000031c037221 */ /* 0x041fe20000010000 */
[----:B------:R-:W-:Y:S01]  /*4510*/  F2FP.BF16.F32.PACK_AB R166, R28, R33 ;  /* 0x000000211ca6723e */ /* 0x000fe200000010ff */
[----:B------:R-:W-:Y:S06]  /*4520*/  @!P2 BRA `(.L_x_2040) ;  /* 0x0000003000b4a947 */ /* 0x000fec0003800000 */
[----:B------:R-:W-:Y:S01]  /*4530*/  IMAD.MOV.U32 R6, RZ, RZ, R9 ;  /* 0x000000ffff067224 */ /* 0x000fe200078e0009 */
[----:B------:R-:W-:Y:S01]  /*4540*/  CS2R R150, SRZ ;  /* 0x0000000000967805 */ /* 0x000fe2000001ff00 */
        /* <DEDUP_REMOVED lines=32> */
[----:B------:R-:W-:Y:S01]  /*4750*/  UMOV UR57, UR44 ;  /* 0x0000002c00397c82 */ /* 0x000fe20008000000 */
[----:B------:R-:W-:Y:S01]  /*4760*/  UMOV UR55, UR43 ;  /* 0x0000002b00377c82 */ /* 0x000fe20008000000 */
[----:B------:R-:W-:-:S05]  /*4770*/  ULDC UR53, c[0x0][0x9d8] ;  /* 0x0002760000357ab9 */ /* 0x000fca0000000800 */
.L_x_2049:
        /* <DEDUP_REMOVED lines=9> */
.L_x_2042:
[----:B------:R-:W-:Y:S01]  /*4810*/  ULEA UR6, UR43, UR41, 0x3 ;  /* 0x000000292b067291 */ /* 0x000fe2000f8e183f */
[----:B------:R-:W-:-:S05]  /*4820*/  IMAD.U32 R4, RZ, RZ, UR44 ;  /* 0x0000002cff047e24 */ /* 0x000fca000f8e00ff */
[----:B------:R-:W-:-:S04]  /*4830*/  SHF.L.U32 R4, R4, 0x1f, RZ ;  /* 0x0000001f04047819 */ /* 0x000fc800000006ff */
[----:B------:R0:W1:Y:S01]  /*4840*/  SYNCS.PHASECHK.TRANS64.TRYWAIT P2, [UR6+0x28830], R4 ;  /* 0x02883004ff0075a7 */ /* 0x0000620008040146 */
[----:B------:R-:W-:Y:S05]  /*4850*/  @!P0 BRA `(.L_x_2043) ;  /* 0x0000000000048947 */ /* 0x000fea0003800000 */
[----:B------:R-:W-:Y:S01]  /*4860*/  BPT.TRAP 0x1 ;  /* 0x000000040000795c */ /* 0x000fe20000300000 */
.L_x_2043:
[----:B-1----:R-:W-:Y:S05]  /*4870*/  @P2 BRA `(.L_x_2041) ;  /* 0x0000000000082947 */ /* 0x002fea0003800000 */
[----:B------:R-:W1:Y:S02]  /*4880*/  SYNCS.PHASECHK.TRANS64.TRYWAIT P2, [UR6+0x28830], R4 ;  /* 0x02883004ff0075a7 */ /* 0x000e640008040146 */
[----:B-1----:R-:W-:Y:S05]  /*4890*/  @!P2 BRA `(.L_x_2044) ;  /* 0x000000d00028a947 */ /* 0x002fea0003800000 */
.L_x_2041:
[----:B01----:R-:W-:Y:S01]  /*48a0*/  VIADD R4, R22, 0x8 ;  /* 0x0000000816047836 */ /* 0x003fe20000000000 */
        /* <DEDUP_REMOVED lines=44> */
.L_x_2046:
[----:B------:R-:W-:Y:S01]  /*4b70*/  ULEA UR6, UR55, UR41, 0x3 ;  /* 0x0000002937067291 */ /* 0x000fe2000f8e183f */
[----:B------:R-:W-:-:S04]  /*4b80*/  MOV R4, UR57 ;  /* 0x0000003900047c02 */ /* 0x000fc80008000f00 */
[----:B------:R-:W-:-:S04]  /*4b90*/  SHF.L.U32 R4, R4, 0x1f, RZ ;  /* 0x0000001f04047819 */ /* 0x000fc800000006ff */
[----:B------:R0:W1:Y:S01]  /*4ba0*/  SYNCS.PHASECHK.TRANS64.TRYWAIT P2, [UR6+0x28850], R4 ;  /* 0x02885004ff0075a7 */ /* 0x0000620008040146 */
[----:B------:R-:W-:Y:S05]  /*4bb0*/  @!P0 BRA `(.L_x_2047) ;  /* 0x0000000000048947 */ /* 0x000fea0003800000 */
[----:B------:R-:W-:Y:S01]  /*4bc0*/  BPT.TRAP 0x1 ;  /* 0x000000040000795c */ /* 0x000fe20000300000 */
.L_x_2047:
[----:B-1----:R-:W-:Y:S05]  /*4bd0*/  @P2 BRA `(.L_x_2045) ;  /* 0x0000000000082947 */ /* 0x002fea0003800000 */
[----:B------:R-:W1:Y:S02]  /*4be0*/  SYNCS.PHASECHK.TRANS64.TRYWAIT P2, [UR6+0x28850], R4 ;  /* 0x02885004ff0075a7 */ /* 0x000e640008040146 */
[----:B-1----:R-:W-:Y:S05]  /*4bf0*/  @!P2 BRA `(.L_x_2048) ;  /* 0x000000cc0068a947 */ /* 0x002fea0003800000 */
.L_x_2045:
[----:B------:R-:W-:Y:S01]  /*4c00*/  UIADD3 UR6, UR41, 0x400, URZ ;  /* 0x0000040029067890 */ /* 0x000fe2000fffe03f */
[----:B------:R-:W-:Y:S01]  /*4c10*/  WARPGROUP.ARRIVE ;  /* 0x00000000000079c5 */ /* 0x000fe20000000000 */
[----:B------:R-:W-:Y:S01]  /*4c20*/  UMOV UR7, 0x40000040 ;  /* 0x4000004000077882 */ /* 0x000fe20000000000 */
[----:B01----:R-:W-:Y:S01]  /*4c30*/  FMUL.FTZ R4, R24, UR53 ;  /* 0x0000003518047c20 */ /* 0x003fe20008410000 */
        /* <DEDUP_REMOVED lines=47> */
[----:B------:R5:W-:Y:S01]  /*4f30*/  MUFU.TANH R29, R37 ;  /* 0x00000025001d7308 */ /* 0x000be20000002400 */
        /* <DEDUP_REMOVED lines=8> */
[----:B-----5:R-:W-:Y:S01]  /*4fc0*/  FMUL.FTZ R37, R59, UR53 ;  /* 0x000000353b257c20 */ /* 0x020fe20008410000 */
        /* <DEDUP_REMOVED lines=9> */
[----:B------:R-:W-:Y:S01]  /*5060*/  UISETP.GT.AND UP0, UPT, UR56, UR54, UPT ;  /* 0x000000363800728c */ /* 0x000fe2000bf04270 */
[----:B------:R-:W-:-:S04]  /*5070*/  UMOV UR57, UR44 ;  /* 0x0000002c00397c82 */ /* 0x000fc80008000000 */
        /* <DEDUP_REMOVED lines=14> */
[----:B------:R5:W4:Y:S01]  /*5160*/  MUFU.TANH R183, R33 ;  /* 0x0000002100b77308 */ /* 0x000b220000002400 */
[----:B------:R-:W-:Y:S01]  /*5170*/  HGMMA.64x128x16.F32.BF16 R88, R176, gdesc[UR4].tnspB, R88, gsb0 ;  /* 0x41e00004b0587df0 */ /* 0x000fe20008001858 */
[----:B------:R-:W-:Y:S01]  /*5180*/  UIADD3 UR6, UR10, 0x100, URZ ;  /* 0x000001000a067890 */ /* 0x000fe2000fffe03f */
[----:B------:R-:W-:-:S05]  /*5190*/  UMOV UR7, 0x40000040 ;  /* 0x4000004000077882 */ /* 0x000fca0000000000 */
[----:B------:R0:W4:Y:S01]  /*51a0*/  MUFU.TANH R181, R36 ;  /* 0x0000002400b57308 */ /* 0x0001220000002400 */
[----:B-----5:R-:W-:-:S07]  /*51b0*/  FMUL.FTZ R33, R51, UR53 ;  /* 0x0000003533217c20 */ /* 0x020fce0008410000 */
[----:B------:R-:W-:Y:S01]  /*51c0*/  MUFU.TANH R51, R69 ;  /* 0x0000004500337308 */ /* 0x000fe20000002400 */
[----:B0-----:R-:W-:Y:S01]  /*51d0*/  FMUL.FTZ R36, R58, UR53 ;  /* 0x000000353a247c20 */ /* 0x001fe20008410000 */
[----:B------:R-:W-:-:S06]  /*51e0*/  FMUL.FTZ R58, R82, UR53 ;  /* 0x00000035523a7c20 */ /* 0x000fcc0008410000 */
[----:B------:R-:W-:Y:S08]  /*51f0*/  MUFU.TANH R47, R72 ;  /* 0x00000048002f7308 */ /* 0x000ff00000002400 */
[----:B------:R-:W-:Y:S08]  /*5200*/  MUFU.TANH R43, R76 ;  /* 0x0000004c002b7308 */ /* 0x000ff00000002400 */
[----:B------:R-:W-:Y:S08]  /*5210*/  MUFU.TANH R39, R77 ;  /* 0x0000004d00277308 */ /* 0x000ff00000002400 */
[----:B------:R-:W-:Y:S08]  /*5220*/  MUFU.TANH R15, R81 ;  /* 0x00000051000f7308 */ /* 0x000ff00000002400 */
[----:B------:R-:W-:Y:S08]  /*5230*/  MUFU.TANH R21, R84 ;  /* 0x0000005400157308 */ /* 0x000ff00000002400 */
[----:B------:R-:W0:Y:S08]  /*5240*/  MUFU.TANH R9, R9 ;  /* 0x0000000900097308 */ /* 0x000e300000002400 */
[----:B------:R-:W-:Y:S08]  /*5250*/  MUFU.TANH R8, R8 ;  /* 0x0000000800087308 */ /* 0x000ff00000002400 */
[----:B------:R-:W-:Y:S08]  /*5260*/  MUFU.TANH R10, R10 ;  /* 0x0000000a000a7308 */ /* 0x000ff00000002400 */
[----:B------:R-:W-:Y:S08]  /*5270*/  MUFU.TANH R11, R11 ;  /* 0x0000000b000b7308 */ /* 0x000ff00000002400 */
[----:B------:R-:W5:Y:S08]  /*5280*/  MUFU.TANH R12, R12 ;  /* 0x0000000c000c7308 */ /* 0x000f700000002400 */
[----:B------:R-:W-:Y:S08]  /*5290*/  MUFU.TANH R14, R14 ;  /* 0x0000000e000e7308 */ /* 0x000ff00000002400 */
[----:B------:R-:W-:Y:S08]  /*52a0*/  MUFU.TANH R20, R20 ;  /* 0x0000001400147308 */ /* 0x000ff00000002400 */
[----:B------:R-:W-:Y:S08]  /*52b0*/  MUFU.TANH R24, R24 ;  /* 0x0000001800187308 */ /* 0x000ff00000002400 */
[----:B------:R-:W5:Y:S08]  /*52c0*/  MUFU.TANH R26, R26 ;  /* 0x0000001a001a7308 */ /* 0x000f700000002400 */
[----:B------:R-:W-:Y:S08]  /*52d0*/  MUFU.TANH R28, R28 ;  /* 0x0000001c001c7308 */ /* 0x000ff00000002400 */
[----:B------:R-:W-:Y:S01]  /*52e0*/  MUFU.TANH R30, R30 ;  /* 0x0000001e001e7308 */ /* 0x000fe20000002400 */
[----:B------:R-:W-:-:S02]  /*52f0*/  WARPGROUP.DEPBAR.LE gsb0, 0x0 ;  /* 0x00008000000079c5 */ /* 0x000fc40000010000 */
[----:B------:R-:W-:-:S05]  /*5300*/  WARPGROUP.ARRIVE ;  /* 0x00000000000079c5 */ /* 0x000fca0000000000 */
[----:B------:R-:W-:Y:S01]  /*5310*/  MUFU.TANH R31, R31 ;  /* 0x0000001f001f7308 */ /* 0x000fe20000002400 */
[----:B------:R-:W-:Y:S01]  /*5320*/  HGMMA.64x128x16.F32.BF16 R88, R172, gdesc[UR4].tnspB, R88, gsb0 ;  /* 0x41e00004ac587df0 */ /* 0x000fe20008001858 */
[----:B------:R-:W-:Y:S01]  /*5330*/  UMOV UR6, 0xffffff80 ;  /* 0xffffff8000067882 */ /* 0x000fe20000000000 */
[----:B------:R-:W-:Y:S01]  /*5340*/  UMOV UR7, 0x40000040 ;  /* 0x4000004000077882 */ /* 0x000fe20000000000 */
[----:B------:R-:W-:Y:S02]  /*5350*/  UIMAD UR6, UR56, UR6, 0x1 ;  /* 0x00000001380674a4 */ /* 0x000fe4000f8e0206 */
[----:B------:R-:W-:Y:S02]  /*5360*/  UIADD3 UR56, UR56, -0x1, URZ ;  /* 0xffffffff38387890 */ /* 0x000fe4000fffe03f */
[----:B------:R-:W-:Y:S01]  /*5370*/  MUFU.TANH R32, R32 ;  /* 0x0000002000207308 */ /* 0x000fe20000002400 */
[----:B------:R-:W-:-:S04]  /*5380*/  ULEA UR6, UR52, UR6, 0x7 ;  /* 0x0000000634067291 */ /* 0x000fc8000f8e383f */
[----:B------:R-:W-:-:S03]  /*5390*/  UIADD3 UR6, -UR51, UR6, UR47 ;  /* 0x0000000633067290 */ /* 0x000fc6000fffe12f */
[----:B------:R-:W-:Y:S03]  /*53a0*/  MUFU.TANH R33, R33 ;  /* 0x0000002100217308 */ /* 0x000fe60000002400 */
[----:B------:R-:W-:Y:S01]  /*53b0*/  IMAD.U32 R13, RZ, RZ, UR6 ;  /* 0x00000006ff0d7e24 */ /* 0x000fe2000f8e00ff */
[----:B------:R-:W-:-:S03]  /*53c0*/  UIADD3 UR6, UR10, 0x180, URZ ;  /* 0x000001800a067890 */ /* 0x000fc6000fffe03f */
[----:B------:R-:W-:Y:S01]  /*53d0*/  IMAD R38, R18, -0x2, R13 ;  /* 0xfffffffe12267824 */ /* 0x000fe200078e020d */
[----:B------:R-:W-:Y:S03]  /*53e0*/  MUFU.TANH R34, R34 ;  /* 0x0000002200227308 */ /* 0x000fe60000002400 */
[----:B------:R-:W-:-:S04]  /*53f0*/  IMAD.IADD R27, R19, 0x1, R38 ;  /* 0x00000001131b7824 */ /* 0x000fc800078e0226 */
[C---:B------:R-:W-:Y:S01]  /*5400*/  VIADD R68, R27.reuse, 0x8 ;  /* 0x000000081b447836 */ /* 0x040fe20000000000 */
[C---:B------:R-:W-:Y:S01]  /*5410*/  ISETP.GT.AND P2, PT, R27.reuse, RZ, PT ;  /* 0x000000ff1b00720c */ /* 0x040fe20003f44270 */
[----:B------:R5:W-:Y:S01]  /*5420*/  MUFU.TANH R13, R85 ;  /* 0x00000055000d7308 */ /* 0x000be20000002400 */
[C---:B------:R-:W-:Y:S02]  /*5430*/  ISETP.GT.AND P3, PT, R27.reuse, 0x1, PT ;  /* 0x000000011b00780c */ /* 0x040fe40003f64270 */
[----:B------:R-:W-:Y:S02]  /*5440*/  FSEL R25, R4, -INF , P2 ;  /* 0xff80000004197808 */ /* 0x000fe40001000000 */
[----:B------:R-:W-:Y:S02]  /*5450*/  ISETP.GT.AND P2, PT, R27, 0x8, PT ;  /* 0x000000081b00780c */ /* 0x000fe40003f44270 */
[----:B-1----:R-:W-:Y:S01]  /*5460*/  FSEL R189, R7, -INF , P3 ;  /* 0xff80000007bd7808 */ /* 0x002fe20001800000 */
[----:B------:R-:W-:Y:S01]  /*5470*/  FMUL.FTZ R7, R73, UR53 ;  /* 0x0000003549077c20 */ /* 0x000fe20008410000 */
[----:B------:R-:W-:Y:S01]  /*5480*/  FMNMX.FTZ R4, R25, R5, !PT ;  /* 0x0000000519047209 */ /* 0x000fe20007810000 */
[----:B------:R-:W-:Y:S01]  /*5490*/  MUFU.TANH R35, R35 ;  /* 0x0000002300237308 */ /* 0x000fe20000002400 */
[----:B------:R-:W-:-:S02]  /*54a0*/  ISETP.GT.AND P3, PT, R27, 0x9, PT ;  /* 0x000000091b00780c */ /* 0x000fc40003f64270 */
[----:B--2---:R-:W-:Y:S02]  /*54b0*/  FSEL R191, R191, -INF , P2 ;  /* 0xff800000bfbf7808 */ /* 0x004fe40001000000 */
[----:B------:R-:W-:Y:S02]  /*54c0*/  FMNMX.FTZ R38, R189, R4, !PT ;  /* 0x00000004bd267209 */ /* 0x000fe40007810000 */
[----:B------:R-:W-:Y:S01]  /*54d0*/  ISETP.GT.AND P2, PT, R27, 0x10, PT ;  /* 0x000000101b00780c */ /* 0x000fe20003f44270 */
[----:B------:R1:W2:Y:S01]  /*54e0*/  MUFU.TANH R4, R61 ;  /* 0x0000003d00047308 */ /* 0x0002a20000002400 */
[----:B---3--:R-:W-:Y:S02]  /*54f0*/  FSEL R193, R193, -INF , P3 ;  /* 0xff800000c1c17808 */ /* 0x008fe40001800000 */
[----:B------:R-:W-:Y:S02]  /*5500*/  FMNMX.FTZ R38, R191, R38, !PT ;  /* 0x00000026bf267209 */ /* 0x000fe40007810000 */
[----:B------:R-:W-:-:S02]  /*5510*/  ISETP.GT.AND P3, PT, R27, 0x11, PT ;  /* 0x000000111b00780c */ /* 0x000fc40003f64270 */
[----:B----4-:R-:W-:Y:S01]  /*5520*/  FSEL R187, R187, -INF , P2 ;  /* 0xff800000bbbb7808 */ /* 0x010fe20001000000 */
[----:B------:R-:W3:Y:S01]  /*5530*/  MUFU.TANH R7, R7 ;  /* 0x0000000700077308 */ /* 0x000ee20000002400 */
[----:B------:R-:W-:Y:S02]  /*5540*/  FMNMX.FTZ R38, R193, R38, !PT ;  /* 0x00000026c1267209 */ /* 0x000fe40007810000 */
[----:B------:R-:W-:Y:S02]  /*5550*/  ISETP.GT.AND P2, PT, R27, 0x18, PT ;  /* 0x000000181b00780c */ /* 0x000fe40003f44270 */
[----:B------:R-:W-:Y:S02]  /*5560*/  FSEL R183, R183, -INF , P3 ;  /* 0xff800000b7b77808 */ /* 0x000fe40001800000 */
[----:B------:R-:W-:Y:S01]  /*5570*/  FMNMX.FTZ R38, R187, R38, !PT ;  /* 0x00000026bb267209 */ /* 0x000fe20007810000 */
[----:B------:R-:W-:Y:S01]  /*5580*/  MUFU.TANH R36, R36 ;  /* 0x0000002400247308 */ /* 0x000fe20000002400 */
[----:B------:R-:W-:-:S02]  /*5590*/  ISETP.GT.AND P3, PT, R27, 0x19, PT ;  /* 0x000000191b00780c */ /* 0x000fc40003f64270 */
[----:B------:R-:W-:Y:S02]  /*55a0*/  FSEL R181, R181, -INF , P2 ;  /* 0xff800000b5b57808 */ /* 0x000fe40001000000 */
[----:B------:R-:W-:Y:S02]  /*55b0*/  FMNMX.FTZ R38, R183, R38, !PT ;  /* 0x00000026b7267209 */ /* 0x000fe40007810000 */
[----:B------:R-:W-:Y:S01]  /*55c0*/  ISETP.GT.AND P2, PT, R27, 0x20, PT ;  /* 0x000000201b00780c */ /* 0x000fe20003f44270 */
[----:B------:R-:W-:Y:S01]  /*55d0*/  MUFU.TANH R37, R37 ;  /* 0x0000002500257308 */ /* 0x000fe20000002400 */
[----:B------:R-:W-:Y:S02]  /*55e0*/  FSEL R29, R29, -INF , P3 ;  /* 0xff8000001d1d7808 */ /* 0x000fe40001800000 */
[----:B------:R-:W-:Y:S02]  /*55f0*/  FMNMX.FTZ R38, R181, R38, !PT ;  /* 0x00000026b5267209 */ /* 0x000fe40007810000 */
[----:B------:R-:W-:-:S02]  /*5600*/  ISETP.GT.AND P3, PT, R27, 0x21, PT ;  /* 0x000000211b00780c */ /* 0x000fc40003f64270 */
[----:B------:R-:W-:Y:S01]  /*5610*/  FSEL R179, R40, -INF , P2 ;  /* 0xff80000028b37808 */ /* 0x000fe20001000000 */
[----:B------:R-:W-:Y:S01]  /*5620*/  FMUL.FTZ R40, R62, UR53 ;  /* 0x000000353e287c20 */ /* 0x000fe20008410000 */
[----:B------:R-:W-:Y:S01]  /*5630*/  FMNMX.FTZ R38, R29, R38, !PT ;  /* 0x000000261d267209 */ /* 0x000fe20007810000 */
[----:B------:R-:W-:Y:S01]  /*5640*/  MUFU.TANH R42, R42 ;  /* 0x0000002a002a7308 */ /* 0x000fe20000002400 */
[----:B------:R-:W-:Y:S02]  /*5650*/  ISETP.GT.AND P2, PT, R27, 0x28, PT ;  /* 0x000000281b00780c */ /* 0x000fe40003f44270 */
[----:B------:R-:W-:Y:S02]  /*5660*/  FSEL R177, R41, -INF , P3 ;  /* 0xff80000029b17808 */ /* 0x000fe40001800000 */
[----:B------:R-:W-:Y:S02]  /*5670*/  FMNMX.FTZ R38, R179, R38, !PT ;  /* 0x00000026b3267209 */ /* 0x000fe40007810000 */
[----:B------:R-:W-:Y:S01]  /*5680*/  ISETP.GT.AND P3, PT, R27, 0x29, PT ;  /* 0x000000291b00780c */ /* 0x000fe20003f64270 */
[----:B------:R-:W4:Y:S01]  /*5690*/  MUFU.TANH R41, R80 ;  /* 0x0000005000297308 */ /* 0x000f220000002400 */
[----:B------:R-:W-:-:S02]  /*56a0*/  FMNMX.FTZ R38, R177, R38, !PT ;  /* 0x00000026b1267209 */ /* 0x000fc40007810000 */
[C---:B------:R-:W-:Y:S02]  /*56b0*/  ISETP.GT.AND P4, PT, R68.reuse, RZ, PT ;  /* 0x000000ff4400720c */ /* 0x040fe40003f84270 */
[C---:B------:R-:W-:Y:S02]  /*56c0*/  ISETP.GT.AND P5, PT, R68.reuse, 0x1, PT ;  /* 0x000000014400780c */ /* 0x040fe40003fa4270 */
[----:B0-----:R-:W-:Y:S01]  /*56d0*/  FSEL R63, R9, -INF , P4 ;  /* 0xff800000093f7808 */ /* 0x001fe20002000000 */
[----:B------:R-:W0:Y:S01]  /*56e0*/  MUFU.TANH R40, R40 ;  /* 0x0000002800287308 */ /* 0x000e220000002400 */
[C---:B------:R-:W-:Y:S02]  /*56f0*/  ISETP.GT.AND P6, PT, R68.reuse, 0x9, PT ;  /* 0x000000094400780c */ /* 0x040fe40003fc4270 */
[----:B------:R-:W-:-:S04]  /*5700*/  ISETP.GT.AND P4, PT, R68, 0x10, PT ;  /* 0x000000104400780c */ /* 0x000fc80003f84270 */
[----:B-----5:R-:W-:Y:S01]  /*5710*/  FSEL R77, R12, -INF , P4 ;  /* 0xff8000000c4d7808 */ /* 0x020fe20002000000 */
[----:B------:R-:W-:Y:S01]  /*5720*/  MUFU.TANH R46, R46 ;  /* 0x0000002e002e7308 */ /* 0x000fe20000002400 */
[----:B------:R-:W-:-:S04]  /*5730*/  ISETP.GT.AND P4, PT, R68, 0x20, PT ;  /* 0x000000204400780c */ /* 0x000fc80003f84270 */
[----:B------:R-:W-:Y:S02]  /*5740*/  FSEL R85, R26, -INF , P4 ;  /* 0xff8000001a557808 */ /* 0x000fe40002000000 */
[----:B------:R-:W-:Y:S01]  /*5750*/  ISETP.GT.AND P4, PT, R68, 0x30, PT ;  /* 0x000000304400780c */ /* 0x000fe20003f84270 */
[----:B------:R-:W-:Y:S08]  /*5760*/  MUFU.TANH R50, R50 ;  /* 0x0000003200327308 */ /* 0x000ff00000002400 */
[----:B------:R-:W-:Y:S08]  /*5770*/  MUFU.TANH R54, R54 ;  /* 0x0000003600367308 */ /* 0x000ff00000002400 */
[----:B------:R-:W-:Y:S01]  /*5780*/  MUFU.TANH R58, R58 ;  /* 0x0000003a003a7308 */ /* 0x000fe20000002400 */
[----:B------:R-:W-:-:S02]  /*5790*/  WARPGROUP.DEPBAR.LE gsb0, 0x0 ;  /* 0x00008000000079c5 */ /* 0x000fc40000010000 */
[----:B------:R-:W-:Y:S01]  /*57a0*/  WARPGROUP.ARRIVE ;  /* 0x00000000000079c5 */ /* 0x000fe20000000000 */
[----:B------:R-:W-:Y:S01]  /*57b0*/  FSEL R175, R44, -INF , P2 ;  /* 0xff8000002caf7808 */ /* 0x000fe20001000000 */
[----:B------:R-:W-:Y:S01]  /*57c0*/  FMUL.FTZ R44, R66, UR53 ;  /* 0x00000035422c7c20 */ /* 0x000fe20008410000 */
[----:B------:R-:W-:Y:S01]  /*57d0*/  ISETP.GT.AND P2, PT, R27, 0x30, PT ;  /* 0x000000301b00780c */ /* 0x000fe20003f44270 */
[----:B------:R-:W-:Y:S01]  /*57e0*/  FMUL.FTZ R66, R87, UR53 ;  /* 0x0000003557427c20 */ /* 0x000fe20008410000 */
[----:B------:R-:W-:Y:S01]  /*57f0*/  FSEL R173, R45, -INF , P3 ;  /* 0xff8000002dad7808 */ /* 0x000fe20001800000 */
[----:B------:R-:W-:Y:S01]  /*5800*/  HGMMA.64x128x16.F32.BF16 R88, R168, gdesc[UR4].tnspB, R88, gsb0 ;  /* 0x41e00004a8587df0 */ /* 0x000fe20008001858 */
[----:B------:R-:W-:Y:S01]  /*5810*/  UIADD3 UR6, UR10, 0x200, URZ ;  /* 0x000002000a067890 */ /* 0x000fe2000fffe03f */
[----:B------:R-:W-:Y:S01]  /*5820*/  FMNMX.FTZ R38, R175, R38, !PT ;  /* 0x00000026af267209 */ /* 0x000fe20007810000 */
[----:B------:R-:W-:Y:S01]  /*5830*/  UMOV UR7, 0x40000040 ;  /* 0x4000004000077882 */ /* 0x000fe20000000000 */
[----:B------:R-:W-:Y:S01]  /*5840*/  ISETP.GT.AND P3, PT, R27, 0x31, PT ;  /* 0x000000311b00780c */ /* 0x000fe20003f64270 */
[----:B------:R-:W5:Y:S01]  /*5850*/  MUFU.TANH R44, R44 ;  /* 0x0000002c002c7308 */ /* 0x000f620000002400 */
[----:B------:R-:W-:-:S07]  /*5860*/  FMNMX.FTZ R38, R173, R38, !PT ;  /* 0x00000026ad267209 */ /* 0x000fce0007810000 */
[----:B------:R-:W-:Y:S01]  /*5870*/  MUFU.TANH R66, R66 ;  /* 0x0000004200427308 */ /* 0x000fe20000002400 */
[----:B------:R-:W-:Y:S02]  /*5880*/  WARPGROUP.DEPBAR.LE gsb0, 0x0 ;  /* 0x00008000000079c5 */ /* 0x000fe40000010000 */
[----:B------:R-:W-:Y:S01]  /*5890*/  WARPGROUP.ARRIVE ;  /* 0x00000000000079c5 */ /* 0x000fe20000000000 */
[----:B------:R-:W-:Y:S01]  /*58a0*/  FSEL R171, R48, -INF , P2 ;  /* 0xff80000030ab7808 */ /* 0x000fe20001000000 */
[----:B------:R-:W-:Y:S01]  /*58b0*/  FMUL.FTZ R48, R67, UR53 ;  /* 0x0000003543307c20 */ /* 0x000fe20008410000 */
[----:B------:R-:W-:Y:S02]  /*58c0*/  ISETP.GT.AND P2, PT, R27, 0x38, PT ;  /* 0x000000381b00780c */ /* 0x000fe40003f44270 */
[----:B------:R-:W-:Y:S01]  /*58d0*/  FSEL R169, R49, -INF , P3 ;  /* 0xff80000031a97808 */ /* 0x000fe20001800000 */
[----:B------:R-:W-:Y:S01]  /*58e0*/  HGMMA.64x128x16.F32.BF16 R88, R152, gdesc[UR4].tnspB, R88, gsb0 ;  /* 0x41e0000498587df0 */ /* 0x000fe20008001858 */
[----:B------:R-:W-:Y:S01]  /*58f0*/  FMNMX.FTZ R38, R171, R38, !PT ;  /* 0x00000026ab267209 */ /* 0x000fe20007810000 */
[----:B------:R-:W-:Y:S01]  /*5900*/  UIADD3 UR6, UR10, 0x280, URZ ;  /* 0x000002800a067890 */ /* 0x000fe2000fffe03f */
[----:B------:R-:W-:Y:S01]  /*5910*/  ISETP.GT.AND P3, PT, R27, 0x39, PT ;  /* 0x000000391b00780c */ /* 0x000fe20003f64270 */
[----:B------:R-:W-:Y:S01]  /*5920*/  UMOV UR7, 0x40000040 ;  /* 0x4000004000077882 */ /* 0x000fe20000000000 */
[----:B------:R-:W-:Y:S01]  /*5930*/  FSEL R73, R52, -INF , P2 ;  /* 0xff80000034497808 */ /* 0x000fe20001000000 */
[----:B------:R-:W-:Y:S01]  /*5940*/  FMUL.FTZ R52, R71, UR53 ;  /* 0x0000003547347c20 */ /* 0x000fe20008410000 */
[----:B------:R-:W-:Y:S01]  /*5950*/  FMNMX.FTZ R38, R169, R38, !PT ;  /* 0x00000026a9267209 */ /* 0x000fe20007810000 */
[----:B------:R-:W5:Y:S01]  /*5960*/  MUFU.TANH R48, R48 ;  /* 0x0000003000307308 */ /* 0x000f620000002400 */
[----:B------:R-:W-:-:S02]  /*5970*/  ISETP.GT.AND P2, PT, R27, 0x40, PT ;  /* 0x000000401b00780c */ /* 0x000fc40003f44270 */
[----:B------:R-:W-:Y:S02]  /*5980*/  FSEL R69, R53, -INF , P3 ;  /* 0xff80000035457808 */ /* 0x000fe40001800000 */
[----:B------:R-:W-:Y:S02]  /*5990*/  FMNMX.FTZ R38, R73, R38, !PT ;  /* 0x0000002649267209 */ /* 0x000fe40007810000 */
[----:B------:R-:W-:Y:S01]  /*59a0*/  ISETP.GT.AND P3, PT, R27, 0x41, PT ;  /* 0x000000411b00780c */ /* 0x000fe20003f64270 */
[----:B------:R-:W5:Y:S01]  /*59b0*/  MUFU.TANH R52, R52 ;  /* 0x0000003400347308 */ /* 0x000f620000002400 */
[----:B------:R-:W-:Y:S01]  /*59c0*/  FSEL R65, R56, -INF , P2 ;  /* 0xff80000038417808 */ /* 0x000fe20001000000 */
[----:B------:R-:W-:Y:S01]  /*59d0*/  FMUL.FTZ R56, R75, UR53 ;  /* 0x000000354b387c20 */ /* 0x000fe20008410000 */
[----:B------:R-:W-:Y:S02]  /*59e0*/  FMNMX.FTZ R38, R69, R38, !PT ;  /* 0x0000002645267209 */ /* 0x000fe40007810000 */
[----:B------:R-:W-:-:S02]  /*59f0*/  ISETP.GT.AND P2, PT, R27, 0x48, PT ;  /* 0x000000481b00780c */ /* 0x000fc40003f44270 */
[----:B-1----:R-:W-:Y:S01]  /*5a00*/  FSEL R61, R57, -INF , P3 ;  /* 0xff800000393d7808 */ /* 0x002fe20001800000 */
[----:B------:R-:W1:Y:S01]  /*5a10*/  MUFU.TANH R56, R56 ;  /* 0x0000003800387308 */ /* 0x000e620000002400 */
[----:B------:R-:W-:Y:S02]  /*5a20*/  FMNMX.FTZ R38, R65, R38, !PT ;  /* 0x0000002641267209 */ /* 0x000fe40007810000 */
[----:B------:R-:W-:Y:S02]  /*5a30*/  ISETP.GT.AND P3, PT, R27, 0x49, PT ;  /* 0x000000491b00780c */ /* 0x000fe40003f64270 */
[----:B------:R-:W-:Y:S01]  /*5a40*/  FSEL R53, R60, -INF , P2 ;  /* 0xff8000003c357808 */ /* 0x000fe20001000000 */
[----:B------:R-:W-:Y:S01]  /*5a50*/  FMUL.FTZ R60, R79, UR53 ;  /* 0x000000354f3c7c20 */ /* 0x000fe20008410000 */
[----:B------:R-:W-:Y:S02]  /*5a60*/  FMNMX.FTZ R38, R61, R38, !PT ;  /* 0x000000263d267209 */ /* 0x000fe40007810000 */
[----:B------:R-:W-:-:S02]  /*5a70*/  ISETP.GT.AND P2, PT, R27, 0x50, PT ;  /* 0x000000501b00780c */ /* 0x000fc40003f44270 */
[----:B--2---:R-:W-:Y:S01]  /*5a80*/  FSEL R49, R4, -INF , P3 ;  /* 0xff80000004317808 */ /* 0x004fe20001800000 */
[----:B------:R-:W2:Y:S01]  /*5a90*/  MUFU.TANH R60, R60 ;  /* 0x0000003c003c7308 */ /* 0x000ea20000002400 */
[----:B------:R-:W-:Y:S01]  /*5aa0*/  FMNMX.FTZ R38, R53, R38, !PT ;  /* 0x0000002635267209 */ /* 0x000fe20007810000 */
[----:B------:R-:W0:Y:S01]  /*5ab0*/  LDC R4, c[0x0][0x988] ;  /* 0x00026200ff047b82 */ /* 0x000e220000000800 */
[----:B------:R-:W-:Y:S02]  /*5ac0*/  ISETP.GT.AND P3, PT, R27, 0x51, PT ;  /* 0x000000511b00780c */ /* 0x000fe40003f64270 */
[----:B------:R-:W-:Y:S01]  /*5ad0*/  FSEL R57, R64, -INF , P2 ;  /* 0xff80000040397808 */ /* 0x000fe20001000000 */
[----:B------:R-:W-:Y:S01]  /*5ae0*/  FMUL.FTZ R64, R83, UR53 ;  /* 0x0000003553407c20 */ /* 0x000fe20008410000 */
[----:B------:R-:W-:Y:S02]  /*5af0*/  FMNMX.FTZ R38, R49, R38, !PT ;  /* 0x0000002631267209 */ /* 0x000fe40007810000 */
[----:B------:R-:W-:-:S02]  /*5b00*/  ISETP.GT.AND P2, PT, R27, 0x58, PT ;  /* 0x000000581b00780c */ /* 0x000fc40003f44270 */
[----:B------:R-:W-:Y:S01]  /*5b10*/  FSEL R59, R59, -INF , P3 ;  /* 0xff8000003b3b7808 */ /* 0x000fe20001800000 */
[----:B------:R-:W2:Y:S01]  /*5b20*/  MUFU.TANH R64, R64 ;  /* 0x0000004000407308 */ /* 0x000ea20000002400 */
[----:B------:R-:W-:Y:S02]  /*5b30*/  FMNMX.FTZ R38, R57, R38, !PT ;  /* 0x0000002639267209 */ /* 0x000fe40007810000 */
[----:B------:R-:W-:Y:S02]  /*5b40*/  ISETP.GT.AND P3, PT, R27, 0x59, PT ;  /* 0x000000591b00780c */ /* 0x000fe40003f64270 */
[----:B------:R-:W-:Y:S02]  /*5b50*/  FSEL R55, R55, -INF , P2 ;  /* 0xff80000037377808 */ /* 0x000fe40001000000 */
[----:B------:R-:W-:Y:S02]  /*5b60*/  FMNMX.FTZ R38, R59, R38, !PT ;  /* 0x000000263b267209 */ /* 0x000fe40007810000 */
[----:B------:R-:W-:-:S02]  /*5b70*/  ISETP.GT.AND P2, PT, R27, 0x60, PT ;  /* 0x000000601b00780c */ /* 0x000fc40003f44270 */
[----:B------:R-:W-:Y:S02]  /*5b80*/  FSEL R51, R51, -INF , P3 ;  /* 0xff80000033337808 */ /* 0x000fe40001800000 */
[----:B------:R-:W-:Y:S02]  /*5b90*/  FMNMX.FTZ R38, R55, R38, !PT ;  /* 0x0000002637267209 */ /* 0x000fe40007810000 */
[----:B------:R-:W-:Y:S02]  /*5ba0*/  ISETP.GT.AND P3, PT, R27, 0x61, PT ;  /* 0x000000611b00780c */ /* 0x000fe40003f64270 */
[----:B------:R-:W-:Y:S02]  /*5bb0*/  FSEL R47, R47, -INF , P2 ;  /* 0xff8000002f2f7808 */ /* 0x000fe40001000000 */
[----:B------:R-:W-:Y:S02]  /*5bc0*/  FMNMX.FTZ R38, R51, R38, !PT ;  /* 0x0000002633267209 */ /* 0x000fe40007810000 */
[----:B------:R-:W-:-:S02]  /*5bd0*/  ISETP.GT.AND P2, PT, R27, 0x68, PT ;  /* 0x000000681b00780c */ /* 0x000fc40003f44270 */
[----:B---3--:R-:W-:Y:S02]  /*5be0*/  FSEL R45, R7, -INF , P3 ;  /* 0xff800000072d7808 */ /* 0x008fe40001800000 */
        /* <DEDUP_REMOVED lines=8> */
[----:B----4-:R-:W-:Y:S02]  /*5c70*/  FSEL R41, R41, -INF , P2 ;  /* 0xff80000029297808 */ /* 0x010fe40001000000 */
[----:B------:R-:W-:Y:S02]  /*5c80*/  FMNMX.FTZ R38, R39, R38, !PT ;  /* 0x0000002627267209 */ /* 0x000fe40007810000 */
[----:B------:R-:W-:-:S02]  /*5c90*/  ISETP.GT.AND P2, PT, R27, 0x78, PT ;  /* 0x000000781b00780c */ /* 0x000fc40003f44270 */
[----:B------:R-:W-:Y:S02]  /*5ca0*/  FSEL R15, R15, -INF , P3 ;  /* 0xff8000000f0f7808 */ /* 0x000fe40001800000 */
[----:B------:R-:W-:Y:S02]  /*5cb0*/  FMNMX.FTZ R38, R41, R38, !PT ;  /* 0x0000002629267209 */ /* 0x000fe40007810000 */
[----:B------:R-:W-:Y:S02]  /*5cc0*/  ISETP.GT.AND P3, PT, R27, 0x79, PT ;  /* 0x000000791b00780c */ /* 0x000fe40003f64270 */
[----:B------:R-:W-:Y:S02]  /*5cd0*/  FSEL R21, R21, -INF , P2 ;  /* 0xff80000015157808 */ /* 0x000fe40001000000 */
[----:B------:R-:W-:Y:S02]  /*5ce0*/  FMNMX.FTZ R38, R15, R38, !PT ;  /* 0x000000260f267209 */ /* 0x000fe40007810000 */
[----:B------:R-:W-:-:S02]  /*5cf0*/  FSEL R13, R13, -INF , P3 ;  /* 0xff8000000d0d7808 */ /* 0x000fc40001800000 */
[----:B------:R-:W-:Y:S02]  /*5d00*/  FMNMX.FTZ R38, R21, R38, !PT ;  /* 0x0000002615267209 */ /* 0x000fe40007810000 */
[----:B------:R-:W-:Y:S02]  /*5d10*/  FSEL R71, R8, -INF , P5 ;  /* 0xff80000008477808 */ /* 0x000fe40002800000 */
[----:B------:R-:W-:Y:S02]  /*5d20*/  FMNMX.FTZ R38, R13, R38, !PT ;  /* 0x000000260d267209 */ /* 0x000fe40007810000 */
[----:B------:R-:W-:Y:S02]  /*5d30*/  ISETP.GT.AND P3, PT, R68, 0x8, PT ;  /* 0x000000084400780c */ /* 0x000fe40003f64270 */
[----:B------:R-:W-:Y:S01]  /*5d40*/  FMNMX.FTZ R8, R63, R6, !PT ;  /* 0x000000063f087209 */ /* 0x000fe20007810000 */
[----:B------:R-:W3:Y:S01]  /*5d50*/  SHFL.BFLY PT, R7, R38, 0x2, 0x1f ;  /* 0x0c401f0026077f89 */ /* 0x000ee200000e0000 */
[----:B------:R-:W-:-:S02]  /*5d60*/  FSEL R67, R10, -INF , P3 ;  /* 0xff8000000a437808 */ /* 0x000fc40001800000 */
[----:B------:R-:W-:Y:S02]  /*5d70*/  FMNMX.FTZ R8, R71, R8, !PT ;  /* 0x0000000847087209 */ /* 0x000fe40007810000 */
[----:B------:R-:W-:Y:S02]  /*5d80*/  FSEL R75, R11, -INF , P6 ;  /* 0xff8000000b4b7808 */ /* 0x000fe40003000000 */
[----:B------:R-:W-:Y:S02]  /*5d90*/  FMNMX.FTZ R8, R67, R8, !PT ;  /* 0x0000000843087209 */ /* 0x000fe40007810000 */
[C---:B------:R-:W-:Y:S02]  /*5da0*/  ISETP.GT.AND P5, PT, R68.reuse, 0x11, PT ;  /* 0x000000114400780c */ /* 0x040fe40003fa4270 */
[----:B------:R-:W-:Y:S02]  /*5db0*/  FMNMX.FTZ R8, R75, R8, !PT ;  /* 0x000000084b087209 */ /* 0x000fe40007810000 */
[----:B------:R-:W-:-:S02]  /*5dc0*/  ISETP.GT.AND P3, PT, R68, 0x18, PT ;  /* 0x000000184400780c */ /* 0x000fc40003f64270 */
[----:B------:R-:W-:Y:S02]  /*5dd0*/  FSEL R79, R14, -INF , P5 ;  /* 0xff8000000e4f7808 */ /* 0x000fe40002800000 */
[----:B------:R-:W-:Y:S02]  /*5de0*/  FMNMX.FTZ R8, R77, R8, !PT ;  /* 0x000000084d087209 */ /* 0x000fe40007810000 */
[----:B------:R-:W-:Y:S02]  /*5df0*/  ISETP.GT.AND P6, PT, R68, 0x19, PT ;  /* 0x000000194400780c */ /* 0x000fe40003fc4270 */
[----:B------:R-:W-:Y:S02]  /*5e00*/  FSEL R81, R20, -INF , P3 ;  /* 0xff80000014517808 */ /* 0x000fe40001800000 */
[----:B------:R-:W-:Y:S02]  /*5e10*/  FMNMX.FTZ R8, R79, R8, !PT ;  /* 0x000000084f087209 */ /* 0x000fe40007810000 */
[----:B---3--:R-:W-:Y:S01]  /*5e20*/  FMNMX.FTZ R62, R38, R7, !PT ;  /* 0x00000007263e7209 */ /* 0x008fe20007810000 */
[----:B------:R-:W-:-:S02]  /*5e30*/  WARPGROUP.DEPBAR.LE gsb0, 0x0 ;  /* 0x00008000000079c5 */ /* 0x000fc40000010000 */
[----:B------:R-:W-:Y:S01]  /*5e40*/  WARPGROUP.ARRIVE ;  /* 0x00000000000079c5 */ /* 0x000fe20000000000 */
[----:B------:R-:W-:Y:S01]  /*5e50*/  FSEL R83, R24, -INF , P6 ;  /* 0xff80000018537808 */ /* 0x000fe20003000000 */
[----:B------:R-:W3:Y:S01]  /*5e60*/  SHFL.BFLY PT, R7, R62, 0x1, 0x1f ;  /* 0x0c201f003e077f89 */ /* 0x000ee200000e0000 */
[----:B------:R-:W-:Y:S02]  /*5e70*/  FMNMX.FTZ R8, R81, R8, !PT ;  /* 0x0000000851087209 */ /* 0x000fe40007810000 */
[C---:B------:R-:W-:Y:S01]  /*5e80*/  ISETP.GT.AND P5, PT, R68.reuse, 0x21, PT ;  /* 0x000000214400780c */ /* 0x040fe20003fa4270 */
[----:B------:R-:W-:Y:S01]  /*5e90*/  HGMMA.64x128x16.F32.BF16 R88, R156, gdesc[UR4].tnspB, R88, gsb0 ;  /* 0x41e000049c587df0 */ /* 0x000fe20008001858 */
[----:B------:R-:W-:Y:S01]  /*5ea0*/  UIADD3 UR6, UR10, 0x300, URZ ;  /* 0x000003000a067890 */ /* 0x000fe2000fffe03f */
[----:B------:R-:W-:Y:S01]  /*5eb0*/  FMNMX.FTZ R8, R83, R8, !PT ;  /* 0x0000000853087209 */ /* 0x000fe20007810000 */
[----:B------:R-:W-:Y:S01]  /*5ec0*/  UMOV UR7, 0x40000040 ;  /* 0x4000004000077882 */ /* 0x000fe20000000000 */
        /* <DEDUP_REMOVED lines=8> */
[----:B---3--:R-:W-:Y:S01]  /*5f50*/  FMNMX.FTZ R7, R62, R7, !PT ;  /* 0x000000073e077209 */ /* 0x008fe20007810000 */
[----:B------:R-:W-:Y:S01]  /*5f60*/  FMUL.FTZ R62, R86, UR53 ;  /* 0x00000035563e7c20 */ /* 0x000fe20008410000 */
[C---:B------:R-:W-:Y:S02]  /*5f70*/  ISETP.GT.AND P5, PT, R68.reuse, 0x31, PT ;  /* 0x000000314400780c */ /* 0x040fe40003fa4270 */
[C---:B------:R-:W-:Y:S01]  /*5f80*/  FSETP.NEU.FTZ.AND P2, PT, R7.reuse, -INF , PT ;  /* 0xff8000000700780b */ /* 0x040fe20003f5d000 */
[----:B0-----:R-:W-:Y:S01]  /*5f90*/  FMUL.FTZ R38, R7, R4 ;  /* 0x0000000407267220 */ /* 0x001fe20000410000 */
[----:B------:R-:W-:Y:S01]  /*5fa0*/  FMNMX.FTZ R8, R155, R8, !PT ;  /* 0x000000089b087209 */ /* 0x000fe20007810000 */
[----:B------:R-:W0:Y:S01]  /*5fb0*/  MUFU.TANH R62, R62 ;  /* 0x0000003e003e7308 */ /* 0x000e220000002400 */
[----:B------:R-:W-:-:S02]  /*5fc0*/  ISETP.GT.AND P3, PT, R68, 0x38, PT ;  /* 0x000000384400780c */ /* 0x000fc40003f64270 */
[----:B------:R-:W-:Y:S02]  /*5fd0*/  FSEL R38, R38, RZ, P2 ;  /* 0x000000ff26267208 */ /* 0x000fe40001000000 */
[----:B------:R-:W-:-:S03]  /*5fe0*/  FSEL R20, R7, RZ, P2 ;  /* 0x000000ff07147208 */ /* 0x000fc60001000000 */
[-CC-:B------:R-:W-:Y:S01]  /*5ff0*/  FFMA.FTZ R172, R179, R4.reuse, -R38.reuse ;  /* 0x00000004b3ac7223 */ /* 0x180fe20000010826 */
[----:B------:R-:W-:Y:S01]  /*6000*/  FSEL R179, R32, -INF , P4 ;  /* 0xff80000020b37808 */ /* 0x000fe20002000000 */
        /* <DEDUP_REMOVED lines=11> */
[C---:B------:R-:W-:Y:S01]  /*60c0*/  ISETP.GT.AND P5, PT, R68.reuse, 0x40, PT ;  /* 0x000000404400780c */ /* 0x040fe20003fa4270 */
        /* <DEDUP_REMOVED lines=31> */
[----:B-----5:R-:W-:Y:S01]  /*62c0*/  FSEL R189, R44, -INF , P3 ;  /* 0xff8000002cbd7808 */ /* 0x020fe20001800000 */
[--C-:B------:R-:W-:Y:S01]  /*62d0*/  FFMA.FTZ R39, R39, R4, -R38.reuse ;  /* 0x0000000427277223 */ /* 0x100fe20000010826 */
[----:B------:R-:W-:Y:S01]  /*62e0*/  FMNMX.FTZ R8, R187, R8, !PT ;  /* 0x00000008bb087209 */ /* 0x000fe20007810000 */
[-CC-:B------:R-:W-:Y:S01]  /*62f0*/  FFMA.FTZ R12, R41, R4.reuse, -R38.reuse ;  /* 0x00000004290c7223 */ /* 0x180fe20000010826 */
[----:B------:R-:W-:Y:S01]  /*6300*/  ISETP.GT.AND P5, PT, R68, 0x58, PT ;  /* 0x000000584400780c */ /* 0x000fe20003fa4270 */
[-CC-:B------:R-:W-:Y:S01]  /*6310*/  FFMA.FTZ R15, R15, R4.reuse, -R38.reuse ;  /* 0x000000040f0f7223 */ /* 0x180fe20000010826 */
[----:B------:R-:W-:Y:S01]  /*6320*/  FSEL R169, R48, -INF , P4 ;  /* 0xff80000030a97808 */ /* 0x000fe20002000000 */
[----:B------:R-:W-:Y:S01]  /*6330*/  FFMA.FTZ R21, R21, R4, -R38 ;  /* 0x0000000415157223 */ /* 0x000fe20000010826 */
[----:B------:R-:W-:Y:S01]  /*6340*/  FMNMX.FTZ R8, R189, R8, !PT ;  /* 0x00000008bd087209 */ /* 0x000fe20007810000 */
[----:B------:R-:W-:Y:S01]  /*6350*/  MUFU.EX2 R180, R180 ;  /* 0x000000b400b47308 */ /* 0x000fe20000000800 */
[----:B------:R-:W-:-:S02]  /*6360*/  ISETP.GT.AND P3, PT, R68, 0x59, PT ;  /* 0x000000594400780c */ /* 0x000fc40003f64270 */
[----:B------:R-:W-:Y:S01]  /*6370*/  FSEL R171, R46, -INF , P5 ;  /* 0xff8000002eab7808 */ /* 0x000fe20002800000 */
[----:B------:R-:W-:Y:S01]  /*6380*/  IMAD.U32 R46, RZ, RZ, UR43 ;  /* 0x0000002bff2e7e24 */ /* 0x000fe2000f8e00ff */
[----:B------:R-:W-:Y:S02]  /*6390*/  FMNMX.FTZ R8, R169, R8, !PT ;  /* 0x00000008a9087209 */ /* 0x000fe40007810000 */
[----:B------:R-:W-:Y:S01]  /*63a0*/  ISETP.GT.AND P4, PT, R68, 0x60, PT ;  /* 0x000000604400780c */ /* 0x000fe20003f84270 */
[----:B------:R-:W-:Y:S01]  /*63b0*/  MUFU.EX2 R25, R25 ;  /* 0x0000001900197308 */ /* 0x000fe20000000800 */
[----:B------:R-:W-:Y:S02]  /*63c0*/  FSEL R73, R52, -INF , P3 ;  /* 0xff80000034497808 */ /* 0x000fe40001800000 */
[----:B------:R-:W-:Y:S02]  /*63d0*/  FMNMX.FTZ R8, R171, R8, !PT ;  /* 0x00000008ab087209 */ /* 0x000fe40007810000 */
[----:B------:R-:W-:-:S02]  /*63e0*/  ISETP.GT.AND P5, PT, R68, 0x61, PT ;  /* 0x000000614400780c */ /* 0x000fc40003fa4270 */
[----:B------:R-:W-:Y:S01]  /*63f0*/  FSEL R191, R50, -INF , P4 ;  /* 0xff80000032bf7808 */ /* 0x000fe20002000000 */
[----:B------:R-:W-:Y:S01]  /*6400*/  MUFU.EX2 R182, R182 ;  /* 0x000000b600b67308 */ /* 0x000fe20000000800 */
[----:B------:R-:W-:Y:S01]  /*6410*/  FMNMX.FTZ R8, R73, R8, !PT ;  /* 0x0000000849087209 */ /* 0x000fe20007810000 */
[----:B------:R-:W-:Y:S01]  /*6420*/  IMAD.U32 R50, RZ, RZ, UR55 ;  /* 0x00000037ff327e24 */ /* 0x000fe2000f8e00ff */
[----:B------:R-:W-:Y:S01]  /*6430*/  ISETP.GT.AND P3, PT, R68, 0x68, PT ;  /* 0x000000684400780c */ /* 0x000fe20003f64270 */
[----:B------:R-:W-:Y:S01]  /*6440*/  UMOV UR55, UR43 ;  /* 0x0000002b00377c82 */ /* 0x000fe20008000000 */
[----:B-1----:R-:W-:Y:S02]  /*6450*/  FSEL R193, R56, -INF , P5 ;  /* 0xff80000038c17808 */ /* 0x002fe40002800000 */
[----:B------:R-:W-:Y:S01]  /*6460*/  FMNMX.FTZ R8, R191, R8, !PT ;  /* 0x00000008bf087209 */ /* 0x000fe20007810000 */
[----:B------:R-:W-:Y:S01]  /*6470*/  MUFU.EX2 R27, R27 ;  /* 0x0000001b001b7308 */ /* 0x000fe20000000800 */
[----:B------:R-:W-:-:S02]  /*6480*/  ISETP.GT.AND P4, PT, R68, 0x69, PT ;  /* 0x000000694400780c */ /* 0x000fc40003f84270 */
[----:B------:R-:W-:Y:S02]  /*6490*/  FSEL R195, R54, -INF , P3 ;  /* 0xff80000036c37808 */ /* 0x000fe40001800000 */
[----:B------:R-:W-:Y:S02]  /*64a0*/  FMNMX.FTZ R8, R193, R8, !PT ;  /* 0x00000008c1087209 */ /* 0x000fe40007810000 */
[----:B------:R-:W-:Y:S01]  /*64b0*/  ISETP.GT.AND P5, PT, R68, 0x70, PT ;  /* 0x000000704400780c */ /* 0x000fe20003fa4270 */
[----:B------:R-:W-:Y:S01]  /*64c0*/  MUFU.EX2 R176, R176 ;  /* 0x000000b000b07308 */ /* 0x000fe20000000800 */
[----:B--2---:R-:W-:Y:S02]  /*64d0*/  FSEL R65, R60, -INF , P4 ;  /* 0xff8000003c417808 */ /* 0x004fe40002000000 */
[----:B------:R-:W-:Y:S02]  /*64e0*/  FMNMX.FTZ R8, R195, R8, !PT ;  /* 0x00000008c3087209 */ /* 0x000fe40007810000 */
[----:B------:R-:W-:-:S02]  /*64f0*/  ISETP.GT.AND P3, PT, R68, 0x71, PT ;  /* 0x000000714400780c */ /* 0x000fc40003f64270 */
[----:B------:R-:W-:Y:S01]  /*6500*/  FSEL R197, R58, -INF , P5 ;  /* 0xff8000003ac57808 */ /* 0x000fe20002800000 */
[----:B------:R-:W-:Y:S01]  /*6510*/  MUFU.EX2 R11, R11 ;  /* 0x0000000b000b7308 */ /* 0x000fe20000000800 */
[----:B------:R-:W-:Y:S02]  /*6520*/  FMNMX.FTZ R8, R65, R8, !PT ;  /* 0x0000000841087209 */ /* 0x000fe40007810000 */
[----:B------:R-:W-:Y:S02]  /*6530*/  ISETP.GT.AND P4, PT, R68, 0x78, PT ;  /* 0x000000784400780c */ /* 0x000fe40003f84270 */
[----:B------:R-:W-:Y:S02]  /*6540*/  FSEL R199, R64, -INF , P3 ;  /* 0xff80000040c77808 */ /* 0x000fe40001800000 */
[----:B------:R-:W-:Y:S01]  /*6550*/  FMNMX.FTZ R8, R197, R8, !PT ;  /* 0x00000008c5087209 */ /* 0x000fe20007810000 */
[----:B------:R-:W-:Y:S01]  /*6560*/  MUFU.EX2 R178, R178 ;  /* 0x000000b200b27308 */ /* 0x000fe20000000800 */
[----:B------:R-:W-:-:S02]  /*6570*/  ISETP.GT.AND P5, PT, R68, 0x79, PT ;  /* 0x000000794400780c */ /* 0x000fc40003fa4270 */
[----:B0-----:R-:W-:Y:S01]  /*6580*/  FSEL R201, R62, -INF , P4 ;  /* 0xff8000003ec97808 */ /* 0x001fe20002000000 */
[----:B------:R-:W-:Y:S02]  /*6590*/  WARPGROUP.DEPBAR.LE gsb0, 0x0 ;  /* 0x00008000000079c5 */ /* 0x000fe40000010000 */
[----:B------:R-:W-:Y:S01]  /*65a0*/  WARPGROUP.ARRIVE ;  /* 0x00000000000079c5 */ /* 0x000fe20000000000 */
[----:B------:R-:W-:Y:S01]  /*65b0*/  FMNMX.FTZ R8, R199, R8, !PT ;  /* 0x00000008c7087209 */ /* 0x000fe20007810000 */
[-CC-:B------:R-:W-:Y:S01]  /*65c0*/  FFMA.FTZ R156, R57, R4.reuse, -R38.reuse ;  /* 0x00000004399c7223 */ /* 0x180fe20000010826 */
[----:B------:R-:W-:Y:S01]  /*65d0*/  FSEL R157, R66, -INF , P5 ;  /* 0xff800000429d7808 */ /* 0x000fe20002800000 */
[--C-:B------:R-:W-:Y:S01]  /*65e0*/  FFMA.FTZ R158, R55, R4, -R38.reuse ;  /* 0x00000004379e7223 */ /* 0x100fe20000010826 */
[----:B------:R-:W-:Y:S01]  /*65f0*/  FMNMX.FTZ R8, R201, R8, !PT ;  /* 0x00000008c9087209 */ /* 0x000fe20007810000 */
[----:B------:R-:W-:Y:S01]  /*6600*/  HGMMA.64x128x16.F32.BF16 R88, R160, gdesc[UR4].tnspB, R88, gsb0 ;  /* 0x41e00004a0587df0 */ /* 0x000fe20008001858 */
[----:B------:R-:W-:Y:S01]  /*6610*/  UIADD3 UR6, UR10, 0x380, URZ ;  /* 0x000003800a067890 */ /* 0x000fe2000fffe03f */
[----:B------:R-:W-:Y:S01]  /*6620*/  MUFU.EX2 R29, R29 ;  /* 0x0000001d001d7308 */ /* 0x000fe20000000800 */
[----:B------:R-:W-:Y:S01]  /*6630*/  FMNMX.FTZ R9, R157, R8, !PT ;  /* 0x000000089d097209 */ /* 0x000fe20007810000 */
[----:B------:R-:W-:Y:S01]  /*6640*/  UMOV UR7, 0x40000040 ;  /* 0x4000004000077882 */ /* 0x000fe20000000000 */
[----:B------:R-:W-:Y:S01]  /*6650*/  FFMA.FTZ R8, R47, R4, -R38 ;  /* 0x000000042f087223 */ /* 0x000fe20000010826 */
[----:B------:R-:W-:-:S02]  /*6660*/  @!P1 LEA R46, R46, UR41, 0x3 ;  /* 0x000000292e2e9c11 */ /* 0x000fc4000f8e18ff */
[----:B------:R-:W0:Y:S01]  /*6670*/  SHFL.BFLY PT, R10, R9, 0x2, 0x1f ;  /* 0x0c401f00090a7f89 */ /* 0x000e2200000e0000 */
[----:B------:R-:W-:Y:S01]  /*6680*/  @!P1 LEA R50, R50, UR41, 0x3 ;  /* 0x0000002932329c11 */ /* 0x000fe2000f8e18ff */
[----:B------:R-:W-:Y:S01]  /*6690*/  MUFU.EX2 R172, R172 ;  /* 0x000000ac00ac7308 */ /* 0x000fe20000000800 */
[----:B------:R-:W-:-:S03]  /*66a0*/  @!P1 VIADD R46, R46, 0x28840 ;  /* 0x000288402e2e9836 */ /* 0x000fc60000000000 */
[----:B------:R-:W-:Y:S02]  /*66b0*/  @!P1 VIADD R50, R50, 0x28860 ;  /* 0x0002886032329836 */ /* 0x000fe40000000000 */
[----:B------:R-:W-:Y:S02]  /*66c0*/  @!P1 PRMT R46, RZ, 0x654, R46 ;  /* 0x00000654ff2e9816 */ /* 0x000fe4000000002e */
[----:B------:R-:W-:Y:S01]  /*66d0*/  MUFU.EX2 R31, R31 ;  /* 0x0000001f001f7308 */ /* 0x000fe20000000800 */
[----:B------:R-:W-:-:S07]  /*66e0*/  @!P1 PRMT R50, RZ, 0x654, R50 ;  /* 0x00000654ff329816 */ /* 0x000fce0000000032 */
[----:B------:R-:W-:Y:S01]  /*66f0*/  MUFU.EX2 R174, R174 ;  /* 0x000000ae00ae7308 */ /* 0x000fe20000000800 */
[----:B0-----:R-:W-:Y:S01]  /*6700*/  FMNMX.FTZ R14, R9, R10, !PT ;  /* 0x0000000a090e7209 */ /* 0x001fe20007810000 */
[-CC-:B------:R-:W-:Y:S01]  /*6710*/  FFMA.FTZ R10, R43, R4.reuse, -R38.reuse ;  /* 0x000000042b0a7223 */ /* 0x180fe20000010826 */
[----:B------:R-:W-:Y:S01]  /*6720*/  FFMA.FTZ R38, R13, R4, -R38 ;  /* 0x000000040d267223 */ /* 0x000fe20000010826 */
[----:B------:R-:W-:-:S04]  /*6730*/  FADD.FTZ R13, -R20, R5 ;  /* 0x00000005140d7221 */ /* 0x000fc80000010100 */
[----:B------:R-:W-:Y:S01]  /*6740*/  MUFU.EX2 R33, R33 ;  /* 0x0000002100217308 */ /* 0x000fe20000000800 */
[----:B------:R-:W0:Y:S01]  /*6750*/  SHFL.BFLY PT, R9, R14, 0x1, 0x1f ;  /* 0x0c201f000e097f89 */ /* 0x000e2200000e0000 */
[----:B------:R-:W-:-:S06]  /*6760*/  FMUL.FTZ R13, R13, R4 ;  /* 0x000000040d0d7220 */ /* 0x000fcc0000410000 */
[----:B------:R-:W-:Y:S08]  /*6770*/  MUFU.EX2 R168, R168 ;  /* 0x000000a800a87308 */ /* 0x000ff00000000800 */
[----:B------:R-:W1:Y:S08]  /*6780*/  MUFU.EX2 R13, R13 ;  /* 0x0000000d000d7308 */ /* 0x000e700000000800 */
[----:B------:R-:W2:Y:S01]  /*6790*/  MUFU.EX2 R35, R35 ;  /* 0x0000002300237308 */ /* 0x000ea20000000800 */
[----:B0-----:R-:W-:-:S04]  /*67a0*/  FMNMX.FTZ R9, R14, R9, !PT ;  /* 0x000000090e097209 */ /* 0x001fc80007810000 */
[C---:B------:R-:W-:Y:S01]  /*67b0*/  FSETP.NEU.FTZ.AND P2, PT, R9.reuse, -INF , PT ;  /* 0xff8000000900780b */ /* 0x040fe20003f5d000 */
[----:B------:R-:W-:Y:S02]  /*67c0*/  FMUL.FTZ R34, R9, R4 ;  /* 0x0000000409227220 */ /* 0x000fe40000410000 */
[----:B------:R-:W-:Y:S01]  /*67d0*/  MUFU.EX2 R170, R170 ;  /* 0x000000aa00aa7308 */ /* 0x000fe20000000800 */
[----:B-1----:R-:W-:Y:S01]  /*67e0*/  FFMA.FTZ R40, R13, R3, R180 ;  /* 0x000000030d287223 */ /* 0x002fe200000100b4 */
[C---:B------:R-:W-:Y:S02]  /*67f0*/  F2FP.BF16.F32.PACK_AB R180, R25.reuse, R180 ;  /* 0x000000b419b4723e */ /* 0x040fe400000010ff */
[----:B------:R-:W-:Y:S01]  /*6800*/  FSEL R34, R34, RZ, P2 ;  /* 0x000000ff22227208 */ /* 0x000fe20001000000 */
[----:B------:R-:W-:-:S03]  /*6810*/  FADD.FTZ R3, R25, R40 ;  /* 0x0000002819037221 */ /* 0x000fc60000010000 */
        /* <DEDUP_REMOVED lines=18> */
[----:B------:R-:W-:Y:S01]  /*6940*/  FSEL R3, R9, RZ, P2 ;  /* 0x000000ff09037208 */ /* 0x000fe20001000000 */
[-CC-:B------:R-:W-:Y:S01]  /*6950*/  FFMA.FTZ R55, R87, R4.reuse, -R34.reuse ;  /* 0x0000000457377223 */ /* 0x180fe20000010822 */
[-C--:B------:R-:W-:Y:S01]  /*6960*/  FFMA.FTZ R32, R153, R4.reuse, -R34 ;  /* 0x0000000499207223 */ /* 0x080fe20000010822 */
[----:B------:R-:W-:Y:S01]  /*6970*/  FADD.FTZ R37, R29, R44 ;  /* 0x0000002c1d257221 */ /* 0x000fe20000010000 */
[-C--:B------:R-:W-:Y:S01]  /*6980*/  FFMA.FTZ R57, R155, R4.reuse, -R34 ;  /* 0x000000049b397223 */ /* 0x080fe20000010822 */
[----:B------:R-:W-:Y:S01]  /*6990*/  FADD.FTZ R67, -R3, R6 ;  /* 0x0000000603437221 */ /* 0x000fe20000010100 */
[----:B------:R-:W-:Y:S01]  /*69a0*/  IADD3 R3, -R22, 0xb, RZ ;  /* 0x0000000b16037810 */ /* 0x000fe20007ffe1ff */
[----:B------:R-:W-:Y:S01]  /*69b0*/  FADD.FTZ R44, R172, R37 ;  /* 0x00000025ac2c7221 */ /* 0x000fe20000010000 */
[----:B------:R0:W-:Y:S01]  /*69c0*/  MUFU.EX2 R21, R63 ;  /* 0x0000003f00157308 */ /* 0x0001e20000000800 */
[-C--:B------:R-:W-:Y:S01]  /*69d0*/  FMUL.FTZ R6, R67, R4.reuse ;  /* 0x0000000443067220 */ /* 0x080fe20000410000 */
[-C--:B------:R-:W-:Y:S01]  /*69e0*/  FFMA.FTZ R36, R179, R4.reuse, -R34 ;  /* 0x00000004b3247223 */ /* 0x080fe20000010822 */
[----:B------:R-:W-:Y:S01]  /*69f0*/  FADD.FTZ R71, R31, R44 ;  /* 0x0000002c1f477221 */ /* 0x000fe20000010000 */
[--C-:B------:R-:W-:Y:S01]  /*6a00*/  FFMA.FTZ R59, R177, R4, -R34.reuse ;  /* 0x00000004b13b7223 */ /* 0x100fe20000010822 */
[----:B------:R-:W-:Y:S01]  /*6a10*/  F2FP.BF16.F32.PACK_AB R176, R11, R176 ;  /* 0x000000b00bb0723e */ /* 0x000fe200000010ff */
[-CC-:B------:R-:W-:Y:S01]  /*6a20*/  FFMA.FTZ R153, R183, R4.reuse, -R34.reuse ;  /* 0x00000004b7997223 */ /* 0x180fe20000010822 */
[----:B------:R-:W-:Y:S01]  /*6a30*/  FADD.FTZ R44, R174, R71 ;  /* 0x00000047ae2c7221 */ /* 0x000fe20000010000 */
[----:B------:R-:W-:Y:S01]  /*6a40*/  MUFU.EX2 R6, R6 ;  /* 0x0000000600067308 */ /* 0x000fe20000000800 */
[-CC-:B0-----:R-:W-:Y:S01]  /*6a50*/  FFMA.FTZ R63, R175, R4.reuse, -R34.reuse ;  /* 0x00000004af3f7223 */ /* 0x181fe20000010822 */
        /* <DEDUP_REMOVED lines=17> */
[----:B------:R-:W-:-:S02]  /*6b70*/  PLOP3.LUT P2, PT, PT, PT, UP0, 0x80, 0x0 ;  /* 0x000000000000781c */ /* 0x000fc40003f4f008 */
[----:B------:R-:W-:Y:S02]  /*6b80*/  F2FP.BF16.F32.PACK_AB R182, R27, R182 ;  /* 0x000000b61bb6723e */ /* 0x000fe400000010ff */
[----:B------:R-:W-:Y:S01]  /*6b90*/  F2FP.BF16.F32.PACK_AB R178, R29, R178 ;  /* 0x000000b21db2723e */ /* 0x000fe200000010ff */
[----:B------:R-:W-:Y:S01]  /*6ba0*/  MUFU.EX2 R24, R24 ;  /* 0x0000001800187308 */ /* 0x000fe20000000800 */
[----:B------:R-:W-:Y:S02]  /*6bb0*/  F2FP.BF16.F32.PACK_AB R172, R31, R172 ;  /* 0x000000ac1fac723e */ /* 0x000fe400000010ff */
[----:B------:R-:W-:Y:S02]  /*6bc0*/  F2FP.BF16.F32.PACK_AB R174, R33, R174 ;  /* 0x000000ae21ae723e */ /* 0x000fe400000010ff */
[----:B--2---:R-:W-:Y:S01]  /*6bd0*/  F2FP.BF16.F32.PACK_AB R168, R35, R168 ;  /* 0x000000a823a8723e */ /* 0x004fe200000010ff */
[----:B------:R-:W-:Y:S02]  /*6be0*/  WARPGROUP.DEPBAR.LE gsb0, 0x0 ;  /* 0x00008000000079c5 */ /* 0x000fe40000010000 */
[----:B------:R-:W-:Y:S01]  /*6bf0*/  WARPGROUP.ARRIVE ;  /* 0x00000000000079c5 */ /* 0x000fe20000000000 */
[----:B------:R-:W-:Y:S05]  /*6c00*/  MUFU.EX2 R154, R154 ;  /* 0x0000009a009a7308 */ /* 0x000fea0000000800 */
[----:B------:R-:W-:Y:S03]  /*6c10*/  HGMMA.64x128x16.F32.BF16 R88, R164, gdesc[UR4].tnspB, R88, gsb0 ;  /* 0x41e00004a4587df0 */ /* 0x000fe60008001858 */
[----:B------:R-:W0:Y:S08]  /*6c20*/  MUFU.EX2 R41, R41 ;  /* 0x0000002900297308 */ /* 0x000e300000000800 */
[----:B------:R-:W-:Y:S08]  /*6c30*/  MUFU.EX2 R49, R49 ;  /* 0x0000003100317308 */ /* 0x000ff00000000800 */
[----:B------:R-:W-:Y:S01]  /*6c40*/  MUFU.EX2 R26, R26 ;  /* 0x0000001a001a7308 */ /* 0x000fe20000000800 */
[----:B0-----:R-:W-:-:S07]  /*6c50*/  F2FP.BF16.F32.PACK_AB R183, R41, R24 ;  /* 0x0000001829b7723e */ /* 0x001fce00000010ff */
[----:B------:R-:W-:Y:S08]  /*6c60*/  MUFU.EX2 R156, R156 ;  /* 0x0000009c009c7308 */ /* 0x000ff00000000800 */
        /* <DEDUP_REMOVED lines=11> */
[----:B------:R-:W1:Y:S08]  /*6d20*/  MUFU.EX2 R45, R45 ;  /* 0x0000002d002d7308 */ /* 0x000e700000000800 */
[----:B------:R-:W-:Y:S01]  /*6d30*/  MUFU.EX2 R32, R32 ;  /* 0x0000002000207308 */ /* 0x000fe20000000800 */
[----:B0-----:R-:W-:-:S07]  /*6d40*/  F2FP.BF16.F32.PACK_AB R173, R55, R30 ;  /* 0x0000001e37ad723e */ /* 0x001fce00000010ff */
        /* <DEDUP_REMOVED lines=9> */
[-C--:B------:R-:W-:Y:S01]  /*6de0*/  FMUL.FTZ R90, R90, R6.reuse ;  /* 0x000000065a5a7220 */ /* 0x080fe20000410000 */
[-C--:B------:R-:W-:Y:S01]  /*6df0*/  FMUL.FTZ R91, R91, R6.reuse ;  /* 0x000000065b5b7220 */ /* 0x080fe20000410000 */
[-C--:B------:R-:W-:Y:S01]  /*6e00*/  FMUL.FTZ R94, R94, R6.reuse ;  /* 0x000000065e5e7220 */ /* 0x080fe20000410000 */
[----:B------:R-:W-:Y:S01]  /*6e10*/  FADD.FTZ R48, R170, R3 ;  /* 0x00000003aa307221 */ /* 0x000fe20000010000 */
[-C--:B------:R-:W-:Y:S01]  /*6e20*/  FMUL.FTZ R95, R95, R6.reuse ;  /* 0x000000065f5f7220 */ /* 0x080fe20000410000 */
[----:B------:R0:W-:Y:S01]  /*6e30*/  @!P1 SYNCS.ARRIVE.TRANS64.RED.A1T0 RZ, [R50+URZ], RZ ;  /* 0x000000ff32ff99a7 */ /* 0x0001e2000810043f */
[----:B------:R2:W3:Y:S01]  /*6e40*/  MUFU.EX2 R5, R38 ;  /* 0x0000002600057308 */ /* 0x0004e20000000800 */
[----:B------:R-:W-:Y:S01]  /*6e50*/  FADD.FTZ R3, R69, R48 ;  /* 0x0000003045037221 */ /* 0x000fe20000010000 */
[-C--:B------:R-:W-:Y:S01]  /*6e60*/  FMUL.FTZ R98, R98, R6.reuse ;  /* 0x0000000662627220 */ /* 0x080fe20000410000 */
[-C--:B------:R-:W-:Y:S01]  /*6e70*/  FMUL.FTZ R99, R99, R6.reuse ;  /* 0x0000000663637220 */ /* 0x080fe20000410000 */
[----:B------:R-:W-:Y:S01]  /*6e80*/  FMUL.FTZ R102, R102, R6 ;  /* 0x0000000666667220 */ /* 0x000fe20000410000 */
[----:B-1----:R-:W-:Y:S01]  /*6e90*/  FADD.FTZ R46, R152, R3 ;  /* 0x00000003982e7221 */ /* 0x002fe20000010000 */
[----:B------:R-:W-:Y:S01]  /*6ea0*/  FFMA.FTZ R3, R6, R0, R21 ;  /* 0x0000000006037223 */ /* 0x000fe20000010015 */
[----:B------:R-:W-:Y:S01]  /*6eb0*/  FMUL.FTZ R103, R103, R6 ;  /* 0x0000000667677220 */ /* 0x000fe20000410000 */
[----:B------:R-:W1:Y:S01]  /*6ec0*/  MUFU.EX2 R12, R12 ;  /* 0x0000000c000c7308 */ /* 0x000e620000000800 */
[----:B------:R-:W-:Y:S01]  /*6ed0*/  FADD.FTZ R67, R61, R46 ;  /* 0x0000002e3d437221 */ /* 0x000fe20000010000 */
[----:B------:R-:W-:Y:S01]  /*6ee0*/  FADD.FTZ R3, R20, R3 ;  /* 0x0000000314037221 */ /* 0x000fe20000010000 */
[-CC-:B--2---:R-:W-:Y:S01]  /*6ef0*/  FFMA.FTZ R38, R181, R4.reuse, -R34.reuse ;  /* 0x00000004b5267223 */ /* 0x184fe20000010822 */
[----:B------:R-:W-:Y:S01]  /*6f00*/  FFMA.FTZ R34, R157, R4, -R34 ;  /* 0x000000049d227223 */ /* 0x000fe20000010822 */
[----:B------:R-:W-:Y:S01]  /*6f10*/  FADD.FTZ R46, R154, R67 ;  /* 0x000000439a2e7221 */ /* 0x000fe20000010000 */
[----:B------:R-:W-:Y:S01]  /*6f20*/  FADD.FTZ R0, R24, R3 ;  /* 0x0000000318007221 */ /* 0x000fe20000010000 */
[----:B------:R-:W-:Y:S01]  /*6f30*/  FMUL.FTZ R106, R106, R6 ;  /* 0x000000066a6a7220 */ /* 0x000fe20000410000 */
[----:B------:R-:W-:Y:S01]  /*6f40*/  MUFU.EX2 R59, R59 ;  /* 0x0000003b003b7308 */ /* 0x000fe20000000800 */
[----:B------:R-:W-:Y:S01]  /*6f50*/  FADD.FTZ R67, R49, R46 ;  /* 0x0000002e31437221 */ /* 0x000fe20000010000 */
[----:B------:R-:W-:Y:S01]  /*6f60*/  FADD.FTZ R3, R41, R0 ;  /* 0x0000000029037221 */ /* 0x000fe20000010000 */
[----:B---3--:R-:W-:Y:S01]  /*6f70*/  F2FP.BF16.F32.PACK_AB R166, R5, R14 ;  /* 0x0000000e05a6723e */ /* 0x008fe200000010ff */
        /* <DEDUP_REMOVED lines=20> */
[----:B------:R-:W4:Y:S01]  /*70c0*/  MUFU.EX2 R63, R63 ;  /* 0x0000003f003f7308 */ /* 0x000f220000000800 */
        /* <DEDUP_REMOVED lines=16> */
[----:B--2---:R-:W-:Y:S01]  /*71d0*/  FADD.FTZ R11, R15, R46 ;  /* 0x0000002e0f0b7221 */ /* 0x004fe20000010000 */
[----:B------:R-:W-:Y:S01]  /*71e0*/  FADD.FTZ R3, R59, R0 ;  /* 0x000000003b037221 */ /* 0x000fe20000010000 */
[-C--:B------:R-:W-:Y:S01]  /*71f0*/  FMUL.FTZ R135, R135, R6.reuse ;  /* 0x0000000687877220 */ /* 0x080fe20000410000 */
[-C--:B------:R-:W-:Y:S01]  /*7200*/  FMUL.FTZ R138, R138, R6.reuse ;  /* 0x000000068a8a7220 */ /* 0x080fe20000410000 */
[----:B------:R-:W-:Y:S01]  /*7210*/  FADD.FTZ R8, R14, R11 ;  /* 0x0000000b0e087221 */ /* 0x000fe20000010000 */
[----:B---3--:R-:W-:Y:S01]  /*7220*/  FADD.FTZ R0, R38, R3 ;  /* 0x0000000326007221 */ /* 0x008fe20000010000 */
[-C--:B------:R-:W-:Y:S01]  /*7230*/  FMUL.FTZ R139, R139, R6.reuse ;  /* 0x000000068b8b7220 */ /* 0x080fe20000410000 */
[----:B------:R-:W2:Y:S01]  /*7240*/  MUFU.EX2 R155, R155 ;  /* 0x0000009b009b7308 */ /* 0x000ea20000000800 */
[----:B------:R-:W-:Y:S01]  /*7250*/  FADD.FTZ R3, R5, R8 ;  /* 0x0000000805037221 */ /* 0x000fe20000010000 */
[----:B----4-:R-:W-:Y:S01]  /*7260*/  FADD.FTZ R0, R63, R0 ;  /* 0x000000003f007221 */ /* 0x010fe20000010000 */
[-C--:B------:R-:W-:Y:S01]  /*7270*/  FMUL.FTZ R142, R142, R6.reuse ;  /* 0x000000068e8e7220 */ /* 0x080fe20000410000 */
[-C--:B------:R-:W-:Y:S01]  /*7280*/  FMUL.FTZ R143, R143, R6.reuse ;  /* 0x000000068f8f7220 */ /* 0x080fe20000410000 */
[-C--:B------:R-:W-:Y:S01]  /*7290*/  FMUL.FTZ R146, R146, R6.reuse ;  /* 0x0000000692927220 */ /* 0x080fe20000410000 */
[----:B-----5:R-:W-:Y:S01]  /*72a0*/  FADD.FTZ R5, R153, R0 ;  /* 0x0000000099057221 */ /* 0x020fe20000010000 */
[-C--:B------:R-:W-:Y:S01]  /*72b0*/  FMUL.FTZ R147, R147, R6.reuse ;  /* 0x0000000693937220 */ /* 0x080fe20000410000 */
[----:B------:R-:W3:Y:S01]  /*72c0*/  MUFU.EX2 R42, R42 ;  /* 0x0000002a002a7308 */ /* 0x000ee20000000800 */
[-C--:B------:R-:W-:Y:S01]  /*72d0*/  FMUL.FTZ R150, R150, R6.reuse ;  /* 0x0000000696967220 */ /* 0x080fe20000410000 */
[----:B-1----:R-:W-:Y:S01]  /*72e0*/  FADD.FTZ R0, R40, R5 ;  /* 0x0000000528007221 */ /* 0x002fe20000010000 */
[----:B------:R-:W-:Y:S01]  /*72f0*/  FMUL.FTZ R151, R151, R6 ;  /* 0x0000000697977220 */ /* 0x000fe20000410000 */
[----:B------:R-:W-:Y:S01]  /*7300*/  F2FP.BF16.F32.PACK_AB R170, R69, R170 ;  /* 0x000000aa45aa723e */ /* 0x000fe200000010ff */
[-C--:B------:R-:W-:Y:S01]  /*7310*/  FMUL.FTZ R88, R88, R13.reuse ;  /* 0x0000000d58587220 */ /* 0x080fe20000410000 */
[----:B------:R-:W-:Y:S01]  /*7320*/  F2FP.BF16.F32.PACK_AB R152, R61, R152 ;  /* 0x000000983d98723e */ /* 0x000fe200000010ff */
[-C--:B------:R-:W-:Y:S01]  /*7330*/  FMUL.FTZ R89, R89, R13.reuse ;  /* 0x0000000d59597220 */ /* 0x080fe20000410000 */
[----:B------:R-:W1:Y:S01]  /*7340*/  MUFU.EX2 R37, R37 ;  /* 0x0000002500257308 */ /* 0x000e620000000800 */
        /* <DEDUP_REMOVED lines=48> */
[----:B--2---:R-:W-:Y:S01]  /*7650*/  FADD.FTZ R0, R161, R0 ;  /* 0x00000000a1007221 */ /* 0x004fe20000010000 */
[----:B------:R-:W-:Y:S01]  /*7660*/  F2FP.BF16.F32.PACK_AB R175, R57, R32 ;  /* 0x0000002039af723e */ /* 0x000fe200000010ff */
[----:B------:R-:W-:Y:S01]  /*7670*/  IMAD.MOV.U32 R5, RZ, RZ, R7 ;  /* 0x000000ffff057224 */ /* 0x000fe200078e0007 */
[----:B------:R-:W-:Y:S01]  /*7680*/  F2FP.BF16.F32.PACK_AB R169, R59, R36 ;  /* 0x000000243ba9723e */ /* 0x000fe200000010ff */
[----:B------:R-:W-:Y:S01]  /*7690*/  IMAD.MOV.U32 R6, RZ, RZ, R9 ;  /* 0x000000ffff067224 */ /* 0x000fe200078e0009 */
[----:B------:R-:W-:-:S02]  /*76a0*/  F2FP.BF16.F32.PACK_AB R171, R63, R38 ;  /* 0x000000263fab723e */ /* 0x000fc400000010ff */
[----:B------:R-:W2:Y:S01]  /*76b0*/  MUFU.EX2 R65, R65 ;  /* 0x0000004100417308 */ /* 0x000ea20000000800 */
[----:B---3--:R-:W-:Y:S01]  /*76c0*/  FADD.FTZ R0, R193, R0 ;  /* 0x00000000c1007221 */ /* 0x008fe20000010000 */
[----:B------:R-:W-:Y:S02]  /*76d0*/  F2FP.BF16.F32.PACK_AB R153, R40, R153 ;  /* 0x000000992899723e */ /* 0x000fe400000010ff */
[----:B------:R-:W-:Y:S02]  /*76e0*/  F2FP.BF16.F32.PACK_AB R155, R42, R155 ;  /* 0x0000009b2a9b723e */ /* 0x000fe400000010ff */
[----:B------:R-:W-:Y:S02]  /*76f0*/  F2FP.BF16.F32.PACK_AB R157, R44, R37 ;  /* 0x000000252c9d723e */ /* 0x000fe400000010ff */
[----:B------:R-:W3:Y:S01]  /*7700*/  MUFU.EX2 R165, R197 ;  /* 0x000000c500a57308 */ /* 0x000ee20000000800 */
[----:B-1----:R-:W-:Y:S01]  /*7710*/  FADD.FTZ R0, R163, R0 ;  /* 0x00000000a3007221 */ /* 0x002fe20000010000 */
[----:B------:R-:W-:-:S02]  /*7720*/  F2FP.BF16.F32.PACK_AB R159, R73, R159 ;  /* 0x0000009f499f723e */ /* 0x000fc400000010ff */
[----:B------:R-:W-:-:S04]  /*7730*/  F2FP.BF16.F32.PACK_AB R161, R193, R161 ;  /* 0x000000a1c1a1723e */ /* 0x000fc800000010ff */
        /* <DEDUP_REMOVED lines=11> */
[----:B0-----:R-:W-:Y:S06]  /*77f0*/  @P2 BRA `(.L_x_2049) ;  /* 0xffffffcc00e02947 */ /* 0x001fec000383ffff */
.L_x_2040:
[----:B------:R-:W-:-:S13]  /*7800*/  ISETP.LE.AND P2, PT, RZ, UR56, PT ;  /* 0x00000038ff007c0c */ /* 0x000fda000bf43270 */
[----:B------:R-:W-:Y:S05]  /*7810*/  @!P2 BRA `(.L_x_2050) ;  /* 0x0000002400fca947 */ /* 0x000fea0003800000 */
[----:B------:R-:W-:Y:S01]  /*7820*/  IMAD.MOV.U32 R6, RZ, RZ, R9 ;  /* 0x000000ffff067224 */ /* 0x000fe200078e0009 */
[----:B------:R-:W-:Y:S01]  /*7830*/  MOV R8, R7 ;  /* 0x0000000700087202 */ /* 0x000fe20000000f00 */
[----:B------:R-:W-:Y:S01]  /*7840*/  UMOV UR52, UR44 ;  /* 0x0000002c00347c82 */ /* 0x000fe20008000000 */
[----:B------:R-:W-:Y:S01]  /*7850*/  UMOV UR51, UR43 ;  /* 0x0000002b00337c82 */ /* 0x000fe20008000000 */
[----:B------:R-:W-:-:S05]  /*7860*/  ULDC UR47, c[0x0][0x9d8] ;  /* 0x00027600002f7ab9 */ /* 0x000fca0000000800 */
.L_x_2059:
        /* <DEDUP_REMOVED lines=9> */
.L_x_2052:
[----:B------:R-:W-:Y:S01]  /*7900*/  ULEA UR6, UR43, UR41, 0x3 ;  /* 0x000000292b067291 */ /* 0x000fe2000f8e183f */
[----:B------:R-:W-:-:S05]  /*7910*/  IMAD.U32 R4, RZ, RZ, UR44 ;  /* 0x0000002cff047e24 */ /* 0x000fca000f8e00ff */
[----:B------:R-:W-:-:S04]  /*7920*/  SHF.L.U32 R4, R4, 0x1f, RZ ;  /* 0x0000001f04047819 */ /* 0x000fc800000006ff */
[----:B------:R0:W1:Y:S01]  /*7930*/  SYNCS.PHASECHK.TRANS64.TRYWAIT P2, [UR6+0x28830], R4 ;  /* 0x02883004ff0075a7 */ /* 0x0000620008040146 */
[----:B------:R-:W-:Y:S05]  /*7940*/  @!P0 BRA `(.L_x_2053) ;  /* 0x0000000000048947 */ /* 0x000fea0003800000 */
[----:B------:R-:W-:Y:S01]  /*7950*/  BPT.TRAP 0x1 ;  /* 0x000000040000795c */ /* 0x000fe20000300000 */
.L_x_2053:
[----:B-1----:R-:W-:Y:S05]  /*7960*/  @P2 BRA `(.L_x_2051) ;  /* 0x0000000000082947 */ /* 0x002fea0003800000 */
[----:B------:R-:W1:Y:S02]  /*7970*/  SYNCS.PHASECHK.TRANS64.TRYWAIT P2, [UR6+0x28830], R4 ;  /* 0x02883004ff0075a7 */ /* 0x000e640008040146 */
[----:B-1----:R-:W-:Y:S05]  /*7980*/  @!P2 BRA `(.L_x_2054) ;  /* 0x000000a0001ca947 */ /* 0x002fea0003800000 */
.L_x_2051:
        /* <DEDUP_REMOVED lines=45> */
.L_x_2056:
[----:B------:R-:W-:Y:S01]  /*7c60*/  ULEA UR6, UR51, UR41, 0x3 ;  /* 0x0000002933067291 */ /* 0x000fe2000f8e183f */
[----:B------:R-:W-:-:S05]  /*7c70*/  IMAD.U32 R4, RZ, RZ, UR52 ;  /* 0x00000034ff047e24 */ /* 0x000fca000f8e00ff */
[----:B------:R-:W-:-:S04]  /*7c80*/  SHF.L.U32 R4, R4, 0x1f, RZ ;  /* 0x0000001f04047819 */ /* 0x000fc800000006ff */
[----:B------:R0:W1:Y:S01]  /*7c90*/  SYNCS.PHASECHK.TRANS64.TRYWAIT P2, [UR6+0x28850], R4 ;  /* 0x02885004ff0075a7 */ /* 0x0000620008040146 */
[----:B------:R-:W-:Y:S05]  /*7ca0*/  @!P0 BRA `(.L_x_2057) ;  /* 0x0000000000048947 */ /* 0x000fea0003800000 */
[----:B------:R-:W-:Y:S01]  /*7cb0*/  BPT.TRAP 0x1 ;  /* 0x000000040000795c */ /* 0x000fe20000300000 */
.L_x_2057:
[----:B-1----:R-:W-:Y:S05]  /*7cc0*/  @P2 BRA `(.L_x_2055) ;  /* 0x0000000000082947 */ /* 0x002fea0003800000 */
[----:B------:R-:W1:Y:S02]  /*7cd0*/  SYNCS.PHASECHK.TRANS64.TRYWAIT P2, [UR6+0x28850], R4 ;  /* 0x02885004ff0075a7 */ /* 0x000e640008040146 */
[----:B-1----:R-:W-:Y:S05]  /*7ce0*/  @!P2 BRA `(.L_x_2058) ;  /* 0x0000009c005ca947 */ /* 0x002fea0003800000 */
.L_x_2055:
        /* <DEDUP_REMOVED lines=27> */
[----:B------:R-:W-:Y:S01]  /*7ea0*/  MUFU.TANH R187, R187 ;  /* 0x000000bb00bb7308 */ /* 0x000fe20000002400 */
[----:B------:R-:W-:Y:S01]  /*7eb0*/  UMOV UR7, 0x40000040 ;  /* 0x4000004000077882 */ /* 0x000fe20000000000 */
[----:B0-----:R-:W-:Y:S01]  /*7ec0*/  FMNMX.FTZ R4, R5, R8, !PT ;  /* 0x0000000805047209 */ /* 0x001fe20007810000 */
[----:B------:R-:W-:Y:S01]  /*7ed0*/  FMUL.FTZ R47, R55, UR47 ;  /* 0x0000002f372f7c20 */ /* 0x000fe20008410000 */
[----:B------:R-:W-:Y:S01]  /*7ee0*/  FMUL.FTZ R55, R56, UR47 ;  /* 0x0000002f38377c20 */ /* 0x000fe20008410000 */
[----:B------:R-:W-:Y:S01]  /*7ef0*/  FMUL.FTZ R11, R26, UR47 ;  /* 0x0000002f1a0b7c20 */ /* 0x000fe20008410000 */
[----:B------:R-:W-:Y:S01]  /*7f00*/  FMUL.FTZ R57, R57, UR47 ;  /* 0x0000002f39397c20 */ /* 0x000fe20008410000 */
[----:B-1----:R-:W-:Y:S01]  /*7f10*/  FMNMX.FTZ R4, R9, R4, !PT ;  /* 0x0000000409047209 */ /* 0x002fe20007810000 */
        /* <DEDUP_REMOVED lines=38> */
[----:B------:R-:W-:Y:S01]  /*8180*/  ISETP.LT.AND P2, PT, RZ, UR56, PT ;  /* 0x00000038ff007c0c */ /* 0x000fe2000bf41270 */
[----:B------:R-:W-:Y:S01]  /*8190*/  UMOV UR52, UR44 ;  /* 0x0000002c00347c82 */ /* 0x000fe20008000000 */
[----:B------:R-:W-:Y:S08]  /*81a0*/  MUFU.TANH R199, R199 ;  /* 0x000000c700c77308 */ /* 0x000ff00000002400 */
[----:B------:R-:W-:Y:S08]  /*81b0*/  MUFU.TANH R201, R201 ;  /* 0x000000c900c97308 */ /* 0x000ff00000002400 */
[----:B------:R-:W-:Y:S08]  /*81c0*/  MUFU.TANH R203, R203 ;  /* 0x000000cb00cb7308 */ /* 0x000ff00000002400 */
[----:B------:R-:W-:Y:S08]  /*81d0*/  MUFU.TANH R205, R205 ;  /* 0x000000cd00cd7308 */ /* 0x000ff00000002400 */
[----:B------:R-:W-:Y:S08]  /*81e0*/  MUFU.TANH R55, R55 ;  /* 0x0000003700377308 */ /* 0x000ff00000002400 */
[----:B------:R-:W0:Y:S08]  /*81f0*/  MUFU.TANH R11, R11 ;  /* 0x0000000b000b7308 */ /* 0x000e300000002400 */
[----:B------:R-:W-:Y:S08]  /*8200*/  MUFU.TANH R57, R57 ;  /* 0x0000003900397308 */ /* 0x000ff00000002400 */
[----:B------:R-:W1:Y:S01]  /*8210*/  MUFU.TANH R13, R13 ;  /* 0x0000000d000d7308 */ /* 0x000e620000002400 */
[----:B0-----:R-:W-:-:S07]  /*8220*/  FMNMX.FTZ R12, R11, R6, !PT ;  /* 0x000000060b0c7209 */ /* 0x001fce0007810000 */
[----:B------:R-:W-:Y:S08]  /*8230*/  MUFU.TANH R207, R207 ;  /* 0x000000cf00cf7308 */ /* 0x000ff00000002400 */
[----:B------:R-:W0:Y:S01]  /*8240*/  MUFU.TANH R15, R15 ;  /* 0x0000000f000f7308 */ /* 0x000e220000002400 */
[----:B-1----:R-:W-:-:S07]  /*8250*/  FMNMX.FTZ R12, R13, R12, !PT ;  /* 0x0000000c0d0c7209 */ /* 0x002fce0007810000 */
[----:B------:R-:W-:Y:S08]  /*8260*/  MUFU.TANH R61, R61 ;  /* 0x0000003d003d7308 */ /* 0x000ff00000002400 */
[----:B------:R-:W1:Y:S01]  /*8270*/  MUFU.TANH R21, R21 ;  /* 0x0000001500157308 */ /* 0x000e620000002400 */
[----:B0-----:R-:W-:Y:S01]  /*8280*/  FMNMX.FTZ R12, R15, R12, !PT ;  /* 0x0000000c0f0c7209 */ /* 0x001fe20007810000 */
[----:B------:R-:W-:-:S02]  /*8290*/  WARPGROUP.DEPBAR.LE gsb0, 0x0 ;  /* 0x00008000000079c5 */ /* 0x000fc40000010000 */
[----:B------:R-:W-:Y:S01]  /*82a0*/  WARPGROUP.ARRIVE ;  /* 0x00000000000079c5 */ /* 0x000fe20000000000 */
[----:B------:R-:W-:Y:S01]  /*82b0*/  FMUL.FTZ R181, R28, UR47 ;  /* 0x0000002f1cb57c20 */ /* 0x000fe20008410000 */
[----:B------:R-:W-:Y:S02]  /*82c0*/  FMUL.FTZ R183, R29, UR47 ;  /* 0x0000002f1db77c20 */ /* 0x000fe40008410000 */
[----:B------:R-:W0:Y:S01]  /*82d0*/  MUFU.TANH R25, R25 ;  /* 0x0000001900197308 */ /* 0x000e220000002400 */
[----:B------:R-:W-:Y:S01]  /*82e0*/  FMUL.FTZ R29, R38, UR47 ;  /* 0x0000002f261d7c20 */ /* 0x000fe20008410000 */
[----:B------:R-:W-:Y:S01]  /*82f0*/  HGMMA.64x128x16.F32.BF16 R88, R176, gdesc[UR4].tnspB, R88, gsb0 ;  /* 0x41e00004b0587df0 */ /* 0x000fe20008001858 */
[----:B------:R-:W-:Y:S01]  /*8300*/  UIADD3 UR6, UR10, 0x100, URZ ;  /* 0x000001000a067890 */ /* 0x000fe2000fffe03f */
[----:B------:R-:W-:-:S04]  /*8310*/  UMOV UR7, 0x40000040 ;  /* 0x4000004000077882 */ /* 0x000fc80000000000 */
[----:B------:R-:W2:Y:S01]  /*8320*/  MUFU.TANH R181, R181 ;  /* 0x000000b500b57308 */ /* 0x000ea20000002400 */
[----:B-1----:R-:W-:-:S07]  /*8330*/  FMNMX.FTZ R12, R21, R12, !PT ;  /* 0x0000000c150c7209 */ /* 0x002fce0007810000 */
[----:B------:R-:W1:Y:S01]  /*8340*/  MUFU.TANH R183, R183 ;  /* 0x000000b700b77308 */ /* 0x000e620000002400 */
[----:B0-----:R-:W-:-:S07]  /*8350*/  FMNMX.FTZ R12, R25, R12, !PT ;  /* 0x0000000c190c7209 */ /* 0x001fce0007810000 */
[----:B------:R-:W0:Y:S01]  /*8360*/  MUFU.TANH R27, R27 ;  /* 0x0000001b001b7308 */ /* 0x000e220000002400 */
[----:B--2---:R-:W-:-:S07]  /*8370*/  FMNMX.FTZ R4, R181, R4, !PT ;  /* 0x00000004b5047209 */ /* 0x004fce0007810000 */
[----:B------:R-:W-:Y:S01]  /*8380*/  MUFU.TANH R209, R209 ;  /* 0x000000d100d17308 */ /* 0x000fe20000002400 */
[----:B-1----:R-:W-:-:S04]  /*8390*/  FMNMX.FTZ R4, R183, R4, !PT ;  /* 0x00000004b7047209 */ /* 0x002fc80007810000 */
[----:B------:R-:W-:-:S03]  /*83a0*/  FMNMX.FTZ R4, R187, R4, !PT ;  /* 0x00000004bb047209 */ /* 0x000fc60007810000 */
[----:B------:R-:W1:Y:S01]  /*83b0*/  MUFU.TANH R29, R29 ;  /* 0x0000001d001d7308 */ /* 0x000e620000002400 */
[----:B------:R-:W-:Y:S02]  /*83c0*/  FMNMX.FTZ R4, R189, R4, !PT ;  /* 0x00000004bd047209 */ /* 0x000fe40007810000 */
[----:B0-----:R-:W-:Y:S02]  /*83d0*/  FMNMX.FTZ R12, R27, R12, !PT ;  /* 0x0000000c1b0c7209 */ /* 0x001fe40007810000 */
[----:B------:R-:W-:-:S03]  /*83e0*/  FMNMX.FTZ R4, R191, R4, !PT ;  /* 0x00000004bf047209 */ /* 0x000fc60007810000 */
[----:B------:R-:W-:Y:S01]  /*83f0*/  MUFU.TANH R211, R211 ;  /* 0x000000d300d37308 */ /* 0x000fe20000002400 */
[----:B------:R-:W-:-:S04]  /*8400*/  FMNMX.FTZ R4, R193, R4, !PT ;  /* 0x00000004c1047209 */ /* 0x000fc80007810000 */
[----:B------:R-:W-:-:S03]  /*8410*/  FMNMX.FTZ R4, R195, R4, !PT ;  /* 0x00000004c3047209 */ /* 0x000fc60007810000 */
[----:B------:R-:W0:Y:S01]  /*8420*/  MUFU.TANH R31, R31 ;  /* 0x0000001f001f7308 */ /* 0x000e220000002400 */
[----:B------:R-:W-:Y:S02]  /*8430*/  FMNMX.FTZ R4, R197, R4, !PT ;  /* 0x00000004c5047209 */ /* 0x000fe40007810000 */
[----:B-1----:R-:W-:Y:S02]  /*8440*/  FMNMX.FTZ R12, R29, R12, !PT ;  /* 0x0000000c1d0c7209 */ /* 0x002fe40007810000 */
[----:B------:R-:W-:-:S03]  /*8450*/  FMNMX.FTZ R4, R199, R4, !PT ;  /* 0x00000004c7047209 */ /* 0x000fc60007810000 */
        /* <DEDUP_REMOVED lines=15> */
[----:B------:R-:W-:Y:S01]  /*8550*/  MUFU.TANH R219, R219 ;  /* 0x000000db00db7308 */ /* 0x000fe20000002400 */
[----:B------:R-:W-:Y:S02]  /*8560*/  WARPGROUP.DEPBAR.LE gsb0, 0x0 ;  /* 0x00008000000079c5 */ /* 0x000fe40000010000 */
[----:B------:R-:W-:Y:S01]  /*8570*/  WARPGROUP.ARRIVE ;  /* 0x00000000000079c5 */ /* 0x000fe20000000000 */
[----:B------:R-:W-:Y:S01]  /*8580*/  FMUL.FTZ R177, R45, UR47 ;  /* 0x0000002f2db17c20 */ /* 0x000fe20008410000 */
[----:B------:R-:W-:Y:S01]  /*8590*/  FMUL.FTZ R179, R48, UR47 ;  /* 0x0000002f30b37c20 */ /* 0x000fe20008410000 */
[----:B------:R-:W-:Y:S02]  /*85a0*/  FMUL.FTZ R45, R54, UR47 ;  /* 0x0000002f362d7c20 */ /* 0x000fe40008410000 */
[----:B------:R-:W0:Y:S01]  /*85b0*/  MUFU.TANH R43, R43 ;  /* 0x0000002b002b7308 */ /* 0x000e220000002400 */
[----:B------:R-:W-:Y:S01]  /*85c0*/  HGMMA.64x128x16.F32.BF16 R88, R172, gdesc[UR4].tnspB, R88, gsb0 ;  /* 0x41e00004ac587df0 */ /* 0x000fe20008001858 */
[----:B------:R-:W-:Y:S01]  /*85d0*/  UIADD3 UR6, UR10, 0x180, URZ ;  /* 0x000001800a067890 */ /* 0x000fe2000fffe03f */
[----:B-1----:R-:W-:Y:S01]  /*85e0*/  FMNMX.FTZ R12, R41, R12, !PT ;  /* 0x0000000c290c7209 */ /* 0x002fe20007810000 */
[----:B------:R-:W-:-:S04]  /*85f0*/  UMOV UR7, 0x40000040 ;  /* 0x4000004000077882 */ /* 0x000fc80000000000 */
[----:B------:R-:W1:Y:S08]  /*8600*/  MUFU.TANH R177, R177 ;  /* 0x000000b100b17308 */ /* 0x000e700000002400 */
[----:B------:R-:W2:Y:S01]  /*8610*/  MUFU.TANH R179, R179 ;  /* 0x000000b300b37308 */ /* 0x000ea20000002400 */
[----:B0-----:R-:W-:-:S07]  /*8620*/  FMNMX.FTZ R12, R43, R12, !PT ;  /* 0x0000000c2b0c7209 */ /* 0x001fce0007810000 */
[----:B------:R-:W-:Y:S01]  /*8630*/  MUFU.TANH R221, R221 ;  /* 0x000000dd00dd7308 */ /* 0x000fe20000002400 */
[----:B-1----:R-:W-:-:S07]  /*8640*/  FMNMX.FTZ R4, R177, R4, !PT ;  /* 0x00000004b1047209 */ /* 0x002fce0007810000 */
[----:B------:R-:W0:Y:S01]  /*8650*/  MUFU.TANH R45, R45 ;  /* 0x0000002d002d7308 */ /* 0x000e220000002400 */
[----:B--2---:R-:W-:-:S04]  /*8660*/  FMNMX.FTZ R4, R179, R4, !PT ;  /* 0x00000004b3047209 */ /* 0x004fc80007810000 */
[----:B------:R-:W-:-:S03]  /*8670*/  FMNMX.FTZ R4, R201, R4, !PT ;  /* 0x00000004c9047209 */ /* 0x000fc60007810000 */
[----:B------:R-:W-:Y:S01]  /*8680*/  MUFU.TANH R85, R85 ;  /* 0x0000005500557308 */ /* 0x000fe20000002400 */
[----:B------:R-:W-:-:S04]  /*8690*/  FMNMX.FTZ R4, R203, R4, !PT ;  /* 0x00000004cb047209 */ /* 0x000fc80007810000 */
[----:B------:R-:W-:-:S03]  /*86a0*/  FMNMX.FTZ R4, R205, R4, !PT ;  /* 0x00000004cd047209 */ /* 0x000fc60007810000 */
[----:B------:R-:W1:Y:S01]  /*86b0*/  MUFU.TANH R47, R47 ;  /* 0x0000002f002f7308 */ /* 0x000e620000002400 */
[----:B------:R-:W-:Y:S02]  /*86c0*/  FMNMX.FTZ R4, R55, R4, !PT ;  /* 0x0000000437047209 */ /* 0x000fe40007810000 */
[----:B0-----:R-:W-:Y:S02]  /*86d0*/  FMNMX.FTZ R12, R45, R12, !PT ;  /* 0x0000000c2d0c7209 */ /* 0x001fe40007810000 */
[----:B------:R-:W-:-:S03]  /*86e0*/  FMNMX.FTZ R4, R57, R4, !PT ;  /* 0x0000000439047209 */ /* 0x000fc60007810000 */
[----:B------:R-:W0:Y:S01]  /*86f0*/  MUFU.TANH R49, R49 ;  /* 0x0000003100317308 */ /* 0x000e220000002400 */
[----:B------:R-:W-:-:S04]  /*8700*/  FMNMX.FTZ R4, R207, R4, !PT ;  /* 0x00000004cf047209 */ /* 0x000fc80007810000 */
[----:B------:R-:W-:-:S03]  /*8710*/  FMNMX.FTZ R4, R61, R4, !PT ;  /* 0x000000043d047209 */ /* 0x000fc60007810000 */
[----:B------:R-:W2:Y:S01]  /*8720*/  MUFU.TANH R51, R51 ;  /* 0x0000003300337308 */ /* 0x000ea20000002400 */
[----:B-1----:R-:W-:-:S07]  /*8730*/  FMNMX.FTZ R12, R47, R12, !PT ;  /* 0x0000000c2f0c7209 */ /* 0x002fce0007810000 */
[----:B------:R-:W1:Y:S01]  /*8740*/  MUFU.TANH R53, R53 ;  /* 0x0000003500357308 */ /* 0x000e620000002400 */
[----:B0-----:R-:W-:-:S07]  /*8750*/  FMNMX.FTZ R12, R49, R12, !PT ;  /* 0x0000000c310c7209 */ /* 0x001fce0007810000 */
[----:B------:R-:W0:Y:S01]  /*8760*/  MUFU.TANH R59, R59 ;  /* 0x0000003b003b7308 */ /* 0x000e220000002400 */
[----:B--2---:R-:W-:-:S07]  /*8770*/  FMNMX.FTZ R12, R51, R12, !PT ;  /* 0x0000000c330c7209 */ /* 0x004fce0007810000 */
[----:B------:R-:W2:Y:S01]  /*8780*/  MUFU.TANH R63, R63 ;  /* 0x0000003f003f7308 */ /* 0x000ea20000002400 */
[----:B-1----:R-:W-:-:S07]  /*8790*/  FMNMX.FTZ R12, R53, R12, !PT ;  /* 0x0000000c350c7209 */ /* 0x002fce0007810000 */
[----:B------:R-:W-:Y:S01]  /*87a0*/  MUFU.TANH R69, R69 ;  /* 0x0000004500457308 */ /* 0x000fe20000002400 */
[----:B0-----:R-:W-:-:S07]  /*87b0*/  FMNMX.FTZ R12, R59, R12, !PT ;  /* 0x0000000c3b0c7209 */ /* 0x001fce0007810000 */
        /* <DEDUP_REMOVED lines=15> */
[----:B------:R-:W-:-:S05]  /*88b0*/  UMOV UR7, 0x40000040 ;  /* 0x4000004000077882 */ /* 0x000fca0000000000 */
[----:B------:R-:W0:Y:S08]  /*88c0*/  MUFU.TANH R173, R173 ;  /* 0x000000ad00ad7308 */ /* 0x000e300000002400 */
[----:B------:R-:W1:Y:S08]  /*88d0*/  MUFU.TANH R175, R175 ;  /* 0x000000af00af7308 */ /* 0x000e700000002400 */
[----:B------:R-:W2:Y:S01]  /*88e0*/  MUFU.TANH R65, R65 ;  /* 0x0000004100417308 */ /* 0x000ea20000002400 */
[----:B0-----:R-:W-:-:S07]  /*88f0*/  FMNMX.FTZ R4, R173, R4, !PT ;  /* 0x00000004ad047209 */ /* 0x001fce0007810000 */
[----:B------:R-:W0:Y:S01]  /*8900*/  MUFU.TANH R67, R67 ;  /* 0x0000004300437308 */ /* 0x000e220000002400 */
[----:B-1----:R-:W-:-:S04]  /*8910*/  FMNMX.FTZ R4, R175, R4, !PT ;  /* 0x00000004af047209 */ /* 0x002fc80007810000 */
[----:B------:R-:W-:-:S04]  /*8920*/  FMNMX.FTZ R4, R209, R4, !PT ;  /* 0x00000004d1047209 */ /* 0x000fc80007810000 */
[----:B------:R-:W-:Y:S02]  /*8930*/  FMNMX.FTZ R4, R211, R4, !PT ;  /* 0x00000004d3047209 */ /* 0x000fe40007810000 */
[----:B--2---:R-:W-:Y:S02]  /*8940*/  FMNMX.FTZ R12, R65, R12, !PT ;  /* 0x0000000c410c7209 */ /* 0x004fe40007810000 */
[----:B------:R-:W-:-:S04]  /*8950*/  FMNMX.FTZ R4, R213, R4, !PT ;  /* 0x00000004d5047209 */ /* 0x000fc80007810000 */
[----:B------:R-:W-:Y:S02]  /*8960*/  FMNMX.FTZ R4, R73, R4, !PT ;  /* 0x0000000449047209 */ /* 0x000fe40007810000 */
[----:B0-----:R-:W-:Y:S02]  /*8970*/  FMNMX.FTZ R12, R67, R12, !PT ;  /* 0x0000000c430c7209 */ /* 0x001fe40007810000 */
        /* <DEDUP_REMOVED lines=11> */
[----:B------:R-:W0:Y:S02]  /*8a30*/  SHFL.BFLY PT, R7, R4, 0x2, 0x1f ;  /* 0x0c401f0004077f89 */ /* 0x000e2400000e0000 */
[----:B0-----:R-:W-:Y:S02]  /*8a40*/  FMNMX.FTZ R7, R4, R7, !PT ;  /* 0x0000000704077209 */ /* 0x001fe40007810000 */
[----:B------:R-:W0:Y:S03]  /*8a50*/  LDC R4, c[0x0][0x988] ;  /* 0x00026200ff047b82 */ /* 0x000e260000000800 */
[----:B------:R-:W1:Y:S02]  /*8a60*/  SHFL.BFLY PT, R10, R7, 0x1, 0x1f ;  /* 0x0c201f00070a7f89 */ /* 0x000e6400000e0000 */
[----:B-1----:R-:W-:-:S05]  /*8a70*/  FMNMX.FTZ R7, R7, R10, !PT ;  /* 0x0000000a07077209 */ /* 0x002fca0007810000 */
[C---:B0-----:R-:W-:Y:S01]  /*8a80*/  FMUL.FTZ R10, R7.reuse, R4 ;  /* 0x00000004070a7220 */ /* 0x041fe20000410000 */
[----:B------:R-:W-:-:S03]  /*8a90*/  FADD.FTZ R223, -R7, R8 ;  /* 0x0000000807df7221 */ /* 0x000fc60000010100 */
        /* <DEDUP_REMOVED lines=9> */
[-C--:B------:R-:W-:Y:S01]  /*8b30*/  FMUL.FTZ R8, R223, R4.reuse ;  /* 0x00000004df087220 */ /* 0x080fe20000410000 */
[----:B------:R-:W-:Y:S01]  /*8b40*/  HGMMA.64x128x16.F32.BF16 R88, R152, gdesc[UR4].tnspB, R88, gsb0 ;  /* 0x41e0000498587df0 */ /* 0x000fe20008001858 */
[----:B------:R-:W-:Y:S01]  /*8b50*/  UIADD3 UR6, UR10, 0x280, URZ ;  /* 0x000002800a067890 */ /* 0x000fe2000fffe03f */
[----:B------:R-:W0:Y:S01]  /*8b60*/  MUFU.TANH R169, R169 ;  /* 0x000000a900a97308 */ /* 0x000e220000002400 */
[----:B------:R-:W-:Y:S01]  /*8b70*/  UMOV UR7, 0x40000040 ;  /* 0x4000004000077882 */ /* 0x000fe20000000000 */
[-CC-:B------:R-:W-:Y:S01]  /*8b80*/  FFMA.FTZ R5, R5, R4.reuse, -R10.reuse ;  /* 0x0000000405057223 */ /* 0x180fe2000001080a */
[-CC-:B------:R-:W-:Y:S01]  /*8b90*/  FFMA.FTZ R182, R181, R4.reuse, -R10.reuse ;  /* 0x00000004b5b67223 */ /* 0x180fe2000001080a */
[-CC-:B------:R-:W-:Y:S01]  /*8ba0*/  FFMA.FTZ R174, R199, R4.reuse, -R10.reuse ;  /* 0x00000004c7ae7223 */ /* 0x180fe2000001080a */
[-CC-:B------:R-:W-:Y:S01]  /*8bb0*/  FFMA.FTZ R191, R177, R4.reuse, -R10.reuse ;  /* 0x00000004b1bf7223 */ /* 0x180fe2000001080a */
[-CC-:B------:R-:W-:Y:S01]  /*8bc0*/  FFMA.FTZ R168, R179, R4.reuse, -R10.reuse ;  /* 0x00000004b3a87223 */ /* 0x180fe2000001080a */
[-CC-:B------:R-:W-:Y:S01]  /*8bd0*/  FFMA.FTZ R193, R201, R4.reuse, -R10.reuse ;  /* 0x00000004c9c17223 */ /* 0x180fe2000001080a */
[----:B------:R-:W1:Y:S01]  /*8be0*/  MUFU.TANH R171, R171 ;  /* 0x000000ab00ab7308 */ /* 0x000e620000002400 */
[-CC-:B------:R-:W-:Y:S01]  /*8bf0*/  FFMA.FTZ R170, R203, R4.reuse, -R10.reuse ;  /* 0x00000004cbaa7223 */ /* 0x180fe2000001080a */
[-CC-:B------:R-:W-:Y:S01]  /*8c00*/  FFMA.FTZ R73, R73, R4.reuse, -R10.reuse ;  /* 0x0000000449497223 */ /* 0x180fe2000001080a */
[-CC-:B------:R-:W-:Y:S01]  /*8c10*/  FFMA.FTZ R77, R77, R4.reuse, -R10.reuse ;  /* 0x000000044d4d7223 */ /* 0x180fe2000001080a */
[-CC-:B------:R-:W-:Y:S01]  /*8c20*/  FFMA.FTZ R20, R217, R4.reuse, -R10.reuse ;  /* 0x00000004d9147223 */ /* 0x180fe2000001080a */
[-CC-:B------:R-:W-:Y:S01]  /*8c30*/  FFMA.FTZ R195, R219, R4.reuse, -R10.reuse ;  /* 0x00000004dbc37223 */ /* 0x180fe2000001080a */
[-CC-:B------:R-:W-:Y:S01]  /*8c40*/  FFMA.FTZ R221, R221, R4.reuse, -R10.reuse ;  /* 0x00000004dddd7223 */ /* 0x180fe2000001080a */
[----:B------:R-:W-:Y:S01]  /*8c50*/  FFMA.FTZ R85, R85, R4, -R10 ;  /* 0x0000000455557223 */ /* 0x000fe2000001080a */
[----:B------:R-:W-:Y:S01]  /*8c60*/  MUFU.EX2 R8, R8 ;  /* 0x0000000800087308 */ /* 0x000fe20000000800 */
[----:B0-----:R-:W-:-:S04]  /*8c70*/  FMNMX.FTZ R12, R169, R12, !PT ;  /* 0x0000000ca90c7209 */ /* 0x001fc80007810000 */
[----:B------:R-:W-:-:S03]  /*8c80*/  FMNMX.FTZ R12, R83, R12, !PT ;  /* 0x0000000c530c7209 */ /* 0x000fc60007810000 */
[----:B------:R-:W0:Y:S01]  /*8c90*/  MUFU.EX2 R5, R5 ;  /* 0x0000000500057308 */ /* 0x000e220000000800 */
[----:B-1----:R-:W-:-:S04]  /*8ca0*/  FMNMX.FTZ R12, R171, R12, !PT ;  /* 0x0000000cab0c7209 */ /* 0x002fc80007810000 */
[----:B------:R-:W-:Y:S01]  /*8cb0*/  FMNMX.FTZ R9, R87, R12, !PT ;  /* 0x0000000c57097209 */ /* 0x000fe20007810000 */
[----:B------:R-:W-:Y:S02]  /*8cc0*/  FFMA.FTZ R12, R213, R4, -R10 ;  /* 0x00000004d50c7223 */ /* 0x000fe4000001080a */
[----:B------:R-:W1:Y:S02]  /*8cd0*/  MUFU.EX2 R180, R180 ;  /* 0x000000b400b47308 */ /* 0x000e640000000800 */
[----:B------:R-:W2:Y:S06]  /*8ce0*/  SHFL.BFLY PT, R14, R9, 0x2, 0x1f ;  /* 0x0c401f00090e7f89 */ /* 0x000eac00000e0000 */
[----:B------:R-:W3:Y:S01]  /*8cf0*/  MUFU.EX2 R182, R182 ;  /* 0x000000b600b67308 */ /* 0x000ee20000000800 */
[----:B0-----:R-:W-:-:S07]  /*8d00*/  FFMA.FTZ R3, R8, R3, R5 ;  /* 0x0000000308037223 */ /* 0x001fce0000010005 */
[----:B------:R-:W-:Y:S01]  /*8d10*/  MUFU.EX2 R176, R176 ;  /* 0x000000b000b07308 */ /* 0x000fe20000000800 */
[C---:B-1----:R-:W-:Y:S01]  /*8d20*/  FADD.FTZ R3, R180.reuse, R3 ;  /* 0x00000003b4037221 */ /* 0x042fe20000010000 */
[----:B------:R-:W-:-:S06]  /*8d30*/  F2FP.BF16.F32.PACK_AB R180, R180, R5 ;  /* 0x00000005b4b4723e */ /* 0x000fcc00000010ff */
[----:B------:R-:W-:Y:S01]  /*8d40*/  MUFU.EX2 R178, R178 ;  /* 0x000000b200b27308 */ /* 0x000fe20000000800 */
[----:B---3--:R-:W-:Y:S01]  /*8d50*/  FADD.FTZ R44, R182, R3 ;  /* 0x00000003b62c7221 */ /* 0x008fe20000010000 */
[----:B--2---:R-:W-:Y:S01]  /*8d60*/  FMNMX.FTZ R24, R9, R14, !PT ;  /* 0x0000000e09187209 */ /* 0x004fe20007810000 */
[----:B------:R-:W-:-:S04]  /*8d70*/  FFMA.FTZ R14, R215, R4, -R10 ;  /* 0x00000004d70e7223 */ /* 0x000fc8000001080a */
[----:B------:R-:W0:Y:S01]  /*8d80*/  SHFL.BFLY PT, R9, R24, 0x1, 0x1f ;  /* 0x0c201f0018097f89 */ /* 0x000e2200000e0000 */
[----:B------:R-:W-:Y:S08]  /*8d90*/  MUFU.EX2 R187, R187 ;  /* 0x000000bb00bb7308 */ /* 0x000ff00000000800 */
[----:B------:R-:W-:Y:S08]  /*8da0*/  MUFU.EX2 R172, R172 ;  /* 0x000000ac00ac7308 */ /* 0x000ff00000000800 */
[----:B------:R-:W-:Y:S01]  /*8db0*/  MUFU.EX2 R174, R174 ;  /* 0x000000ae00ae7308 */ /* 0x000fe20000000800 */
[----:B0-----:R-:W-:-:S07]  /*8dc0*/  FMNMX.FTZ R9, R24, R9, !PT ;  /* 0x0000000918097209 */ /* 0x001fce0007810000 */
[----:B------:R-:W-:Y:S01]  /*8dd0*/  MUFU.EX2 R191, R191 ;  /* 0x000000bf00bf7308 */ /* 0x000fe20000000800 */
[----:B------:R-:W-:-:S04]  /*8de0*/  FMUL.FTZ R40, R9, R4 ;  /* 0x0000000409287220 */ /* 0x000fc80000410000 */
[-CC-:B------:R-:W-:Y:S01]  /*8df0*/  FFMA.FTZ R181, R13, R4.reuse, -R40.reuse ;  /* 0x000000040db57223 */ /* 0x180fe20000010828 */
[-CC-:B------:R-:W-:Y:S01]  /*8e00*/  FFMA.FTZ R177, R25, R4.reuse, -R40.reuse ;  /* 0x0000000419b17223 */ /* 0x180fe20000010828 */
[-CC-:B------:R-:W-:Y:S01]  /*8e10*/  FFMA.FTZ R36, R21, R4.reuse, -R40.reuse ;  /* 0x0000000415247223 */ /* 0x180fe20000010828 */
[----:B------:R-:W-:Y:S01]  /*8e20*/  IADD3 R21, -R22, 0xb, RZ ;  /* 0x0000000b16157810 */ /* 0x000fe20007ffe1ff */
        /* <DEDUP_REMOVED lines=21> */
[----:B------:R-:W-:-:S05]  /*8f80*/  FFMA.FTZ R83, R83, R4, -R40 ;  /* 0x0000000453537223 */ /* 0x000fca0000010828 */
[----:B------:R-:W-:Y:S08]  /*8f90*/  MUFU.EX2 R34, R34 ;  /* 0x0000002200227308 */ /* 0x000ff00000000800 */
[----:B------:R-:W-:Y:S01]  /*8fa0*/  MUFU.EX2 R179, R179 ;  /* 0x000000b300b37308 */ /* 0x000fe20000000800 */
[----:B------:R-:W-:Y:S02]  /*8fb0*/  WARPGROUP.DEPBAR.LE gsb0, 0x0 ;  /* 0x00008000000079c5 */ /* 0x000fe40000010000 */
[----:B------:R-:W-:Y:S01]  /*8fc0*/  WARPGROUP.ARRIVE ;  /* 0x00000000000079c5 */ /* 0x000fe20000000000 */
[-CC-:B------:R-:W-:Y:S01]  /*8fd0*/  FFMA.FTZ R153, R183, R4.reuse, -R10.reuse ;  /* 0x00000004b7997223 */ /* 0x180fe2000001080a */
[-CC-:B------:R-:W-:Y:S01]  /*8fe0*/  FFMA.FTZ R152, R55, R4.reuse, -R10.reuse ;  /* 0x0000000437987223 */ /* 0x180fe2000001080a */
[-C--:B------:R-:W-:Y:S01]  /*8ff0*/  FFMA.FTZ R55, R57, R4.reuse, -R10 ;  /* 0x0000000439377223 */ /* 0x080fe2000001080a */
[-C--:B------:R-:W-:Y:S01]  /*9000*/  FFMA.FTZ R183, R15, R4.reuse, -R40 ;  /* 0x000000040fb77223 */ /* 0x080fe20000010828 */
[-CC-:B------:R-:W-:Y:S01]  /*9010*/  FFMA.FTZ R155, R189, R4.reuse, -R10.reuse ;  /* 0x00000004bd9b7223 */ /* 0x180fe2000001080a */
[----:B------:R-:W-:Y:S01]  /*9020*/  HGMMA.64x128x16.F32.BF16 R88, R156, gdesc[UR4].tnspB, R88, gsb0 ;  /* 0x41e000049c587df0 */ /* 0x000fe20008001858 */
[----:B------:R-:W-:Y:S01]  /*9030*/  UIADD3 UR6, UR10, 0x300, URZ ;  /* 0x000003000a067890 */ /* 0x000fe2000fffe03f */
[----:B------:R-:W-:Y:S01]  /*9040*/  FFMA.FTZ R57, R61, R4, -R10 ;  /* 0x000000043d397223 */ /* 0x000fe2000001080a */
[----:B------:R-:W-:Y:S01]  /*9050*/  UMOV UR7, 0x40000040 ;  /* 0x4000004000077882 */ /* 0x000fe20000000000 */
[----:B------:R-:W-:-:S02]  /*9060*/  IMAD.U32 R15, RZ, RZ, UR43 ;  /* 0x0000002bff0f7e24 */ /* 0x000fc4000f8e00ff */
[-CC-:B------:R-:W-:Y:S01]  /*9070*/  FFMA.FTZ R189, R197, R4.reuse, -R10.reuse ;  /* 0x00000004c5bd7223 */ /* 0x180fe2000001080a */
[-CC-:B------:R-:W-:Y:S01]  /*9080*/  FFMA.FTZ R154, R207, R4.reuse, -R10.reuse ;  /* 0x00000004cf9a7223 */ /* 0x180fe2000001080a */
[-C--:B------:R-:W-:Y:S01]  /*9090*/  FFMA.FTZ R61, R175, R4.reuse, -R10 ;  /* 0x00000004af3d7223 */ /* 0x080fe2000001080a */
[----:B------:R-:W-:Y:S01]  /*90a0*/  MUFU.EX2 R183, R183 ;  /* 0x000000b700b77308 */ /* 0x000fe20000000800 */
[----:B------:R-:W-:Y:S01]  /*90b0*/  @!P1 LEA R15, R15, UR41, 0x3 ;  /* 0x000000290f0f9c11 */ /* 0x000fe2000f8e18ff */
[----:B------:R-:W-:-:S04]  /*90c0*/  FFMA.FTZ R175, R37, R4, -R40 ;  /* 0x0000000425af7223 */ /* 0x000fc80000010828 */
[----:B------:R-:W-:Y:S02]  /*90d0*/  @!P1 VIADD R25, R15, 0x28840 ;  /* 0x000288400f199836 */ /* 0x000fe40000000000 */
[----:B------:R-:W-:Y:S01]  /*90e0*/  FFMA.FTZ R15, R49, R4, -R40 ;  /* 0x00000004310f7223 */ /* 0x000fe20000010828 */
[----:B------:R-:W0:Y:S02]  /*90f0*/  MUFU.EX2 R153, R153 ;  /* 0x0000009900997308 */ /* 0x000e240000000800 */
[----:B------:R-:W-:-:S06]  /*9100*/  @!P1 PRMT R25, RZ, 0x654, R25 ;  /* 0x00000654ff199816 */ /* 0x000fcc0000000019 */
[----:B------:R-:W-:Y:S08]  /*9110*/  MUFU.EX2 R155, R155 ;  /* 0x0000009b009b7308 */ /* 0x000ff00000000800 */
[----:B------:R-:W-:Y:S01]  /*9120*/  MUFU.EX2 R38, R38 ;  /* 0x0000002600267308 */ /* 0x000fe20000000800 */
[----:B0-----:R-:W-:-:S07]  /*9130*/  F2FP.BF16.F32.PACK_AB R182, R153, R182 ;  /* 0x000000b699b6723e */ /* 0x001fce00000010ff */
        /* <DEDUP_REMOVED lines=42> */
[----:B------:R-:W-:Y:S01]  /*93e0*/  MUFU.EX2 R75, R75 ;  /* 0x0000004b004b7308 */ /* 0x000fe20000000800 */
[----:B------:R-:W-:-:S02]  /*93f0*/  WARPGROUP.DEPBAR.LE gsb0, 0x0 ;  /* 0x00008000000079c5 */ /* 0x000fc40000010000 */
[----:B------:R-:W-:Y:S01]  /*9400*/  WARPGROUP.ARRIVE ;  /* 0x00000000000079c5 */ /* 0x000fe20000000000 */
[----:B------:R-:W-:Y:S01]  /*9410*/  FADD.FTZ R161, -R9, R6 ;  /* 0x0000000609a17221 */ /* 0x000fe20000010100 */
[----:B------:R-:W-:-:S03]  /*9420*/  FFMA.FTZ R6, R45, R4, -R40 ;  /* 0x000000042d067223 */ /* 0x000fc60000010828 */
[----:B------:R-:W-:Y:S01]  /*9430*/  FMUL.FTZ R161, R161, R4 ;  /* 0x00000004a1a17220 */ /* 0x000fe20000410000 */
[----:B------:R-:W-:Y:S01]  /*9440*/  HGMMA.64x128x16.F32.BF16 R88, R164, gdesc[UR4].tnspB, R88, gsb0 ;  /* 0x41e00004a4587df0 */ /* 0x000fe20008001858 */
[----:B------:R-:W-:Y:S01]  /*9450*/  MUFU.EX2 R14, R14 ;  /* 0x0000000e000e7308 */ /* 0x000fe20000000800 */
[----:B------:R-:W-:Y:S01]  /*9460*/  UIADD3 UR6, UR56, -0x1, URZ ;  /* 0xffffffff38067890 */ /* 0x000fe2000fffe03f */
[----:B0-----:R-:W-:-:S06]  /*9470*/  F2FP.BF16.F32.PACK_AB R160, R73, R12 ;  /* 0x0000000c49a0723e */ /* 0x001fcc00000010ff */
[----:B------:R-:W0:Y:S01]  /*9480*/  MUFU.EX2 R197, R161 ;  /* 0x000000a100c57308 */ /* 0x000e220000000800 */
[----:B------:R-:W-:-:S07]  /*9490*/  UMOV UR56, UR6 ;  /* 0x0000000600387c82 */ /* 0x000fce0008000000 */
[----:B------:R-:W-:Y:S08]  /*94a0*/  MUFU.EX2 R6, R6 ;  /* 0x0000000600067308 */ /* 0x000ff00000000800 */
[----:B------:R-:W1:Y:S01]  /*94b0*/  MUFU.EX2 R77, R77 ;  /* 0x0000004d004d7308 */ /* 0x000e620000000800 */
[----:B0-----:R-:W-:-:S04]  /*94c0*/  FFMA.FTZ R42, R197, R0, R10 ;  /* 0x00000000c52a7223 */ /* 0x001fc8000001000a */
[C---:B------:R-:W-:Y:S01]  /*94d0*/  FADD.FTZ R42, R181.reuse, R42 ;  /* 0x0000002ab52a7221 */ /* 0x040fe20000010000 */
[----:B------:R-:W-:Y:S02]  /*94e0*/  F2FP.BF16.F32.PACK_AB R181, R181, R10 ;  /* 0x0000000ab5b5723e */ /* 0x000fe400000010ff */
[----:B------:R-:W0:Y:S01]  /*94f0*/  MUFU.EX2 R0, R53 ;  /* 0x0000003500007308 */ /* 0x000e220000000800 */
[----:B------:R-:W-:Y:S01]  /*9500*/  FADD.FTZ R3, R183, R42 ;  /* 0x0000002ab7037221 */ /* 0x000fe20000010000 */
[----:B------:R-:W-:-:S03]  /*9510*/  F2FP.BF16.F32.PACK_AB R183, R36, R183 ;  /* 0x000000b724b7723e */ /* 0x000fc600000010ff */
[----:B------:R-:W-:-:S03]  /*9520*/  FADD.FTZ R42, R36, R3 ;  /* 0x00000003242a7221 */ /* 0x000fc60000010000 */
[----:B------:R-:W-:Y:S01]  /*9530*/  MUFU.EX2 R79, R79 ;  /* 0x0000004f004f7308 */ /* 0x000fe20000000800 */
[----:B------:R-:W-:Y:S01]  /*9540*/  FADD.FTZ R3, R177, R42 ;  /* 0x0000002ab1037221 */ /* 0x000fe20000010000 */
[C---:B------:R-:W-:Y:S02]  /*9550*/  F2FP.BF16.F32.PACK_AB R177, R34.reuse, R177 ;  /* 0x000000b122b1723e */ /* 0x040fe400000010ff */
[----:B-1----:R-:W-:Y:S01]  /*9560*/  F2FP.BF16.F32.PACK_AB R162, R77, R14 ;  /* 0x0000000e4da2723e */ /* 0x002fe200000010ff */
        /* <DEDUP_REMOVED lines=24> */
[----:B--2---:R-:W-:Y:S01]  /*96f0*/  IMAD.U32 R25, RZ, RZ, UR51 ;  /* 0x00000033ff197e24 */ /* 0x004fe2000f8e00ff */
[----:B------:R-:W-:Y:S01]  /*9700*/  UMOV UR51, UR43 ;  /* 0x0000002b00337c82 */ /* 0x000fe20008000000 */
[-C--:B------:R-:W-:Y:S01]  /*9710*/  FMUL.FTZ R101, R101, R8.reuse ;  /* 0x0000000865657220 */ /* 0x080fe20000410000 */
[-C--:B------:R-:W-:Y:S01]  /*9720*/  FMUL.FTZ R104, R104, R8.reuse ;  /* 0x0000000868687220 */ /* 0x080fe20000410000 */
[-C--:B------:R-:W-:Y:S01]  /*9730*/  FMUL.FTZ R105, R105, R8.reuse ;  /* 0x0000000869697220 */ /* 0x080fe20000410000 */
[----:B------:R-:W-:Y:S01]  /*9740*/  @!P1 LEA R25, R25, UR41, 0x3 ;  /* 0x0000002919199c11 */ /* 0x000fe2000f8e18ff */
[-C--:B------:R-:W-:Y:S01]  /*9750*/  FMUL.FTZ R108, R108, R8.reuse ;  /* 0x000000086c6c7220 */ /* 0x080fe20000410000 */
[-C--:B------:R-:W-:Y:S01]  /*9760*/  FMUL.FTZ R109, R109, R8.reuse ;  /* 0x000000086d6d7220 */ /* 0x080fe20000410000 */
[-C--:B------:R-:W-:Y:S01]  /*9770*/  FMUL.FTZ R112, R112, R8.reuse ;  /* 0x0000000870707220 */ /* 0x080fe20000410000 */
[----:B------:R-:W-:Y:S01]  /*9780*/  FMUL.FTZ R113, R113, R8 ;  /* 0x0000000871717220 */ /* 0x000fe20000410000 */
[----:B-1----:R-:W-:-:S02]  /*9790*/  @!P1 VIADD R21, R25, 0x28860 ;  /* 0x0002886019159836 */ /* 0x002fc40000000000 */
[-C--:B------:R-:W-:Y:S01]  /*97a0*/  FMUL.FTZ R116, R116, R8.reuse ;  /* 0x0000000874747220 */ /* 0x080fe20000410000 */
[-C--:B------:R-:W-:Y:S01]  /*97b0*/  FMUL.FTZ R117, R117, R8.reuse ;  /* 0x0000000875757220 */ /* 0x080fe20000410000 */
[-C--:B------:R-:W-:Y:S01]  /*97c0*/  FMUL.FTZ R120, R120, R8.reuse ;  /* 0x0000000878787220 */ /* 0x080fe20000410000 */
[-C--:B------:R-:W-:Y:S01]  /*97d0*/  FMUL.FTZ R121, R121, R8.reuse ;  /* 0x0000000879797220 */ /* 0x080fe20000410000 */
[----:B------:R-:W-:Y:S01]  /*97e0*/  @!P1 PRMT R25, RZ, 0x654, R21 ;  /* 0x00000654ff199816 */ /* 0x000fe20000000015 */
[----:B------:R-:W-:Y:S01]  /*97f0*/  FADD.FTZ R21, R153, R44 ;  /* 0x0000002c99157221 */ /* 0x000fe20000010000 */
[-C--:B------:R-:W-:Y:S01]  /*9800*/  FMUL.FTZ R124, R124, R8.reuse ;  /* 0x000000087c7c7220 */ /* 0x080fe20000410000 */
[----:B------:R-:W-:Y:S01]  /*9810*/  FMUL.FTZ R125, R125, R8 ;  /* 0x000000087d7d7220 */ /* 0x000fe20000410000 */
[----:B------:R1:W-:Y:S01]  /*9820*/  @!P1 SYNCS.ARRIVE.TRANS64.RED.A1T0 RZ, [R25+URZ], RZ ;  /* 0x000000ff19ff99a7 */ /* 0x0003e2000810043f */
[----:B------:R-:W-:Y:S01]  /*9830*/  FADD.FTZ R44, R176, R21 ;  /* 0x00000015b02c7221 */ /* 0x000fe20000010000 */
[----:B------:R-:W-:Y:S01]  /*9840*/  F2FP.BF16.F32.PACK_AB R176, R155, R176 ;  /* 0x000000b09bb0723e */ /* 0x000fe200000010ff */
[-C--:B------:R-:W-:Y:S01]  /*9850*/  FMUL.FTZ R128, R128, R8.reuse ;  /* 0x0000000880807220 */ /* 0x080fe20000410000 */
[----:B------:R-:W-:Y:S01]  /*9860*/  FMUL.FTZ R129, R129, R8 ;  /* 0x0000000881817220 */ /* 0x000fe20000410000 */
[----:B------:R-:W-:Y:S01]  /*9870*/  FADD.FTZ R21, R155, R44 ;  /* 0x0000002c9b157221 */ /* 0x000fe20000010000 */
[----:B0-----:R-:W-:Y:S01]  /*9880*/  F2FP.BF16.F32.PACK_AB R155, R59, R0 ;  /* 0x000000003b9b723e */ /* 0x001fe200000010ff */
[-C--:B------:R-:W-:Y:S01]  /*9890*/  FMUL.FTZ R132, R132, R8.reuse ;  /* 0x0000000884847220 */ /* 0x080fe20000410000 */
[----:B-1----:R-:W-:Y:S01]  /*98a0*/  FADD.FTZ R25, R175, R42 ;  /* 0x0000002aaf197221 */ /* 0x002fe20000010000 */
[----:B------:R-:W-:Y:S01]  /*98b0*/  FADD.FTZ R44, R178, R21 ;  /* 0x00000015b22c7221 */ /* 0x000fe20000010000 */
[C---:B------:R-:W-:Y:S01]  /*98c0*/  F2FP.BF16.F32.PACK_AB R175, R26.reuse, R175 ;  /* 0x000000af1aaf723e */ /* 0x040fe200000010ff */
        /* <DEDUP_REMOVED lines=23> */
[----:B------:R-:W-:Y:S01]  /*9a40*/  FMUL.FTZ R149, R149, R8 ;  /* 0x0000000895957220 */ /* 0x000fe20000410000 */
[----:B------:R-:W-:Y:S01]  /*9a50*/  F2FP.BF16.F32.PACK_AB R178, R187, R178 ;  /* 0x000000b2bbb2723e */ /* 0x000fe200000010ff */
[----:B------:R-:W-:Y:S01]  /*9a60*/  MUFU.EX2 R40, R40 ;  /* 0x0000002800287308 */ /* 0x000fe20000000800 */
[----:B------:R-:W-:Y:S01]  /*9a70*/  FADD.FTZ R25, R193, R44 ;  /* 0x0000002cc1197221 */ /* 0x000fe20000010000 */
[----:B------:R-:W-:Y:S01]  /*9a80*/  F2FP.BF16.F32.PACK_AB R172, R189, R172 ;  /* 0x000000acbdac723e */ /* 0x000fe200000010ff */
[-C--:B------:R-:W-:Y:S01]  /*9a90*/  FMUL.FTZ R90, R90, R197.reuse ;  /* 0x000000c55a5a7220 */ /* 0x080fe20000410000 */
[----:B------:R-:W-:Y:S01]  /*9aa0*/  F2FP.BF16.F32.PACK_AB R174, R191, R174 ;  /* 0x000000aebfae723e */ /* 0x000fe200000010ff */
[----:B------:R-:W-:Y:S01]  /*9ab0*/  FADD.FTZ R42, R170, R25 ;  /* 0x00000019aa2a7221 */ /* 0x000fe20000010000 */
[----:B------:R-:W-:Y:S01]  /*9ac0*/  F2FP.BF16.F32.PACK_AB R170, R157, R170 ;  /* 0x000000aa9daa723e */ /* 0x000fe200000010ff */
[-C--:B------:R-:W-:Y:S01]  /*9ad0*/  FMUL.FTZ R91, R91, R197.reuse ;  /* 0x000000c55b5b7220 */ /* 0x080fe20000410000 */
[----:B------:R-:W0:Y:S01]  /*9ae0*/  MUFU.EX2 R44, R71 ;  /* 0x00000047002c7308 */ /* 0x000e220000000800 */
[----:B------:R-:W-:Y:S01]  /*9af0*/  FADD.FTZ R5, R157, R42 ;  /* 0x0000002a9d057221 */ /* 0x000fe20000010000 */
[----:B------:R-:W-:Y:S01]  /*9b00*/  F2FP.BF16.F32.PACK_AB R168, R193, R168 ;  /* 0x000000a8c1a8723e */ /* 0x000fe200000010ff */
[----:B------:R-:W-:Y:S01]  /*9b10*/  FMUL.FTZ R94, R94, R197 ;  /* 0x000000c55e5e7220 */ /* 0x000fe20000410000 */
[----:B------:R-:W-:Y:S01]  /*9b20*/  F2FP.BF16.F32.PACK_AB R153, R32, R15 ;  /* 0x0000000f2099723e */ /* 0x000fe200000010ff */
[----:B------:R-:W-:Y:S01]  /*9b30*/  FADD.FTZ R34, R152, R5 ;  /* 0x0000000598227221 */ /* 0x000fe20000010000 */
[----:B------:R-:W-:Y:S01]  /*9b40*/  FADD.FTZ R5, R15, R10 ;  /* 0x0000000a0f057221 */ /* 0x000fe20000010000 */
[----:B------:R-:W-:Y:S01]  /*9b50*/  F2FP.BF16.F32.PACK_AB R152, R55, R152 ;  /* 0x000000983798723e */ /* 0x000fe200000010ff */
[-C--:B------:R-:W-:Y:S01]  /*9b60*/  FMUL.FTZ R95, R95, R197.reuse ;  /* 0x000000c55f5f7220 */ /* 0x080fe20000410000 */
[----:B------:R-:W-:Y:S01]  /*9b70*/  FADD.FTZ R25, R55, R34 ;  /* 0x0000002237197221 */ /* 0x000fe20000010000 */
[----:B------:R-:W-:Y:S01]  /*9b80*/  FADD.FTZ R5, R32, R5 ;  /* 0x0000000520057221 */ /* 0x000fe20000010000 */
[----:B------:R-:W1:Y:S01]  /*9b90*/  MUFU.EX2 R34, R81 ;  /* 0x0000005100227308 */ /* 0x000e620000000800 */
[----:B------:R-:W-:Y:S01]  /*9ba0*/  F2FP.BF16.F32.PACK_AB R157, R65, R46 ;  /* 0x0000002e419d723e */ /* 0x000fe200000010ff */
[----:B------:R-:W-:Y:S01]  /*9bb0*/  FADD.FTZ R10, R154, R25 ;  /* 0x000000199a0a7221 */ /* 0x000fe20000010000 */
[----:B------:R-:W-:Y:S01]  /*9bc0*/  FADD.FTZ R5, R0, R5 ;  /* 0x0000000500057221 */ /* 0x000fe20000010000 */
[C---:B------:R-:W-:Y:S01]  /*9bd0*/  F2FP.BF16.F32.PACK_AB R154, R57.reuse, R154 ;  /* 0x0000009a399a723e */ /* 0x040fe200000010ff */
[-C--:B------:R-:W-:Y:S01]  /*9be0*/  FMUL.FTZ R98, R98, R197.reuse ;  /* 0x000000c562627220 */ /* 0x080fe20000410000 */
[----:B------:R-:W-:Y:S01]  /*9bf0*/  FADD.FTZ R25, R57, R10 ;  /* 0x0000000a39197221 */ /* 0x000fe20000010000 */
[----:B------:R-:W-:Y:S01]  /*9c00*/  FADD.FTZ R5, R59, R5 ;  /* 0x000000053b057221 */ /* 0x000fe20000010000 */
[----:B0-----:R-:W-:Y:S01]  /*9c10*/  F2FP.BF16.F32.PACK_AB R161, R75, R44 ;  /* 0x0000002c4ba1723e */ /* 0x001fe200000010ff */
[-C--:B------:R-:W-:Y:S01]  /*9c20*/  FMUL.FTZ R99, R99, R197.reuse ;  /* 0x000000c563637220 */ /* 0x080fe20000410000 */
[----:B------:R-:W-:Y:S01]  /*9c30*/  FADD.FTZ R10, R156, R25 ;  /* 0x000000199c0a7221 */ /* 0x000fe20000010000 */
[----:B------:R-:W-:Y:S01]  /*9c40*/  FADD.FTZ R5, R46, R5 ;  /* 0x000000052e057221 */ /* 0x000fe20000010000 */
[C---:B------:R-:W-:Y:S01]  /*9c50*/  F2FP.BF16.F32.PACK_AB R156, R61.reuse, R156 ;  /* 0x0000009c3d9c723e */ /* 0x040fe200000010ff */
[-C--:B------:R-:W-:Y:S01]  /*9c60*/  FMUL.FTZ R102, R102, R197.reuse ;  /* 0x000000c566667220 */ /* 0x080fe20000410000 */
[----:B------:R-:W-:Y:S01]  /*9c70*/  FADD.FTZ R11, R61, R10 ;  /* 0x0000000a3d0b7221 */ /* 0x000fe20000010000 */
[----:B------:R-:W-:Y:S01]  /*9c80*/  FADD.FTZ R5, R65, R5 ;  /* 0x0000000541057221 */ /* 0x000fe20000010000 */
[----:B------:R-:W-:Y:S01]  /*9c90*/  F2FP.BF16.F32.PACK_AB R164, R195, R20 ;  /* 0x00000014c3a4723e */ /* 0x000fe200000010ff */
[-C--:B------:R-:W-:Y:S01]  /*9ca0*/  FMUL.FTZ R103, R103, R197.reuse ;  /* 0x000000c567677220 */ /* 0x080fe20000410000 */
[----:B------:R-:W-:Y:S01]  /*9cb0*/  FADD.FTZ R10, R158, R11 ;  /* 0x0000000b9e0a7221 */ /* 0x000fe20000010000 */
[----:B------:R-:W-:Y:S01]  /*9cc0*/  FADD.FTZ R5, R48, R5 ;  /* 0x0000000530057221 */ /* 0x000fe20000010000 */
[C---:B------:R-:W-:Y:S01]  /*9cd0*/  F2FP.BF16.F32.PACK_AB R158, R159.reuse, R158 ;  /* 0x0000009e9f9e723e */ /* 0x040fe200000010ff */
[-C--:B------:R-:W-:Y:S01]  /*9ce0*/  FMUL.FTZ R106, R106, R197.reuse ;  /* 0x000000c56a6a7220 */ /* 0x080fe20000410000 */
[----:B------:R-:W-:Y:S01]  /*9cf0*/  FADD.FTZ R11, R159, R10 ;  /* 0x0000000a9f0b7221 */ /* 0x000fe20000010000 */
[C---:B------:R-:W-:Y:S01]  /*9d00*/  FADD.FTZ R5, R69.reuse, R5 ;  /* 0x0000000545057221 */ /* 0x040fe20000010000 */
        /* <DEDUP_REMOVED lines=8> */
[----:B------:R-:W0:Y:S01]  /*9d90*/  MUFU.EX2 R6, R21 ;  /* 0x0000001500067308 */ /* 0x000e220000000800 */
[----:B------:R-:W-:Y:S01]  /*9da0*/  F2FP.BF16.F32.PACK_AB R165, R83, R26 ;  /* 0x0000001a53a5723e */ /* 0x000fe200000010ff */
        /* <DEDUP_REMOVED lines=15> */
[----:B0-----:R-:W-:Y:S01]  /*9ea0*/  F2FP.BF16.F32.PACK_AB R167, R40, R6 ;  /* 0x0000000628a7723e */ /* 0x001fe200000010ff */
        /* <DEDUP_REMOVED lines=22> */
.L_x_2050:
[----:B------:R-:W-:Y:S06]  /*a010*/  BAR.ARV 0x8, 0x120 ;  /* 0x0204800000007b1d */ /* 0x000fec0000002000 */
[----:B------:R-:W-:Y:S05]  /*a020*/  @!P0 BRA `(.L_x_2060) ;  /* 0x0000000000048947 */ /* 0x000fea0003800000 */
[----:B------:R-:W-:Y:S01]  /*a030*/  BPT.TRAP 0x1 ;  /* 0x000000040000795c */ /* 0x000fe20000300000 */
.L_x_2060:
[----:B------:R-:W-:Y:S01]  /*a040*/  ULEA UR5, UR43, UR41, 0x3 ;  /* 0x000000292b057291 */ /* 0x000fe2000f8e183f */
[----:B------:R-:W-:-:S05]  /*a050*/  IMAD.U32 R5, RZ, RZ, UR44 ;  /* 0x0000002cff057e24 */ /* 0x000fca000f8e00ff */
[----:B------:R-:W-:-:S04]  /*a060*/  SHF.L.U32 R5, R5, 0x1f, RZ ;  /* 0x0000001f05057819 */ /* 0x000fc800000006ff */
[----:B------:R0:W1:Y:S01]  /*a070*/  SYNCS.PHASECHK.TRANS64.TRYWAIT P2, [UR5+0x28850], R5 ;  /* 0x02885005ff0075a7 */ /* 0x0000620008040145 */
[----:B------:R-:W-:Y:S05]  /*a080*/  @!P0 BRA `(.L_x_2061) ;  /* 0x0000000000048947 */ /* 0x000fea0003800000 */
[----:B------:R-:W-:Y:S01]  /*a090*/  BPT.TRAP 0x1 ;  /* 0x000000040000795c */ /* 0x000fe20000300000 */
.L_x_2061:
[----:B-1----:R-:W-:Y:S05]  /*a0a0*/  @P2 BRA `(.L_x_2062) ;  /* 0x0000000000082947 */ /* 0x002fea0003800000 */
[----:B------:R-:W1:Y:S02]  /*a0b0*/  SYNCS.PHASECHK.TRANS64.TRYWAIT P0, [UR5+0x28850], R5 ;  /* 0x02885005ff0075a7 */ /* 0x000e640008000145 */
[----:B-1----:R-:W-:Y:S05]  /*a0c0*/  @!P0 BRA `(.L_x_2063) ;  /* 0x00000078007c8947 */ /* 0x002fea0003800000 */
.L_x_2062:
[----:B------:R-:W-:Y:S01]  /*a0d0*/  UIADD3 UR41, UR41, 0x400, URZ ;  /* 0x0000040029297890 */ /* 0x000fe2000fffe03f */
[----:B------:R-:W-:Y:S01]  /*a0e0*/  WARPGROUP.ARRIVE ;  /* 0x00000000000079c5 */ /* 0x000fe20000000000 */
[----:B------:R-:W-:Y:S01]  /*a0f0*/  UMOV UR7, 0x40000040 ;  /* 0x4000004000077882 */ /* 0x000fe20000000000 */
[----:B-1----:R-:W1:Y:S01]  /*a100*/  SHFL.BFLY PT, R6, R3, 0x2, 0x1f ;  /* 0x0c401f0003067f89 */ /* 0x002e6200000e0000 */
[----:B------:R-:W-:Y:S01]  /*a110*/  USHF.R.U32.HI UR41, URZ, 0x4, UR41 ;  /* 0x000000043f297899 */ /* 0x000fe20008011629 */
[----:B------:R-:W-:Y:S01]  /*a120*/  MOV R21, RZ ;  /* 0x000000ff00157202 */ /* 0x000fe20000000f00 */
[----:B------:R-:W-:Y:S01]  /*a130*/  IMAD.MOV.U32 R10, RZ, RZ, RZ ;  /* 0x000000ffff0a7224 */ /* 0x000fe200078e00ff */
[----:B0-----:R-:W0:Y:S01]  /*a140*/  SHFL.BFLY PT, R5, R0, 0x2, 0x1f ;  /* 0x0c401f0000057f89 */ /* 0x001e2200000e0000 */
[----:B------:R-:W-:Y:S02]  /*a150*/  ULOP3.LUT UR41, UR41, 0x3fff, URZ, 0xc0, !UPT ;  /* 0x00003fff29297892 */ /* 0x000fe4000f8ec03f */
[----:B------:R-:W-:-:S02]  /*a160*/  UIADD3 UR45, UR45, 0x1, URZ ;  /* 0x000000012d2d7890 */ /* 0x000fc4000fffe03f */
[----:B------:R-:W-:-:S04]  /*a170*/  ULOP3.LUT UR4, UR41, 0x4000000, URZ, 0xfc, !UPT ;  /* 0x0400000029047892 */ /* 0x000fc8000f8efc3f */
[----:B------:R-:W-:Y:S02]  /*a180*/  ULEA UR4, UR43, UR4, 0xb ;  /* 0x000000042b047291 */ /* 0x000fe4000f8e583f */
[----:B------:R-:W-:-:S04]  /*a190*/  UIADD3 UR43, UR43, 0x1, URZ ;  /* 0x000000012b2b7890 */ /* 0x000fc8000fffe03f */
[----:B------:R-:W-:Y:S01]  /*a1a0*/  UISETP.NE.AND UP0, UPT, UR43, 0x2, UPT ;  /* 0x000000022b00788c */ /* 0x000fe2000bf05270 */
[----:B------:R-:W-:Y:S02]  /*a1b0*/  UMOV UR6, UR4 ;  /* 0x0000000400067c82 */ /* 0x000fe40008000000 */
[----:B------:R-:W-:Y:S01]  /*a1c0*/  HGMMA.64x128x16.F32.BF16 R88, R180, gdesc[UR4].tnspB, R88, gsb0 ;  /* 0x41e00004b4587df0 */ /* 0x000fe20008001858 */
[----:B------:R-:W-:Y:S01]  /*a1d0*/  UIADD3 UR6, UR4, 0x80, URZ ;  /* 0x0000008004067890 */ /* 0x000fe2000fffe03f */
[----:B-1----:R-:W-:Y:S01]  /*a1e0*/  FADD.FTZ R6, R6, R3 ;  /* 0x0000000306067221 */ /* 0x002fe20000010000 */
[----:B------:R-:W-:Y:S01]  /*a1f0*/  UMOV UR7, 0x40000040 ;  /* 0x4000004000077882 */ /* 0x000fe20000000000 */
[----:B------:R-:W-:Y:S02]  /*a200*/  IMAD.MOV.U32 R3, RZ, RZ, -0x800000 ;  /* 0xff800000ff037424 */ /* 0x000fe400078e00ff */
[----:B0-----:R-:W-:Y:S01]  /*a210*/  FADD.FTZ R8, R5, R0 ;  /* 0x0000000005087221 */ /* 0x001fe20000010000 */
[----:B------:R-:W-:Y:S01]  /*a220*/  IMAD.MOV.U32 R0, RZ, RZ, -0x800000 ;  /* 0xff800000ff007424 */ /* 0x000fe200078e00ff */
[----:B------:R-:W0:Y:S01]  /*a230*/  SHFL.BFLY PT, R5, R6, 0x1, 0x1f ;  /* 0x0c201f0006057f89 */ /* 0x000e2200000e0000 */
[----:B------:R-:W-:-:S03]  /*a240*/  USEL UR43, UR43, URZ, UP0 ;  /* 0x0000003f2b2b7287 */ /* 0x000fc60008000000 */
[----:B------:R-:W1:Y:S01]  /*a250*/  SHFL.BFLY PT, R11, R8, 0x1, 0x1f ;  /* 0x0c201f00080b7f89 */ /* 0x000e6200000e0000 */
[----:B0-----:R-:W-:Y:S01]  /*a260*/  FADD.FTZ R12, R6, R5 ;  /* 0x00000005060c7221 */ /* 0x001fe20000010000 */
[----:B-1----:R-:W-:-:S04]  /*a270*/  FADD.FTZ R13, R8, R11 ;  /* 0x0000000b080d7221 */ /* 0x002fc80000010000 */
[----:B------:R-:W-:Y:S01]  /*a280*/  FSETP.NE.FTZ.AND P0, PT, R12, RZ, PT ;  /* 0x000000ff0c00720b */ /* 0x000fe20003f15000 */
[----:B------:R-:W-:Y:S01]  /*a290*/  IMAD.U32 R8, RZ, RZ, UR5 ;  /* 0x00000005ff087e24 */ /* 0x000fe2000f8e00ff */
[----:B------:R-:W-:-:S03]  /*a2a0*/  FSETP.NE.FTZ.AND P2, PT, R13, RZ, PT ;  /* 0x000000ff0d00720b */ /* 0x000fc60003f55000 */
[----:B------:R-:W-:-:S05]  /*a2b0*/  @!P1 VIADD R8, R8, 0x28860 ;  /* 0x0002886008089836 */ /* 0x000fca0000000000 */
[----:B------:R-:W-:-:S03]  /*a2c0*/  @!P1 PRMT R8, RZ, 0x654, R8 ;  /* 0x00000654ff089816 */ /* 0x000fc60000000008 */
[----:B------:R-:W0:Y:S01]  /*a2d0*/  @P0 MUFU.LG2 R5, R12 ;  /* 0x0000000c00050308 */ /* 0x000e220000000c00 */
[C---:B------:R-:W-:Y:S01]  /*a2e0*/  @P0 FMUL.FTZ R6, R4.reuse, 0.69314718246459960938 ;  /* 0x3f31721804060820 */ /* 0x040fe20000410000 */
[----:B------:R-:W-:-:S06]  /*a2f0*/  @P2 FMUL.FTZ R15, R4, 0.69314718246459960938 ;  /* 0x3f317218040f2820 */ /* 0x000fcc0000410000 */
        /* <DEDUP_REMOVED lines=78> */
[-C--:B0-----:R-:W-:Y:S01]  /*a7e0*/  FMUL.FTZ R93, R90, R10.reuse ;  /* 0x0000000a5a5d7220 */ /* 0x081fe20000410000 */
        /* <DEDUP_REMOVED lines=30> */
[----:B------:R-:W-:-:S07]  /*a9d0*/  FMUL.FTZ R151, R151, R10 ;  /* 0x0000000a97977220 */ /* 0x000fce0000410000 */
.L_x_2033:
        /* <DEDUP_REMOVED lines=15> */
[----:B------:R-:W-:Y:S01]  /*aad0*/  F2FP.BF16.F32.PACK_AB R148, R35, R38 ;  /* 0x000000262394723e */ /* 0x000fe200000010ff */
[----:B------:R-:W-:Y:S01]  /*aae0*/  ULDC.64 UR6, c[0x0][0xbd8] ;  /* 0x0002f60000067ab9 */ /* 0x000fe20000000a00 */
[----:B------:R-:W-:Y:S01]  /*aaf0*/  F2FP.BF16.F32.PACK_AB R149, R33, R36 ;  /* 0x000000242195723e */ /* 0x000fe200000010ff */
[----:B------:R-:W-:Y:S01]  /*ab00*/  UISETP.NE.AND.EX UP0, UPT, UR9, URZ, UPT, UP0 ;  /* 0x0000003f0900728c */ /* 0x000fe2000bf05300 */
[----:B------:R-:W-:Y:S01]  /*ab10*/  F2FP.BF16.F32.PACK_AB R150, R21, R34 ;  /* 0x000000221596723e */ /* 0x000fe200000010ff */
[----:B------:R-:W-:Y:S01]  /*ab20*/  UISETP.NE.U32.AND UP1, UPT, UR6, URZ, UPT ;  /* 0x0000003f0600728c */ /* 0x000fe2000bf25070 */
[----:B------:R-:W-:Y:S01]  /*ab30*/  F2FP.BF16.F32.PACK_AB R151, R151, R32 ;  /* 0x000000209797723e */ /* 0x000fe200000010ff */
[----:B------:R-:W-:-:S02]  /*ab40*/  USHF.L.U32 UR10, UR37, 0x2, URZ ;  /* 0x00000002250a7899 */ /* 0x000fc4000800063f */
[----:B------:R-:W-:Y:S02]  /*ab50*/  UISETP.NE.AND.EX UP1, UPT, UR7, URZ, UPT, UP1 ;  /* 0x0000003f0700728c */ /* 0x000fe4000bf25310 */
[----:B------:R-:W-:Y:S02]  /*ab60*/  USHF.L.U64.HI UR11, UR37, 0x2, UR38 ;  /* 0x00000002250b7899 */ /* 0x000fe40008010226 */
[----:B------:R-:W-:Y:S02]  /*ab70*/  UIADD3 UR4, UP2, UR10, UR6, URZ ;  /* 0x000000060a047290 */ /* 0x000fe4000ff5e03f */
[----:B------:R-:W-:Y:S02]  /*ab80*/  @UP0 UIADD3 UR6, UP3, UR10, UR8, URZ ;  /* 0x000000080a060290 */ /* 0x000fe4000ff7e03f */
[----:B------:R-:W-:Y:S02]  /*ab90*/  UIADD3.X UR8, UR11, UR7, URZ, UP2, !UPT ;  /* 0x000000070b087290 */ /* 0x000fe400097fe43f */
[----:B------:R-:W-:Y:S01]  /*aba0*/  @UP0 UIADD3.X UR7, UR11, UR9, URZ, UP3, !UPT ;  /* 0x000000090b070290 */ /* 0x000fe20009ffe43f */
[----:B------:R-:W-:-:S02]  /*abb0*/  MOV R24, R20 ;  /* 0x0000001400187202 */ /* 0x000fc40000000f00 */
[----:B0-----:R-:W-:-:S03]  /*abc0*/  MOV R25, R5 ;  /* 0x0000000500197202 */ /* 0x001fc60000000f00 */
[----:B------:R-:W-:-:S03]  /*abd0*/  IMAD.WIDE R4, R185, 0x2, R24 ;  /* 0x00000002b9047825 */ /* 0x000fc600078e0218 */
[C---:B------:R-:W-:Y:S02]  /*abe0*/  LOP3.LUT R9, R4.reuse, 0x380, RZ, 0xc0, !PT ;  /* 0x0000038004097812 */ /* 0x040fe400078ec0ff */
[C---:B------:R-:W-:Y:S02]  /*abf0*/  IADD3 R91, P5, R4.reuse, 0x40, RZ ;  /* 0x00000040045b7810 */ /* 0x040fe40007fbe0ff */
[C---:B------:R-:W-:Y:S02]  /*ac00*/  IADD3 R95, P4, R4.reuse, 0x60, RZ ;  /* 0x00000060045f7810 */ /* 0x040fe40007f9e0ff */
[----:B------:R-:W-:Y:S01]  /*ac10*/  SHF.R.U64 R9, R9, 0x3, RZ ;  /* 0x0000000309097819 */ /* 0x000fe200000012ff */
[--C-:B------:R-:W-:Y:S01]  /*ac20*/  IMAD.X R29, RZ, RZ, R5.reuse, P5 ;  /* 0x000000ffff1d7224 */ /* 0x100fe200028e0605 */
[C---:B------:R-:W-:Y:S01]  /*ac30*/  IADD3 R45, P6, R4.reuse, 0x20, RZ ;  /* 0x00000020042d7810 */ /* 0x040fe20007fde0ff */
[----:B------:R-:W-:Y:S01]  /*ac40*/  IMAD.X R27, RZ, RZ, R5, P4 ;  /* 0x000000ffff1b7224 */ /* 0x000fe200020e0605 */
[----:B------:R-:W-:-:S02]  /*ac50*/  IADD3 R97, P3, R4, 0x4000, RZ ;  /* 0x0000400004617810 */ /* 0x000fc40007f7e0ff */
[C---:B------:R-:W-:Y:S01]  /*ac60*/  IADD3 R99, P2, R4.reuse, 0x4020, RZ ;  /* 0x0000402004637810 */ /* 0x040fe20007f5e0ff */
[--C-:B------:R-:W-:Y:S01]  /*ac70*/  IMAD.X R31, RZ, RZ, R5.reuse, P6 ;  /* 0x000000ffff1f7224 */ /* 0x100fe200030e0605 */
[C---:B------:R-:W-:Y:S01]  /*ac80*/  IADD3 R101, P1, R4.reuse, 0x4040, RZ ;  /* 0x0000404004657810 */ /* 0x040fe20007f3e0ff */
[--C-:B------:R-:W-:Y:S01]  /*ac90*/  IMAD.X R11, RZ, RZ, R5.reuse, P3 ;  /* 0x000000ffff0b7224 */ /* 0x100fe200018e0605 */
[----:B------:R-:W-:Y:S01]  /*aca0*/  BAR.SYNC.DEFER_BLOCKING 0x1, 0x100 ;  /* 0x0044000000007b1d */ /* 0x000fe20000010000 */
[----:B------:R-:W-:Y:S02]  /*acb0*/  IADD3 R103, P0, R4, 0x4060, RZ ;  /* 0x0000406004677810 */ /* 0x000fe40007f1e0ff */
[----:B------:R-:W-:Y:S02]  /*acc0*/  LOP3.LUT R26, R91, 0x380, RZ, 0xc0, !PT ;  /* 0x000003805b1a7812 */ /* 0x000fe400078ec0ff */
[----:B------:R-:W-:Y:S01]  /*acd0*/  LOP3.LUT R4, R9, R4, RZ, 0x3c, !PT ;  /* 0x0000000409047212 */ /* 0x000fe200078e3cff */
[--C-:B------:R-:W-:Y:S01]  /*ace0*/  IMAD.X R9, RZ, RZ, R5.reuse, P2 ;  /* 0x000000ffff097224 */ /* 0x100fe200010e0605 */
[----:B------:R-:W-:Y:S01]  /*acf0*/  LOP3.LUT R44, R95, 0x380, RZ, 0xc0, !PT ;  /* 0x000003805f2c7812 */ /* 0x000fe200078ec0ff */
[----:B------:R-:W-:Y:S01]  /*ad00*/  IMAD.X R13, RZ, RZ, R5, P0 ;  /* 0x000000ffff0d7224 */ /* 0x000fe200000e0605 */
[----:B------:R-:W-:-:S02]  /*ad10*/  SHF.R.U64 R26, R26, 0x3, RZ ;  /* 0x000000031a1a7819 */ /* 0x000fc400000012ff */
[-C--:B------:R-:W-:Y:S02]  /*ad20*/  IADD3.X R15, RZ, R5.reuse, RZ, P1, !PT ;  /* 0x00000005ff0f7210 */ /* 0x080fe40000ffe4ff */
[----:B------:R-:W-:Y:S02]  /*ad30*/  SHF.R.U64 R44, R44, 0x3, RZ ;  /* 0x000000032c2c7819 */ /* 0x000fe400000012ff */
[----:B------:R-:W-:Y:S02]  /*ad40*/  MOV R90, R4 ;  /* 0x00000004005a7202 */ /* 0x000fe40000000f00 */
[----:B------:R-:W-:Y:S02]  /*ad50*/  LOP3.LUT R10, R45, 0x380, RZ, 0xc0, !PT ;  /* 0x000003802d0a7812 */ /* 0x000fe400078ec0ff */
[----:B------:R-:W-:Y:S02]  /*ad60*/  F2FP.BF16.F32.PACK_AB R5, R12, R93 ;  /* 0x0000005d0c05723e */ /* 0x000fe400000010ff */
[----:B------:R-:W-:-:S02]  /*ad70*/  LOP3.LUT R46, R97, 0x380, RZ, 0xc0, !PT ;  /* 0x00000380612e7812 */ /* 0x000fc400078ec0ff */
[----:B------:R-:W-:Y:S02]  /*ad80*/  LOP3.LUT R12, R99, 0x380, RZ, 0xc0, !PT ;  /* 0x00000380630c7812 */ /* 0x000fe400078ec0ff */
[----:B------:R-:W-:Y:S02]  /*ad90*/  LOP3.LUT R28, R26, R91, RZ, 0x3c, !PT ;  /* 0x0000005b1a1c7212 */ /* 0x000fe400078e3cff */
[----:B------:R-:W-:Y:S02]  /*ada0*/  LOP3.LUT R26, R44, R95, RZ, 0x3c, !PT ;  /* 0x0000005f2c1a7212 */ /* 0x000fe400078e3cff */
[----:B------:R-:W-:Y:S02]  /*adb0*/  SHF.R.U64 R10, R10, 0x3, RZ ;  /* 0x000000030a0a7819 */ /* 0x000fe400000012ff */
[----:B------:R-:W-:Y:S02]  /*adc0*/  LOP3.LUT R44, R103, 0x380, RZ, 0xc0, !PT ;  /* 0x00000380672c7812 */ /* 0x000fe400078ec0ff */
[----:B------:R-:W-:-:S02]  /*add0*/  SHF.R.U64 R46, R46, 0x3, RZ ;  /* 0x000000032e2e7819 */ /* 0x000fc400000012ff */
[----:B------:R-:W-:Y:S02]  /*ade0*/  F2FP.BF16.F32.PACK_AB R4, R14, R153 ;  /* 0x000000990e04723e */ /* 0x000fe400000010ff */
[----:B------:R-:W-:Y:S02]  /*adf0*/  SHF.R.U64 R12, R12, 0x3, RZ ;  /* 0x000000030c0c7819 */ /* 0x000fe400000012ff */
[----:B------:R-:W-:Y:S01]  /*ae00*/  LOP3.LUT R14, R101, 0x380, RZ, 0xc0, !PT ;  /* 0x00000380650e7812 */ /* 0x000fe200078ec0ff */
[----:B------:R0:W-:Y:S01]  /*ae10*/  STSM.16.M88.4 [R90], R4 ;  /* 0x000000045a007844 */ /* 0x0001e20000000200 */
[----:B------:R-:W-:Y:S02]  /*ae20*/  LOP3.LUT R30, R10, R45, RZ, 0x3c, !PT ;  /* 0x0000002d0a1e7212 */ /* 0x000fe400078e3cff */
[----:B------:R-:W-:Y:S02]  /*ae30*/  SHF.R.U64 R44, R44, 0x3, RZ ;  /* 0x000000032c2c7819 */ /* 0x000fe400000012ff */
[----:B------:R-:W-:-:S02]  /*ae40*/  LOP3.LUT R10, R46, R97, RZ, 0x3c, !PT ;  /* 0x000000612e0a7212 */ /* 0x000fc400078e3cff */
[----:B------:R-:W-:Y:S02]  /*ae50*/  LOP3.LUT R8, R12, R99, RZ, 0x3c, !PT ;  /* 0x000000630c087212 */ /* 0x000fe400078e3cff */
[----:B------:R-:W-:Y:S02]  /*ae60*/  SHF.R.U64 R14, R14, 0x3, RZ ;  /* 0x000000030e0e7819 */ /* 0x000fe400000012ff */
[----:B------:R-:W-:Y:S02]  /*ae70*/  LOP3.LUT R12, R44, R103, RZ, 0x3c, !PT ;  /* 0x000000672c0c7212 */ /* 0x000fe400078e3cff */
[----:B------:R-:W-:Y:S02]  /*ae80*/  MOV R45, R10 ;  /* 0x0000000a002d7202 */ /* 0x000fe40000000f00 */
[----:B------:R-:W-:Y:S02]  /*ae90*/  MOV R44, R8 ;  /* 0x00000008002c7202 */ /* 0x000fe40000000f00 */
[----:B------:R-:W-:-:S02]  /*aea0*/  LOP3.LUT R14, R14, R101, RZ, 0x3c, !PT ;  /* 0x000000650e0e7212 */ /* 0x000fc400078e3cff */
[----:B------:R-:W-:Y:S02]  /*aeb0*/  MOV R30, R30 ;  /* 0x0000001e001e7202 */ /* 0x000fe40000000f00 */
[----:B------:R-:W-:Y:S02]  /*aec0*/  F2FP.BF16.F32.PACK_AB R8, R87, R92 ;  /* 0x0000005c5708723e */ /* 0x000fe400000010ff */
[----:B------:R-:W-:Y:S02]  /*aed0*/  F2FP.BF16.F32.PACK_AB R9, R85, R88 ;  /* 0x000000585509723e */ /* 0x000fe400000010ff */
[----:B------:R-:W-:Y:S02]  /*aee0*/  F2FP.BF16.F32.PACK_AB R10, R83, R86 ;  /* 0x00000056530a723e */ /* 0x000fe400000010ff */
[----:B------:R-:W-:Y:S02]  /*aef0*/  F2FP.BF16.F32.PACK_AB R11, R81, R84 ;  /* 0x00000054510b723e */ /* 0x000fe400000010ff */
[----:B------:R-:W-:-:S02]  /*af00*/  MOV R46, R26 ;  /* 0x0000001a002e7202 */ /* 0x000fc40000000f00 */
[----:B------:R-:W-:Y:S01]  /*af10*/  MOV R89, R28 ;  /* 0x0000001c00597202 */ /* 0x000fe20000000f00 */
[----:B------:R1:W-:Y:S01]  /*af20*/  STSM.16.M88.4 [R30], R8 ;  /* 0x000000081e007844 */ /* 0x0003e20000000200 */
[----:B------:R-:W-:Y:S02]  /*af30*/  MOV R27, R14 ;  /* 0x0000000e001b7202 */ /* 0x000fe40000000f00 */
[----:B------:R-:W-:Y:S02]  /*af40*/  MOV R26, R12 ;  /* 0x0000000c001a7202 */ /* 0x000fe40000000f00 */
        /* <DEDUP_REMOVED lines=8> */
[----:B------:R-:W-:Y:S02]  /*afd0*/  F2FP.BF16.F32.PACK_AB R15, R65, R68 ;  /* 0x00000044410f723e */ /* 0x000fe400000010ff */
[----:B-1----:R-:W-:-:S02]  /*afe0*/  F2FP.BF16.F32.PACK_AB R8, R63, R66 ;  /* 0x000000423f08723e */ /* 0x002fc400000010ff */
[----:B------:R-:W-:Y:S01]  /*aff0*/  F2FP.BF16.F32.PACK_AB R9, R61, R64 ;  /* 0x000000403d09723e */ /* 0x000fe200000010ff */
[----:B------:R-:W-:Y:S01]  /*b000*/  STSM.16.M88.4 [R46], R12 ;  /* 0x0000000c2e007844 */ /* 0x000fe20000000200 */
[----:B------:R-:W-:Y:S02]  /*b010*/  F2FP.BF16.F32.PACK_AB R10, R59, R62 ;  /* 0x0000003e3b0a723e */ /* 0x000fe400000010ff */
[----:B------:R-:W-:Y:S02]  /*b020*/  F2FP.BF16.F32.PACK_AB R11, R57, R60 ;  /* 0x0000003c390b723e */ /* 0x000fe400000010ff */
[----:B------:R-:W-:Y:S02]  /*b030*/  F2FP.BF16.F32.PACK_AB R28, R55, R58 ;  /* 0x0000003a371c723e */ /* 0x000fe400000010ff */
[----:B------:R-:W-:Y:S01]  /*b040*/  F2FP.BF16.F32.PACK_AB R29, R53, R56 ;  /* 0x00000038351d723e */ /* 0x000fe200000010ff */
[----:B------:R1:W-:Y:S01]  /*b050*/  STSM.16.M88.4 [R45], R8 ;  /* 0x000000082d007844 */ /* 0x0003e20000000200 */
[----:B------:R-:W-:Y:S01]  /*b060*/  F2FP.BF16.F32.PACK_AB R30, R51, R54 ;  /* 0x00000036331e723e */ /* 0x000fe200000010ff */
[----:B0-----:R-:W-:Y:S01]  /*b070*/  IMAD.U32 R4, RZ, RZ, UR4 ;  /* 0x00000004ff047e24 */ /* 0x001fe2000f8e00ff */
[----:B------:R-:W-:Y:S01]  /*b080*/  F2FP.BF16.F32.PACK_AB R31, R49, R52 ;  /* 0x00000034311f723e */ /* 0x000fe200000010ff */
[----:B------:R-:W-:Y:S01]  /*b090*/  IMAD.U32 R5, RZ, RZ, UR8 ;  /* 0x00000008ff057e24 */ /* 0x000fe2000f8e00ff */
[----:B------:R-:W-:-:S02]  /*b0a0*/  F2FP.BF16.F32.PACK_AB R52, R43, R50 ;  /* 0x000000322b34723e */ /* 0x000fc400000010ff */
[----:B------:R-:W-:Y:S01]  /*b0b0*/  F2FP.BF16.F32.PACK_AB R53, R41, R48 ;  /* 0x000000302935723e */ /* 0x000fe200000010ff */
[----:B------:R0:W-:Y:S01]  /*b0c0*/  STSM.16.M88.4 [R44], R28 ;  /* 0x0000001c2c007844 */ /* 0x0001e20000000200 */
[----:B------:R-:W-:Y:S02]  /*b0d0*/  F2FP.BF16.F32.PACK_AB R54, R39, R42 ;  /* 0x0000002a2736723e */ /* 0x000fe400000010ff */
[----:B------:R-:W-:Y:S02]  /*b0e0*/  F2FP.BF16.F32.PACK_AB R55, R37, R40 ;  /* 0x000000282537723e */ /* 0x000fe400000010ff */
[----:B------:R-:W-:Y:S02]  /*b0f0*/  PLOP3.LUT P0, PT, PT, PT, UP1, 0x80, 0x0 ;  /* 0x000000000000781c */ /* 0x000fe40003f0f018 */
[----:B------:R-:W-:Y:S01]  /*b100*/  PLOP3.LUT P2, PT, PT, PT, UP0, 0x80, 0x0 ;  /* 0x000000000000781c */ /* 0x000fe20003f4f008 */
[----:B------:R0:W-:Y:S04]  /*b110*/  STSM.16.M88.4 [R27], R52 ;  /* 0x000000341b007844 */ /* 0x0001e80000000200 */
[----:B------:R0:W-:Y:S01]  /*b120*/  STSM.16.M88.4 [R26], R148 ;  /* 0x000000941a007844 */ /* 0x0001e20000000200 */
[----:B------:R-:W-:Y:S01]  /*b130*/  BAR.SYNC.DEFER_BLOCKING 0x1, 0x100 ;  /* 0x0044000000007b1d */ /* 0x000fe20000010000 */
[----:B------:R-:W-:-:S02]  /*b140*/  IMAD.U32 R6, RZ, RZ, UR6 ;  /* 0x00000006ff067e24 */ /* 0x000fc4000f8e00ff */
[----:B------:R-:W-:-:S03]  /*b150*/  IMAD.U32 R7, RZ, RZ, UR7 ;  /* 0x00000007ff077e24 */ /* 0x000fc6000f8e00ff */
[----:B-1----:R-:W2:Y:S04]  /*b160*/  @P0 LDG.E R8, desc[UR48][R4.64] ;  /* 0x0000003004080981 */ /* 0x002ea8000c1e1900 */
[----:B------:R-:W3:Y:S01]  /*b170*/  @P2 LDG.E R6, desc[UR48][R6.64] ;  /* 0x0000003006062981 */ /* 0x000ee2000c1e1900 */
[----:B------:R-:W-:Y:S01]  /*b180*/  IMAD R9, R16, 0x40, R2 ;  /* 0x0000004010097824 */ /* 0x000fe200078e0202 */
[----:B------:R-:W-:Y:S01]  /*b190*/  UMOV UR4, URZ ;  /* 0x0000003f00047c82 */ /* 0x000fe20008000000 */
[----:B------:R-:W-:Y:S02]  /*b1a0*/  ULDC UR10, c[0x0][0xa88] ;  /* 0x0002a200000a7ab9 */ /* 0x000fe40000000800 */
[----:B------:R-:W-:-:S03]  /*b1b0*/  IMAD.WIDE R24, R9, 0x2, R24 ;  /* 0x0000000209187825 */ /* 0x000fc600078e0218 */
[----:B------:R-:W-:Y:S02]  /*b1c0*/  IADD3 R9, P1, R24, 0x1000, RZ ;  /* 0x0000100018097810 */ /* 0x000fe40007f3e0ff */
[----:B--2---:R-:W-:Y:S02]  /*b1d0*/  @P0 R2UR UR4, R8 ;  /* 0x00000000080402ca */ /* 0x004fe400000e0000 */
[----:B---3--:R-:W-:Y:S01]  /*b1e0*/  @P2 R2UR UR10, R6 ;  /* 0x00000000060a22ca */ /* 0x008fe200000e0000 */
[----:B0-----:R-:W-:-:S14]  /*b1f0*/  @P2 BRA `(.L_x_2066) ;  /* 0x0000000000182947 */ /* 0x001fdc0003800000 */
[----:B------:R-:W-:Y:S05]  /*b200*/  @!P0 BRA `(.L_x_2066) ;  /* 0x0000000000148947 */ /* 0x000fea0003800000 */
[----:B------:R-:W2:Y:S04]  /*b210*/  LDG.E R7, desc[UR48][R4.64] ;  /* 0x0000003004077981 */ /* 0x000ea8000c1e1900 */
[----:B------:R-:W3:Y:S01]  /*b220*/  LDG.E R6, desc[UR48][R4.64+0x4] ;  /* 0x0000043004067981 */ /* 0x000ee2000c1e1900 */
[----:B--2---:R-:W-:Y:S02]  /*b230*/  R2UR UR6, R7 ;  /* 0x00000000070672ca */ /* 0x004fe400000e0000 */
[----:B---3--:R-:W-:-:S13]  /*b240*/  R2UR UR10, R6 ;  /* 0x00000000060a72ca */ /* 0x008fda00000e0000 */
[----:B------:R-:W-:-:S12]  /*b250*/  UIADD3 UR10, -UR6, UR10, URZ ;  /* 0x0000000a060a7290 */ /* 0x000fd8000fffe13f */
.L_x_2066:
[----:B------:R-:W-:Y:S01]  /*b260*/  USHF.R.S32.HI UR14, URZ, 0x1f, UR39 ;  /* 0x0000001f3f0e7899 */ /* 0x000fe20008011427 */
[----:B------:R-:W-:Y:S01]  /*b270*/  IMAD.U32 R8, RZ, RZ, UR40 ;  /* 0x00000028ff087e24 */ /* 0x000fe2000f8e00ff */
[----:B------:R-:W-:Y:S01]  /*b280*/  ULDC.64 UR12, c[0x0][0xb70] ;  /* 0x0002dc00000c7ab9 */ /* 0x000fe20000000a00 */
[----:B------:R-:W-:Y:S01]  /*b290*/  USHF.R.S32.HI UR9, URZ, 0x1f, UR4 ;  /* 0x0000001f3f097899 */ /* 0x000fe20008011404 */
[----:B------:R-:W-:Y:S01]  /*b2a0*/  IADD3 R13, P2, R24, 0x2000, RZ ;  /* 0x00002000180d7810 */ /* 0x000fe20007f5e0ff */
[----:B------:R-:W-:Y:S01]  /*b2b0*/  UIMAD UR11, UR14, UR12, URZ ;  /* 0x0000000c0e0b72a4 */ /* 0x000fe2000f8e023f */
[----:B------:R-:W-:Y:S01]  /*b2c0*/  IMAD R8, R8, 0x80, R19 ;  /* 0x0000008008087824 */ /* 0x000fe200078e0213 */
[----:B------:R-:W-:Y:S01]  /*b2d0*/  UMOV UR8, UR4 ;  /* 0x0000000400087c82 */ /* 0x000fe20008000000 */
[----:B------:R-:W-:Y:S01]  /*b2e0*/  USEL UR38, UR38, URZ, !UP1 ;  /* 0x0000003f26267287 */ /* 0x000fe2000c800000 */
[----:B------:R-:W-:Y:S01]  /*b2f0*/  IADD3 R7, P6, R24, 0x3000, RZ ;  /* 0x0000300018077810 */ /* 0x000fe20007fde0ff */
[----:B------:R-:W-:Y:S01]  /*b300*/  UIMAD.WIDE.U32 UR6, UR39, UR12, UR8 ;  /* 0x0000000c270672a5 */ /* 0x000fe2000f8e0008 */
[----:B------:R-:W-:Y:S01]  /*b310*/  SHF.R.S32.HI R5, RZ, 0x1f, R8 ;  /* 0x0000001fff057819 */ /* 0x000fe20000011408 */
[----:B------:R-:W-:Y:S01]  /*b320*/  UIMAD UR11, UR39, UR13, UR11 ;  /* 0x0000000d270b72a4 */ /* 0x000fe2000f8e020b */
[----:B------:R-:W-:Y:S01]  /*b330*/  LOP3.LUT R12, R13, 0x380, RZ, 0xc0, !PT ;  /* 0x000003800d0c7812 */ /* 0x000fe200078ec0ff */
[----:B------:R-:W-:Y:S01]  /*b340*/  USEL UR37, UR37, URZ, !UP1 ;  /* 0x0000003f25257287 */ /* 0x000fe2000c800000 */
[----:B------:R-:W-:Y:S01]  /*b350*/  LOP3.LUT R4, R7, 0x380, RZ, 0xc0, !PT ;  /* 0x0000038007047812 */ /* 0x000fe200078ec0ff */
[----:B------:R-:W-:Y:S01]  /*b360*/  ULDC.64 UR12, c[0x0][0xb78] ;  /* 0x0002de00000c7ab9 */ /* 0x000fe20000000a00 */
[----:B------:R-:W-:Y:S01]  /*b370*/  UIADD3 UR7, UR7, UR11, URZ ;  /* 0x0000000b07077290 */ /* 0x000fe2000fffe03f */
[----:B------:R-:W-:Y:S01]  /*b380*/  SHF.R.U64 R12, R12, 0x3, RZ ;  /* 0x000000030c0c7819 */ /* 0x000fe200000012ff */
[----:B------:R-:W-:Y:S01]  /*b390*/  UIMAD UR8, UR38, UR12, URZ ;  /* 0x0000000c260872a4 */ /* 0x000fe2000f8e023f */
[----:B------:R-:W-:Y:S01]  /*b3a0*/  SHF.R.U64 R4, R4, 0x3, RZ ;  /* 0x0000000304047819 */ /* 0x000fe200000012ff */
[----:B------:R-:W-:Y:S01]  /*b3b0*/  UIMAD.WIDE.U32 UR6, UR37, UR12, UR6 ;  /* 0x0000000c250672a5 */ /* 0x000fe2000f8e0006 */
[----:B------:R-:W-:Y:S01]  /*b3c0*/  LOP3.LUT R12, R12, R13, RZ, 0x3c, !PT ;  /* 0x0000000d0c0c7212 */ /* 0x000fe200078e3cff */
[----:B------:R-:W-:Y:S01]  /*b3d0*/  UIMAD UR8, UR37, UR13, UR8 ;  /* 0x0000000d250872a4 */ /* 0x000fe2000f8e0208 */
[----:B------:R-:W-:Y:S01]  /*b3e0*/  IADD3 R37, P5, R24, 0x4000, RZ ;  /* 0x0000400018257810 */ /* 0x000fe20007fbe0ff */
[--C-:B------:R-:W-:Y:S01]  /*b3f0*/  IMAD.X R13, RZ, RZ, R25.reuse, P2 ;  /* 0x000000ffff0d7224 */ /* 0x100fe200010e0619 */
[----:B------:R-:W-:Y:S01]  /*b400*/  LOP3.LUT R4, R4, R7, RZ, 0x3c, !PT ;  /* 0x0000000704047212 */ /* 0x000fe200078e3cff */
[----:B------:R-:W-:Y:S01]  /*b410*/  IMAD.X R29, RZ, RZ, R25, P1 ;  /* 0x000000ffff1d7224 */ /* 0x000fe200008e0619 */
[----:B------:R-:W-:Y:S01]  /*b420*/  IADD3 R6, P0, R8, UR6, RZ ;  /* 0x0000000608067c10 */ /* 0x000fe2000ff1e0ff */
[----:B------:R-:W-:Y:S01]  /*b430*/  IMAD.U32 R10, RZ, RZ, UR8 ;  /* 0x00000008ff0a7e24 */ /* 0x000fe2000f8e00ff */
[C---:B------:R-:W-:Y:S01]  /*b440*/  IADD3 R41, P4, R24.reuse, 0x5000, RZ ;  /* 0x0000500018297810 */ /* 0x040fe20007f9e0ff */
[----:B------:R-:W-:Y:S01]  /*b450*/  ULDC.64 UR12, c[0x0][0xaa0] ;  /* 0x0002a800000c7ab9 */ /* 0x000fe20000000a00 */
[----:B------:R-:W-:-:S02]  /*b460*/  IADD3 R27, P3, R24, 0x6000, RZ ;  /* 0x00006000181b7810 */ /* 0x000fc40007f7e0ff */
[----:B------:R-:W-:Y:S01]  /*b470*/  IADD3.X R5, R5, UR7, R10, P0, !PT ;  /* 0x0000000705057c10 */ /* 0x000fe200087fe40a */
[----:B------:R-:W-:Y:S01]  /*b480*/  ULDC.64 UR6, c[0x0][0xb40] ;  /* 0x0002d00000067ab9 */ /* 0x000fe20000000a00 */
[----:B------:R-:W-:Y:S02]  /*b490*/  IADD3 R7, P2, R24, 0x7000, RZ ;  /* 0x0000700018077810 */ /* 0x000fe40007f5e0ff */
[C---:B------:R-:W-:Y:S02]  /*b4a0*/  LEA R44, P0, R6.reuse, UR6, 0x2 ;  /* 0x00000006062c7c11 */ /* 0x040fe4000f8010ff */
[----:B------:R-:W-:Y:S02]  /*b4b0*/  LOP3.LUT R28, R9, 0x380, RZ, 0xc0, !PT ;  /* 0x00000380091c7812 */ /* 0x000fe400078ec0ff */
[----:B------:R-:W-:Y:S02]  /*b4c0*/  LEA.HI.X R45, R6, UR7, R5, 0x2, P0 ;  /* 0x00000007062d7c11 */ /* 0x000fe400080f1405 */
[----:B------:R-:W-:-:S02]  /*b4d0*/  LOP3.LUT P0, RZ, R23, 0x3, RZ, 0xc0, !PT ;  /* 0x0000000317ff7812 */ /* 0x000fc4000780c0ff */
[C---:B------:R-:W-:Y:S02]  /*b4e0*/  IADD3 R5, R8.reuse, 0x8, RZ ;  /* 0x0000000808057810 */ /* 0x040fe40007ffe0ff */
[----:B------:R-:W-:Y:S02]  /*b4f0*/  ISETP.GE.OR P1, PT, R8, UR10, P0 ;  /* 0x0000000a08007c0c */ /* 0x000fe40008726670 */
[----:B------:R-:W-:Y:S01]  /*b500*/  ISETP.GE.OR P0, PT, R5, UR10, P0 ;  /* 0x0000000a05007c0c */ /* 0x000fe20008706670 */
[----:B------:R-:W-:Y:S01]  /*b510*/  IMAD.X R5, RZ, RZ, R25, P6 ;  /* 0x000000ffff057224 */ /* 0x000fe200030e0619 */
[----:B------:R-:W-:Y:S02]  /*b520*/  LOP3.LUT R36, R37, 0x380, RZ, 0xc0, !PT ;  /* 0x0000038025247812 */ /* 0x000fe400078ec0ff */
[----:B------:R-:W-:Y:S02]  /*b530*/  LOP3.LUT R40, R41, 0x380, RZ, 0xc0, !PT ;  /* 0x0000038029287812 */ /* 0x000fe400078ec0ff */
[----:B------:R-:W-:-:S02]  /*b540*/  LOP3.LUT R26, R27, 0x380, RZ, 0xc0, !PT ;  /* 0x000003801b1a7812 */ /* 0x000fc400078ec0ff */
[----:B------:R-:W-:Y:S02]  /*b550*/  LOP3.LUT R33, R24, 0x380, RZ, 0xc0, !PT ;  /* 0x0000038018217812 */ /* 0x000fe400078ec0ff */
[----:B------:R-:W-:Y:S01]  /*b560*/  LOP3.LUT R6, R7, 0x380, RZ, 0xc0, !PT ;  /* 0x0000038007067812 */ /* 0x000fe200078ec0ff */
[----:B------:R-:W-:Y:S01]  /*b570*/  @!P1 STG.E desc[UR48][R44.64], R3 ;  /* 0x000000032c009986 */ /* 0x000fe2000c101930 */
[----:B------:R-:W-:Y:S02]  /*b580*/  SHF.R.U64 R28, R28, 0x3, RZ ;  /* 0x000000031c1c7819 */ /* 0x000fe400000012ff */
[----:B------:R-:W-:Y:S01]  /*b590*/  SHF.R.U64 R36, R36, 0x3, RZ ;  /* 0x0000000324247819 */ /* 0x000fe200000012ff */
[----:B------:R-:W-:Y:S01]  /*b5a0*/  UIMAD UR6, UR9, UR12, URZ ;  /* 0x0000000c090672a4 */ /* 0x000fe2000f8e023f */
[----:B------:R-:W-:Y:S01]  /*b5b0*/  SHF.R.U64 R40, R40, 0x3, RZ ;  /* 0x0000000328287819 */ /* 0x000fe200000012ff */
[----:B------:R0:W-:Y:S01]  /*b5c0*/  @!P0 STG.E desc[UR48][R44.64+0x20], R0 ;  /* 0x000020002c008986 */ /* 0x0001e2000c101930 */
[----:B------:R-:W-:Y:S01]  /*b5d0*/  SHF.R.U64 R26, R26, 0x3, RZ ;  /* 0x000000031a1a7819 */ /* 0x000fe200000012ff */
[----:B------:R-:W-:Y:S01]  /*b5e0*/  ULDC.64 UR8, c[0x0][0xae0] ;  /* 0x0002b80000087ab9 */ /* 0x000fe20000000a00 */
[----:B------:R-:W-:Y:S01]  /*b5f0*/  SHF.R.U64 R33, R33, 0x3, RZ ;  /* 0x0000000321217819 */ /* 0x000fe200000012ff */
[----:B------:R-:W5:Y:S01]  /*b600*/  LD.E.128 R12, desc[UR48][R12.64] ;  /* 0x000000300c0c7980 */ /* 0x000f62000c101d00 */
[----:B------:R-:W-:-:S02]  /*b610*/  SHF.R.U64 R6, R6, 0x3, RZ ;  /* 0x0000000306067819 */ /* 0x000fc400000012ff */
[----:B------:R-:W-:Y:S01]  /*b620*/  LOP3.LUT R28, R28, R9, RZ, 0x3c, !PT ;  /* 0x000000091c1c7212 */ /* 0x000fe200078e3cff */
[--C-:B------:R-:W-:Y:S01]  /*b630*/  IMAD.X R9, RZ, RZ, R25.reuse, P2 ;  /* 0x000000ffff097224 */ /* 0x100fe200010e0619 */
[----:B------:R-:W-:Y:S01]  /*b640*/  LOP3.LUT R36, R36, R37, RZ, 0x3c, !PT ;  /* 0x0000002524247212 */ /* 0x000fe200078e3cff */
[--C-:B------:R-:W-:Y:S01]  /*b650*/  IMAD.X R37, RZ, RZ, R25.reuse, P5 ;  /* 0x000000ffff257224 */ /* 0x100fe200028e0619 */
[----:B------:R-:W-:Y:S01]  /*b660*/  LOP3.LUT R40, R40, R41, RZ, 0x3c, !PT ;  /* 0x0000002928287212 */ /* 0x000fe200078e3cff */
[--C-:B------:R-:W-:Y:S01]  /*b670*/  IMAD.X R41, RZ, RZ, R25.reuse, P4 ;  /* 0x000000ffff297224 */ /* 0x100fe200020e0619 */
[----:B------:R-:W-:Y:S01]  /*b680*/  LOP3.LUT R26, R26, R27, RZ, 0x3c, !PT ;  /* 0x0000001b1a1a7212 */ /* 0x000fe200078e3cff */
[--C-:B------:R-:W-:Y:S01]  /*b690*/  IMAD.X R27, RZ, RZ, R25.reuse, P3 ;  /* 0x000000ffff1b7224 */ /* 0x100fe200018e0619 */
[----:B------:R-:W-:Y:S01]  /*b6a0*/  LOP3.LUT R32, R33, R24, RZ, 0x3c, !PT ;  /* 0x0000001821207212 */ /* 0x000fe200078e3cff */
[----:B------:R-:W-:Y:S01]  /*b6b0*/  IMAD.MOV.U32 R33, RZ, RZ, R25 ;  /* 0x000000ffff217224 */ /* 0x000fe200078e0019 */
[----:B------:R-:W-:Y:S01]  /*b6c0*/  LOP3.LUT R8, R6, R7, RZ, 0x3c, !PT ;  /* 0x0000000706087212 */ /* 0x000fe200078e3cff */
[----:B0-----:R-:W-:Y:S01]  /*b6d0*/  IMAD.U32 R45, RZ, RZ, UR12 ;  /* 0x0000000cff2d7e24 */ /* 0x001fe2000f8e00ff */
[----:B------:R-:W-:Y:S01]  /*b6e0*/  SHF.R.S32.HI R3, RZ, 0x1f, R2 ;  /* 0x0000001fff037819 */ /* 0x000fe20000011402 */
[----:B------:R-:W5:Y:S01]  /*b6f0*/  LD.E.128 R28, desc[UR48][R28.64] ;  /* 0x000000301c1c7980 */ /* 0x000f62000c101d00 */
[----:B------:R-:W-:-:S03]  /*b700*/  UIMAD UR6, UR4, UR13, UR6 ;  /* 0x0000000d040672a4 */ /* 0x000fc6000f8e0206 */
[----:B------:R-:W5:Y:S01]  /*b710*/  LD.E.128 R32, desc[UR48][R32.64] ;  /* 0x0000003020207980 */ /* 0x000f62000c101d00 */
[----:B------:R-:W-:-:S03]  /*b720*/  IMAD.WIDE.U32 R44, R45, UR4, R2 ;  /* 0x000000042d2c7c25 */ /* 0x000fc6000f8e0002 */
[----:B------:R-:W5:Y:S04]  /*b730*/  LD.E.128 R4, desc[UR48][R4.64] ;  /* 0x0000003004047980 */ /* 0x000f68000c101d00 */
[----:B------:R-:W5:Y:S04]  /*b740*/  LD.E.128 R36, desc[UR48][R36.64] ;  /* 0x0000003024247980 */ /* 0x000f68000c101d00 */
[----:B------:R-:W5:Y:S04]  /*b750*/  LD.E.128 R40, desc[UR48][R40.64] ;  /* 0x0000003028287980 */ /* 0x000f68000c101d00 */
[----:B------:R-:W5:Y:S04]  /*b760*/  LD.E.128 R24, desc[UR48][R26.64] ;  /* 0x000000301a187980 */ /* 0x000f68000c101d00 */
[----:B------:R-:W5:Y:S01]  /*b770*/  LD.E.128 R8, desc[UR48][R8.64] ;  /* 0x0000003008087980 */ /* 0x000f62000c101d00 */
[----:B------:R-:W-:Y:S01]  /*b780*/  UIMAD UR4, UR14, UR8, URZ ;  /* 0x000000080e0472a4 */ /* 0x000fe2000f8e023f */
[----:B------:R-:W-:Y:S01]  /*b790*/  @!PT LDS RZ, [RZ] ;  /* 0x00000000fffff984 */ /* 0x000fe20000000800 */
[----:B------:R-:W-:Y:S01]  /*b7a0*/  @!PT LDS RZ, [RZ] ;  /* 0x00000000fffff984 */ /* 0x000fe20000000800 */
[----:B------:R-:W-:Y:S01]  /*b7b0*/  @!PT LDS RZ, [RZ] ;  /* 0x00000000fffff984 */ /* 0x000fe20000000800 */
[----:B------:R-:W-:Y:S01]  /*b7c0*/  @!PT LDS RZ, [RZ] ;  /* 0x00000000fffff984 */ /* 0x000fe20000000800 */
[----:B------:R0:W-:Y:S06]  /*b7d0*/  MEMBAR.ALL.CTA ;  /* 0x0000000000007992 */ /* 0x0001ec0000008000 */
[----:B0-----:R-:W0:Y:S01]  /*b7e0*/  FENCE.VIEW.ASYNC.S ;  /* 0x00000000000073c6 */ /* 0x001e220000000000 */
[----:B------:R-:W-:Y:S01]  /*b7f0*/  VIADD R45, R45, UR6 ;  /* 0x000000062d2d7c36 */ /* 0x000fe20008000000 */
[----:B------:R-:W-:Y:S01]  /*b800*/  UIMAD UR10, UR40, -0x80, UR10 ;  /* 0xffffff80280a78a4 */ /* 0x000fe2000f8e020a */
[----:B------:R-:W-:Y:S01]  /*b810*/  IMAD.U32 R3, RZ, RZ, UR8 ;  /* 0x00000008ff037e24 */ /* 0x000fe2000f8e00ff */
[----:B------:R-:W-:Y:S01]  /*b820*/  UIMAD UR4, UR39, UR9, UR4 ;  /* 0x00000009270472a4 */ /* 0x000fe2000f8e0204 */
[----:B------:R-:W-:-:S02]  /*b830*/  ULDC.64 UR6, c[0x0][0xae8] ;  /* 0x0002ba0000067ab9 */ /* 0x000fc40000000a00 */
[----:B------:R-:W-:Y:S01]  /*b840*/  IMAD.WIDE.U32 R44, R3, UR39, R44 ;  /* 0x00000027032c7c25 */ /* 0x000fe2000f8e002c */
[----:B------:R-:W-:-:S03]  /*b850*/  ISETP.GE.AND P2, PT, R16, UR10, PT ;  /* 0x0000000a10007c0c */ /* 0x000fc6000bf46270 */
[----:B------:R-:W-:Y:S01]  /*b860*/  VIADD R45, R45, UR4 ;  /* 0x000000042d2d7c36 */ /* 0x000fe20008000000 */
[----:B------:R-:W-:Y:S01]  /*b870*/  UIMAD UR4, UR38, UR6, URZ ;  /* 0x00000006260472a4 */ /* 0x000fe2000f8e023f */
[----:B------:R-:W-:Y:S02]  /*b880*/  VIADD R20, R20, 0x28820 ;  /* 0x0002882014147836 */ /* 0x000fe40000000000 */
[C---:B------:R-:W-:Y:S02]  /*b890*/  VIADD R17, R16.reuse, 0x60 ;  /* 0x0000006010117836 */ /* 0x040fe40000000000 */
[----:B------:R-:W-:Y:S01]  /*b8a0*/  IMAD.U32 R49, RZ, RZ, UR6 ;  /* 0x00000006ff317e24 */ /* 0x000fe2000f8e00ff */
[----:B------:R-:W-:Y:S01]  /*b8b0*/  UIMAD UR4, UR37, UR7, UR4 ;  /* 0x00000007250472a4 */ /* 0x000fe2000f8e0204 */
[----:B------:R-:W-:Y:S01]  /*b8c0*/  VIADD R3, R16, 0x40 ;  /* 0x0000004010037836 */ /* 0x000fe20000000000 */
[----:B------:R-:W-:Y:S01]  /*b8d0*/  PRMT R20, RZ, 0x654, R20 ;  /* 0x00000654ff147816 */ /* 0x000fe20000000014 */
[----:B------:R-:W-:Y:S01]  /*b8e0*/  IMAD.WIDE.U32 R48, R49, UR37, R44 ;  /* 0x0000002531307c25 */ /* 0x000fe2000f8e002c */
[----:B------:R-:W-:-:S02]  /*b8f0*/  ISETP.GE.AND P1, PT, R17, UR10, PT ;  /* 0x0000000a11007c0c */ /* 0x000fc4000bf26270 */
[----:B------:R-:W-:Y:S01]  /*b900*/  ISETP.GE.AND P0, PT, R3, UR10, PT ;  /* 0x0000000a03007c0c */ /* 0x000fe2000bf06270 */
[----:B------:R-:W-:Y:S01]  /*b910*/  IMAD.U32 R3, RZ, RZ, UR40 ;  /* 0x00000028ff037e24 */ /* 0x000fe2000f8e00ff */
[--C-:B------:R-:W-:Y:S01]  /*b920*/  SHF.R.S32.HI R17, RZ, 0x1f, R16.reuse ;  /* 0x0000001fff117819 */ /* 0x100fe20000011410 */
[----:B0-----:R0:W-:Y:S01]  /*b930*/  SYNCS.ARRIVE.TRANS64.RED.A1T0 RZ, [R20+URZ], RZ ;  /* 0x000000ff14ff79a7 */ /* 0x0011e2000810043f */
[----:B------:R-:W-:Y:S01]  /*b940*/  IADD3 R0, R16, 0x20, RZ ;  /* 0x0000002010007810 */ /* 0x000fe20007ffe0ff */
[----:B------:R-:W-:Y:S01]  /*b950*/  VIADD R53, R49, UR4 ;  /* 0x0000000431357c36 */ /* 0x000fe20008000000 */
[----:B------:R-:W-:Y:S01]  /*b960*/  BSSY B1, `(.L_x_2067) ;  /* 0x0000014000017945 */ /* 0x000fe20003800000 */
[----:B------:R-:W-:Y:S01]  /*b970*/  IMAD.WIDE R44, R3, 0x80, R16 ;  /* 0x00000080032c7825 */ /* 0x000fe200078e0210 */
[----:B------:R-:W-:Y:S02]  /*b980*/  ISETP.GE.AND P4, PT, R0, UR10, PT ;  /* 0x0000000a00007c0c */ /* 0x000fe4000bf86270 */
[----:B------:R-:W-:Y:S11]  /*b990*/  @P2 BRA `(.L_x_2068) ;  /* 0x0000000000402947 */ /* 0x000ff60003800000 */
[----:B------:R-:W-:Y:S01]  /*b9a0*/  ULDC.64 UR6, c[0x0][0xad8] ;  /* 0x0002b60000067ab9 */ /* 0x000fe20000000a00 */
[C---:B------:R-:W-:Y:S01]  /*b9b0*/  VIADD R0, R2.reuse, 0x40 ;  /* 0x0000004002007836 */ /* 0x040fe20000000000 */
[----:B------:R-:W-:Y:S01]  /*b9c0*/  ULDC UR4, c[0x0][0xa8c] ;  /* 0x0002a30000047ab9 */ /* 0x000fe20000000800 */
[----:B------:R-:W-:Y:S01]  /*b9d0*/  IMAD R3, R45, UR6, RZ ;  /* 0x000000062d037c24 */ /* 0x000fe2000f8e02ff */
[----:B------:R-:W-:Y:S01]  /*b9e0*/  ISETP.GE.AND P2, PT, R2, UR4, PT ;  /* 0x0000000402007c0c */ /* 0x000fe2000bf46270 */
[----:B0-----:R-:W-:Y:S01]  /*b9f0*/  IMAD.MOV.U32 R20, RZ, RZ, R48 ;  /* 0x000000ffff147224 */ /* 0x001fe200078e0030 */
[----:B------:R-:W-:Y:S01]  /*ba00*/  ISETP.GE.AND P3, PT, R0, UR4, PT ;  /* 0x0000000400007c0c */ /* 0x000fe2000bf66270 */
[----:B------:R-:W-:Y:S02]  /*ba10*/  IMAD.MOV.U32 R21, RZ, RZ, R53 ;  /* 0x000000ffff157224 */ /* 0x000fe400078e0035 */
[C---:B------:R-:W-:Y:S02]  /*ba20*/  IMAD R3, R44.reuse, UR7, R3 ;  /* 0x000000072c037c24 */ /* 0x040fe4000f8e0203 */
[----:B------:R-:W-:Y:S01]  /*ba30*/  IMAD.WIDE.U32 R20, R44, UR6, R20 ;  /* 0x000000062c147c25 */ /* 0x000fe2000f8e0014 */
[----:B------:R-:W-:-:S02]  /*ba40*/  ULDC.64 UR6, c[0x0][0xa80] ;  /* 0x0002a00000067ab9 */ /* 0x000fc40000000a00 */
[----:B------:R-:W-:Y:S02]  /*ba50*/  LEA R50, P5, R20, UR6, 0x1 ;  /* 0x0000000614327c11 */ /* 0x000fe4000f8a08ff */
[----:B------:R-:W-:-:S04]  /*ba60*/  IADD3 R3, R21, R3, RZ ;  /* 0x0000000315037210 */ /* 0x000fc80007ffe0ff */
[----:B------:R-:W-:-:S05]  /*ba70*/  LEA.HI.X R51, R20, UR7, R3, 0x1, P5 ;  /* 0x0000000714337c11 */ /* 0x000fca000a8f0c03 */
[----:B-----5:R1:W-:Y:S04]  /*ba80*/  @!P2 STG.E.128 desc[UR48][R50.64], R32 ;  /* 0x000000203200a986 */ /* 0x0203e8000c101d30 */
[----:B------:R1:W-:Y:S02]  /*ba90*/  @!P3 STG.E.128 desc[UR48][R50.64+0x80], R36 ;  /* 0x000080243200b986 */ /* 0x0003e4000c101d30 */
.L_x_2068:
[----:B------:R-:W-:Y:S05]  /*baa0*/  BSYNC B1 ;  /* 0x0000000000017941 */ /* 0x000fea0003800000 */
.L_x_2067:
[----:B------:R-:W-:Y:S04]  /*bab0*/  BSSY B1, `(.L_x_2069) ;  /* 0x0000014000017945 */ /* 0x000fe80003800000 */
[----:B------:R-:W-:Y:S05]  /*bac0*/  @P4 BRA `(.L_x_2070) ;  /* 0x0000000000484947 */ /* 0x000fea0003800000 */
[----:B------:R-:W-:Y:S01]  /*bad0*/  IADD3 R3, P2, R44, 0x20, RZ ;  /* 0x000000202c037810 */ /* 0x000fe20007f5e0ff */
[----:B------:R-:W-:Y:S01]  /*bae0*/  ULDC.64 UR6, c[0x0][0xad8] ;  /* 0x0002b60000067ab9 */ /* 0x000fe20000000a00 */
[----:B0-----:R-:W-:Y:S01]  /*baf0*/  IMAD.MOV.U32 R20, RZ, RZ, R48 ;  /* 0x000000ffff147224 */ /* 0x001fe200078e0030 */
[----:B------:R-:W-:Y:S01]  /*bb00*/  ULDC UR4, c[0x0][0xa8c] ;  /* 0x0002a30000047ab9 */ /* 0x000fe20000000800 */
[----:B------:R-:W-:Y:S01]  /*bb10*/  IMAD.MOV.U32 R21, RZ, RZ, R53 ;  /* 0x000000ffff157224 */ /* 0x000fe200078e0035 */
[C---:B------:R-:W-:Y:S01]  /*bb20*/  ISETP.GE.AND P3, PT, R2.reuse, UR4, PT ;  /* 0x0000000402007c0c */ /* 0x040fe2000bf66270 */
[----:B------:R-:W-:Y:S02]  /*bb30*/  IMAD.X R0, RZ, RZ, R45, P2 ;  /* 0x000000ffff007224 */ /* 0x000fe400010e062d */
[----:B-1---5:R-:W-:Y:S02]  /*bb40*/  VIADD R32, R2, 0x40 ;  /* 0x0000004002207836 */ /* 0x022fe40000000000 */
        /* <DEDUP_REMOVED lines=8> */
[----:B------:R2:W-:Y:S04]  /*bbd0*/  @!P3 STG.E.128 desc[UR48][R32.64], R28 ;  /* 0x0000001c2000b986 */ /* 0x0005e8000c101d30 */
[----:B------:R2:W-:Y:S02]  /*bbe0*/  @!P4 STG.E.128 desc[UR48][R32.64+0x80], R40 ;  /* 0x000080282000c986 */ /* 0x0005e4000c101d30 */
.L_x_2070:
[----:B------:R-:W-:Y:S05]  /*bbf0*/  BSYNC B1 ;  /* 0x0000000000017941 */ /* 0x000fea0003800000 */
.L_x_2069:
        /* <DEDUP_REMOVED lines=9> */
[----:B--2--5:R-:W-:Y:S02]  /*bc90*/  VIADD R28, R2, 0x40 ;  /* 0x00000040021c7836 */ /* 0x024fe40000000000 */
        /* <DEDUP_REMOVED lines=10> */
.L_x_2072:
[----:B------:R-:W-:Y:S05]  /*bd40*/  BSYNC B1 ;  /* 0x0000000000017941 */ /* 0x000fea0003800000 */
.L_x_2071:
[----:B------:R-:W-:Y:S05]  /*bd50*/  @P1 BRA `(.L_x_2073) ;  /* 0x0000000c00081947 */ /* 0x000fea0003800000 */
[----:B------:R-:W-:Y:S01]  /*bd60*/  IADD3 R3, P0, R44, 0x60, RZ ;  /* 0x000000602c037810 */ /* 0x000fe20007f1e0ff */
[----:B------:R-:W-:Y:S01]  /*bd70*/  ULDC.64 UR6, c[0x0][0xad8] ;  /* 0x0002b60000067ab9 */ /* 0x000fe20000000a00 */
[----:B---3-5:R-:W-:Y:S01]  /*bd80*/  IMAD.MOV.U32 R12, RZ, RZ, R48 ;  /* 0x000000ffff0c7224 */ /* 0x028fe200078e0030 */
[----:B------:R-:W-:Y:S01]  /*bd90*/  ULDC UR4, c[0x0][0xa8c] ;  /* 0x0002a30000047ab9 */ /* 0x000fe20000000800 */
[----:B------:R-:W-:Y:S01]  /*bda0*/  IADD3.X R44, RZ, R45, RZ, P0, !PT ;  /* 0x0000002dff2c7210 */ /* 0x000fe200007fe4ff */
[----:B------:R-:W-:Y:S01]  /*bdb0*/  IMAD.MOV.U32 R13, RZ, RZ, R53 ;  /* 0x000000ffff0d7224 */ /* 0x000fe200078e0035 */
[C---:B------:R-:W-:Y:S01]  /*bdc0*/  ISETP.GE.AND P1, PT, R2.reuse, UR4, PT ;  /* 0x0000000402007c0c */ /* 0x040fe2000bf26270 */
[----:B------:R-:W-:Y:S02]  /*bdd0*/  VIADD R0, R2, 0x40 ;  /* 0x0000004002007836 */ /* 0x000fe40000000000 */
[----:B------:R-:W-:Y:S02]  /*bde0*/  IMAD R44, R44, UR6, RZ ;  /* 0x000000062c2c7c24 */ /* 0x000fe4000f8e02ff */
[----:B------:R-:W-:-:S04]  /*bdf0*/  IMAD.WIDE.U32 R12, R3, UR6, R12 ;  /* 0x00000006030c7c25 */ /* 0x000fc8000f8e000c */
        /* <DEDUP_REMOVED lines=10> */
.L_x_2065:
[----:B------:R-:W-:Y:S01]  /*bea0*/  ULDC.64 UR6, c[0x0][0xbe0] ;  /* 0x0002f80000067ab9 */ /* 0x000fe20000000a00 */
[----:B------:R-:W-:Y:S02]  /*beb0*/  USHF.L.U32 UR4, UR37, 0x2, URZ ;  /* 0x0000000225047899 */ /* 0x000fe4000800063f */
[----:B------:R-:W-:Y:S01]  /*bec0*/  UISETP.NE.U32.AND UP0, UPT, UR6, URZ, UPT ;  /* 0x0000003f0600728c */ /* 0x000fe2000bf05070 */
[----:B------:R-:W-:Y:S01]  /*bed0*/  ULDC.64 UR8, c[0x0][0xbd8] ;  /* 0x0002f60000087ab9 */ /* 0x000fe20000000a00 */
[----:B------:R-:W-:Y:S02]  /*bee0*/  USHF.L.U64.HI UR10, UR37, 0x2, UR38 ;  /* 0x00000002250a7899 */ /* 0x000fe40008010226 */
[----:B------:R-:W-:Y:S02]  /*bef0*/  UISETP.NE.AND.EX UP1, UPT, UR7, URZ, UPT, UP0 ;  /* 0x0000003f0700728c */ /* 0x000fe4000bf25300 */
[----:B------:R-:W-:-:S04]  /*bf00*/  UISETP.NE.U32.AND UP0, UPT, UR8, URZ, UPT ;  /* 0x0000003f0800728c */ /* 0x000fc8000bf05070 */
[----:B------:R-:W-:Y:S01]  /*bf10*/  PLOP3.LUT P2, PT, PT, PT, UP1, 0x80, 0x0 ;  /* 0x000000000000781c */ /* 0x000fe20003f4f018 */
[----:B------:R-:W-:-:S04]  /*bf20*/  UISETP.NE.AND.EX UP0, UPT, UR9, URZ, UPT, UP0 ;  /* 0x0000003f0900728c */ /* 0x000fc8000bf05300 */
[----:B------:R-:W-:Y:S02]  /*bf30*/  @UP1 UIADD3 UR6, UP2, UR4, UR6, URZ ;  /* 0x0000000604061290 */ /* 0x000fe4000ff5e03f */
[----:B------:R-:W-:Y:S02]  /*bf40*/  PLOP3.LUT P1, PT, PT, PT, UP0, 0x80, 0x0 ;  /* 0x000000000000781c */ /* 0x000fe40003f2f008 */
[----:B------:R-:W-:Y:S02]  /*bf50*/  @UP1 UIADD3.X UR7, UR10, UR7, URZ, UP2, !UPT ;  /* 0x000000070a071290 */ /* 0x000fe400097fe43f */
[----:B------:R-:W-:Y:S01]  /*bf60*/  UIADD3 UR4, UP1, UR4, UR8, URZ ;  /* 0x0000000804047290 */ /* 0x000fe2000ff3e03f */
[----:B------:R-:W-:-:S03]  /*bf70*/  IMAD.U32 R6, RZ, RZ, UR6 ;  /* 0x00000006ff067e24 */ /* 0x000fc6000f8e00ff */
[----:B------:R-:W-:Y:S01]  /*bf80*/  IMAD.U32 R7, RZ, RZ, UR7 ;  /* 0x00000007ff077e24 */ /* 0x000fe2000f8e00ff */
[----:B------:R-:W-:Y:S01]  /*bf90*/  UIADD3.X UR6, UR10, UR9, URZ, UP1, !UPT ;  /* 0x000000090a067290 */ /* 0x000fe20008ffe43f */
[----:B------:R-:W-:-:S03]  /*bfa0*/  IMAD.MOV.U32 R9, RZ, RZ, RZ ;  /* 0x000000ffff097224 */ /* 0x000fc600078e00ff */
[----:B------:R-:W2:Y:S01]  /*bfb0*/  @P2 LDG.E R6, desc[UR48][R6.64] ;  /* 0x0000003006062981 */ /* 0x000ea2000c1e1900 */
[----:B------:R-:W-:Y:S02]  /*bfc0*/  IMAD.U32 R4, RZ, RZ, UR4 ;  /* 0x00000004ff047e24 */ /* 0x000fe4000f8e00ff */
[----:B------:R-:W-:-:S05]  /*bfd0*/  IMAD.U32 R5, RZ, RZ, UR6 ;  /* 0x00000006ff057e24 */ /* 0x000fca000f8e00ff */
[----:B------:R0:W5:Y:S01]  /*bfe0*/  @P1 LDG.E R9, desc[UR48][R4.64] ;  /* 0x0000003004091981 */ /* 0x000162000c1e1900 */
[----:B------:R-:W-:Y:S01]  /*bff0*/  ULDC UR4, c[0x0][0xa88] ;  /* 0x0002a20000047ab9 */ /* 0x000fe20000000800 */
[----:B------:R-:W-:Y:S02]  /*c000*/  ISETP.GT.AND P0, PT, R186, 0x7f, PT ;  /* 0x0000007fba00780c */ /* 0x000fe40003f04270 */
[----:B--2---:R-:W-:Y:S01]  /*c010*/  @P2 R2UR UR4, R6 ;  /* 0x00000000060422ca */ /* 0x004fe200000e0000 */
[----:B0-----:R-:W-:-:S14]  /*c020*/  @P2 BRA `(.L_x_2074) ;  /* 0x0000000000182947 */ /* 0x001fdc0003800000 */
[----:B------:R-:W-:Y:S05]  /*c030*/  @!P1 BRA `(.L_x_2074) ;  /* 0x0000000000149947 */ /* 0x000fea0003800000 */
[----:B------:R-:W2:Y:S04]  /*c040*/  LDG.E R3, desc[UR48][R4.64] ;  /* 0x0000003004037981 */ /* 0x000ea8000c1e1900 */
[----:B------:R-:W3:Y:S01]  /*c050*/  LDG.E R0, desc[UR48][R4.64+0x4] ;  /* 0x0000043004007981 */ /* 0x000ee2000c1e1900 */
[----:B--2---:R-:W-:Y:S02]  /*c060*/  R2UR UR6, R3 ;  /* 0x00000000030672ca */ /* 0x004fe400000e0000 */
[----:B---3--:R-:W-:-:S13]  /*c070*/  R2UR UR4, R0 ;  /* 0x00000000000472ca */ /* 0x008fda00000e0000 */
[----:B------:R-:W-:-:S12]  /*c080*/  UIADD3 UR4, -UR6, UR4, URZ ;  /* 0x0000000406047290 */ /* 0x000fd8000fffe13f */
.L_x_2074:
[----:B------:R-:W-:Y:S01]  /*c090*/  USHF.R.S32.HI UR8, URZ, 0x1f, UR39 ;  /* 0x0000001f3f087899 */ /* 0x000fe20008011427 */
[----:B------:R-:W-:Y:S01]  /*c0a0*/  BSSY B1, `(.L_x_2075) ;  /* 0x000001f000017945 */ /* 0x000fe20003800000 */
[----:B------:R-:W-:Y:S01]  /*c0b0*/  USEL UR37, UR37, URZ, !UP0 ;  /* 0x0000003f25257287 */ /* 0x000fe2000c000000 */
[----:B------:R-:W-:Y:S01]  /*c0c0*/  SHF.R.S32.HI R11, RZ, 0x1f, R2 ;  /* 0x0000001fff0b7819 */ /* 0x000fe20000011402 */
[----:B------:R-:W-:Y:S01]  /*c0d0*/  USEL UR38, UR38, URZ, !UP0 ;  /* 0x0000003f26267287 */ /* 0x000fe2000c000000 */
[----:B-----5:R-:W-:Y:S01]  /*c0e0*/  SHF.R.S32.HI R8, RZ, 0x1f, R9 ;  /* 0x0000001fff087819 */ /* 0x020fe20000011409 */
[----:B------:R-:W-:Y:S10]  /*c0f0*/  @P0 BRA `(.L_x_2076) ;  /* 0x0000000000640947 */ /* 0x000ff40003800000 */
[----:B------:R-:W0:Y:S01]  /*c100*/  S2R R3, SR_TID.X ;  /* 0x0000000000037919 */ /* 0x000e220000002100 */
[----:B------:R-:W-:-:S05]  /*c110*/  IMAD.U32 R0, RZ, RZ, UR40 ;  /* 0x00000028ff007e24 */ /* 0x000fca000f8e00ff */
[----:B0-----:R-:W-:-:S05]  /*c120*/  LEA R0, R0, R3, 0x7 ;  /* 0x0000000300007211 */ /* 0x001fca00078e38ff */
[----:B------:R-:W-:-:S05]  /*c130*/  VIADD R0, R0, 0xffffff80 ;  /* 0xffffff8000007836 */ /* 0x000fca0000000000 */
[----:B------:R-:W-:-:S13]  /*c140*/  ISETP.GE.AND P0, PT, R0, UR4, PT ;  /* 0x0000000400007c0c */ /* 0x000fda000bf06270 */
[----:B------:R-:W-:Y:S05]  /*c150*/  @P0 BRA `(.L_x_2076) ;  /* 0x00000000004c0947 */ /* 0x000fea0003800000 */
[C---:B------:R-:W-:Y:S01]  /*c160*/  IADD3 R4, P0, R0.reuse, R9, RZ ;  /* 0x0000000900047210 */ /* 0x040fe20007f1e0ff */
        /* <DEDUP_REMOVED lines=18> */
.L_x_2076:
[----:B------:R-:W-:Y:S05]  /*c290*/  BSYNC B1 ;  /* 0x0000000000017941 */ /* 0x000fea0003800000 */
.L_x_2075:
[----:B------:R-:W-:Y:S01]  /*c2a0*/  ULDC.64 UR6, c[0x0][0xaa0] ;  /* 0x0002a80000067ab9 */ /* 0x000fe20000000a00 */
[----:B0-----:R-:W-:Y:S01]  /*c2b0*/  IMAD.MOV.U32 R3, RZ, RZ, R11 ;  /* 0x000000ffff037224 */ /* 0x001fe200078e000b */
[----:B------:R-:W-:Y:S01]  /*c2c0*/  ULDC.64 UR10, c[0x0][0xae0] ;  /* 0x0002b800000a7ab9 */ /* 0x000fe20000000a00 */
[----:B------:R-:W-:Y:S01]  /*c2d0*/  IMAD R0, R8, UR6, RZ ;  /* 0x0000000608007c24 */ /* 0x000fe2000f8e02ff */
[----:B------:R-:W-:Y:S01]  /*c2e0*/  BSSY B1, `(.L_x_2077) ;  /* 0x000002c000017945 */ /* 0x000fe20003800000 */
[----:B------:R-:W-:Y:S01]  /*c2f0*/  IMAD.WIDE.U32 R4, R9, UR6, R2 ;  /* 0x0000000609047c25 */ /* 0x000fe2000f8e0002 */
[----:B------:R-:W-:-:S03]  /*c300*/  UIMAD UR6, UR8, UR10, URZ ;  /* 0x0000000a080672a4 */ /* 0x000fc6000f8e023f */
[----:B------:R-:W-:Y:S01]  /*c310*/  IMAD R9, R9, UR7, R0 ;  /* 0x0000000709097c24 */ /* 0x000fe2000f8e0200 */
[----:B------:R-:W-:Y:S01]  /*c320*/  UIMAD UR7, UR40, -0x80, UR4 ;  /* 0xffffff80280778a4 */ /* 0x000fe2000f8e0204 */
[----:B------:R-:W-:Y:S01]  /*c330*/  IMAD.U32 R3, RZ, RZ, UR10 ;  /* 0x0000000aff037e24 */ /* 0x000fe2000f8e00ff */
[----:B------:R-:W-:Y:S01]  /*c340*/  UIMAD UR6, UR39, UR11, UR6 ;  /* 0x0000000b270672a4 */ /* 0x000fe2000f8e0206 */
[----:B------:R-:W-:Y:S01]  /*c350*/  IMAD.IADD R5, R5, 0x1, R9 ;  /* 0x0000000105057824 */ /* 0x000fe200078e0209 */
[----:B------:R-:W-:Y:S01]  /*c360*/  ULDC.64 UR8, c[0x0][0xae8] ;  /* 0x0002ba0000087ab9 */ /* 0x000fe20000000a00 */
[C---:B------:R-:W-:Y:S01]  /*c370*/  VIADD R0, R16.reuse, 0x20 ;  /* 0x0000002010007836 */ /* 0x040fe20000000000 */
[----:B------:R-:W-:Y:S01]  /*c380*/  ISETP.GE.AND P2, PT, R16, UR7, PT ;  /* 0x0000000710007c0c */ /* 0x000fe2000bf46270 */
[----:B------:R-:W-:Y:S01]  /*c390*/  IMAD.WIDE.U32 R4, R3, UR39, R4 ;  /* 0x0000002703047c25 */ /* 0x000fe2000f8e0004 */
[----:B------:R-:W-:Y:S01]  /*c3a0*/  UIMAD UR4, UR38, UR8, URZ ;  /* 0x00000008260472a4 */ /* 0x000fe2000f8e023f */
[----:B------:R-:W-:-:S02]  /*c3b0*/  SHF.R.S32.HI R9, RZ, 0x1f, R16 ;  /* 0x0000001fff097819 */ /* 0x000fc40000011410 */
[----:B------:R-:W-:Y:S01]  /*c3c0*/  VIADD R5, R5, UR6 ;  /* 0x0000000605057c36 */ /* 0x000fe20008000000 */
[----:B------:R-:W-:Y:S01]  /*c3d0*/  UIMAD UR4, UR37, UR9, UR4 ;  /* 0x00000009250472a4 */ /* 0x000fe2000f8e0204 */
[----:B------:R-:W-:Y:S01]  /*c3e0*/  IMAD.U32 R7, RZ, RZ, UR8 ;  /* 0x00000008ff077e24 */ /* 0x000fe2000f8e00ff */
[----:B------:R-:W-:Y:S01]  /*c3f0*/  ISETP.GE.AND P3, PT, R0, UR7, PT ;  /* 0x0000000700007c0c */ /* 0x000fe2000bf66270 */
[C---:B------:R-:W-:Y:S01]  /*c400*/  VIADD R3, R16.reuse, 0x60 ;  /* 0x0000006010037836 */ /* 0x040fe20000000000 */
[----:B------:R-:W-:Y:S01]  /*c410*/  IADD3 R0, R16, 0x40, RZ ;  /* 0x0000004010007810 */ /* 0x000fe20007ffe0ff */
[----:B------:R-:W-:-:S03]  /*c420*/  IMAD.WIDE.U32 R6, R7, UR37, R4 ;  /* 0x0000002507067c25 */ /* 0x000fc6000f8e0004 */
[----:B------:R-:W-:Y:S01]  /*c430*/  ISETP.GE.AND P0, PT, R3, UR7, PT ;  /* 0x0000000703007c0c */ /* 0x000fe2000bf06270 */
[----:B------:R-:W-:Y:S01]  /*c440*/  IMAD.U32 R3, RZ, RZ, UR40 ;  /* 0x00000028ff037e24 */ /* 0x000fe2000f8e00ff */
[----:B------:R-:W-:Y:S01]  /*c450*/  ISETP.GE.AND P1, PT, R0, UR7, PT ;  /* 0x0000000700007c0c */ /* 0x000fe2000bf26270 */
[----:B------:R-:W-:Y:S02]  /*c460*/  IMAD.MOV.U32 R8, RZ, RZ, R16 ;  /* 0x000000ffff087224 */ /* 0x000fe400078e0010 */
[----:B------:R-:W-:Y:S02]  /*c470*/  VIADD R11, R7, UR4 ;  /* 0x00000004070b7c36 */ /* 0x000fe40008000000 */
[----:B------:R-:W-:Y:S01]  /*c480*/  IMAD.WIDE R8, R3, 0x80, R8 ;  /* 0x0000008003087825 */ /* 0x000fe200078e0208 */
[----:B------:R-:W-:Y:S07]  /*c490*/  @P2 BRA `(.L_x_2078) ;  /* 0x0000000000402947 */ /* 0x000fee0003800000 */
        /* <DEDUP_REMOVED lines=16> */
.L_x_2078:
[----:B------:R-:W-:Y:S05]  /*c5a0*/  BSYNC B1 ;  /* 0x0000000000017941 */ /* 0x000fea0003800000 */
.L_x_2077:
        /* <DEDUP_REMOVED lines=15> */
[----:B0-----:R-:W-:Y:S01]  /*c6a0*/  LEA R12, P2, R4, UR8, 0x1 ;  /* 0x00000008040c7c11 */ /* 0x001fe2000f8408ff */
[----:B------:R-:W-:-:S05]  /*c6b0*/  IMAD.IADD R3, R5, 0x1, R3 ;  /* 0x0000000105037824 */ /* 0x000fca00078e0203 */
[----:B------:R-:W-:-:S05]  /*c6c0*/  LEA.HI.X R13, R4, UR9, R3, 0x1, P2 ;  /* 0x00000009040d7c11 */ /* 0x000fca00090f0c03 */
[----:B------:R1:W-:Y:S04]  /*c6d0*/  @!P3 STG.E.128 desc[UR48][R12.64], RZ ;  /* 0x000000ff0c00b986 */ /* 0x0003e8000c101d30 */
[----:B------:R1:W-:Y:S02]  /*c6e0*/  @!P4 STG.E.128 desc[UR48][R12.64+0x80], RZ ;  /* 0x000080ff0c00c986 */ /* 0x0003e4000c101d30 */
.L_x_2080:
[----:B------:R-:W-:Y:S05]  /*c6f0*/  BSYNC B1 ;  /* 0x0000000000017941 */ /* 0x000fea0003800000 */
.L_x_2079:
        /* <DEDUP_REMOVED lines=15> */
[----:B01----:R-:W-:Y:S01]  /*c7f0*/  LEA R12, P1, R4, UR8, 0x1 ;  /* 0x00000008040c7c11 */ /* 0x003fe2000f8208ff */
[----:B------:R-:W-:-:S05]  /*c800*/  IMAD.IADD R3, R5, 0x1, R3 ;  /* 0x0000000105037824 */ /* 0x000fca00078e0203 */
[----:B------:R-:W-:-:S05]  /*c810*/  LEA.HI.X R13, R4, UR9, R3, 0x1, P1 ;  /* 0x00000009040d7c11 */ /* 0x000fca00088f0c03 */
[----:B------:R2:W-:Y:S04]  /*c820*/  @!P2 STG.E.128 desc[UR48][R12.64], RZ ;  /* 0x000000ff0c00a986 */ /* 0x0005e8000c101d30 */
[----:B------:R2:W-:Y:S02]  /*c830*/  @!P3 STG.E.128 desc[UR48][R12.64+0x80], RZ ;  /* 0x000080ff0c00b986 */ /* 0x0005e4000c101d30 */
.L_x_2082:
[----:B------:R-:W-:Y:S05]  /*c840*/  BSYNC B1 ;  /* 0x0000000000017941 */ /* 0x000fea0003800000 */
.L_x_2081:
[----:B------:R-:W-:Y:S05]  /*c850*/  @P0 BRA `(.L_x_2073) ;  /* 0x0000000000480947 */ /* 0x000fea0003800000 */
[----:B------:R-:W-:Y:S01]  /*c860*/  IADD3 R3, P0, R8, 0x60, RZ ;  /* 0x0000006008037810 */ /* 0x000fe20007f1e0ff */
[----:B------:R-:W-:Y:S01]  /*c870*/  ULDC.64 UR6, c[0x0][0xad8] ;  /* 0x0002b60000067ab9 */ /* 0x000fe20000000a00 */
[----:B------:R-:W-:Y:S01]  /*c880*/  MOV R4, R6 ;  /* 0x0000000600047202 */ /* 0x000fe20000000f00 */
[----:B------:R-:W-:Y:S01]  /*c890*/  IMAD.MOV.U32 R5, RZ, RZ, R11 ;  /* 0x000000ffff057224 */ /* 0x000fe200078e000b */
[----:B------:R-:W-:Y:S01]  /*c8a0*/  ULDC UR4, c[0x0][0xa8c] ;  /* 0x0002a30000047ab9 */ /* 0x000fe20000000800 */
[----:B------:R-:W-:Y:S01]  /*c8b0*/  IMAD.X R8, RZ, RZ, R9, P0 ;  /* 0x000000ffff087224 */ /* 0x000fe200000e0609 */
[C---:B------:R-:W-:Y:S01]  /*c8c0*/  ISETP.GE.AND P1, PT, R2.reuse, UR4, PT ;  /* 0x0000000402007c0c */ /* 0x040fe2000bf26270 */
[----:B------:R-:W-:Y:S02]  /*c8d0*/  VIADD R0, R2, 0x40 ;  /* 0x0000004002007836 */ /* 0x000fe40000000000 */
[----:B------:R-:W-:Y:S02]  /*c8e0*/  IMAD R8, R8, UR6, RZ ;  /* 0x0000000608087c24 */ /* 0x000fe4000f8e02ff */
        /* <DEDUP_REMOVED lines=9> */
.L_x_2073:
[----:B------:R-:W-:Y:S05]  /*c980*/  BSYNC B0 ;  /* 0x0000000000007941 */ /* 0x000fea0003800000 */
.L_x_2064:
[----:B------:R-:W-:Y:S02]  /*c990*/  ULDC UR4, c[0x0][0xc14] ;  /* 0x0003050000047ab9 */ /* 0x000fe40000000800 */
[----:B------:R-:W-:-:S13]  /*c9a0*/  ISETP.GE.AND P0, PT, R47, UR4, PT ;  /* 0x000000042f007c0c */ /* 0x000fda000bf06270 */
[----:B------:R-:W-:Y:S05]  /*c9b0*/  @!P0 BRA `(.L_x_2083) ;  /* 0xffffff4000f48947 */ /* 0x000fea000383ffff */
[----:B------:R-:W-:Y:S05]  /*c9c0*/  EXIT ;  /* 0x000000000000794d */ /* 0x000fea0003800000 */
.L_x_2028:
        /* <DEDUP_REMOVED lines=37> */
[----:B0-----:R-:W-:Y:S02]  /*cc20*/  SEL R3, R6, RZ, P0 ;  /* 0x000000ff06037207 */ /* 0x001fe40000000000 */
[----:B------:R-:W-:Y:S02]  /*cc30*/  ISETP.GE.U32.AND P0, PT, R7, 0x8, PT ;  /* 0x000000080700780c */ /* 0x000fe40003f06070 */
[----:B------:R-:W-:Y:S01]  /*cc40*/  MOV R6, RZ ;  /* 0x000000ff00067202 */ /* 0x000fe20000000f00 */
        /* <DEDUP_REMOVED lines=21> */
.L_x_2088:
        /* <DEDUP_REMOVED lines=15> */
.L_x_2087:
[----:B------:R-:W-:Y:S05]  /*ce90*/  BSYNC B0 ;  /* 0x0000000000007941 */ /* 0x000fea0003800000 */
.L_x_2086:
        /* <DEDUP_REMOVED lines=15> */
[----:B0-----:R-:W-:-:S04]  /*cf90*/  SEL R4, R4, RZ, P1 ;  /* 0x000000ff04047207 */ /* 0x001fc80000800000 */
[----:B------:R-:W-:-:S05]  /*cfa0*/  IADD3 R4, R7, R4, RZ ;  /* 0x0000000407047210 */ /* 0x000fca0007ffe0ff */
        /* <DEDUP_REMOVED lines=8> */
.L_x_2084:
        /* <DEDUP_REMOVED lines=20> */
.L_x_2089:
        /* <DEDUP_REMOVED lines=13> */
[----:B------:R-:W-:Y:S01]  /*d240*/  @!P0 IADD3 R4, R4, -R11, RZ ;  /* 0x8000000b04048210 */ /* 0x000fe20007ffe0ff */
        /* <DEDUP_REMOVED lines=32> */
[----:B------:R-:W-:Y:S02]  /*d450*/  @P0 IADD3 R2, R2, 0x1, RZ ;  /* 0x0000000102020810 */ /* 0x000fe40007ffe0ff */
        /* <DEDUP_REMOVED lines=9> */
.L_x_2085:
[----:B------:R-:W-:Y:S02]  /*d4f0*/  IMAD.MOV.U32 R17, RZ, RZ, RZ ;  /* 0x000000ffff117224 */ /* 0x000fe400078e00ff */
[----:B------:R-:W-:Y:S02]  /*d500*/  IMAD.U32 R16, RZ, RZ, UR6 ;  /* 0x00000006ff107e24 */ /* 0x000fe4000f8e00ff */
[----:B------:R-:W-:-:S07]  /*d510*/  IMAD.MOV.U32 R18, RZ, RZ, RZ ;  /* 0x000000ffff127224 */ /* 0x000fce00078e00ff */
.L_x_2090:
[----:B------:R-:W1:Y:S01]  /*d520*/  S2R R2, SR_TID.X ;  /* 0x0000000000027919 */ /* 0x000e620000002100 */
[----:B------:R-:W-:Y:S01]  /*d530*/  STL [R1+0x20], RZ ;  /* 0x000020ff01007387 */ /* 0x000fe20000100800 */
        /* <DEDUP_REMOVED lines=10> */
[----:B------:R1:W-:Y:S03]  /*d5e0*/  STL [R1], RZ ;  /* 0x000000ff01007387 */ /* 0x0003e60000100800 */
[----:B------:R-:W-:Y:S05]  /*d5f0*/  @P0 BRA `(.L_x_2091) ;  /* 0x0000003c00b00947 */ /* 0x000fea0003800000 */
[----:B-1----:R-:W-:Y:S01]  /*d600*/  IMAD.MOV.U32 R0, RZ, RZ, 0x1 ;  /* 0x00000001ff007424 */ /* 0x002fe200078e00ff */
[----:B------:R1:W-:Y:S01]  /*d610*/  STL [R1], RZ ;  /* 0x000000ff01007387 */ /* 0x0003e20000100800 */
[----:B------:R-:W-:Y:S01]  /*d620*/  ULDC UR37, c[0x0][0xc] ;  /* 0x0000030000257ab9 */ /* 0x000fe20000000800 */
[----:B------:R-:W-:Y:S02]  /*d630*/  ULDC.64 UR38, c[0x0][0x198] ;  /* 0x0000660000267ab9 */ /* 0x000fe40000000a00 */
[----:B------:R1:W-:Y:S04]  /*d640*/  STL [R1+0x8], R0 ;  /* 0x0000080001007387 */ /* 0x0003e80000100800 */
[----:B------:R1:W-:Y:S02]  /*d650*/  STL [R1+0x20], RZ ;  /* 0x000020ff01007387 */ /* 0x0003e40000100800 */
.L_x_2157:
[----:B--2---:R-:W2:Y:S02]  /*d660*/  LDC.64 R2, c[0x0][0xc60] ;  /* 0x00031800ff027b82 */ /* 0x004ea40000000a00 */
[----:B--2---:R-:W-:-:S05]  /*d670*/  IMAD.WIDE R2, R19, 0x4, R2 ;  /* 0x0000000413027825 */ /* 0x004fca00078e0202 */
[----:B------:R-:W2:Y:S01]  /*d680*/  LDG.E R5, desc[UR48][R2.64] ;  /* 0x0000003002057981 */ /* 0x000ea2000c1e1900 */
[----:B------:R-:W-:Y:S05]  /*d690*/  YIELD ;  /* 0x0000000000007946 */ /* 0x000fea0003800000 */
[----:B------:R-:W-:Y:S01]  /*d6a0*/  ULDC.64 UR4, c[0x0][0xa28] ;  /* 0x00028a0000047ab9 */ /* 0x000fe20000000a00 */
[----:B-1----:R-:W-:Y:S01]  /*d6b0*/  IMAD.MOV.U32 R0, RZ, RZ, RZ ;  /* 0x000000ffff007224 */ /* 0x002fe200078e00ff */
[----:B------:R-:W-:Y:S01]  /*d6c0*/  ISETP.NE.U32.AND P0, PT, RZ, UR4, PT ;  /* 0x00000004ff007c0c */ /* 0x000fe2000bf05070 */
[----:B------:R-:W-:Y:S01]  /*d6d0*/  IMAD.MOV.U32 R6, RZ, RZ, RZ ;  /* 0x000000ffff067224 */ /* 0x000fe200078e00ff */
[----:B------:R-:W-:-:S02]  /*d6e0*/  ULDC.64 UR6, c[0x0][0xa08] ;  /* 0x0002820000067ab9 */ /* 0x000fc40000000a00 */
[----:B------:R-:W-:Y:S02]  /*d6f0*/  ISETP.NE.AND.EX P0, PT, RZ, UR5, PT, P0 ;  /* 0x00000005ff007c0c */ /* 0x000fe4000bf05300 */
[----:B--2---:R-:W-:Y:S01]  /*d700*/  SHF.R.S32.HI R4, RZ, 0x1f, R5 ;  /* 0x0000001fff047819 */ /* 0x004fe20000011405 */
[----:B------:R1:W-:Y:S10]  /*d710*/  STL [R1+0x10], R5 ;  /* 0x0000100501007387 */ /* 0x0003f40000100800 */
[----:B------:R-:W-:-:S04]  /*d720*/  @P0 LEA R2, P1, R5, UR4, 0x2 ;  /* 0x0000000405020c11 */ /* 0x000fc8000f8210ff */
[C-C-:B------:R-:W-:Y:S01]  /*d730*/  @P0 LEA.HI.X R3, R5.reuse, UR5, R4.reuse, 0x2, P1 ;  /* 0x0000000505030c11 */ /* 0x140fe200088f1404 */
[----:B------:R-:W-:Y:S02]  /*d740*/  ULDC.64 UR4, c[0x0][0xa18] ;  /* 0x0002860000047ab9 */ /* 0x000fe40000000a00 */
[----:B------:R-:W-:Y:S02]  /*d750*/  ISETP.NE.U32.AND P1, PT, RZ, UR4, PT ;  /* 0x00000004ff007c0c */ /* 0x000fe4000bf25070 */
[C---:B------:R-:W-:Y:S01]  /*d760*/  SHF.L.U32 R11, R5.reuse, 0x2, RZ ;  /* 0x00000002050b7819 */ /* 0x040fe200000006ff */
[----:B------:R2:W5:Y:S01]  /*d770*/  @P0 LDG.E R0, desc[UR48][R2.64] ;  /* 0x0000003002000981 */ /* 0x000562000c1e1900 */
[----:B------:R-:W-:Y:S02]  /*d780*/  ISETP.NE.AND.EX P1, PT, RZ, UR5, PT, P1 ;  /* 0x00000005ff007c0c */ /* 0x000fe4000bf25310 */
[----:B------:R-:W-:Y:S01]  /*d790*/  SHF.L.U64.HI R10, R5, 0x2, R4 ;  /* 0x00000002050a7819 */ /* 0x000fe20000010204 */
[----:B------:R-:W-:Y:S04]  /*d7a0*/  STL [R1+0x18], R11 ;  /* 0x0000180b01007387 */ /* 0x000fe80000100800 */
[----:B------:R-:W-:Y:S06]  /*d7b0*/  STL [R1+0x1c], R10 ;  /* 0x00001c0a01007387 */ /* 0x000fec0000100800 */
[----:B------:R-:W-:-:S04]  /*d7c0*/  @P1 IADD3 R8, P0, R11, UR4, RZ ;  /* 0x000000040b081c10 */ /* 0x000fc8000ff1e0ff */
[C---:B------:R-:W-:Y:S01]  /*d7d0*/  @P1 IADD3.X R9, R10.reuse, UR5, RZ, P0, !PT ;  /* 0x000000050a091c10 */ /* 0x040fe200087fe4ff */
[----:B------:R-:W-:Y:S02]  /*d7e0*/  ULDC.64 UR4, c[0x0][0xa00] ;  /* 0x0002800000047ab9 */ /* 0x000fe40000000a00 */
[----:B------:R-:W-:Y:S02]  /*d7f0*/  ISETP.NE.U32.AND P2, PT, RZ, UR4, PT ;  /* 0x00000004ff007c0c */ /* 0x000fe4000bf45070 */
[C---:B--2---:R-:W-:Y:S02]  /*d800*/  IADD3 R2, P0, R11.reuse, UR4, RZ ;  /* 0x000000040b027c10 */ /* 0x044fe4000ff1e0ff */
[----:B------:R-:W-:Y:S02]  /*d810*/  ISETP.NE.AND.EX P2, PT, RZ, UR5, PT, P2 ;  /* 0x00000005ff007c0c */ /* 0x000fe4000bf45320 */
[----:B------:R-:W-:Y:S01]  /*d820*/  IADD3.X R3, R10, UR5, RZ, P0, !PT ;  /* 0x000000050a037c10 */ /* 0x000fe200087fe4ff */
[----:B------:R-:W-:Y:S01]  /*d830*/  ULDC UR4, c[0x0][0x288] ;  /* 0x0000a20000047ab9 */ /* 0x000fe20000000800 */
[----:B------:R-:W-:-:S04]  /*d840*/  IADD3 R4, P0, R11, UR6, RZ ;  /* 0x000000060b047c10 */ /* 0x000fc8000ff1e0ff */
[----:B-1----:R-:W-:-:S05]  /*d850*/  IADD3.X R5, R10, UR7, RZ, P0, !PT ;  /* 0x000000070a057c10 */ /* 0x002fca00087fe4ff */
[----:B------:R-:W2:Y:S01]  /*d860*/  @P2 LDG.E R6, desc[UR48][R2.64] ;  /* 0x0000003002062981 */ /* 0x000ea2000c1e1900 */
[----:B------:R-:W-:-:S03]  /*d870*/  ISETP.NE.U32.AND P0, PT, RZ, UR6, PT ;  /* 0x00000006ff007c0c */ /* 0x000fc6000bf05070 */
[----:B--2---:R1:W-:Y:S02]  /*d880*/  STL [R1+0x24], R6 ;  /* 0x0000240601007387 */ /* 0x0043e40000100800 */
[----:B-1----:R-:W-:Y:S01]  /*d890*/  IMAD.U32 R6, RZ, RZ, UR4 ;  /* 0x00000004ff067e24 */ /* 0x002fe2000f8e00ff */
[----:B------:R-:W-:-:S05]  /*d8a0*/  ULDC.64 UR4, c[0x0][0x3f8] ;  /* 0x0000fe0000047ab9 */ /* 0x000fca0000000a00 */
[----:B------:R1:W5:Y:S01]  /*d8b0*/  @P1 LDG.E R6, desc[UR48][R8.64] ;  /* 0x0000003008061981 */ /* 0x000362000c1e1900 */
[----:B------:R-:W-:Y:S01]  /*d8c0*/  UISETP.NE.U32.AND UP0, UPT, UR4, URZ, UPT ;  /* 0x0000003f0400728c */ /* 0x000fe2000bf05070 */
[----:B------:R-:W-:Y:S02]  /*d8d0*/  ISETP.NE.AND.EX P0, PT, RZ, UR7, PT, P0 ;  /* 0x00000007ff007c0c */ /* 0x000fe4000bf05300 */
[----:B------:R-:W-:Y:S01]  /*d8e0*/  ULDC UR4, c[0x0][0x404] ;  /* 0x0001010000047ab9 */ /* 0x000fe20000000800 */
[----:B------:R-:W-:-:S03]  /*d8f0*/  UISETP.NE.AND.EX UP0, UPT, UR5, URZ, UPT, UP0 ;  /* 0x0000003f0500728c */ /* 0x000fc6000bf05300 */
[----:B------:R-:W-:Y:S01]  /*d900*/  ULDC UR5, c[0x0][0x2e0] ;  /* 0x0000b80000057ab9 */ /* 0x000fe20000000800 */
[----:B------:R-:W-:-:S04]  /*d910*/  USEL UR4, UR4, 0x1, UP0 ;  /* 0x0000000104047887 */ /* 0x000fc80008000000 */
[----:B------:R-:W-:-:S06]  /*d920*/  UIMAD UR4, UR4, UR5, URZ ;  /* 0x00000005040472a4 */ /* 0x000fcc000f8e023f */
[----:B------:R-:W-:Y:S01]  /*d930*/  IMAD.U32 R7, RZ, RZ, UR4 ;  /* 0x00000004ff077e24 */ /* 0x000fe2000f8e00ff */
[----:B-1----:R-:W-:Y:S06]  /*d940*/  @P1 BRA `(.L_x_2092) ;  /* 0x0000000000101947 */ /* 0x002fec0003800000 */
[----:B------:R-:W-:Y:S05]  /*d950*/  @!P2 BRA `(.L_x_2092) ;  /* 0x00000000000ca947 */ /* 0x000fea0003800000 */
[----:B-----5:R-:W2:Y:S04]  /*d960*/  LDG.E R6, desc[UR48][R2.64] ;  /* 0x0000003002067981 */ /* 0x020ea8000c1e1900 */
[----:B------:R-:W2:Y:S02]  /*d970*/  LDG.E R9, desc[UR48][R2.64+0x4] ;  /* 0x0000043002097981 */ /* 0x000ea4000c1e1900 */
[----:B--2---:R-:W-:-:S07]  /*d980*/  IMAD.IADD R6, R9, 0x1, -R6 ;  /* 0x0000000109067824 */ /* 0x004fce00078e0a06 */
.L_x_2092:
[----:B------:R-:W-:Y:S01]  /*d990*/  IMAD.MOV.U32 R3, RZ, RZ, RZ ;  /* 0x000000ffff037224 */ /* 0x000fe200078e00ff */
[----:B------:R-:W-:-:S05]  /*d9a0*/  ULDC.64 UR4, c[0x0][0xa20] ;  /* 0x0002880000047ab9 */ /* 0x000fca0000000a00 */
[----:B------:R-:W2:Y:S01]  /*d9b0*/  @P0 LDG.E R3, desc[UR48][R4.64] ;  /* 0x0000003004030981 */ /* 0x000ea2000c1e1900 */
[----:B------:R-:W-:-:S04]  /*d9c0*/  ISETP.NE.U32.AND P1, PT, RZ, UR4, PT ;  /* 0x00000004ff007c0c */ /* 0x000fc8000bf25070 */
[----:B------:R-:W-:Y:S01]  /*d9d0*/  ISETP.NE.AND.EX P1, PT, RZ, UR5, PT, P1 ;  /* 0x00000005ff007c0c */ /* 0x000fe2000bf25310 */
[----:B--2--5:R-:W-:-:S05]  /*d9e0*/  IMAD.IADD R2, R3, 0x1, R0 ;  /* 0x0000000103027824 */ /* 0x024fca00078e0200 */
[----:B------:R1:W-:Y:S07]  /*d9f0*/  STL [R1+0x4], R2 ;  /* 0x0000040201007387 */ /* 0x0003ee0000100800 */
[----:B------:R-:W-:Y:S05]  /*da00*/  @!P1 BRA `(.L_x_2093) ;  /* 0x0000000000109947 */ /* 0x000fea0003800000 */
[----:B-1----:R-:W-:-:S04]  /*da10*/  IADD3 R2, P0, R11, UR4, RZ ;  /* 0x000000040b027c10 */ /* 0x002fc8000ff1e0ff */
[----:B------:R-:W-:-:S05]  /*da20*/  IADD3.X R3, R10, UR5, RZ, P0, !PT ;  /* 0x000000050a037c10 */ /* 0x000fca00087fe4ff */
[----:B------:R1:W5:Y:S01]  /*da30*/  LDG.E R7, desc[UR48][R2.64] ;  /* 0x0000003002077981 */ /* 0x000362000c1e1900 */
[----:B------:R-:W-:Y:S05]  /*da40*/  BRA `(.L_x_2094) ;  /* 0x0000000000107947 */ /* 0x000fea0003800000 */
.L_x_2093:
[----:B------:R-:W-:Y:S05]  /*da50*/  @!P0 BRA `(.L_x_2094) ;  /* 0x00000000000c8947 */ /* 0x000fea0003800000 */
[----:B-1----:R-:W2:Y:S04]  /*da60*/  LDG.E R2, desc[UR48][R4.64] ;  /* 0x0000003004027981 */ /* 0x002ea8000c1e1900 */
[----:B------:R-:W2:Y:S02]  /*da70*/  LDG.E R7, desc[UR48][R4.64+0x4] ;  /* 0x0000043004077981 */ /* 0x000ea4000c1e1900 */
[----:B--2---:R-:W-:-:S07]  /*da80*/  IMAD.IADD R7, R7, 0x1, -R2 ;  /* 0x0000000107077824 */ /* 0x004fce00078e0a02 */
.L_x_2094:
[----:B-----5:R-:W-:Y:S01]  /*da90*/  IMAD.IADD R7, R7, 0x1, -R0 ;  /* 0x0000000107077824 */ /* 0x020fe200078e0a00 */
[----:B------:R-:W-:Y:S01]  /*daa0*/  LEA R0, R17, 0xff, 0x7 ;  /* 0x000000ff11007811 */ /* 0x000fe200078e38ff */
[----:B------:R-:W-:Y:S03]  /*dab0*/  BSSY B6, `(.L_x_2095) ;  /* 0x00002df000067945 */ /* 0x000fe60003800000 */
[C---:B------:R-:W-:Y:S01]  /*dac0*/  IADD3 R6, R7.reuse, R0, -R6 ;  /* 0x0000000007067210 */ /* 0x040fe20007ffe806 */
[----:B------:R-:W-:-:S03]  /*dad0*/  VIADD R7, R7, 0x7f ;  /* 0x0000007f07077836 */ /* 0x000fc60000000000 */
[----:B-1----:R-:W-:Y:S02]  /*dae0*/  SHF.R.S32.HI R3, RZ, 0x1f, R6 ;  /* 0x0000001fff037819 */ /* 0x002fe40000011406 */
[----:B------:R-:W-:Y:S02]  /*daf0*/  SHF.R.S32.HI R0, RZ, 0x1f, R7 ;  /* 0x0000001fff007819 */ /* 0x000fe40000011407 */
[----:B------:R-:W-:Y:S02]  /*db00*/  LEA.HI R3, R3, R6, RZ, 0x7 ;  /* 0x0000000603037211 */ /* 0x000fe400078f38ff */
[----:B------:R-:W-:Y:S02]  /*db10*/  LEA.HI R0, R0, R7, RZ, 0x7 ;  /* 0x0000000700007211 */ /* 0x000fe400078f38ff */
[----:B------:R-:W-:Y:S02]  /*db20*/  SHF.R.S32.HI R3, RZ, 0x7, R3 ;  /* 0x00000007ff037819 */ /* 0x000fe40000011403 */
[----:B------:R-:W-:-:S04]  /*db30*/  SHF.R.S32.HI R0, RZ, 0x7, R0 ;  /* 0x00000007ff007819 */ /* 0x000fc80000011400 */
[----:B------:R-:W-:-:S04]  /*db40*/  VIMNMX R2, R0, R3, PT ;  /* 0x0000000300027248 */ /* 0x000fc80003fe0100 */
[----:B------:R-:W-:Y:S01]  /*db50*/  ISETP.GT.AND P0, PT, R2, RZ, PT ;  /* 0x000000ff0200720c */ /* 0x000fe20003f04270 */
[----:B------:R1:W-:-:S12]  /*db60*/  STL [R1+0x14], R2 ;  /* 0x0000140201007387 */ /* 0x0003d80000100800 */
[----:B-1----:R-:W-:Y:S05]  /*db70*/  @P0 BRA `(.L_x_2096) ;  /* 0x0000000000440947 */ /* 0x002fea0003800000 */
[----:B------:R-:W1:Y:S02]  /*db80*/  S2R R2, SR_TID.X ;  /* 0x0000000000027919 */ /* 0x000e640000002100 */
        /* <DEDUP_REMOVED lines=14> */
[----:B-1----:R-:W-:Y:S01]  /*dc70*/  IADD3 R16, R0, UR37, R7 ;  /* 0x0000002500107c10 */ /* 0x002fe2000fffe007 */
[----:B------:R-:W-:Y:S06]  /*dc80*/  BRA `(.L_x_2097) ;  /* 0x0000002c00047947 */ /* 0x000fec0003800000 */
.L_x_2096:
[----:B------:R-:W1:Y:S01]  /*dc90*/  S2R R3, SR_CgaCtaId ;  /* 0x0000000000037919 */ /* 0x000e620000008800 */
[----:B------:R-:W-:-:S04]  /*dca0*/  MOV R0, 0x400 ;  /* 0x0000040000007802 */ /* 0x000fc80000000f00 */
[----:B-1----:R-:W-:-:S05]  /*dcb0*/  LEA R2, R3, R0, 0x18 ;  /* 0x0000000003027211 */ /* 0x002fca00078ec0ff */
[----:B------:R1:W-:Y:S01]  /*dcc0*/  STL [R1+0xc], R2 ;  /* 0x00000c0201007387 */ /* 0x0003e20000100800 */
[----:B------:R-:W-:-:S05]  /*dcd0*/  VIADD R0, R2, 0x18400 ;  /* 0x0001840002007836 */ /* 0x000fca0000000000 */
[----:B------:R-:W-:-:S13]  /*dce0*/  LOP3.LUT P0, RZ, R0, 0x3ff, RZ, 0xc0, !PT ;  /* 0x000003ff00ff7812 */ /* 0x000fda000780c0ff */
[----:B-1----:R-:W-:Y:S05]  /*dcf0*/  @!P0 BRA `(.L_x_2098) ;  /* 0x0000000000408947 */ /* 0x002fea0003800000 */
[----:B------:R-:W-:Y:S01]  /*dd00*/  MOV R2, 0x0 ;  /* 0x0000000000027802 */ /* 0x000fe20000000f00 */
[----:B------:R-:W-:Y:S01]  /*dd10*/  ULDC.64 UR6, c[0x4][0xa0] ;  /* 0x0100280000067ab9 */ /* 0x000fe20000000a00 */
[----:B------:R-:W-:Y:S01]  /*dd20*/  ULDC.64 UR8, c[0x4][0xa8] ;  /* 0x01002a0000087ab9 */ /* 0x000fe20000000a00 */
[----:B------:R-:W-:Y:S01]  /*dd30*/  ULDC.64 UR4, c[0x4][0x8] ;  /* 0x0100020000047ab9 */ /* 0x000fe20000000a00 */
[----:B------:R-:W-:Y:S01]  /*dd40*/  MOV R4, UR6 ;  /* 0x0000000600047c02 */ /* 0x000fe20008000f00 */
[----:B------:R-:W-:Y:S01]  /*dd50*/  IMAD.U32 R5, RZ, RZ, UR7 ;  /* 0x00000007ff057e24 */ /* 0x000fe2000f8e00ff */
[----:B------:R-:W1:Y:S01]  /*dd60*/  LDC.64 R2, c[0x4][R2] ;  /* 0x0100000002027b82 */ /* 0x000e620000000a00 */
        /* <DEDUP_REMOVED lines=9> */
.L_x_2098:
        /* <DEDUP_REMOVED lines=11> */
[----:B------:R-:W-:Y:S02]  /*deb0*/  IMAD.U32 R6, RZ, RZ, UR8 ;  /* 0x00000008ff067e24 */ /* 0x000fe4000f8e00ff */
[----:B------:R-:W-:Y:S02]  /*dec0*/  IMAD.U32 R7, RZ, RZ, UR9 ;  /* 0x00000009ff077e24 */ /* 0x000fe4000f8e00ff */
[----:B------:R-:W-:-:S02]  /*ded0*/  IMAD.U32 R10, RZ, RZ, UR4 ;  /* 0x00000004ff0a7e24 */ /* 0x000fc4000f8e00ff */
[----:B------:R-:W-:Y:S02]  /*dee0*/  IMAD.U32 R11, RZ, RZ, UR5 ;  /* 0x00000005ff0b7e24 */ /* 0x000fe4000f8e00ff */
[----:B------:R-:W-:Y:S02]  /*def0*/  IMAD.MOV.U32 R8, RZ, RZ, 0x70 ;  /* 0x00000070ff087424 */ /* 0x000fe400078e00ff */
[----:B------:R-:W-:Y:S02]  /*df00*/  IMAD.MOV.U32 R12, RZ, RZ, 0x1 ;  /* 0x00000001ff0c7424 */ /* 0x000fe400078e00ff */
[----:B01----:R-:W-:-:S07]  /*df10*/  IMAD.MOV.U32 R13, RZ, RZ, RZ ;  /* 0x000000ffff0d7224 */ /* 0x003fce00078e00ff */
[----:B------:R-:W-:-:S07]  /*df20*/  LEPC R20, `(.L_x_2100) ;  /* 0x000000001014794e */ /* 0x000fce0000000000 */
[----:B--2---:R-:W-:Y:S05]  /*df30*/  CALL.ABS.NOINC R2 ;  /* 0x0000000002007343 */ /* 0x004fea0003c00000 */
.L_x_2100:
        /* <DEDUP_REMOVED lines=16> */
.L_x_2099:
[----:B------:R-:W2:Y:S01]  /*e040*/  LDL.LU R2, [R1+0x18] ;  /* 0x0000180001027983 */ /* 0x000ea20000300800 */
[----:B------:R-:W-:-:S03]  /*e050*/  ULDC.64 UR4, c[0x0][0x9f8] ;  /* 0x00027e0000047ab9 */ /* 0x000fc60000000a00 */
[----:B------:R-:W3:Y:S04]  /*e060*/  LDL.LU R0, [R1+0x1c] ;  /* 0x00001c0001007983 */ /* 0x000ee80000300800 */
[----:B------:R-:W4:Y:S04]  /*e070*/  LDL.LU R7, [R1+0x10] ;  /* 0x0000100001077983 */ /* 0x000f280000300800 */
[----:B------:R-:W4:Y:S01]  /*e080*/  LDL.LU R8, [R1+0x24] ;  /* 0x0000240001087983 */ /* 0x000f220000300800 */
[----:B------:R-:W-:-:S04]  /*e090*/  ISETP.NE.U32.AND P0, PT, RZ, UR4, PT ;  /* 0x00000004ff007c0c */ /* 0x000fc8000bf05070 */
[----:B------:R-:W-:Y:S01]  /*e0a0*/  ISETP.NE.AND.EX P0, PT, RZ, UR5, PT, P0 ;  /* 0x00000005ff007c0c */ /* 0x000fe2000bf05300 */
[----:B------:R-:W1:Y:S02]  /*e0b0*/  S2R R9, SR_TID.X ;  /* 0x0000000000097919 */ /* 0x000e640000002100 */
[----:B-1----:R-:W-:-:S04]  /*e0c0*/  LOP3.LUT R9, R9, 0x1f, RZ, 0xc0, !PT ;  /* 0x0000001f09097812 */ /* 0x002fc800078ec0ff */
        /* <DEDUP_REMOVED lines=8> */
[----:B------:R-:W1:Y:S01]  /*e150*/  LDC R0, c[0x0][0x428] ;  /* 0x00010a00ff007b82 */ /* 0x000e620000000800 */
[----:B----4-:R-:W-:-:S06]  /*e160*/  IMAD.MOV.U32 R4, RZ, RZ, R7 ;  /* 0x000000ffff047224 */ /* 0x010fcc00078e0007 */
[----:B------:R2:W5:Y:S01]  /*e170*/  @P0 LDG.E R4, desc[UR48][R2.64] ;  /* 0x0000003002040981 */ /* 0x000562000c1e1900 */
[----:B------:R-:W-:Y:S01]  /*e180*/  IMAD R17, R17, 0x80, R8 ;  /* 0x0000008011117824 */ /* 0x000fe200078e0208 */
[----:B------:R-:W-:Y:S02]  /*e190*/  PLOP3.LUT P1, PT, P6, PT, PT, 0x8, 0x0 ;  /* 0x000000000000781c */ /* 0x000fe4000372e170 */
[----:B-1----:R-:W-:Y:S01]  /*e1a0*/  ISETP.NE.AND P0, PT, R0, 0x1, PT ;  /* 0x000000010000780c */ /* 0x002fe20003f05270 */
[----:B------:R-:W-:-:S12]  /*e1b0*/  IMAD.MOV.U32 R0, RZ, RZ, R18 ;  /* 0x000000ffff007224 */ /* 0x000fd800078e0012 */
[----:B------:R-:W1:Y:S08]  /*e1c0*/  @P0 LDC R5, c[0x0][0x42c] ;  /* 0x00010b00ff050b82 */ /* 0x000e700000000800 */
[----:B------:R-:W3:Y:S01]  /*e1d0*/  @P0 LDC R6, c[0x0][0x430] ;  /* 0x00010c00ff060b82 */ /* 0x000ee20000000800 */
[----:B-1----:R-:W-:-:S05]  /*e1e0*/  @P0 IMAD.HI.U32 R5, R18, R5, RZ ;  /* 0x0000000512050227 */ /* 0x002fca00078e00ff */
[----:B---3--:R-:W-:Y:S02]  /*e1f0*/  @P0 SHF.R.U32.HI R0, RZ, R6, R5 ;  /* 0x00000006ff000219 */ /* 0x008fe40000011605 */
[----:B------:R-:W-:-:S04]  /*e200*/  ISETP.NE.U32.AND P0, PT, RZ, UR4, PT ;  /* 0x00000004ff007c0c */ /* 0x000fc8000bf05070 */
[----:B------:R-:W-:-:S04]  /*e210*/  ISETP.NE.AND.EX P0, PT, RZ, UR5, PT, P0 ;  /* 0x00000005ff007c0c */ /* 0x000fc8000bf05300 */
[----:B--2---:R-:W-:-:S09]  /*e220*/  SEL R7, R7, RZ, !P0 ;  /* 0x000000ff07077207 */ /* 0x004fd20004000000 */
.L_x_2101:
        /* <DEDUP_REMOVED lines=16> */
.L_x_2102:
        /* <DEDUP_REMOVED lines=15> */
[----:B-----5:R-:W-:Y:S02]  /*e420*/  SEL R6, R4, RZ, !P0 ;  /* 0x000000ff04067207 */ /* 0x020fe40004000000 */
[----:B--2---:R-:W-:Y:S01]  /*e430*/  IADD3 R5, R5, -0x1, RZ ;  /* 0xffffffff05057810 */ /* 0x004fe20007ffe0ff */
[----:B------:R-:W-:Y:S06]  /*e440*/  BRA.DIV UR4, `(.L_x_2103) ;  /* 0x0000003604b47947 */ /* 0x000fec000b800000 */
.L_x_2173:
[----:B------:R-:W-:Y:S01]  /*e450*/  UMOV UR4, 0xffffffff ;  /* 0xffffffff00047882 */ /* 0x000fe20000000000 */
[----:B0-----:R-:W-:Y:S02]  /*e460*/  SHF.R.S32.HI R13, RZ, 0x1f, R4 ;  /* 0x0000001fff0d7819 */ /* 0x001fe40000011404 */
[----:B------:R-:W-:Y:S05]  /*e470*/  BRA.DIV UR4, `(.L_x_2104) ;  /* 0x0000003604dc7947 */ /* 0x000fea000b800000 */
[----:B------:R-:W-:-:S13]  /*e480*/  ELECT P6, URZ, PT ;  /* 0x00000000003f782f */ /* 0x000fda00038c0000 */
.L_x_2176:
[----:B------:R-:W-:Y:S05]  /*e490*/  @!P6 BRA `(.L_x_2105) ;  /* 0x000000040010e947 */ /* 0x000fea0003800000 */
[----:B------:R-:W-:-:S04]  /*e4a0*/  ISETP.NE.U32.AND P0, PT, R2, RZ, PT ;  /* 0x000000ff0200720c */ /* 0x000fc80003f05070 */
[----:B------:R-:W-:-:S13]  /*e4b0*/  ISETP.NE.AND.EX P0, PT, R3, RZ, PT, P0 ;  /* 0x000000ff0300720c */ /* 0x000fda0003f05300 */
[----:B------:R-:W-:Y:S05]  /*e4c0*/  @!P0 BRA `(.L_x_2106) ;  /* 0x0000000000488947 */ /* 0x000fea0003800000 */
[----:B------:R-:W0:Y:S01]  /*e4d0*/  LDC R10, c[0x0][0x41c] ;  /* 0x00010700ff0a7b82 */ /* 0x000e220000000800 */
[----:B------:R-:W-:Y:S01]  /*e4e0*/  IMAD.MOV.U32 R6, RZ, RZ, R5 ;  /* 0x000000ffff067224 */ /* 0x000fe200078e0005 */
[----:B------:R-:W-:Y:S01]  /*e4f0*/  ULDC.64 UR4, c[0x0][0x408] ;  /* 0x0001020000047ab9 */ /* 0x000fe20000000a00 */
[----:B0-----:R-:W-:-:S13]  /*e500*/  ISETP.NE.AND P0, PT, R10, 0x1, PT ;  /* 0x000000010a00780c */ /* 0x001fda0003f05270 */
[----:B------:R-:W0:Y:S02]  /*e510*/  @P0 LDC.64 R8, c[0x0][0x420] ;  /* 0x00010800ff080b82 */ /* 0x000e240000000a00 */
[----:B0-----:R-:W-:-:S05]  /*e520*/  @P0 IMAD.HI.U32 R8, R5, R8, RZ ;  /* 0x0000000805080227 */ /* 0x001fca00078e00ff */
[----:B------:R-:W-:-:S04]  /*e530*/  @P0 SHF.R.U32.HI R6, RZ, R9, R8 ;  /* 0x00000009ff060219 */ /* 0x000fc80000011608 */
[--C-:B------:R-:W-:Y:S01]  /*e540*/  SHF.R.S32.HI R9, RZ, 0x1f, R6.reuse ;  /* 0x0000001fff097819 */ /* 0x100fe20000011406 */
[----:B------:R-:W-:-:S04]  /*e550*/  IMAD.MOV R8, RZ, RZ, -R6 ;  /* 0x000000ffff087224 */ /* 0x000fc800078e0a06 */
[----:B------:R-:W-:Y:S02]  /*e560*/  IMAD R5, R10, R8, R5 ;  /* 0x000000080a057224 */ /* 0x000fe400078e0205 */
[----:B------:R-:W-:-:S04]  /*e570*/  IMAD R8, R13, UR4, RZ ;  /* 0x000000040d087c24 */ /* 0x000fc8000f8e02ff */
[----:B------:R-:W-:Y:S02]  /*e580*/  IMAD R10, R4, UR5, R8 ;  /* 0x00000005040a7c24 */ /* 0x000fe4000f8e0208 */
[----:B------:R-:W-:-:S04]  /*e590*/  IMAD.MOV.U32 R8, RZ, RZ, R6 ;  /* 0x000000ffff087224 */ /* 0x000fc800078e0006 */
[----:B------:R-:W-:-:S04]  /*e5a0*/  IMAD.WIDE.U32 R8, R4, UR4, R8 ;  /* 0x0000000404087c25 */ /* 0x000fc8000f8e0008 */
[----:B------:R-:W-:Y:S01]  /*e5b0*/  IMAD.IADD R6, R9, 0x1, R10 ;  /* 0x0000000109067824 */ /* 0x000fe200078e020a */
[----:B------:R-:W-:-:S04]  /*e5c0*/  LEA R10, P0, R8, R2, 0x2 ;  /* 0x00000002080a7211 */ /* 0x000fc800078010ff */
[----:B------:R-:W-:-:S05]  /*e5d0*/  LEA.HI.X R11, R8, R3, R6, 0x2, P0 ;  /* 0x00000003080b7211 */ /* 0x000fca00000f1406 */
[----:B------:R0:W5:Y:S04]  /*e5e0*/  LDG.E R6, desc[UR48][R10.64] ;  /* 0x000000300a067981 */ /* 0x000168000c1e1900 */
.L_x_2106:
        /* <DEDUP_REMOVED lines=9> */
.L_x_2177:
        /* <DEDUP_REMOVED lines=11> */
.L_x_2108:
        /* <DEDUP_REMOVED lines=27> */
.L_x_2105:
        /* <DEDUP_REMOVED lines=34> */
[----:B------:R-:W-:-:S04]  /*eb00*/  LOP3.LUT R7, R7, 0xfffffffe, RZ, 0xc0, !PT ;  /* 0xfffffffe07077812 */ /* 0x000fc800078ec0ff */
[----:B------:R-:W-:-:S04]  /*eb10*/  IADD3 R7, R11, -R7, RZ ;  /* 0x800000070b077210 */ /* 0x000fc80007ffe0ff */
[----:B------:R-:W-:-:S04]  /*eb20*/  SHF.L.U32 R7, R7, 0x1f, RZ ;  /* 0x0000001f07077819 */ /* 0x000fc800000006ff */
[----:B------:R-:W1:Y:S02]  /*eb30*/  SYNCS.PHASECHK.TRANS64.TRYWAIT P0, [R9+URZ+0x28820], R7 ;  /* 0x02882007090075a7 */ /* 0x000e64000800017f */
[----:B01----:R-:W-:Y:S05]  /*eb40*/  @!P0 BRA `(.L_x_2110) ;  /* 0x00000030005c8947 */ /* 0x003fea0003800000 */
.L_x_2178:
[----:B------:R-:W-:Y:S05]  /*eb50*/  BSYNC B0 ;  /* 0x0000000000007941 */ /* 0x000fea0003800000 */
.L_x_2109:
[----:B0-----:R-:W2:Y:S01]  /*eb60*/  LDL R8, [R1+0x14] ;  /* 0x0000140001087983 */ /* 0x001ea20000100800 */
[----:B------:R-:W-:Y:S01]  /*eb70*/  BSSY B0, `(.L_x_2111) ;  /* 0x0000185000007945 */ /* 0x000fe20003800000 */
[----:B--2---:R-:W-:-:S13]  /*eb80*/  ISETP.GE.AND P0, PT, R8, 0x2, PT ;  /* 0x000000020800780c */ /* 0x004fda0003f06270 */
[----:B------:R-:W-:Y:S05]  /*eb90*/  @!P0 BRA `(.L_x_2112) ;  /* 0x0000001800088947 */ /* 0x000fea0003800000 */
[C---:B------:R-:W-:Y:S01]  /*eba0*/  LOP3.LUT R7, R8.reuse, 0x1, RZ, 0xc0, !PT ;  /* 0x0000000108077812 */ /* 0x040fe200078ec0ff */
[----:B------:R-:W-:Y:S01]  /*ebb0*/  VIADD R10, R8, 0xfffffffe ;  /* 0xfffffffe080a7836 */ /* 0x000fe20000000000 */
[----:B------:R-:W-:Y:S02]  /*ebc0*/  BSSY B1, `(.L_x_2113) ;  /* 0x0000088000017945 */ /* 0x000fe40003800000 */
[----:B------:R-:W-:Y:S01]  /*ebd0*/  ISETP.NE.U32.AND P0, PT, R7, 0x1, PT ;  /* 0x000000010700780c */ /* 0x000fe20003f05070 */
[----:B------:R-:W-:-:S12]  /*ebe0*/  IMAD.MOV.U32 R7, RZ, RZ, R10 ;  /* 0x000000ffff077224 */ /* 0x000fd800078e000a */
[----:B------:R-:W-:Y:S05]  /*ebf0*/  @!P0 BRA `(.L_x_2114) ;  /* 0x0000000800108947 */ /* 0x000fea0003800000 */
        /* <DEDUP_REMOVED lines=10> */
[----:B------:R-:W-:Y:S02]  /*eca0*/  IMAD.MOV.U32 R8, RZ, RZ, R6 ;  /* 0x000000ffff087224 */ /* 0x000fe400078e0006 */
[----:B------:R-:W-:Y:S01]  /*ecb0*/  IMAD.MOV.U32 R7, RZ, RZ, R10 ;  /* 0x000000ffff077224 */ /* 0x000fe200078e000a */
        /* <DEDUP_REMOVED lines=8> */
[----:B------:R-:W-:Y:S01]  /*ed40*/  @P0 SHF.R.U32.HI R7, RZ, R9, R8 ;  /* 0x00000009ff070219 */ /* 0x000fe20000011608 */
[----:B------:R-:W-:-:S03]  /*ed50*/  IMAD R8, R13, UR4, RZ ;  /* 0x000000040d087c24 */ /* 0x000fc6000f8e02ff */
[--C-:B------:R-:W-:Y:S01]  /*ed60*/  SHF.R.S32.HI R9, RZ, 0x1f, R7.reuse ;  /* 0x0000001fff097819 */ /* 0x100fe20000011407 */
        /* <DEDUP_REMOVED lines=9> */
.L_x_2117:
[----:B0-----:R-:W0:Y:S01]  /*ee00*/  S2R R3, SR_CgaCtaId ;  /* 0x0000000000037919 */ /* 0x001e220000008800 */
[----:B------:R-:W-:-:S04]  /*ee10*/  MOV R2, 0x400 ;  /* 0x0000040000027802 */ /* 0x000fc80000000f00 */
[----:B0-----:R-:W-:Y:S02]  /*ee20*/  LEA R2, R3, R2, 0x18 ;  /* 0x0000000203027211 */ /* 0x001fe400078ec0ff */
[----:B------:R-:W-:Y:S02]  /*ee30*/  SHF.L.U32 R3, R12, 0x1f, RZ ;  /* 0x0000001f0c037819 */ /* 0x000fe400000006ff */
[----:B------:R-:W-:-:S04]  /*ee40*/  LEA R2, R11, R2, 0x3 ;  /* 0x000000020b027211 */ /* 0x000fc800078e18ff */
[----:B------:R-:W0:Y:S02]  /*ee50*/  SYNCS.PHASECHK.TRANS64.TRYWAIT P0, [R2+URZ+0x28840], R3 ;  /* 0x02884003020075a7 */ /* 0x000e24000800017f */
[----:B0-----:R-:W-:Y:S05]  /*ee60*/  @!P0 BRA `(.L_x_2118) ;  /* 0x0000002c00b48947 */ /* 0x001fea0003800000 */
.L_x_2179:
        /* <DEDUP_REMOVED lines=11> */
.L_x_2119:
[----:B------:R-:W2:Y:S04]  /*ef20*/  LDL R17, [R1+0x4] ;  /* 0x0000040001117983 */ /* 0x000ea80000100800 */
[----:B0-----:R-:W3:Y:S01]  /*ef30*/  LDL.LU R3, [R1+0x8] ;  /* 0x0000080001037983 */ /* 0x001ee20000300800 */
        /* <DEDUP_REMOVED lines=31> */
.L_x_2180:
        /* <DEDUP_REMOVED lines=13> */
.L_x_2121:
        /* <DEDUP_REMOVED lines=13> */
[----:B------:R-:W-:Y:S01]  /*f2d0*/  MOV R6, R8 ;  /* 0x0000000800067202 */ /* 0x000fe20000000f00 */
[----:B------:R-:W-:-:S02]  /*f2e0*/  IMAD.MOV.U32 R5, RZ, RZ, R7 ;  /* 0x000000ffff057224 */ /* 0x000fc400078e0007 */
        /* <DEDUP_REMOVED lines=16> */
.L_x_2116:
[----:B------:R-:W-:Y:S05]  /*f3f0*/  BSYNC B2 ;  /* 0x0000000000027941 */ /* 0x000fea0003800000 */
.L_x_2115:
[----:B------:R-:W2:Y:S04]  /*f400*/  LDL.LU R2, [R1+0x14] ;  /* 0x0000140001027983 */ /* 0x000ea80000300800 */
[----:B------:R0:W-:Y:S04]  /*f410*/  STL [R1], R11 ;  /* 0x0000000b01007387 */ /* 0x0001e80000100800 */
[----:B------:R0:W-:Y:S02]  /*f420*/  STL [R1+0x8], R12 ;  /* 0x0000080c01007387 */ /* 0x0001e40000100800 */
[----:B0-2---:R-:W-:-:S07]  /*f430*/  VIADD R7, R2, 0xfffffffd ;  /* 0xfffffffd02077836 */ /* 0x005fce0000000000 */
.L_x_2114:
[----:B------:R-:W-:Y:S05]  /*f440*/  BSYNC B1 ;  /* 0x0000000000017941 */ /* 0x000fea0003800000 */
.L_x_2113:
[----:B------:R-:W-:-:S13]  /*f450*/  ISETP.NE.AND P0, PT, R10, RZ, PT ;  /* 0x000000ff0a00720c */ /* 0x000fda0003f05270 */
[----:B------:R-:W-:Y:S05]  /*f460*/  @!P0 BRA `(.L_x_2112) ;  /* 0x0000000c00d48947 */ /* 0x000fea0003800000 */
[----:B------:R-:W-:-:S07]  /*f470*/  IMAD.MOV.U32 R10, RZ, RZ, R6 ;  /* 0x000000ffff0a7224 */ /* 0x000fce00078e0006 */
.L_x_2136:
        /* <DEDUP_REMOVED lines=32> */
.L_x_2124:
[----:B------:R-:W1:Y:S01]  /*f680*/  S2R R3, SR_CgaCtaId ;  /* 0x0000000000037919 */ /* 0x000e620000008800 */
[----:B------:R-:W-:-:S04]  /*f690*/  MOV R2, 0x400 ;  /* 0x0000040000027802 */ /* 0x000fc80000000f00 */
[----:B-1----:R-:W-:Y:S02]  /*f6a0*/  LEA R2, R3, R2, 0x18 ;  /* 0x0000000203027211 */ /* 0x002fe400078ec0ff */
[----:B------:R-:W-:-:S03]  /*f6b0*/  SHF.L.U32 R3, R9, 0x1f, RZ ;  /* 0x0000001f09037819 */ /* 0x000fc600000006ff */
[----:B------:R-:W-:-:S04]  /*f6c0*/  IMAD R2, R8, 0x8, R2 ;  /* 0x0000000808027824 */ /* 0x000fc800078e0202 */
[----:B------:R-:W1:Y:S02]  /*f6d0*/  SYNCS.PHASECHK.TRANS64.TRYWAIT P0, [R2+URZ+0x28840], R3 ;  /* 0x02884003020075a7 */ /* 0x000e64000800017f */
[----:B-1----:R-:W-:Y:S05]  /*f6e0*/  @!P0 BRA `(.L_x_2125) ;  /* 0x0000002400bc8947 */ /* 0x002fea0003800000 */
.L_x_2181:
[----:B0-----:R-:W0:Y:S02]  /*f6f0*/  S2R R11, SR_TID.X ;  /* 0x00000000000b7919 */ /* 0x001e240000002100 */
[----:B0-----:R-:W-:-:S04]  /*f700*/  LOP3.LUT R11, R11, 0x7f, RZ, 0xc0, !PT ;  /* 0x0000007f0b0b7812 */ /* 0x001fc800078ec0ff */
[----:B------:R-:W-:-:S13]  /*f710*/  ISETP.NE.AND P0, PT, R11, RZ, PT ;  /* 0x000000ff0b00720c */ /* 0x000fda0003f05270 */
[----:B------:R-:W-:Y:S05]  /*f720*/  @P0 BRA `(.L_x_2126) ;  /* 0x00000000001c0947 */ /* 0x000fea0003800000 */
[----:B------:R-:W0:Y:S01]  /*f730*/  S2R R11, SR_TID.X ;  /* 0x00000000000b7919 */ /* 0x000e220000002100 */
[----:B-1----:R-:W-:-:S04]  /*f740*/  MOV R3, 0x8000 ;  /* 0x0000800000037802 */ /* 0x002fc80000000f00 */
[----:B------:R2:W-:Y:S01]  /*f750*/  SYNCS.ARRIVE.TRANS64 RZ, [R2+URZ+0x28830], R3 ;  /* 0x0288300302ff79a7 */ /* 0x0005e2000800003f */
[----:B0-----:R-:W-:-:S04]  /*f760*/  LOP3.LUT R11, R11, 0x1f, RZ, 0xc0, !PT ;  /* 0x0000001f0b0b7812 */ /* 0x001fc800078ec0ff */
[----:B------:R-:W-:-:S13]  /*f770*/  ISETP.NE.AND P1, PT, R11, RZ, PT ;  /* 0x000000ff0b00720c */ /* 0x000fda0003f25270 */
[----:B--2---:R-:W-:Y:S05]  /*f780*/  @!P1 BRA `(.L_x_2126) ;  /* 0x0000000000049947 */ /* 0x004fea0003800000 */
[----:B------:R-:W-:Y:S01]  /*f790*/  BPT.TRAP 0x1 ;  /* 0x000000040000795c */ /* 0x000fe20000300000 */
.L_x_2126:
        /* <DEDUP_REMOVED lines=33> */
.L_x_2182:
        /* <DEDUP_REMOVED lines=8> */
.L_x_2128:
        /* <DEDUP_REMOVED lines=29> */
.L_x_2123:
[----:B------:R-:W-:Y:S05]  /*fc00*/  BSYNC B1 ;  /* 0x0000000000017941 */ /* 0x000fea0003800000 */
.L_x_2122:
        /* <DEDUP_REMOVED lines=16> */
[----:B-1----:R-:W-:-:S13]  /*fd10*/  ISETP.NE.AND P0, PT, R11, 0x1, PT ;  /* 0x000000010b00780c */ /* 0x002fda0003f05270 */
[----:B------:R-:W1:Y:S02]  /*fd20*/  @P0 LDC.64 R2, c[0x0][0x420] ;  /* 0x00010800ff020b82 */ /* 0x000e640000000a00 */
[----:B-1----:R-:W-:Y:S01]  /*fd30*/  @P0 IMAD.HI.U32 R10, R12, R2, RZ ;  /* 0x000000020c0a0227 */ /* 0x002fe200078e00ff */
[----:B------:R-:W-:-:S04]  /*fd40*/  MOV R2, R12 ;  /* 0x0000000c00027202 */ /* 0x000fc80000000f00 */
        /* <DEDUP_REMOVED lines=11> */
.L_x_2131:
[----:B------:R-:W2:Y:S01]  /*fe00*/  S2R R3, SR_CgaCtaId ;  /* 0x0000000000037919 */ /* 0x000ea20000008800 */
[----:B------:R-:W-:-:S04]  /*fe10*/  MOV R2, 0x400 ;  /* 0x0000040000027802 */ /* 0x000fc80000000f00 */
[----:B--2---:R-:W-:Y:S02]  /*fe20*/  LEA R2, R3, R2, 0x18 ;  /* 0x0000000203027211 */ /* 0x004fe400078ec0ff */
[----:B------:R-:W-:-:S03]  /*fe30*/  SHF.L.U32 R3, R14, 0x1f, RZ ;  /* 0x0000001f0e037819 */ /* 0x000fc600000006ff */
[----:B------:R-:W-:-:S04]  /*fe40*/  IMAD R2, R15, 0x8, R2 ;  /* 0x000000080f027824 */ /* 0x000fc800078e0202 */
[----:B------:R-:W2:Y:S02]  /*fe50*/  SYNCS.PHASECHK.TRANS64.TRYWAIT P0, [R2+URZ+0x28840], R3 ;  /* 0x02884003020075a7 */ /* 0x000ea4000800017f */
[----:B--2---:R-:W-:Y:S05]  /*fe60*/  @!P0 BRA `(.L_x_2132) ;  /* 0x0000002000048947 */ /* 0x004fea0003800000 */
.L_x_2183:
        /* <DEDUP_REMOVED lines=11> */
.L_x_2133:
        /* <DEDUP_REMOVED lines=33> */
.L_x_2184:
        /* <DEDUP_REMOVED lines=8> */
.L_x_2135:
        /* <DEDUP_REMOVED lines=8> */
[----:B0-----:R-:W-:-:S04]  /*10230*/  LEA R9, R11, R9, 0x18 ;  /* 0x000000090b097211 */ /* 0x001fc800078ec0ff */
[----:B------:R-:W-:-:S04]  /*10240*/  LEA R8, R8, R9, 0xf ;  /* 0x0000000908087211 */ /* 0x000fc800078e78ff */
        /* <DEDUP_REMOVED lines=18> */
.L_x_2130:
[----:B------:R-:W-:Y:S05]  /*10370*/  BSYNC B1 ;  /* 0x0000000000017941 */ /* 0x000fea0003800000 */
.L_x_2129:
[C---:B------:R-:W-:Y:S01]  /*10380*/  ISETP.GT.AND P0, PT, R7.reuse, 0x1, PT ;  /* 0x000000010700780c */ /* 0x040fe20003f04270 */
[----:B------:R-:W-:-:S04]  /*10390*/  VIADD R2, R7, 0xfffffffe ;  /* 0xfffffffe07027836 */ /* 0x000fc80000000000 */
[----:B------:R-:W-:-:S08]  /*103a0*/  IMAD.MOV.U32 R7, RZ, RZ, R2 ;  /* 0x000000ffff077224 */ /* 0x000fd000078e0002 */
[----:B------:R-:W-:Y:S05]  /*103b0*/  @P0 BRA `(.L_x_2136) ;  /* 0xfffffff000300947 */ /* 0x000fea000383ffff */
.L_x_2112:
[----:B------:R-:W-:Y:S05]  /*103c0*/  BSYNC B0 ;  /* 0x0000000000007941 */ /* 0x000fea0003800000 */
.L_x_2111:
        /* <DEDUP_REMOVED lines=17> */
.L_x_2138:
[----:B------:R-:W-:Y:S05]  /*104e0*/  BSYNC B0 ;  /* 0x0000000000007941 */ /* 0x000fea0003800000 */
.L_x_2137:
        /* <DEDUP_REMOVED lines=11> */
.L_x_2185:
        /* <DEDUP_REMOVED lines=11> */
.L_x_2142:
        /* <DEDUP_REMOVED lines=27> */
.L_x_2140:
[----:B------:R-:W-:Y:S05]  /*10800*/  BSYNC B0 ;  /* 0x0000000000007941 */ /* 0x000fea0003800000 */
.L_x_2139:
        /* <DEDUP_REMOVED lines=9> */
.L_x_2097:
[----:B------:R-:W-:Y:S05]  /*108a0*/  BSYNC B6 ;  /* 0x0000000000067941 */ /* 0x000fea0003800000 */
.L_x_2095:
[----:B------:R-:W-:-:S03]  /*108b0*/  UMOV UR4, 0xffffffff ;  /* 0xffffffff00047882 */ /* 0x000fc60000000000 */
[----:B------:R-:W-:Y:S05]  /*108c0*/  BRA.DIV UR4, `(.L_x_2143) ;  /* 0x0000001604a87947 */ /* 0x000fea000b800000 */
[----:B------:R2:W3:Y:S04]  /*108d0*/  SHFL.IDX PT, R4, R16, RZ, 0x1f ;  /* 0x00001fff10047589 */ /* 0x0004e800000e0000 */
[----:B------:R2:W4:Y:S02]  /*108e0*/  SHFL.IDX PT, R7, R16, 0x1, 0x1f ;  /* 0x00201f0010077f89 */ /* 0x00052400000e0000 */
.L_x_2189:
[----:B-1----:R-:W1:Y:S01]  /*108f0*/  S2R R0, SR_TID.X ;  /* 0x0000000000007919 */ /* 0x002e620000002100 */
[----:B------:R-:W-:Y:S01]  /*10900*/  ULDC UR4, c[0x0][0xc14] ;  /* 0x0003050000047ab9 */ /* 0x000fe20000000800 */
[----:B------:R-:W-:Y:S01]  /*10910*/  BSSY B0, `(.L_x_2144) ;  /* 0x000000b000007945 */ /* 0x000fe20003800000 */
[----:B------:R-:W-:Y:S01]  /*10920*/  IMAD.MOV.U32 R17, RZ, RZ, RZ ;  /* 0x000000ffff117224 */ /* 0x000fe200078e00ff */
[----:B-1----:R-:W-:Y:S02]  /*10930*/  LOP3.LUT R6, R0, 0x1f, RZ, 0xc0, !PT ;  /* 0x0000001f00067812 */ /* 0x002fe400078ec0ff */
[----:B------:R-:W-:Y:S02]  /*10940*/  MOV R0, UR4 ;  /* 0x0000000400007c02 */ /* 0x000fe40008000f00 */
[C---:B------:R-:W-:Y:S01]  /*10950*/  ISETP.NE.AND P0, PT, R6.reuse, 0x1f, PT ;  /* 0x0000001f0600780c */ /* 0x040fe20003f05270 */
[----:B------:R-:W-:-:S05]  /*10960*/  IMAD.IADD R5, R6, 0x1, R19 ;  /* 0x0000000106057824 */ /* 0x000fca00078e0213 */
[----:B------:R-:W-:-:S13]  /*10970*/  ISETP.GE.OR P0, PT, R5, R0, !P0 ;  /* 0x000000000500720c */ /* 0x000fda0004706670 */
[----:B------:R-:W-:Y:S05]  /*10980*/  @P0 BRA `(.L_x_2145) ;  /* 0x00000000000c0947 */ /* 0x000fea0003800000 */
[----:B------:R-:W1:Y:S02]  /*10990*/  LDC.64 R2, c[0x0][0xc58] ;  /* 0x00031600ff027b82 */ /* 0x000e640000000a00 */
[----:B-1----:R-:W-:-:S05]  /*109a0*/  IMAD.WIDE R2, R5, 0x4, R2 ;  /* 0x0000000405027825 */ /* 0x002fca00078e0202 */
[----:B------:R1:W5:Y:S02]  /*109b0*/  LDG.E R17, desc[UR48][R2.64] ;  /* 0x0000003002117981 */ /* 0x000364000c1e1900 */
.L_x_2145:
[----:B------:R-:W-:Y:S05]  /*109c0*/  BSYNC B0 ;  /* 0x0000000000007941 */ /* 0x000fea0003800000 */
.L_x_2144:
        /* <DEDUP_REMOVED lines=23> */
.L_x_2197:
[----:B------:R-:W-:Y:S02]  /*10b40*/  ULDC UR4, c[0x0][0xc10] ;  /* 0x0003040000047ab9 */ /* 0x000fe40000000800 */
[----:B------:R-:W-:-:S04]  /*10b50*/  IMAD.U32 R5, RZ, RZ, UR4 ;  /* 0x00000004ff057e24 */ /* 0x000fc8000f8e00ff */
[----:B-1----:R-:W-:-:S04]  /*10b60*/  IMAD R14, R14, R5, RZ ;  /* 0x000000050e0e7224 */ /* 0x002fc800078e02ff */
[----:B----4-:R-:W-:-:S05]  /*10b70*/  IMAD.IADD R7, R7, 0x1, R14 ;  /* 0x0000000107077824 */ /* 0x010fca00078e020e */
[----:B---3--:R-:W-:-:S13]  /*10b80*/  ISETP.GT.AND P0, PT, R7, R4, PT ;  /* 0x000000040700720c */ /* 0x008fda0003f04270 */
[----:B------:R-:W-:Y:S05]  /*10b90*/  @P0 BRA `(.L_x_2147) ;  /* 0x0000000000b40947 */ /* 0x000fea0003800000 */
[----:B------:R-:W1:Y:S02]  /*10ba0*/  LDC R0, c[0x0][0xc14] ;  /* 0x00030500ff007b82 */ /* 0x000e640000000800 */
.L_x_2152:
[----:B------:R-:W-:-:S05]  /*10bb0*/  VIADD R19, R19, 0x1f ;  /* 0x0000001f13137836 */ /* 0x000fca0000000000 */
[----:B-1----:R-:W-:-:S13]  /*10bc0*/  ISETP.GE.AND P0, PT, R19, R0, PT ;  /* 0x000000001300720c */ /* 0x002fda0003f06270 */
[----:B------:R-:W-:Y:S05]  /*10bd0*/  @P0 BRA `(.L_x_2148) ;  /* 0x0000000400ec0947 */ /* 0x000fea0003800000 */
[----:B0-----:R-:W0:Y:S01]  /*10be0*/  S2R R2, SR_TID.X ;  /* 0x0000000000027919 */ /* 0x001e220000002100 */
[----:B------:R-:W-:Y:S01]  /*10bf0*/  BSSY B0, `(.L_x_2149) ;  /* 0x000000a000007945 */ /* 0x000fe20003800000 */
[----:B------:R-:W-:Y:S01]  /*10c00*/  IMAD.MOV.U32 R17, RZ, RZ, RZ ;  /* 0x000000ffff117224 */ /* 0x000fe200078e00ff */
[----:B0-----:R-:W-:-:S04]  /*10c10*/  LOP3.LUT R6, R2, 0x1f, RZ, 0xc0, !PT ;  /* 0x0000001f02067812 */ /* 0x001fc800078ec0ff */
[C---:B------:R-:W-:Y:S02]  /*10c20*/  ISETP.NE.AND P1, PT, R6.reuse, 0x1f, PT ;  /* 0x0000001f0600780c */ /* 0x040fe40003f25270 */
[----:B------:R-:W-:-:S04]  /*10c30*/  IADD3 R5, R6, R19, RZ ;  /* 0x0000001306057210 */ /* 0x000fc80007ffe0ff */
[----:B------:R-:W-:-:S13]  /*10c40*/  ISETP.GE.OR P0, PT, R5, R0, !P1 ;  /* 0x000000000500720c */ /* 0x000fda0004f06670 */
[----:B------:R-:W-:Y:S05]  /*10c50*/  @P0 BRA `(.L_x_2150) ;  /* 0x00000000000c0947 */ /* 0x000fea0003800000 */
[----:B------:R-:W0:Y:S02]  /*10c60*/  LDC.64 R2, c[0x0][0xc58] ;  /* 0x00031600ff027b82 */ /* 0x000e240000000a00 */
[----:B0-----:R-:W-:-:S05]  /*10c70*/  IMAD.WIDE R2, R5, 0x4, R2 ;  /* 0x0000000405027825 */ /* 0x001fca00078e0202 */
[----:B------:R0:W5:Y:S02]  /*10c80*/  LDG.E R17, desc[UR48][R2.64] ;  /* 0x0000003002117981 */ /* 0x000164000c1e1900 */
.L_x_2150:
[----:B------:R-:W-:Y:S05]  /*10c90*/  BSYNC B0 ;  /* 0x0000000000007941 */ /* 0x000fea0003800000 */
.L_x_2149:
        /* <DEDUP_REMOVED lines=23> */
.L_x_2205:
[----:B------:R-:W-:Y:S02]  /*10e10*/  ULDC UR4, c[0x0][0xc10] ;  /* 0x0003040000047ab9 */ /* 0x000fe40000000800 */
[----:B------:R-:W-:-:S04]  /*10e20*/  IMAD.U32 R5, RZ, RZ, UR4 ;  /* 0x00000004ff057e24 */ /* 0x000fc8000f8e00ff */
[----:B-1----:R-:W-:-:S04]  /*10e30*/  IMAD R14, R14, R5, RZ ;  /* 0x000000050e0e7224 */ /* 0x002fc800078e02ff */
[----:B------:R-:W-:-:S05]  /*10e40*/  IMAD.IADD R7, R14, 0x1, R7 ;  /* 0x000000010e077824 */ /* 0x000fca00078e0207 */
[----:B------:R-:W-:-:S13]  /*10e50*/  ISETP.GT.AND P0, PT, R7, R4, PT ;  /* 0x000000040700720c */ /* 0x000fda0003f04270 */
[----:B------:R-:W-:Y:S05]  /*10e60*/  @!P0 BRA `(.L_x_2152) ;  /* 0xfffffffc00508947 */ /* 0x000fea000383ffff */
.L_x_2147:
        /* <DEDUP_REMOVED lines=8> */
.L_x_2209:
[----:B------:R-:W-:Y:S02]  /*10ef0*/  ISETP.NE.AND P0, PT, R3, RZ, PT ;  /* 0x000000ff0300720c */ /* 0x000fe40003f05270 */
[----:B------:R-:W-:-:S11]  /*10f00*/  MOV R7, RZ ;  /* 0x000000ff00077202 */ /* 0x000fd60000000f00 */
[----:B------:R-:W-:Y:S05]  /*10f10*/  @!P0 BRA `(.L_x_2154) ;  /* 0x0000000000108947 */ /* 0x000fea0003800000 */
[----:B------:R-:W-:Y:S01]  /*10f20*/  UMOV UR4, 0xffffffff ;  /* 0xffffffff00047882 */ /* 0x000fe20000000000 */
[----:B------:R-:W-:Y:S02]  /*10f30*/  VIADD R12, R6, 0xffffffff ;  /* 0xffffffff060c7836 */ /* 0x000fe40000000000 */
[----:B------:R-:W-:Y:S05]  /*10f40*/  BRA.DIV UR4, `(.L_x_2155) ;  /* 0x0000001a043c7947 */ /* 0x000fea000b800000 */
[----:B------:R3:W4:Y:S02]  /*10f50*/  SHFL.IDX PT, R7, R2, R12, 0x1f ;  /* 0x00001f0c02077589 */ /* 0x00072400000e0000 */
.L_x_2154:
        /* <DEDUP_REMOVED lines=26> */
[----:B------:R-:W-:Y:S02]  /*11100*/  @P0 IADD3 R2, R2, 0x1, RZ ;  /* 0x0000000102020810 */ /* 0x000fe40007ffe0ff */
        /* <DEDUP_REMOVED lines=26> */
[----:B------:R-:W-:Y:S01]  /*112b0*/  @!P0 IMAD.IADD R2, R2, 0x1, -R5 ;  /* 0x0000000102028824 */ /* 0x000fe200078e0a05 */
[----:B------:R-:W-:-:S04]  /*112c0*/  @!P0 IADD3 R3, R3, 0x1, RZ ;  /* 0x0000000103038810 */ /* 0x000fc80007ffe0ff */
        /* <DEDUP_REMOVED lines=12> */
.L_x_2148:
[----:B------:R-:W-:Y:S01]  /*11390*/  UMOV UR4, URZ ;  /* 0x0000003f00047c82 */ /* 0x000fe20008000000 */
[----:B------:R-:W-:Y:S01]  /*113a0*/  UMOV UR5, URZ ;  /* 0x0000003f00057c82 */ /* 0x000fe20008000000 */
[----:B------:R-:W-:Y:S01]  /*113b0*/  ULDC UR6, c[0x0][0xc14] ;  /* 0x0003050000067ab9 */ /* 0x000fe20000000800 */
[----:B--2---:R-:W-:Y:S02]  /*113c0*/  IMAD.MOV.U32 R16, RZ, RZ, R4 ;  /* 0x000000ffff107224 */ /* 0x004fe400078e0004 */
[----:B------:R-:W-:Y:S02]  /*113d0*/  IMAD.U32 R17, RZ, RZ, UR4 ;  /* 0x00000004ff117e24 */ /* 0x000fe4000f8e00ff */
[----:B------:R-:W-:Y:S02]  /*113e0*/  IMAD.U32 R18, RZ, RZ, UR5 ;  /* 0x00000005ff127e24 */ /* 0x000fe4000f8e00ff */
[----:B------:R-:W-:-:S07]  /*113f0*/  IMAD.U32 R19, RZ, RZ, UR6 ;  /* 0x00000006ff137e24 */ /* 0x000fce000f8e00ff */
.L_x_2156:
        /* <DEDUP_REMOVED lines=12> */
.L_x_2091:
[----:B-1----:R-:W3:Y:S01]  /*114c0*/  LDL.LU R0, [R1+0x20] ;  /* 0x0000200001007983 */ /* 0x002ee20000300800 */
[----:B------:R-:W-:Y:S01]  /*114d0*/  BSSY B0, `(.L_x_2158) ;  /* 0x000000b000007945 */ /* 0x000fe20003800000 */
[----:B------:R-:W1:Y:S01]  /*114e0*/  S2R R5, SR_CgaCtaId ;  /* 0x0000000000057919 */ /* 0x000e620000008800 */
[----:B---3--:R-:W-:-:S04]  /*114f0*/  IADD3 R0, R0, 0x1, RZ ;  /* 0x0000000100007810 */ /* 0x008fc80007ffe0ff */
        /* <DEDUP_REMOVED lines=8> */
.L_x_2212:
[----:B------:R-:W-:Y:S05]  /*11580*/  BSYNC B0 ;  /* 0x0000000000007941 */ /* 0x000fea0003800000 */
.L_x_2158:
[----:B------:R-:W-:-:S03]  /*11590*/  UMOV UR4, 0xffffffff ;  /* 0xffffffff00047882 */ /* 0x000fc60000000000 */
[----:B------:R-:W-:Y:S05]  /*115a0*/  BRA.DIV UR4, `(.L_x_2160) ;  /* 0x0000001204e07947 */ /* 0x000fea000b800000 */
[----:B------:R-:W2:Y:S02]  /*115b0*/  S2R R2, SR_TID.X ;  /* 0x0000000000027919 */ /* 0x000ea40000002100 */
[----:B--2---:R-:W-:-:S04]  /*115c0*/  SHF.R.U32.HI R2, RZ, 0x5, R2 ;  /* 0x00000005ff027819 */ /* 0x004fc80000011602 */
[----:B------:R-:W-:-:S05]  /*115d0*/  LOP3.LUT R2, R2, 0x3, RZ, 0xc0, !PT ;  /* 0x0000000302027812 */ /* 0x000fca00078ec0ff */
[----:B------:R2:W3:Y:S02]  /*115e0*/  SHFL.IDX PT, R14, R2, RZ, 0x1f ;  /* 0x00001fff020e7589 */ /* 0x0004e400000e0000 */
.L_x_2215:
[----:B---3--:R-:W-:Y:S01]  /*115f0*/  ISETP.NE.AND P0, PT, R14, RZ, PT ;  /* 0x000000ff0e00720c */ /* 0x008fe20003f05270 */
[----:B------:R-:W-:-:S12]  /*11600*/  BSSY B0, `(.L_x_2161) ;  /* 0x0000027000007945 */ /* 0x000fd80003800000 */
[----:B------:R-:W-:Y:S05]  /*11610*/  @P0 BRA `(.L_x_2162) ;  /* 0x0000000000940947 */ /* 0x000fea0003800000 */
[----:B------:R-:W-:-:S03]  /*11620*/  UMOV UR4, 0xffffffff ;  /* 0xffffffff00047882 */ /* 0x000fc60000000000 */
[----:B------:R-:W-:Y:S05]  /*11630*/  BRA.DIV UR4, `(.L_x_2163) ;  /* 0x0000001204f07947 */ /* 0x000fea000b800000 */
[----:B------:R-:W-:-:S13]  /*11640*/  ELECT P6, URZ, PT ;  /* 0x00000000003f782f */ /* 0x000fda00038c0000 */
.L_x_2218:
[----:B------:R-:W-:Y:S05]  /*11650*/  @!P6 BRA `(.L_x_2162) ;  /* 0x000000000084e947 */ /* 0x000fea0003800000 */
[----:B------:R-:W-:-:S06]  /*11660*/  ULOP3.LUT UR4, UR36, 0x2, URZ, 0xfc, !UPT ;  /* 0x0000000224047892 */ /* 0x000fcc000f8efc3f */
[----:B--2---:R-:W-:-:S05]  /*11670*/  IMAD.U32 R2, RZ, RZ, UR4 ;  /* 0x00000004ff027e24 */ /* 0x004fca000f8e00ff */
[----:B------:R-:W-:-:S13]  /*11680*/  ISETP.NE.AND P2, PT, R2, 0x3, PT ;  /* 0x000000030200780c */ /* 0x000fda0003f45270 */
[----:B------:R-:W-:Y:S05]  /*11690*/  @!P2 BRA `(.L_x_2164) ;  /* 0x000000000004a947 */ /* 0x000fea0003800000 */
[----:B------:R-:W-:Y:S01]  /*116a0*/  BPT.TRAP 0x1 ;  /* 0x000000040000795c */ /* 0x000fe20000300000 */
.L_x_2164:
        /* <DEDUP_REMOVED lines=14> */
.L_x_2219:
[----:B------:R-:W2:Y:S02]  /*11790*/  SYNCS.PHASECHK.TRANS64.TRYWAIT P0, [R7+URZ], R2 ;  /* 0x00000002070075a7 */ /* 0x000ea4000800017f */
[----:B--2---:R-:W-:Y:S05]  /*117a0*/  @!P0 BRA `(.L_x_2166) ;  /* 0x0000001000c88947 */ /* 0x004fea0003800000 */
.L_x_2220:
[----:B------:R-:W-:Y:S05]  /*117b0*/  @!P2 BRA `(.L_x_2167) ;  /* 0x000000000004a947 */ /* 0x000fea0003800000 */
[----:B------:R-:W-:Y:S01]  /*117c0*/  BPT.TRAP 0x1 ;  /* 0x000000040000795c */ /* 0x000fe20000300000 */
.L_x_2167:
[----:B------:R-:W3:Y:S01]  /*117d0*/  LDL.LU R4, [R1] ;  /* 0x0000000001047983 */ /* 0x000ee20000300800 */
[----:B------:R-:W-:-:S04]  /*117e0*/  VIADD R0, R0, 0x28860 ;  /* 0x0002886000007836 */ /* 0x000fc80000000000 */
[----:B---3--:R-:W-:-:S04]  /*117f0*/  IMAD R4, R4, 0x8, R0 ;  /* 0x0000000804047824 */ /* 0x008fc800078e0200 */
[----:B------:R-:W3:Y:S02]  /*11800*/  SYNCS.PHASECHK.TRANS64.TRYWAIT P0, [R4+URZ], R5 ;  /* 0x00000005040075a7 */ /* 0x000ee4000800017f */
[----:B---3--:R-:W-:Y:S05]  /*11810*/  @!P0 BRA `(.L_x_2168) ;  /* 0x0000001000c08947 */ /* 0x008fea0003800000 */
.L_x_2221:
[----:B------:R-:W-:-:S07]  /*11820*/  IMAD R3, R3, 0x8, R0 ;  /* 0x0000000803037824 */ /* 0x000fce00078e0200 */
.L_x_2169:
[----:B----4-:R4:W0:Y:S02]  /*11830*/  SYNCS.PHASECHK.TRANS64.TRYWAIT P0, [R3+URZ], R2 ;  /* 0x00000002030075a7 */ /* 0x010824000800017f */
[----:B0-----:R-:W-:Y:S05]  /*11840*/  @!P0 NANOSLEEP.SYNCS 0x989680 ;  /* 0x009896800000895d */ /* 0x001fea0003900000 */
[----:B------:R-:W0:Y:S02]  /*11850*/  @!P0 SYNCS.PHASECHK.TRANS64 P0, [R3+URZ], R2 ;  /* 0x00000002030085a7 */ /* 0x000e24000800007f */
[----:B0-----:R-:W-:Y:S05]  /*11860*/  @!P0 BRA `(.L_x_2169) ;  /* 0xfffffffc00f08947 */ /* 0x001fea000383ffff */
.L_x_2162:
[----:B------:R-:W-:Y:S05]  /*11870*/  BSYNC B0 ;  /* 0x0000000000007941 */ /* 0x000fea0003800000 */
.L_x_2161:
[----:B------:R-:W-:Y:S05]  /*11880*/  EXIT ;  /* 0x000000000000794d */ /* 0x000fea0003800000 */
.L_x_2035:
[----:B0-----:R-:W-:-:S04]  /*11890*/  MOV R3, UR41 ;  /* 0x0000002900037c02 */ /* 0x001fc80008000f00 */
[----:B------:R0:W1:Y:S03]  /*118a0*/  SYNCS.PHASECHK.TRANS64.TRYWAIT P1, [R3+URZ+0x28800], R0 ;  /* 0x02880000030075a7 */ /* 0x000066000802017f */
[----:B-1----:R-:W-:Y:S05]  /*118b0*/  @!P1 NANOSLEEP.SYNCS 0x989680 ;  /* 0x009896800000995d */ /* 0x002fea0003900000 */
[----:B------:R-:W1:Y:S02]  /*118c0*/  @!P1 SYNCS.PHASECHK.TRANS64 P1, [R3+URZ+0x28800], R0 ;  /* 0x02880000030095a7 */ /* 0x000e64000802007f */
[----:B-1----:R-:W-:Y:S05]  /*118d0*/  @!P1 BRA `(.L_x_2035) ;  /* 0xfffffffc00ec9947 */ /* 0x002fea000383ffff */
[----:B------:R-:W-:Y:S05]  /*118e0*/  BRA `(.L_x_2170) ;  /* 0xfffffefc00c47947 */ /* 0x000fea000383ffff */
.L_x_2039:
[----:B-1----:R1:W2:Y:S02]  /*118f0*/  SYNCS.PHASECHK.TRANS64.TRYWAIT P2, [R0+URZ+0x28830], R3 ;  /* 0x02883003000075a7 */ /* 0x0022a4000804017f */
[----:B--2---:R-:W-:Y:S05]  /*11900*/  @!P2 NANOSLEEP.SYNCS 0x989680 ;  /* 0x009896800000a95d */ /* 0x004fea0003900000 */
[----:B------:R-:W2:Y:S02]  /*11910*/  @!P2 SYNCS.PHASECHK.TRANS64 P2, [R0+URZ+0x28830], R3 ;  /* 0x028830030000a5a7 */ /* 0x000ea4000804007f */
[----:B--2---:R-:W-:Y:S05]  /*11920*/  @!P2 BRA `(.L_x_2039) ;  /* 0xfffffffc00f0a947 */ /* 0x004fea000383ffff */
[----:B------:R-:W-:Y:S05]  /*11930*/  BRA `(.L_x_2038) ;  /* 0xfffffefc00ec7947 */ /* 0x000fea000383ffff */
.L_x_2044:
[----:B-1----:R-:W-:-:S04]  /*11940*/  IMAD.U32 R7, RZ, RZ, UR6 ;  /* 0x00000006ff077e24 */ /* 0x002fc8000f8e00ff */
[----:B------:R1:W2:Y:S03]  /*11950*/  SYNCS.PHASECHK.TRANS64.TRYWAIT P2, [R7+URZ+0x28830], R4 ;  /* 0x02883004070075a7 */ /* 0x0002a6000804017f */
[----:B--2---:R-:W-:Y:S05]  /*11960*/  @!P2 NANOSLEEP.SYNCS 0x989680 ;  /* 0x009896800000a95d */ /* 0x004fea0003900000 */
[----:B------:R-:W2:Y:S02]  /*11970*/  @!P2 SYNCS.PHASECHK.TRANS64 P2, [R7+URZ+0x28830], R4 ;  /* 0x028830040700a5a7 */ /* 0x000ea4000804007f */
[----:B--2---:R-:W-:Y:S05]  /*11980*/  @!P2 BRA `(.L_x_2044) ;  /* 0xfffffffc00eca947 */ /* 0x004fea000383ffff */
[----:B------:R-:W-:Y:S05]  /*11990*/  BRA `(.L_x_2041) ;  /* 0xffffff2c00c07947 */ /* 0x000fea000383ffff */
.L_x_2048:
[----:B-1----:R-:W-:-:S04]  /*119a0*/  IMAD.U32 R7, RZ, RZ, UR6 ;  /* 0x00000006ff077e24 */ /* 0x002fc8000f8e00ff */
[----:B------:R1:W2:Y:S03]  /*119b0*/  SYNCS.PHASECHK.TRANS64.TRYWAIT P2, [R7+URZ+0x28850], R4 ;  /* 0x02885004070075a7 */ /* 0x0002a6000804017f */
[----:B--2---:R-:W-:Y:S05]  /*119c0*/  @!P2 NANOSLEEP.SYNCS 0x989680 ;  /* 0x009896800000a95d */ /* 0x004fea0003900000 */
[----:B------:R-:W2:Y:S02]  /*119d0*/  @!P2 SYNCS.PHASECHK.TRANS64 P2, [R7+URZ+0x28850], R4 ;  /* 0x028850040700a5a7 */ /* 0x000ea4000804007f */
[----:B--2---:R-:W-:Y:S05]  /*119e0*/  @!P2 BRA `(.L_x_2048) ;  /* 0xfffffffc00eca947 */ /* 0x004fea000383ffff */
[----:B------:R-:W-:Y:S05]  /*119f0*/  BRA `(.L_x_2045) ;  /* 0xffffff3000807947 */ /* 0x000fea000383ffff */
.L_x_2054:
[----:B-1----:R-:W-:-:S04]  /*11a00*/  IMAD.U32 R5, RZ, RZ, UR6 ;  /* 0x00000006ff057e24 */ /* 0x002fc8000f8e00ff */
[----:B------:R1:W2:Y:S03]  /*11a10*/  SYNCS.PHASECHK.TRANS64.TRYWAIT P2, [R5+URZ+0x28830], R4 ;  /* 0x02883004050075a7 */ /* 0x0002a6000804017f */
[----:B--2---:R-:W-:Y:S05]  /*11a20*/  @!P2 NANOSLEEP.SYNCS 0x989680 ;  /* 0x009896800000a95d */ /* 0x004fea0003900000 */
[----:B------:R-:W2:Y:S02]  /*11a30*/  @!P2 SYNCS.PHASECHK.TRANS64 P2, [R5+URZ+0x28830], R4 ;  /* 0x028830040500a5a7 */ /* 0x000ea4000804007f */
[----:B--2---:R-:W-:Y:S05]  /*11a40*/  @!P2 BRA `(.L_x_2054) ;  /* 0xfffffffc00eca947 */ /* 0x004fea000383ffff */
[----:B------:R-:W-:Y:S05]  /*11a50*/  BRA `(.L_x_2051) ;  /* 0xffffff5c00cc7947 */ /* 0x000fea000383ffff */
.L_x_2058:
[----:B-1----:R-:W-:-:S04]  /*11a60*/  IMAD.U32 R5, RZ, RZ, UR6 ;  /* 0x00000006ff057e24 */ /* 0x002fc8000f8e00ff */
[----:B------:R1:W2:Y:S03]  /*11a70*/  SYNCS.PHASECHK.TRANS64.TRYWAIT P2, [R5+URZ+0x28850], R4 ;  /* 0x02885004050075a7 */ /* 0x0002a6000804017f */
[----:B--2---:R-:W-:Y:S05]  /*11a80*/  @!P2 NANOSLEEP.SYNCS 0x989680 ;  /* 0x009896800000a95d */ /* 0x004fea0003900000 */
[----:B------:R-:W2:Y:S02]  /*11a90*/  @!P2 SYNCS.PHASECHK.TRANS64 P2, [R5+URZ+0x28850], R4 ;  /* 0x028850040500a5a7 */ /* 0x000ea4000804007f */
[----:B--2---:R-:W-:Y:S05]  /*11aa0*/  @!P2 BRA `(.L_x_2058) ;  /* 0xfffffffc00eca947 */ /* 0x004fea000383ffff */
[----:B------:R-:W-:Y:S05]  /*11ab0*/  BRA `(.L_x_2055) ;  /* 0xffffff60008c7947 */ /* 0x000fea000383ffff */
.L_x_2063:
[----:B-1----:R-:W-:-:S04]  /*11ac0*/  IMAD.U32 R6, RZ, RZ, UR5 ;  /* 0x00000005ff067e24 */ /* 0x002fc8000f8e00ff */
[----:B------:R1:W2:Y:S03]  /*11ad0*/  SYNCS.PHASECHK.TRANS64.TRYWAIT P0, [R6+URZ+0x28850], R5 ;  /* 0x02885005060075a7 */ /* 0x0002a6000800017f */
[----:B--2---:R-:W-:Y:S05]  /*11ae0*/  @!P0 NANOSLEEP.SYNCS 0x989680 ;  /* 0x009896800000895d */ /* 0x004fea0003900000 */
[----:B------:R-:W2:Y:S02]  /*11af0*/  @!P0 SYNCS.PHASECHK.TRANS64 P0, [R6+URZ+0x28850], R5 ;  /* 0x02885005060085a7 */ /* 0x000ea4000800007f */
[----:B--2---:R-:W-:Y:S05]  /*11b00*/  @!P0 BRA `(.L_x_2063) ;  /* 0xfffffffc00ec8947 */ /* 0x004fea000383ffff */
[----:B------:R-:W-:Y:S05]  /*11b10*/  BRA `(.L_x_2062) ;  /* 0xffffff84006c7947 */ /* 0x000fea000383ffff */
.L_x_2103:
        /* <DEDUP_REMOVED lines=11> */
.L_x_2172:
[----:B------:R-:W-:Y:S05]  /*11bd0*/  BSYNC B0 ;  /* 0x0000000000007941 */ /* 0x000fea0003800000 */
.L_x_2171:
[----:B------:R-:W-:Y:S05]  /*11be0*/  BRA `(.L_x_2173) ;  /* 0xffffffc800187947 */ /* 0x000fea000383ffff */
.L_x_2104:
[----:B------:R-:W-:Y:S01]  /*11bf0*/  BSSY B0, `(.L_x_2174) ;  /* 0x0000006000007945 */ /* 0x000fe20003800000 */
[----:B------:R-:W-:-:S07]  /*11c00*/  MOV R15, 0xffffffff ;  /* 0xffffffff000f7802 */ /* 0x000fce0000000f00 */
[----:B------:R-:W-:Y:S05]  /*11c10*/  WARPSYNC.COLLECTIVE R15, `(.L_x_2175) ;  /* 0x000000000f0c7348 */ /* 0x000fea0003c00000 */
[----:B------:R-:W-:Y:S02]  /*11c20*/  ELECT P6, UR62, PT ;  /* 0x00000000003e782f */ /* 0x000fe400038c0000 */
[----:B------:R-:W-:Y:S01]  /*11c30*/  MOV R14, UR62 ;  /* 0x0000003e000e7c02 */ /* 0x000fe20008000f00 */
[----:B------:R-:W-:Y:S10]  /*11c40*/  ENDCOLLECTIVE ;  /* 0x000000000000791b */ /* 0x000ff40003800000 */
.L_x_2175:
[----:B------:R-:W-:Y:S05]  /*11c50*/  BSYNC B0 ;  /* 0x0000000000007941 */ /* 0x000fea0003800000 */
.L_x_2174:
[----:B------:R-:W-:Y:S05]  /*11c60*/  BRA `(.L_x_2176) ;  /* 0xffffffc800087947 */ /* 0x000fea000383ffff */
.L_x_2107:
[----:B0-----:R0:W1:Y:S02]  /*11c70*/  SYNCS.PHASECHK.TRANS64.TRYWAIT P0, [R8+URZ+0x28840], R9 ;  /* 0x02884009080075a7 */ /* 0x001064000800017f */
[----:B-1----:R-:W-:Y:S05]  /*11c80*/  @!P0 NANOSLEEP.SYNCS 0x989680 ;  /* 0x009896800000895d */ /* 0x002fea0003900000 */
[----:B------:R-:W1:Y:S02]  /*11c90*/  @!P0 SYNCS.PHASECHK.TRANS64 P0, [R8+URZ+0x28840], R9 ;  /* 0x02884009080085a7 */ /* 0x000e64000800007f */
[----:B-1----:R-:W-:Y:S05]  /*11ca0*/  @!P0 BRA `(.L_x_2107) ;  /* 0xfffffffc00f08947 */ /* 0x002fea000383ffff */
[----:B------:R-:W-:Y:S05]  /*11cb0*/  BRA `(.L_x_2177) ;  /* 0xffffffc800707947 */ /* 0x000fea000383ffff */
.L_x_2110:
        /* <DEDUP_REMOVED lines=8> */
.L_x_2118:
[----:B0-----:R0:W1:Y:S02]  /*11d40*/  SYNCS.PHASECHK.TRANS64.TRYWAIT P0, [R2+URZ+0x28840], R3 ;  /* 0x02884003020075a7 */ /* 0x001064000800017f */
[----:B-1----:R-:W-:Y:S05]  /*11d50*/  @!P0 NANOSLEEP.SYNCS 0x989680 ;  /* 0x009896800000895d */ /* 0x002fea0003900000 */
[----:B------:R-:W1:Y:S02]  /*11d60*/  @!P0 SYNCS.PHASECHK.TRANS64 P0, [R2+URZ+0x28840], R3 ;  /* 0x02884003020085a7 */ /* 0x000e64000800007f */
[----:B-1----:R-:W-:Y:S05]  /*11d70*/  @!P0 BRA `(.L_x_2118) ;  /* 0xfffffffc00f08947 */ /* 0x002fea000383ffff */
[----:B------:R-:W-:Y:S05]  /*11d80*/  BRA `(.L_x_2179) ;  /* 0xffffffd000387947 */ /* 0x000fea000383ffff */
.L_x_2120:
[----:B0-----:R0:W1:Y:S02]  /*11d90*/  SYNCS.PHASECHK.TRANS64.TRYWAIT P0, [R2+URZ+0x60], R3 ;  /* 0x00006003020075a7 */ /* 0x001064000800017f */
[----:B-1----:R-:W-:Y:S05]  /*11da0*/  @!P0 NANOSLEEP.SYNCS 0x989680 ;  /* 0x009896800000895d */ /* 0x002fea0003900000 */
[----:B------:R-:W1:Y:S02]  /*11db0*/  @!P0 SYNCS.PHASECHK.TRANS64 P0, [R2+URZ+0x60], R3 ;  /* 0x00006003020085a7 */ /* 0x000e64000800007f */
[----:B-1----:R-:W-:Y:S05]  /*11dc0*/  @!P0 BRA `(.L_x_2120) ;  /* 0xfffffffc00f08947 */ /* 0x002fea000383ffff */
[----:B------:R-:W-:Y:S05]  /*11dd0*/  BRA `(.L_x_2180) ;  /* 0xffffffd000d47947 */ /* 0x000fea000383ffff */
.L_x_2125:
[----:B-1----:R1:W2:Y:S02]  /*11de0*/  SYNCS.PHASECHK.TRANS64.TRYWAIT P0, [R2+URZ+0x28840], R3 ;  /* 0x02884003020075a7 */ /* 0x0022a4000800017f */
[----:B--2---:R-:W-:Y:S05]  /*11df0*/  @!P0 NANOSLEEP.SYNCS 0x989680 ;  /* 0x009896800000895d */ /* 0x004fea0003900000 */
[----:B------:R-:W2:Y:S02]  /*11e00*/  @!P0 SYNCS.PHASECHK.TRANS64 P0, [R2+URZ+0x28840], R3 ;  /* 0x02884003020085a7 */ /* 0x000ea4000800007f */
[----:B--2---:R-:W-:Y:S05]  /*11e10*/  @!P0 BRA `(.L_x_2125) ;  /* 0xfffffffc00f08947 */ /* 0x004fea000383ffff */
[----:B------:R-:W-:Y:S05]  /*11e20*/  BRA `(.L_x_2181) ;  /* 0xffffffd800307947 */ /* 0x000fea000383ffff */
.L_x_2127:
[----:B0-----:R0:W1:Y:S02]  /*11e30*/  SYNCS.PHASECHK.TRANS64.TRYWAIT P1, [R2+URZ+0x60], R3 ;  /* 0x00006003020075a7 */ /* 0x001064000802017f */
[----:B-1----:R-:W-:Y:S05]  /*11e40*/  @!P1 NANOSLEEP.SYNCS 0x989680 ;  /* 0x009896800000995d */ /* 0x002fea0003900000 */
[----:B------:R-:W1:Y:S02]  /*11e50*/  @!P1 SYNCS.PHASECHK.TRANS64 P1, [R2+URZ+0x60], R3 ;  /* 0x00006003020095a7 */ /* 0x000e64000802007f */
[----:B-1----:R-:W-:Y:S05]  /*11e60*/  @!P1 BRA `(.L_x_2127) ;  /* 0xfffffffc00f09947 */ /* 0x002fea000383ffff */
[----:B------:R-:W-:Y:S05]  /*11e70*/  BRA `(.L_x_2182) ;  /* 0xffffffd800cc7947 */ /* 0x000fea000383ffff */
.L_x_2132:
[----:B--2---:R2:W3:Y:S02]  /*11e80*/  SYNCS.PHASECHK.TRANS64.TRYWAIT P0, [R2+URZ+0x28840], R3 ;  /* 0x02884003020075a7 */ /* 0x0044e4000800017f */
[----:B---3--:R-:W-:Y:S05]  /*11e90*/  @!P0 NANOSLEEP.SYNCS 0x989680 ;  /* 0x009896800000895d */ /* 0x008fea0003900000 */
[----:B------:R-:W3:Y:S02]  /*11ea0*/  @!P0 SYNCS.PHASECHK.TRANS64 P0, [R2+URZ+0x28840], R3 ;  /* 0x02884003020085a7 */ /* 0x000ee4000800007f */
[----:B---3--:R-:W-:Y:S05]  /*11eb0*/  @!P0 BRA `(.L_x_2132) ;  /* 0xfffffffc00f08947 */ /* 0x008fea000383ffff */
[----:B------:R-:W-:Y:S05]  /*11ec0*/  BRA `(.L_x_2183) ;  /* 0xffffffdc00e87947 */ /* 0x000fea000383ffff */
.L_x_2134:
[----:B0-----:R0:W1:Y:S02]  /*11ed0*/  SYNCS.PHASECHK.TRANS64.TRYWAIT P1, [R2+URZ+0x60], R9 ;  /* 0x00006009020075a7 */ /* 0x001064000802017f */
[----:B-1----:R-:W-:Y:S05]  /*11ee0*/  @!P1 NANOSLEEP.SYNCS 0x989680 ;  /* 0x009896800000995d */ /* 0x002fea0003900000 */
[----:B------:R-:W1:Y:S02]  /*11ef0*/  @!P1 SYNCS.PHASECHK.TRANS64 P1, [R2+URZ+0x60], R9 ;  /* 0x00006009020095a7 */ /* 0x000e64000802007f */
[----:B-1----:R-:W-:Y:S05]  /*11f00*/  @!P1 BRA `(.L_x_2134) ;  /* 0xfffffffc00f09947 */ /* 0x002fea000383ffff */
[----:B------:R-:W-:Y:S05]  /*11f10*/  BRA `(.L_x_2184) ;  /* 0xffffffe000847947 */ /* 0x000fea000383ffff */
.L_x_2141:
[----:B-1----:R1:W2:Y:S02]  /*11f20*/  SYNCS.PHASECHK.TRANS64.TRYWAIT P0, [R3+URZ+0x28860], R2 ;  /* 0x02886002030075a7 */ /* 0x0022a4000800017f */
[----:B--2---:R-:W-:Y:S05]  /*11f30*/  @!P0 NANOSLEEP.SYNCS 0x989680 ;  /* 0x009896800000895d */ /* 0x004fea0003900000 */
[----:B------:R-:W2:Y:S02]  /*11f40*/  @!P0 SYNCS.PHASECHK.TRANS64 P0, [R3+URZ+0x28860], R2 ;  /* 0x02886002030085a7 */ /* 0x000ea4000800007f */
[----:B--2---:R-:W-:Y:S05]  /*11f50*/  @!P0 BRA `(.L_x_2141) ;  /* 0xfffffffc00f08947 */ /* 0x004fea000383ffff */
[----:B------:R-:W-:Y:S05]  /*11f60*/  BRA `(.L_x_2185) ;  /* 0xffffffe4008c7947 */ /* 0x000fea000383ffff */
.L_x_2143:
        /* <DEDUP_REMOVED lines=8> */
.L_x_2187:
[----:B------:R-:W-:Y:S05]  /*11ff0*/  BSYNC B0 ;  /* 0x0000000000007941 */ /* 0x000fea0003800000 */
.L_x_2186:
        /* <DEDUP_REMOVED lines=8> */
.L_x_2188:
[----:B------:R-:W-:Y:S01]  /*12080*/  MOV R7, R14 ;  /* 0x0000000e00077202 */ /* 0x000fe20000000f00 */
[----:B------:R-:W-:Y:S06]  /*12090*/  BRA `(.L_x_2189) ;  /* 0xffffffe800147947 */ /* 0x000fec000383ffff */
.L_x_2146:
        /* <DEDUP_REMOVED lines=8> */
.L_x_2191:
[----:B------:R-:W-:Y:S05]  /*12120*/  BSYNC B0 ;  /* 0x0000000000007941 */ /* 0x000fea0003800000 */
.L_x_2190:
        /* <DEDUP_REMOVED lines=10> */
.L_x_2192:
[----:B------:R-:W-:Y:S01]  /*121d0*/  IMAD.MOV.U32 R12, RZ, RZ, 0x4 ;  /* 0x00000004ff0c7424 */ /* 0x000fe200078e00ff */
[----:B------:R-:W-:Y:S02]  /*121e0*/  SEL R2, R14, RZ, P0 ;  /* 0x000000ff0e027207 */ /* 0x000fe40000000000 */
[----:B------:R-:W-:-:S03]  /*121f0*/  ISETP.GE.U32.AND P0, PT, R6, 0x4, PT ;  /* 0x000000040600780c */ /* 0x000fc60003f06070 */
[----:B------:R-:W-:-:S05]  /*12200*/  IMAD.IADD R2, R13, 0x1, R2 ;  /* 0x000000010d027824 */ /* 0x000fca00078e0202 */
[----:B------:R-:W-:-:S07]  /*12210*/  MOV R13, R2 ;  /* 0x00000002000d7202 */ /* 0x000fce0000000f00 */
[----:B------:R-:W-:Y:S05]  /*12220*/  WARPSYNC.COLLECTIVE R15, `(.L_x_2193) ;  /* 0x000000000f087348 */ /* 0x000fea0003c00000 */
[----:B------:R0:W1:Y:S02]  /*12230*/  SHFL.UP P6, R14, R13, R12, R11 ;  /* 0x0400000c0d0e7389 */ /* 0x00006400000c000b */
[----:B01----:R-:W-:Y:S01]  /*12240*/  ENDCOLLECTIVE ;  /* 0x000000000000791b */ /* 0x003fe20003800000 */
.L_x_2193:
        /* <DEDUP_REMOVED lines=8> */
.L_x_2194:
        /* <DEDUP_REMOVED lines=8> */
.L_x_2195:
[----:B------:R-:W-:Y:S01]  /*12350*/  MOV R12, 0x1f ;  /* 0x0000001f000c7802 */ /* 0x000fe20000000f00 */
[----:B------:R-:W-:Y:S01]  /*12360*/  IMAD.MOV.U32 R11, RZ, RZ, 0x1f ;  /* 0x0000001fff0b7424 */ /* 0x000fe200078e00ff */
[----:B------:R-:W-:-:S05]  /*12370*/  SEL R2, R14, RZ, P0 ;  /* 0x000000ff0e027207 */ /* 0x000fca0000000000 */
[----:B------:R-:W-:-:S04]  /*12380*/  IMAD.IADD R2, R5, 0x1, R2 ;  /* 0x0000000105027824 */ /* 0x000fc800078e0202 */
[----:B------:R-:W-:-:S07]  /*12390*/  IMAD.MOV.U32 R13, RZ, RZ, R2 ;  /* 0x000000ffff0d7224 */ /* 0x000fce00078e0002 */
[----:B------:R-:W-:Y:S05]  /*123a0*/  WARPSYNC.COLLECTIVE R15, `(.L_x_2196) ;  /* 0x000000000f087348 */ /* 0x000fea0003c00000 */
[----:B------:R0:W1:Y:S02]  /*123b0*/  SHFL.IDX P6, R14, R13, R12, R11 ;  /* 0x0000000c0d0e7389 */ /* 0x00006400000c000b */
[----:B01----:R-:W-:Y:S01]  /*123c0*/  ENDCOLLECTIVE ;  /* 0x000000000000791b */ /* 0x003fe20003800000 */
.L_x_2196:
[----:B------:R-:W-:Y:S05]  /*123d0*/  BRA `(.L_x_2197) ;  /* 0xffffffe400d87947 */ /* 0x000fea000383ffff */
.L_x_2151:
        /* <DEDUP_REMOVED lines=8> */
.L_x_2199:
[----:B------:R-:W-:Y:S05]  /*12460*/  BSYNC B0 ;  /* 0x0000000000007941 */ /* 0x000fea0003800000 */
.L_x_2198:
        /* <DEDUP_REMOVED lines=10> */
.L_x_2200:
[----:B------:R-:W-:Y:S01]  /*12510*/  IMAD.MOV.U32 R12, RZ, RZ, 0x4 ;  /* 0x00000004ff0c7424 */ /* 0x000fe200078e00ff */
[----:B------:R-:W-:Y:S02]  /*12520*/  SEL R2, R14, RZ, P0 ;  /* 0x000000ff0e027207 */ /* 0x000fe40000000000 */
[----:B------:R-:W-:Y:S02]  /*12530*/  ISETP.GE.U32.AND P0, PT, R6, 0x4, PT ;  /* 0x000000040600780c */ /* 0x000fe40003f06070 */
[----:B------:R-:W-:-:S05]  /*12540*/  IADD3 R2, R13, R2, RZ ;  /* 0x000000020d027210 */ /* 0x000fca0007ffe0ff */
[----:B------:R-:W-:-:S07]  /*12550*/  IMAD.MOV.U32 R13, RZ, RZ, R2 ;  /* 0x000000ffff0d7224 */ /* 0x000fce00078e0002 */
[----:B------:R-:W-:Y:S05]  /*12560*/  WARPSYNC.COLLECTIVE R15, `(.L_x_2201) ;  /* 0x000000000f087348 */ /* 0x000fea0003c00000 */
[----:B------:R0:W1:Y:S02]  /*12570*/  SHFL.UP P6, R14, R13, R12, R11 ;  /* 0x0400000c0d0e7389 */ /* 0x00006400000c000b */
[----:B01----:R-:W-:Y:S01]  /*12580*/  ENDCOLLECTIVE ;  /* 0x000000000000791b */ /* 0x003fe20003800000 */
.L_x_2201:
        /* <DEDUP_REMOVED lines=8> */
.L_x_2202:
        /* <DEDUP_REMOVED lines=8> */
.L_x_2203:
        /* <DEDUP_REMOVED lines=8> */
.L_x_2204:
[----:B------:R-:W-:Y:S05]  /*12710*/  BRA `(.L_x_2205) ;  /* 0xffffffe400bc7947 */ /* 0x000fea000383ffff */
.L_x_2153:
[----:B------:R-:W-:Y:S01]  /*12720*/  BSSY B0, `(.L_x_2206) ;  /* 0x0000006000007945 */ /* 0x000fe20003800000 */
[----:B------:R-:W-:Y:S01]  /*12730*/  PLOP3.LUT P6, PT, P6, PT, PT, 0x8, 0x0 ;  /* 0x000000000000781c */ /* 0x000fe200037ce170 */
[----:B------:R-:W-:-:S12]  /*12740*/  IMAD.MOV.U32 R15, RZ, RZ, -0x1 ;  /* 0xffffffffff0f7424 */ /* 0x000fd800078e00ff */
[----:B0-----:R-:W-:Y:S05]  /*12750*/  WARPSYNC.COLLECTIVE R15, `(.L_x_2207) ;  /* 0x000000000f087348 */ /* 0x001fea0003c00000 */
[----:B------:R-:W-:Y:S01]  /*12760*/  VOTE.ANY R14, PT, P6 ;  /* 0x00000000000e7806 */ /* 0x000fe200030e0100 */
[----:B0-----:R-:W-:Y:S06]  /*12770*/  ENDCOLLECTIVE ;  /* 0x000000000000791b */ /* 0x001fec0003800000 */
.L_x_2207:
[----:B------:R-:W-:Y:S05]  /*12780*/  BSYNC B0 ;  /* 0x0000000000007941 */ /* 0x000fea0003800000 */
.L_x_2206:
        /* <DEDUP_REMOVED lines=9> */
.L_x_2208:
[----:B------:R-:W-:Y:S01]  /*12820*/  IMAD.MOV.U32 R17, RZ, RZ, R14 ;  /* 0x000000ffff117224 */ /* 0x000fe200078e000e */
[----:B------:R-:W-:Y:S06]  /*12830*/  BRA `(.L_x_2209) ;  /* 0xffffffe400ac7947 */ /* 0x000fec000383ffff */
.L_x_2155:
[----:B------:R-:W-:Y:S01]  /*12840*/  BSSY B0, `(.L_x_2210) ;  /* 0x0000007000007945 */ /* 0x000fe20003800000 */
[----:B------:R-:W-:Y:S01]  /*12850*/  MOV R13, R2 ;  /* 0x00000002000d7202 */ /* 0x000fe20000000f00 */
[----:B------:R-:W-:Y:S02]  /*12860*/  IMAD.MOV.U32 R11, RZ, RZ, 0x1f ;  /* 0x0000001fff0b7424 */ /* 0x000fe400078e00ff */
[----:B------:R-:W-:-:S07]  /*12870*/  IMAD.MOV.U32 R15, RZ, RZ, -0x1 ;  /* 0xffffffffff0f7424 */ /* 0x000fce00078e00ff */
[----:B012---:R-:W-:Y:S05]  /*12880*/  WARPSYNC.COLLECTIVE R15, `(.L_x_2211) ;  /* 0x000000000f087348 */ /* 0x007fea0003c00000 */
[----:B------:R3:W4:Y:S02]  /*12890*/  SHFL.IDX P6, R14, R13, R12, R11 ;  /* 0x0000000c0d0e7389 */ /* 0x00072400000c000b */
[----:B01234-:R-:W-:Y:S01]  /*128a0*/  ENDCOLLECTIVE ;  /* 0x000000000000791b */ /* 0x01ffe20003800000 */
.L_x_2211:
[----:B------:R-:W-:Y:S05]  /*128b0*/  BSYNC B0 ;  /* 0x0000000000007941 */ /* 0x000fea0003800000 */
.L_x_2210:
[----:B------:R-:W-:Y:S01]  /*128c0*/  IMAD.MOV.U32 R7, RZ, RZ, R14 ;  /* 0x000000ffff077224 */ /* 0x000fe200078e000e */
[----:B------:R-:W-:Y:S06]  /*128d0*/  BRA `(.L_x_2154) ;  /* 0xffffffe400a07947 */ /* 0x000fec000383ffff */
.L_x_2159:
[----:B-1----:R1:W2:Y:S02]  /*128e0*/  SYNCS.PHASECHK.TRANS64.TRYWAIT P0, [R0+URZ+0x28820], R3 ;  /* 0x02882003000075a7 */ /* 0x0022a4000800017f */
[----:B--2---:R-:W-:Y:S05]  /*128f0*/  @!P0 NANOSLEEP.SYNCS 0x989680 ;  /* 0x009896800000895d */ /* 0x004fea0003900000 */
[----:B------:R-:W2:Y:S02]  /*12900*/  @!P0 SYNCS.PHASECHK.TRANS64 P0, [R0+URZ+0x28820], R3 ;  /* 0x02882003000085a7 */ /* 0x000ea4000800007f */
[----:B--2---:R-:W-:Y:S05]  /*12910*/  @!P0 BRA `(.L_x_2159) ;  /* 0xfffffffc00f08947 */ /* 0x004fea000383ffff */
[----:B------:R-:W-:Y:S05]  /*12920*/  BRA `(.L_x_2212) ;  /* 0xffffffec00147947 */ /* 0x000fea000383ffff */
.L_x_2160:
        /* <DEDUP_REMOVED lines=11> */
.L_x_2214:
[----:B------:R-:W-:Y:S05]  /*129e0*/  BSYNC B0 ;  /* 0x0000000000007941 */ /* 0x000fea0003800000 */
.L_x_2213:
[----:B------:R-:W-:Y:S05]  /*129f0*/  BRA `(.L_x_2215) ;  /* 0xffffffe800fc7947 */ /* 0x000fea000383ffff */
.L_x_2163:
[----:B------:R-:W-:Y:S01]  /*12a00*/  BSSY B1, `(.L_x_2216) ;  /* 0x0000006000017945 */ /* 0x000fe20003800000 */
[----:B------:R-:W-:-:S07]  /*12a10*/  IMAD.MOV.U32 R15, RZ, RZ, -0x1 ;  /* 0xffffffffff0f7424 */ /* 0x000fce00078e00ff */
[----:B012---:R-:W-:Y:S05]  /*12a20*/  WARPSYNC.COLLECTIVE R15, `(.L_x_2217) ;  /* 0x000000000f0c7348 */ /* 0x007fea0003c00000 */
[----:B------:R-:W-:Y:S02]  /*12a30*/  ELECT P6, UR62, PT ;  /* 0x00000000003e782f */ /* 0x000fe400038c0000 */
[----:B------:R-:W-:Y:S01]  /*12a40*/  MOV R14, UR62 ;  /* 0x0000003e000e7c02 */ /* 0x000fe20008000f00 */
[----:B012---:R-:W-:Y:S10]  /*12a50*/  ENDCOLLECTIVE ;  /* 0x000000000000791b */ /* 0x007ff40003800000 */
.L_x_2217:
[----:B------:R-:W-:Y:S05]  /*12a60*/  BSYNC B1 ;  /* 0x0000000000017941 */ /* 0x000fea0003800000 */
.L_x_2216:
[----:B------:R-:W-:Y:S05]  /*12a70*/  BRA `(.L_x_2218) ;  /* 0xffffffe800f47947 */ /* 0x000fea000383ffff */
.L_x_2165:
[----:B-1----:R1:W2:Y:S02]  /*12a80*/  SYNCS.PHASECHK.TRANS64.TRYWAIT P0, [R6+URZ], R5 ;  /* 0x00000005060075a7 */ /* 0x0022a4000800017f */
[----:B--2---:R-:W-:Y:S05]  /*12a90*/  @!P0 NANOSLEEP.SYNCS 0x989680 ;  /* 0x009896800000895d */ /* 0x004fea0003900000 */
[----:B------:R-:W2:Y:S02]  /*12aa0*/  @!P0 SYNCS.PHASECHK.TRANS64 P0, [R6+URZ], R5 ;  /* 0x00000005060085a7 */ /* 0x000ea4000800007f */
[----:B--2---:R-:W-:Y:S05]  /*12ab0*/  @!P0 BRA `(.L_x_2165) ;  /* 0xfffffffc00f08947 */ /* 0x004fea000383ffff */
[----:B------:R-:W-:Y:S05]  /*12ac0*/  BRA `(.L_x_2219) ;  /* 0xffffffec00307947 */ /* 0x000fea000383ffff */
.L_x_2166:
[----:B--2---:R2:W3:Y:S02]  /*12ad0*/  SYNCS.PHASECHK.TRANS64.TRYWAIT P0, [R7+URZ], R2 ;  /* 0x00000002070075a7 */ /* 0x0044e4000800017f */
[----:B---3--:R-:W-:Y:S05]  /*12ae0*/  @!P0 NANOSLEEP.SYNCS 0x989680 ;  /* 0x009896800000895d */ /* 0x008fea0003900000 */
[----:B------:R-:W3:Y:S02]  /*12af0*/  @!P0 SYNCS.PHASECHK.TRANS64 P0, [R7+URZ], R2 ;  /* 0x00000002070085a7 */ /* 0x000ee4000800007f */
[----:B---3--:R-:W-:Y:S05]  /*12b00*/  @!P0 BRA `(.L_x_2166) ;  /* 0xfffffffc00f08947 */ /* 0x008fea000383ffff */
[----:B------:R-:W-:Y:S05]  /*12b10*/  BRA `(.L_x_2220) ;  /* 0xffffffec00247947 */ /* 0x000fea000383ffff */
.L_x_2168:
[----:B---3--:R3:W4:Y:S02]  /*12b20*/  SYNCS.PHASECHK.TRANS64.TRYWAIT P0, [R4+URZ], R5 ;  /* 0x00000005040075a7 */ /* 0x008724000800017f */
[----:B----4-:R-:W-:Y:S05]  /*12b30*/  @!P0 NANOSLEEP.SYNCS 0x989680 ;  /* 0x009896800000895d */ /* 0x010fea0003900000 */
[----:B------:R-:W4:Y:S02]  /*12b40*/  @!P0 SYNCS.PHASECHK.TRANS64 P0, [R4+URZ], R5 ;  /* 0x00000005040085a7 */ /* 0x000f24000800007f */
[----:B----4-:R-:W-:Y:S05]  /*12b50*/  @!P0 BRA `(.L_x_2168) ;  /* 0xfffffffc00f08947 */ /* 0x010fea000383ffff */
[----:B------:R-:W-:Y:S05]  /*12b60*/  BRA `(.L_x_2221) ;  /* 0xffffffec002c7947 */ /* 0x000fea000383ffff */
.L_x_2222:
        /* <DEDUP_REMOVED lines=9> */
.L_x_2734:


//--------------------- .text._ZN7cutlass13device_kernelIN5flash11enable_sm90INS1_16FlashAttnFwdSm90INS1_25CollectiveMainloopFwdSm90ILi2EN4cute5tupleIJNS5_1CILi1EEES8_S8_EEENS6_IJNS7_ILi128EEESA_SA_EEELi128ENS_10bfloat16_tEfNS_4arch4Sm90ELb1ELb0ELb1ELb1ELb0ELb1ELb0ELb1ELb1ELb0ELb0ELb0EEENS1_21CollectiveEpilogueFwdISB_S9_SC_SE_Li256ELb1ELb0ELb0ELb0EEENS1_36VarlenDynamicPersistentTileSchedulerILi128ELi128ELi256ELi32ELb0ELb0ELb1ELb1ELb1ELb1EEEEEEEEEvNT_6ParamsE --------------------------
	.section	.text._ZN7cutlass13device_kernelIN5flash11enable_sm90INS1_16FlashAttnFwdSm90INS1_25CollectiveMainloopFwdSm90ILi2EN4cute5tupleIJNS5_1CILi1EEES8_S8_EEENS6_IJNS7_ILi128EEESA_SA_EEELi128ENS_10bfloat16_tEfNS_4arch4Sm90ELb1ELb0ELb1ELb1ELb0ELb1ELb0ELb1ELb1ELb0ELb0ELb0EEENS1_21CollectiveEpilogueFwdISB_S9_SC_SE_Li256ELb1ELb0ELb0ELb0EEENS1_36VarlenDynamicPersistentTileSchedulerILi128ELi128ELi256ELi32ELb0ELb0ELb1ELb1ELb1ELb1EEEEEEEEEvNT_6ParamsE,"ax",@progbits
	.align	128
.text._ZN7cutlass13device_kernelIN5flash11enable_sm90INS1_16FlashAttnFwdSm90INS1_25CollectiveMainloopFwdSm90ILi2EN4cute5tupleIJNS5_1CILi1EEES8_S8_EEENS6_IJNS7_ILi128EEESA_SA_EEELi128ENS_10bfloat16_tEfNS_4arch4Sm90ELb1ELb0ELb1ELb1ELb0ELb1ELb0ELb1ELb1ELb0ELb0ELb0EEENS1_21CollectiveEpilogueFwdISB_S9_SC_SE_Li256ELb1ELb0ELb0ELb0EEENS1_36VarlenDynamicPersistentTileSchedulerILi128ELi128ELi256ELi32ELb0ELb0ELb1ELb1ELb1ELb1EEEEEEEEEvNT_6ParamsE:
        .type           _ZN7cutlass13device_kernelIN5flash11enable_sm90INS1_16FlashAttnFwdSm90INS1_25CollectiveMainloopFwdSm90ILi2EN4cute5tupleIJNS5_1CILi1EEES8_S8_EEENS6_IJNS7_ILi128EEESA_SA_EEELi128ENS_10bfloat16_tEfNS_4arch4Sm90ELb1ELb0ELb1ELb1ELb0ELb1ELb0ELb1ELb1ELb0ELb0ELb0EEENS1_21CollectiveEpilogueFwdISB_S9_SC_SE_Li256ELb1ELb0ELb0ELb0EEENS1_36VarlenDynamicPersistentTileSchedulerILi128ELi128ELi256ELi32ELb0ELb0ELb1ELb1ELb1ELb1EEEEEEEEEvNT_6ParamsE,@function
        .size           _ZN7cutlass13device_kernelIN5flash11enable_sm90INS1_16FlashAttnFwdSm90INS1_25CollectiveMainloopFwdSm90ILi2EN4cute5tupleIJNS5_1CILi1EEES8_S8_EEENS6_IJNS7_ILi128EEESA_SA_EEELi128ENS_10bfloat16_tEfNS_4arch4Sm90ELb1ELb0ELb1ELb1ELb0ELb1ELb0ELb1ELb1ELb0ELb0ELb0EEENS1_21CollectiveEpilogueFwdISB_S9_SC_SE_Li256ELb1ELb0ELb0ELb0EEENS1_36VarlenDynamicPersistentTileSchedulerILi128ELi128ELi256ELi32ELb0ELb0ELb1ELb1ELb1ELb1EEEEEEEEEvNT_6ParamsE,(.L_x_2735 - _ZN7cutlass13device_kernelIN5flash11enable_sm90INS1_16FlashAttnFwdSm90INS1_25CollectiveMainloopFwdSm90ILi2EN4cute5tupleIJNS5_1CILi1EEES8_S8_EEENS6_IJNS7_ILi128EEESA_SA_EEELi128ENS_10bfloat16_tEfNS_4arch4Sm90ELb1ELb0ELb1ELb1ELb0ELb1ELb0ELb1ELb1ELb0ELb0ELb0EEENS1_21CollectiveEpilogueFwdISB_S9_SC_SE_Li256ELb1ELb0ELb0ELb0EEENS1_36VarlenDynamicPersistentTileSchedulerILi128ELi128ELi256ELi32ELb0ELb0ELb1ELb1ELb1ELb1EEEEEEEEEvNT_6ParamsE)
        .other          _ZN7cutlass13device_kernelIN5flash11enable_sm90INS1_16FlashAttnFwdSm90INS1_25CollectiveMainloopFwdSm90ILi2EN4cute5tupleIJNS5_1CILi1EEES8_S8_EEENS6_IJNS7_ILi128EEESA_SA_EEELi128ENS_10bfloat16_tEfNS_4arch4Sm90ELb1ELb0ELb1ELb1ELb0ELb1ELb0ELb1ELb1ELb0ELb0ELb0EEENS1_21CollectiveEpilogueFwdISB_S9_SC_SE_Li256ELb1ELb0ELb0ELb0EEENS1_36VarlenDynamicPersistentTileSchedulerILi128ELi128ELi256ELi32ELb0ELb0ELb1ELb1ELb1ELb1EEEEEEEEEvNT_6ParamsE,@"STO_CUDA_ENTRY STV_DEFAULT"
_ZN7cutlass13device_kernelIN5flash11enable_sm90INS1_16FlashAttnFwdSm90INS1_25CollectiveMainloopFwdSm90ILi2EN4cute5tupleIJNS5_1CILi1EEES8_S8_EEENS6_IJNS7_ILi128EEESA_SA_EEELi128ENS_10bfloat16_tEfNS_4arch4Sm90ELb1ELb0ELb1ELb1ELb0ELb1ELb0ELb1ELb1ELb0ELb0ELb0EEENS1_21CollectiveEpilogueFwdISB_S9_SC_SE_Li256ELb1ELb0ELb0ELb0EEENS1_36VarlenDynamicPersistentTileSchedulerILi128ELi128ELi256ELi32ELb0ELb0ELb1ELb1ELb1ELb1EEEEEEEEEvNT_6ParamsE:
        /* <DEDUP_REMOVED lines=26> */
.L_x_2224:
[----:B------:R-:W-:Y:S05]  /*01a0*/  BSYNC B0 ;  /* 0x0000000000007941 */ /* 0x000fea0003800000 */
.L_x_2223:
        /* <DEDUP_REMOVED lines=40> */
.L_x_2225:
        /* <DEDUP_REMOVED lines=22> */
.L_x_2226:
        /* <DEDUP_REMOVED lines=18> */
.L_x_2227:
        /* <DEDUP_REMOVED lines=22> */
.L_x_2228:
        /* <DEDUP_REMOVED lines=22> */
.L_x_2229:
[----:B--2---:R-:W-:Y:S01]  /*0970*/  ISETP.NE.AND P0, PT, R2, RZ, PT ;  /* 0x000000ff0200720c */ /* 0x004fe20003f05270 */
[----:B------:R-:W-:Y:S01]  /*0980*/  IMAD.MOV.U32 R2, RZ, RZ, 0x1 ;  /* 0x00000001ff027424 */ /* 0x000fe200078e00ff */
[----:B------:R-:W-:Y:S01]  /*0990*/  NOP ;  /* 0x0000000000007918 */ /* 0x000fe20000000000 */
[----:B------:R-:W-:Y:S01]  /*09a0*/  ULDC.64 UR38, c[0x0][0x208] ;  /* 0x0000820000267ab9 */ /* 0x000fe20000000a00 */
[----:B------:R-:W-:Y:S02]  /*09b0*/  BSSY B7, `(.L_x_2230) ;  /* 0x0001ed7000077945 */ /* 0x000fe40003800000 */
[----:B------:R-:W-:-:S05]  /*09c0*/  SEL R2, R2, 0x2, !P0 ;  /* 0x0000000202027807 */ /* 0x000fca0004000000 */
[----:B------:R2:W-:Y:S01]  /*09d0*/  STL [R1+0x30], R2 ;  /* 0x0000300201007387 */ /* 0x0005e20000100800 */
[----:B01-34-:R-:W-:Y:S06]  /*09e0*/  BAR.SYNC.DEFER_BLOCKING 0x0 ;  /* 0x0000000000007b1d */ /* 0x01bfec0000010000 */
[----:B------:R-:W-:Y:S05]  /*09f0*/  @!P0 BRA `(.L_x_2231) ;  /* 0x0000019000148947 */ /* 0x000fea0003800000 */
.L_x_2232:
        /* <DEDUP_REMOVED lines=12> */
[----:B--2---:R-:W-:-:S02]  /*0ac0*/  IMAD.U32 R2, RZ, RZ, UR4 ;  /* 0x00000004ff027e24 */ /* 0x004fc4000f8e00ff */
[----:B------:R-:W-:-:S03]  /*0ad0*/  ULDC UR4, c[0x0][0xc14] ;  /* 0x0003050000047ab9 */ /* 0x000fc60000000800 */
[----:B------:R-:W0:Y:S01]  /*0ae0*/  LDS.128 R192, [R2+0x288d0] ;  /* 0x0288d00002c07984 */ /* 0x000e220000000c00 */
[----:B------:R-:W-:Y:S06]  /*0af0*/  BAR.ARV 0x4, 0x120 ;  /* 0x0104800000007b1d */ /* 0x000fec0000002000 */
[----:B0-----:R-:W-:-:S13]  /*0b00*/  ISETP.GE.AND P0, PT, R195, UR4, PT ;  /* 0x00000004c3007c0c */ /* 0x001fda000bf06270 */
[----:B------:R-:W-:Y:S05]  /*0b10*/  @P0 BRA `(.L_x_2233) ;  /* 0x000001ec00000947 */ /* 0x000fea0003800000 */
[----:B------:R-:W2:Y:S01]  /*0b20*/  LDL.LU R11, [R1+0x30] ;  /* 0x00003000010b7983 */ /* 0x000ea20000300800 */
[----:B------:R-:W-:Y:S01]  /*0b30*/  VIADD R233, R3, 0xffffff80 ;  /* 0xffffff8003e97836 */ /* 0x000fe20000000000 */
[----:B------:R-:W-:Y:S01]  /*0b40*/  CS2R R184, SRZ ;  /* 0x0000000000b87805 */ /* 0x000fe2000001ff00 */
[----:B------:R-:W-:Y:S01]  /*0b50*/  VIADD R226, R2, 0x10400 ;  /* 0x0001040002e27836 */ /* 0x000fe20000000000 */
[----:B------:R-:W-:Y:S01]  /*0b60*/  CS2R R190, SRZ ;  /* 0x0000000000be7805 */ /* 0x000fe2000001ff00 */
[----:B------:R-:W-:Y:S01]  /*0b70*/  IMAD.MOV.U32 R223, RZ, RZ, RZ ;  /* 0x000000ffffdf7224 */ /* 0x000fe200078e00ff */
[----:B------:R-:W-:-:S04]  /*0b80*/  SHF.R.S32.HI R0, RZ, 0x1f, R233 ;  /* 0x0000001fff007819 */ /* 0x000fc800000114e9 */
[CC--:B------:R-:W-:Y:S02]  /*0b90*/  LEA.HI R4, R0.reuse, R233.reuse, RZ, 0x7 ;  /* 0x000000e900047211 */ /* 0x0c0fe400078f38ff */
[----:B------:R-:W-:Y:S02]  /*0ba0*/  LEA.HI R5, R0, R233, RZ, 0x5 ;  /* 0x000000e900057211 */ /* 0x000fe400078f28ff */
[C---:B------:R-:W-:Y:S02]  /*0bb0*/  LOP3.LUT R6, R4.reuse, 0xffffff80, RZ, 0xc0, !PT ;  /* 0xffffff8004067812 */ /* 0x040fe400078ec0ff */
[----:B------:R-:W-:Y:S01]  /*0bc0*/  SHF.R.S32.HI R231, RZ, 0x7, R4 ;  /* 0x00000007ffe77819 */ /* 0x000fe20000011404 */
[----:B------:R-:W-:Y:S02]  /*0bd0*/  IMAD.SHL.U32 R5, R5, 0x20, RZ ;  /* 0x0000002005057824 */ /* 0x000fe400078e00ff */
[----:B------:R-:W-:Y:S01]  /*0be0*/  IMAD.IADD R227, R233, 0x1, -R6 ;  /* 0x00000001e9e37824 */ /* 0x000fe200078e0a06 */
[----:B------:R-:W-:-:S02]  /*0bf0*/  LEA.HI R4, R4, R231, RZ, 0x1 ;  /* 0x000000e704047211 */ /* 0x000fc400078f08ff */
[----:B------:R-:W-:Y:S02]  /*0c00*/  LOP3.LUT R5, R5, 0xfffffc00, RZ, 0xc0, !PT ;  /* 0xfffffc0005057812 */ /* 0x000fe400078ec0ff */
[----:B------:R-:W-:Y:S02]  /*0c10*/  SHF.R.S32.HI R10, RZ, 0x1f, R227 ;  /* 0x0000001fff0a7819 */ /* 0x000fe400000114e3 */
[----:B------:R-:W-:Y:S02]  /*0c20*/  LOP3.LUT R4, R4, 0x3fffffe, RZ, 0xc0, !PT ;  /* 0x03fffffe04047812 */ /* 0x000fe400078ec0ff */
[CC--:B------:R-:W-:Y:S02]  /*0c30*/  LEA.HI R7, R10.reuse, R227.reuse, RZ, 0x2 ;  /* 0x000000e30a077211 */ /* 0x0c0fe400078f10ff */
[----:B------:R-:W-:Y:S01]  /*0c40*/  LEA.HI R10, R10, R227, RZ, 0x5 ;  /* 0x000000e30a0a7211 */ /* 0x000fe200078f28ff */
[----:B------:R-:W-:Y:S01]  /*0c50*/  IMAD.IADD R4, R231, 0x1, -R4 ;  /* 0x00000001e7047824 */ /* 0x000fe200078e0a04 */
[----:B------:R-:W-:-:S02]  /*0c60*/  SHF.R.S32.HI R6, RZ, 0x2, R7 ;  /* 0x00000002ff067819 */ /* 0x000fc40000011407 */
[----:B------:R-:W-:Y:S02]  /*0c70*/  SHF.R.S32.HI R3, RZ, 0x1f, R7 ;  /* 0x0000001fff037819 */ /* 0x000fe40000011407 */
[----:B------:R-:W-:Y:S02]  /*0c80*/  SHF.R.S32.HI R10, RZ, 0x5, R10 ;  /* 0x00000005ff0a7819 */ /* 0x000fe4000001140a */
[----:B------:R-:W-:Y:S02]  /*0c90*/  LEA.HI R8, R3, R6, RZ, 0x3 ;  /* 0x0000000603087211 */ /* 0x000fe400078f18ff */
[----:B------:R-:W-:Y:S02]  /*0ca0*/  LEA.HI R3, R0, R233, RZ, 0x4 ;  /* 0x000000e900037211 */ /* 0x000fe400078f20ff */
[----:B------:R-:W-:Y:S02]  /*0cb0*/  LOP3.LUT R9, R8, 0xfffffff8, RZ, 0xc0, !PT ;  /* 0xfffffff808097812 */ /* 0x000fe400078ec0ff */
[----:B------:R-:W-:-:S02]  /*0cc0*/  SHF.R.S32.HI R8, RZ, 0x4, R3 ;  /* 0x00000004ff087819 */ /* 0x000fc40000011403 */
[----:B------:R-:W-:Y:S01]  /*0cd0*/  LOP3.LUT R212, R7, 0x7ffffffc, RZ, 0xc0, !PT ;  /* 0x7ffffffc07d47812 */ /* 0x000fe200078ec0ff */
        /* <DEDUP_REMOVED lines=8> */
[----:B------:R-:W-:Y:S02]  /*0d60*/  IMAD.IADD R3, R8, 0x1, -R3 ;  /* 0x0000000108037824 */ /* 0x000fe400078e0a03 */
[----:B------:R-:W-:Y:S02]  /*0d70*/  IMAD.IADD R212, R227, 0x1, -R212 ;  /* 0x00000001e3d47824 */ /* 0x000fe400078e0ad4 */
        /* <DEDUP_REMOVED lines=35> */
[----:B------:R-:W-:-:S02]  /*0fb0*/  SHF.R.U32.HI R207, RZ, 0x3, R201 ;  /* 0x00000003ffcf7819 */ /* 0x000fc400000116c9 */
[----:B------:R-:W-:Y:S02]  /*0fc0*/  LOP3.LUT R3, R201, 0x38, R16, 0xf8, !PT ;  /* 0x00000038c9037812 */ /* 0x000fe400078ef810 */
[----:B------:R-:W-:Y:S02]  /*0fd0*/  SHF.R.U32.HI R205, RZ, 0x3, R200 ;  /* 0x00000003ffcd7819 */ /* 0x000fe400000116c8 */
[--C-:B------:R-:W-:Y:S02]  /*0fe0*/  LOP3.LUT R6, R200, 0x38, R16.reuse, 0xf8, !PT ;  /* 0x00000038c8067812 */ /* 0x100fe400078ef810 */
[----:B------:R-:W-:Y:S02]  /*0ff0*/  SHF.R.U32.HI R203, RZ, 0x3, R199 ;  /* 0x00000003ffcb7819 */ /* 0x000fe400000116c7 */
[----:B------:R-:W-:Y:S02]  /*1000*/  LOP3.LUT R7, R199, 0x38, R16, 0xf8, !PT ;  /* 0x00000038c7077812 */ /* 0x000fe400078ef810 */
[----:B------:R-:W-:-:S02]  /*1010*/  LOP3.LUT R208, R5, 0xfffffe00, RZ, 0xc0, !PT ;  /* 0xfffffe0005d07812 */ /* 0x000fc400078ec0ff */
[----:B------:R-:W-:Y:S02]  /*1020*/  LOP3.LUT R206, R0, 0xfffffe00, RZ, 0xc0, !PT ;  /* 0xfffffe0000ce7812 */ /* 0x000fe400078ec0ff */
[----:B------:R-:W-:Y:S02]  /*1030*/  LOP3.LUT R204, R4, 0xfffffe00, RZ, 0xc0, !PT ;  /* 0xfffffe0004cc7812 */ /* 0x000fe400078ec0ff */
[----:B------:R-:W-:Y:S02]  /*1040*/  LOP3.LUT R214, R210, R214, R209, 0xf6, !PT ;  /* 0x000000d6d2d67212 */ /* 0x000fe400078ef6d1 */
[----:B------:R-:W-:Y:S02]  /*1050*/  LOP3.LUT R3, R208, R3, R207, 0xf6, !PT ;  /* 0x00000003d0037212 */ /* 0x000fe400078ef6cf */
[----:B------:R-:W-:Y:S01]  /*1060*/  LOP3.LUT R229, R206, R6, R205, 0xf6, !PT ;  /* 0x00000006cee57212 */ /* 0x000fe200078ef6cd */
[--C-:B------:R-:W-:Y:S01]  /*1070*/  IMAD R211, R214, 0x2, R226.reuse ;  /* 0x00000002d6d37824 */ /* 0x100fe200078e02e2 */
[----:B------:R-:W-:Y:S01]  /*1080*/  LOP3.LUT R7, R204, R7, R203, 0xf6, !PT ;  /* 0x00000007cc077212 */ /* 0x000fe200078ef6cb */
[----:B------:R-:W-:Y:S01]  /*1090*/  IMAD R230, R3, 0x2, R226 ;  /* 0x0000000203e67824 */ /* 0x000fe200078e02e2 */
[----:B------:R-:W-:Y:S01]  /*10a0*/  SHF.R.S32.HI R217, RZ, 0x1f, R188 ;  /* 0x0000001fffd97819 */ /* 0x000fe200000114bc */
[--C-:B------:R-:W-:Y:S01]  /*10b0*/  IMAD R229, R229, 0x2, R226.reuse ;  /* 0x00000002e5e57824 */ /* 0x100fe200078e02e2 */
[----:B------:R-:W-:Y:S01]  /*10c0*/  SHF.R.S32.HI R216, RZ, 0x1f, R187 ;  /* 0x0000001fffd87819 */ /* 0x000fe200000114bb */
[----:B------:R-:W-:Y:S01]  /*10d0*/  IMAD R228, R7, 0x2, R226 ;  /* 0x0000000207e47824 */ /* 0x000fe200078e02e2 */
[----:B------:R-:W-:-:S02]  /*10e0*/  SHF.R.S32.HI R215, RZ, 0x1f, R189 ;  /* 0x0000001fffd77819 */ /* 0x000fc400000114bd */
[----:B------:R-:W-:Y:S02]  /*10f0*/  SHF.R.S32.HI R17, RZ, 0x1f, R16 ;  /* 0x0000001fff117819 */ /* 0x000fe40000011410 */
[----:B--2---:R-:W-:-:S07]  /*1100*/  LOP3.LUT R197, R11, 0x1, RZ, 0xfc, !PT ;  /* 0x000000010bc57812 */ /* 0x004fce00078efcff */
.L_x_2454:
[----:B0----5:R-:W0:Y:S02]  /*1110*/  LDC.64 R4, c[0x0][0xc60] ;  /* 0x00031800ff047b82 */ /* 0x021e240000000a00 */
[----:B0-----:R-:W-:-:S05]  /*1120*/  IMAD.WIDE R4, R195, 0x4, R4 ;  /* 0x00000004c3047825 */ /* 0x001fca00078e0204 */
[----:B------:R-:W2:Y:S01]  /*1130*/  LDG.E R222, desc[UR38][R4.64] ;  /* 0x0000002604de7981 */ /* 0x000ea2000c1e1900 */
[----:B------:R-:W-:Y:S05]  /*1140*/  YIELD ;  /* 0x0000000000007946 */ /* 0x000fea0003800000 */
[----:B------:R-:W-:Y:S01]  /*1150*/  ULDC.64 UR4, c[0x0][0xa28] ;  /* 0x00028a0000047ab9 */ /* 0x000fe20000000a00 */
[----:B------:R-:W-:Y:S01]  /*1160*/  ULDC.64 UR8, c[0x0][0xa18] ;  /* 0x0002860000087ab9 */ /* 0x000fe20000000a00 */
[----:B------:R-:W-:Y:S01]  /*1170*/  ISETP.NE.U32.AND P1, PT, RZ, UR4, PT ;  /* 0x00000004ff007c0c */ /* 0x000fe2000bf25070 */
[----:B------:R-:W-:Y:S01]  /*1180*/  ULDC.64 UR6, c[0x0][0xa08] ;  /* 0x0002820000067ab9 */ /* 0x000fe20000000a00 */
[----:B------:R-:W-:Y:S01]  /*1190*/  IMAD.MOV.U32 R3, RZ, RZ, RZ ;  /* 0x000000ffff037224 */ /* 0x000fe200078e00ff */
[----:B------:R-:W-:Y:S01]  /*11a0*/  ISETP.NE.U32.AND P0, PT, RZ, UR6, PT ;  /* 0x00000006ff007c0c */ /* 0x000fe2000bf05070 */
[----:B------:R-:W-:Y:S01]  /*11b0*/  IMAD.MOV.U32 R29, RZ, RZ, RZ ;  /* 0x000000ffff1d7224 */ /* 0x000fe200078e00ff */
[----:B------:R-:W-:-:S02]  /*11c0*/  ISETP.NE.AND.EX P1, PT, RZ, UR5, PT, P1 ;  /* 0x00000005ff007c0c */ /* 0x000fc4000bf25310 */
[----:B------:R-:W-:Y:S02]  /*11d0*/  ISETP.NE.AND.EX P0, PT, RZ, UR7, PT, P0 ;  /* 0x00000007ff007c0c */ /* 0x000fe4000bf05300 */
[----:B--2---:R-:W-:Y:S01]  /*11e0*/  SHF.R.S32.HI R225, RZ, 0x1f, R222 ;  /* 0x0000001fffe17819 */ /* 0x004fe200000114de */
[----:B------:R-:W-:-:S08]  /*11f0*/  IMAD.SHL.U32 R220, R222, 0x4, RZ ;  /* 0x00000004dedc7824 */ /* 0x000fd000078e00ff */
[C---:B---34-:R-:W-:Y:S02]  /*1200*/  @P1 LEA R6, P2, R222.reuse, UR4, 0x2 ;  /* 0x00000004de061c11 */ /* 0x058fe4000f8410ff */
[C-C-:B------:R-:W-:Y:S02]  /*1210*/  SHF.L.U64.HI R221, R222.reuse, 0x2, R225.reuse ;  /* 0x00000002dedd7819 */ /* 0x140fe400000102e1 */
[----:B------:R-:W-:Y:S02]  /*1220*/  @P1 LEA.HI.X R7, R222, UR5, R225, 0x2, P2 ;  /* 0x00000005de071c11 */ /* 0x000fe400090f14e1 */
[----:B------:R-:W-:Y:S01]  /*1230*/  ISETP.NE.U32.AND P2, PT, RZ, UR8, PT ;  /* 0x00000008ff007c0c */ /* 0x000fe2000bf45070 */
[----:B------:R-:W-:Y:S01]  /*1240*/  ULDC UR4, c[0x0][0x288] ;  /* 0x0000a20000047ab9 */ /* 0x000fe20000000800 */
[----:B------:R-:W-:Y:S01]  /*1250*/  IADD3 R8, P3, R220, UR6, RZ ;  /* 0x00000006dc087c10 */ /* 0x000fe2000ff7e0ff */
[----:B------:R0:W5:Y:S01]  /*1260*/  @P1 LDG.E R3, desc[UR38][R6.64] ;  /* 0x0000002606031981 */ /* 0x000162000c1e1900 */
[----:B------:R-:W-:Y:S01]  /*1270*/  ISETP.NE.AND.EX P2, PT, RZ, UR9, PT, P2 ;  /* 0x00000009ff007c0c */ /* 0x000fe2000bf45320 */
[----:B------:R-:W-:Y:S01]  /*1280*/  IMAD.U32 R195, RZ, RZ, UR4 ;  /* 0x00000004ffc37e24 */ /* 0x000fe2000f8e00ff */
[----:B------:R-:W-:Y:S01]  /*1290*/  IADD3.X R9, R221, UR7, RZ, P3, !PT ;  /* 0x00000007dd097c10 */ /* 0x000fe20009ffe4ff */
[----:B------:R-:W-:-:S04]  /*12a0*/  ULDC.64 UR4, c[0x0][0x3f8] ;  /* 0x0000fe0000047ab9 */ /* 0x000fc80000000a00 */
[----:B------:R0:W5:Y:S06]  /*12b0*/  @P0 LDG.E R29, desc[UR38][R8.64] ;  /* 0x00000026081d0981 */ /* 0x00016c000c1e1900 */
[----:B------:R-:W-:-:S04]  /*12c0*/  @P2 IADD3 R4, P1, R220, UR8, RZ ;  /* 0x00000008dc042c10 */ /* 0x000fc8000ff3e0ff */
[----:B------:R-:W-:-:S05]  /*12d0*/  @P2 IADD3.X R5, R221, UR9, RZ, P1, !PT ;  /* 0x00000009dd052c10 */ /* 0x000fca0008ffe4ff */
        /* <DEDUP_REMOVED lines=9> */
[----:B------:R-:W-:Y:S02]  /*1370*/  IMAD.U32 R28, RZ, RZ, UR4 ;  /* 0x00000004ff1c7e24 */ /* 0x000fe4000f8e00ff */
[----:B------:R-:W-:Y:S01]  /*1380*/  IMAD.MOV.U32 R27, RZ, RZ, R222 ;  /* 0x000000ffff1b7224 */ /* 0x000fe200078e00de */
[----:B01----:R-:W-:Y:S06]  /*1390*/  @P2 BRA `(.L_x_2234) ;  /* 0x0000000000242947 */ /* 0x003fec0003800000 */
        /* <DEDUP_REMOVED lines=9> */
.L_x_2234:
[----:B------:R-:W-:Y:S01]  /*1430*/  ULDC.64 UR4, c[0x0][0xa20] ;  /* 0x0002880000047ab9 */ /* 0x000fe20000000a00 */
[----:B------:R-:W-:Y:S01]  /*1440*/  IMAD.MOV.U32 R224, RZ, RZ, R193 ;  /* 0x000000ffffe07224 */ /* 0x000fe200078e00c1 */
[----:B------:R-:W-:Y:S01]  /*1450*/  ISETP.NE.U32.AND P1, PT, RZ, UR4, PT ;  /* 0x00000004ff007c0c */ /* 0x000fe2000bf25070 */
[----:B------:R-:W-:-:S03]  /*1460*/  IMAD.MOV.U32 R218, RZ, RZ, R194 ;  /* 0x000000ffffda7224 */ /* 0x000fc600078e00c2 */
[----:B------:R-:W-:-:S13]  /*1470*/  ISETP.NE.AND.EX P1, PT, RZ, UR5, PT, P1 ;  /* 0x00000005ff007c0c */ /* 0x000fda000bf25310 */
[----:B------:R-:W-:Y:S05]  /*1480*/  @!P1 BRA `(.L_x_2235) ;  /* 0x0000000000109947 */ /* 0x000fea0003800000 */
[----:B------:R-:W-:-:S04]  /*1490*/  IADD3 R4, P0, R220, UR4, RZ ;  /* 0x00000004dc047c10 */ /* 0x000fc8000ff1e0ff */
[----:B------:R-:W-:-:S05]  /*14a0*/  IADD3.X R5, R221, UR5, RZ, P0, !PT ;  /* 0x00000005dd057c10 */ /* 0x000fca00087fe4ff */
[----:B------:R0:W5:Y:S01]  /*14b0*/  LDG.E R28, desc[UR38][R4.64] ;  /* 0x00000026041c7981 */ /* 0x000162000c1e1900 */
[----:B------:R-:W-:Y:S05]  /*14c0*/  BRA `(.L_x_2236) ;  /* 0x0000000000107947 */ /* 0x000fea0003800000 */
.L_x_2235:
[----:B------:R-:W-:Y:S05]  /*14d0*/  @!P0 BRA `(.L_x_2236) ;  /* 0x00000000000c8947 */ /* 0x000fea0003800000 */
[----:B------:R-:W2:Y:S04]  /*14e0*/  LDG.E R5, desc[UR38][R8.64] ;  /* 0x0000002608057981 */ /* 0x000ea8000c1e1900 */
[----:B------:R-:W2:Y:S02]  /*14f0*/  LDG.E R28, desc[UR38][R8.64+0x4] ;  /* 0x00000426081c7981 */ /* 0x000ea4000c1e1900 */
[----:B--2---:R-:W-:-:S07]  /*1500*/  IMAD.IADD R28, R28, 0x1, -R5 ;  /* 0x000000011c1c7824 */ /* 0x004fce00078e0a05 */
.L_x_2236:
[----:B------:R-:W-:Y:S02]  /*1510*/  ULDC.64 UR4, c[0x0][0xa10] ;  /* 0x0002840000047ab9 */ /* 0x000fe40000000a00 */
[----:B------:R-:W-:-:S04]  /*1520*/  ISETP.NE.U32.AND P0, PT, RZ, UR4, PT ;  /* 0x00000004ff007c0c */ /* 0x000fc8000bf05070 */
[----:B------:R-:W-:Y:S01]  /*1530*/  ISETP.NE.AND.EX P0, PT, RZ, UR5, PT, P0 ;  /* 0x00000005ff007c0c */ /* 0x000fe2000bf05300 */
[----:B-----5:R-:W-:Y:S01]  /*1540*/  IMAD.IADD R8, R28, 0x1, -R3 ;  /* 0x000000011c087824 */ /* 0x020fe200078e0a03 */
[----:B------:R-:W-:-:S11]  /*1550*/  ULDC.64 UR4, c[0x0][0xa30] ;  /* 0x00028c0000047ab9 */ /* 0x000fd60000000a00 */
[----:B0-----:R-:W0:Y:S02]  /*1560*/  @P0 LDC.64 R4, c[0x0][0xa10] ;  /* 0x00028400ff040b82 */ /* 0x001e240000000a00 */
[----:B0-----:R-:W-:-:S05]  /*1570*/  @P0 IMAD.WIDE R4, R27, 0x4, R4 ;  /* 0x000000041b040825 */ /* 0x001fca00078e0204 */
[----:B------:R-:W2:Y:S04]  /*1580*/  @P0 LDG.E R0, desc[UR38][R4.64] ;  /* 0x0000002604000981 */ /* 0x000ea8000c1e1900 */
[----:B------:R-:W2:Y:S01]  /*1590*/  @P0 LDG.E R9, desc[UR38][R4.64+0x4] ;  /* 0x0000042604090981 */ /* 0x000ea2000c1e1900 */
[----:B------:R-:W-:Y:S01]  /*15a0*/  LEA R3, R193, 0xff, 0x7 ;  /* 0x000000ffc1037811 */ /* 0x000fe200078e38ff */
[----:B------:R-:W-:Y:S01]  /*15b0*/  IMAD.MOV R25, RZ, RZ, -R8 ;  /* 0x000000ffff197224 */ /* 0x000fe200078e0a08 */
[----:B------:R-:W-:Y:S01]  /*15c0*/  ISETP.NE.U32.AND P1, PT, RZ, UR4, PT ;  /* 0x00000004ff007c0c */ /* 0x000fe2000bf25070 */
[----:B------:R-:W-:-:S03]  /*15d0*/  IMAD.MOV.U32 R117, RZ, RZ, R28 ;  /* 0x000000ffff757224 */ /* 0x000fc600078e001c */
[----:B------:R-:W-:Y:S02]  /*15e0*/  VIMNMX R25, RZ, R25, !PT ;  /* 0x00000019ff197248 */ /* 0x000fe40007fe0100 */
[----:B------:R-:W-:-:S13]  /*15f0*/  ISETP.NE.AND.EX P1, PT, RZ, UR5, PT, P1 ;  /* 0x00000005ff007c0c */ /* 0x000fda000bf25310 */
[----:B------:R-:W-:-:S04]  /*1600*/  @P1 IADD3 R6, P2, R220, UR4, RZ ;  /* 0x00000004dc061c10 */ /* 0x000fc8000ff5e0ff */
[----:B------:R-:W-:-:S05]  /*1610*/  @P1 IADD3.X R7, R221, UR5, RZ, P2, !PT ;  /* 0x00000005dd071c10 */ /* 0x000fca00097fe4ff */
[----:B------:R0:W5:Y:S01]  /*1620*/  @P1 LDG.E R117, desc[UR38][R6.64] ;  /* 0x0000002606751981 */ /* 0x000162000c1e1900 */
[----:B--2---:R-:W-:-:S04]  /*1630*/  @P0 IMAD.IADD R24, R9, 0x1, -R0 ;  /* 0x0000000109180824 */ /* 0x004fc800078e0a00 */
[----:B------:R-:W-:-:S04]  /*1640*/  IMAD.IADD R198, R8, 0x1, R24 ;  /* 0x0000000108c67824 */ /* 0x000fc800078e0218 */
[C---:B------:R-:W-:Y:S01]  /*1650*/  VIADD R0, R198.reuse, 0x7f ;  /* 0x0000007fc6007836 */ /* 0x040fe20000000000 */
[----:B------:R-:W-:-:S04]  /*1660*/  IADD3 R4, R198, R3, -R195 ;  /* 0x00000003c6047210 */ /* 0x000fc80007ffe8c3 */
[----:B------:R-:W-:Y:S02]  /*1670*/  SHF.R.S32.HI R3, RZ, 0x1f, R0 ;  /* 0x0000001fff037819 */ /* 0x000fe40000011400 */
[----:B------:R-:W-:Y:S02]  /*1680*/  SHF.R.S32.HI R5, RZ, 0x1f, R4 ;  /* 0x0000001fff057819 */ /* 0x000fe40000011404 */
[----:B------:R-:W-:Y:S02]  /*1690*/  LEA.HI R3, R3, R0, RZ, 0x7 ;  /* 0x0000000003037211 */ /* 0x000fe400078f38ff */
[----:B------:R-:W-:Y:S02]  /*16a0*/  LEA.HI R5, R5, R4, RZ, 0x7 ;  /* 0x0000000405057211 */ /* 0x000fe400078f38ff */
[----:B------:R-:W-:Y:S02]  /*16b0*/  SHF.R.S32.HI R3, RZ, 0x7, R3 ;  /* 0x00000007ff037819 */ /* 0x000fe40000011403 */
[----:B------:R-:W-:-:S04]  /*16c0*/  SHF.R.S32.HI R0, RZ, 0x7, R5 ;  /* 0x00000007ff007819 */ /* 0x000fc80000011405 */
[----:B------:R-:W-:-:S05]  /*16d0*/  VIMNMX R123, R3, R0, PT ;  /* 0x00000000037b7248 */ /* 0x000fca0003fe0100 */
[----:B------:R-:W-:-:S05]  /*16e0*/  IMAD R3, R123, 0x80, -R8 ;  /* 0x000000807b037824 */ /* 0x000fca00078e0a08 */
[----:B------:R-:W-:-:S04]  /*16f0*/  VIMNMX R0, R3, R24, PT ;  /* 0x0000001803007248 */ /* 0x000fc80003fe0100 */
[----:B------:R-:W-:Y:S02]  /*1700*/  ISETP.GT.AND P0, PT, R0, R25, PT ;  /* 0x000000190000720c */ /* 0x000fe40003f04270 */
[----:B------:R-:W-:-:S05]  /*1710*/  SHF.R.U32.HI R25, RZ, 0x7, R25 ;  /* 0x00000007ff197819 */ /* 0x000fca0000011619 */
[----:B------:R-:W-:-:S06]  /*1720*/  IMAD.MOV.U32 R26, RZ, RZ, R25 ;  /* 0x000000ffff1a7224 */ /* 0x000fcc00078e0019 */
[----:B------:R-:W-:-:S05]  /*1730*/  @P0 VIADD R0, R0, 0x7f ;  /* 0x0000007f00000836 */ /* 0x000fca0000000000 */
[----:B------:R-:W-:-:S04]  /*1740*/  @P0 SHF.R.S32.HI R3, RZ, 0x1f, R0 ;  /* 0x0000001fff030819 */ /* 0x000fc80000011400 */
[----:B------:R-:W-:-:S04]  /*1750*/  @P0 LEA.HI R3, R3, R0, RZ, 0x7 ;  /* 0x0000000003030211 */ /* 0x000fc800078f38ff */
[----:B------:R-:W-:Y:S02]  /*1760*/  @P0 SHF.R.S32.HI R26, RZ, 0x7, R3 ;  /* 0x00000007ff1a0819 */ /* 0x000fe40000011403 */
        /* <DEDUP_REMOVED lines=23> */
.L_x_2239:
[----:B------:R-:W-:Y:S05]  /*18e0*/  BSYNC B6 ;  /* 0x0000000000067941 */ /* 0x000fea0003800000 */
.L_x_2238:
        /* <DEDUP_REMOVED lines=20> */
.L_x_2241:
[----:B------:R-:W-:Y:S05]  /*1a30*/  BSYNC B6 ;  /* 0x0000000000067941 */ /* 0x000fea0003800000 */
.L_x_2240:
[----:B------:R-:W-:Y:S01]  /*1a40*/  ULDC.64 UR4, c[0x0][0x9f8] ;  /* 0x00027e0000047ab9 */ /* 0x000fe20000000a00 */
[----:B------:R-:W0:Y:S01]  /*1a50*/  LDC R0, c[0x0][0x428] ;  /* 0x00010a00ff007b82 */ /* 0x000e220000000800 */
[----:B------:R-:W-:-:S07]  /*1a60*/  ISETP.NE.U32.AND P0, PT, RZ, UR4, PT ;  /* 0x00000004ff007c0c */ /* 0x000fce000bf05070 */
[----:B------:R-:W1:Y:S01]  /*1a70*/  LDC.64 R40, c[0x0][0x2f0] ;  /* 0x0000bc00ff287b82 */ /* 0x000e620000000a00 */
[----:B------:R-:W-:Y:S01]  /*1a80*/  ISETP.NE.AND.EX P0, PT, RZ, UR5, PT, P0 ;  /* 0x00000005ff007c0c */ /* 0x000fe2000bf05300 */
[----:B------:R-:W2:Y:S01]  /*1a90*/  S2R R21, SR_TID.X ;  /* 0x0000000000157919 */ /* 0x000ea20000002100 */
[----:B------:R-:W-:Y:S01]  /*1aa0*/  IMAD.IADD R85, R29, 0x1, R28 ;  /* 0x000000011d557824 */ /* 0x000fe200078e021c */
[----:B------:R-:W-:-:S04]  /*1ab0*/  ULDC.64 UR6, c[0x0][0xa08] ;  /* 0x0002820000067ab9 */ /* 0x000fc80000000a00 */
[----:B------:R-:W3:Y:S06]  /*1ac0*/  LDC.64 R108, c[0x0][0x3d8] ;  /* 0x0000f600ff6c7b82 */ /* 0x000eec0000000a00 */
[----:B------:R-:W-:Y:S02]  /*1ad0*/  @P0 IADD3 R4, P1, R220, UR4, RZ ;  /* 0x00000004dc040c10 */ /* 0x000fe4000ff3e0ff */
[----:B------:R-:W4:Y:S02]  /*1ae0*/  LDC R29, c[0x0][0x3d4] ;  /* 0x0000f500ff1d7b82 */ /* 0x000f240000000800 */
[----:B------:R-:W-:Y:S01]  /*1af0*/  @P0 IADD3.X R5, R221, UR5, RZ, P1, !PT ;  /* 0x00000005dd050c10 */ /* 0x000fe20008ffe4ff */
[----:B------:R-:W-:-:S04]  /*1b00*/  ULDC.64 UR4, c[0x0][0x2f8] ;  /* 0x0000be0000047ab9 */ /* 0x000fc80000000a00 */
[----:B------:R2:W4:Y:S01]  /*1b10*/  @P0 LDG.E R27, desc[UR38][R4.64] ;  /* 0x00000026041b0981 */ /* 0x000522000c1e1900 */
[----:B0-----:R-:W-:Y:S01]  /*1b20*/  ISETP.NE.AND P0, PT, R0, 0x1, PT ;  /* 0x000000010000780c */ /* 0x001fe20003f05270 */
[----:B-1----:R-:W-:Y:S01]  /*1b30*/  IMAD.SHL.U32 R92, R40, 0x20, RZ ;  /* 0x00000020285c7824 */ /* 0x002fe200078e00ff */
[----:B------:R-:W-:Y:S01]  /*1b40*/  SHF.R.S32.HI R35, RZ, 0x1f, R85 ;  /* 0x0000001fff237819 */ /* 0x000fe20000011455 */
[-C--:B------:R-:W-:Y:S01]  /*1b50*/  IMAD.WIDE.U32 R42, R18, R40.reuse, R16 ;  /* 0x00000028122a7225 */ /* 0x080fe200078e0010 */
[----:B------:R-:W-:Y:S02]  /*1b60*/  SHF.R.S32.HI R23, RZ, 0x1f, R22 ;  /* 0x0000001fff177819 */ /* 0x000fe40000011416 */
[----:B------:R-:W-:Y:S01]  /*1b70*/  SHF.L.U64.HI R93, R40, 0x5, R41 ;  /* 0x00000005285d7819 */ /* 0x000fe20000010229 */
[-C--:B------:R-:W-:Y:S01]  /*1b80*/  IMAD R6, R35, R40.reuse, RZ ;  /* 0x0000002823067224 */ /* 0x080fe200078e02ff */
[----:B---3--:R-:W-:Y:S01]  /*1b90*/  SHF.L.U64.HI R15, R108, 0x5, R109 ;  /* 0x000000056c0f7819 */ /* 0x008fe2000001026d */
[----:B--2---:R-:W-:Y:S01]  /*1ba0*/  IMAD.WIDE.U32 R4, R85, R40, RZ ;  /* 0x0000002855047225 */ /* 0x004fe200078e00ff */
[----:B------:R-:W-:-:S03]  /*1bb0*/  SHF.R.U32.HI R21, RZ, 0x7, R21 ;  /* 0x00000007ff157819 */ /* 0x000fc60000011615 */
[----:B------:R-:W0:Y:S01]  /*1bc0*/  @P0 LDC R3, c[0x0][0x42c] ;  /* 0x00010b00ff030b82 */ /* 0x000e220000000800 */
[----:B------:R-:W-:Y:S01]  /*1bd0*/  ISETP.NE.AND P6, PT, R21, 0x1, PT ;  /* 0x000000011500780c */ /* 0x000fe20003fc5270 */
[----:B------:R-:W-:Y:S01]  /*1be0*/  IMAD.WIDE.U32 R10, R18, R108, R16 ;  /* 0x0000006c120a7225 */ /* 0x000fe200078e0010 */
[----:B----4-:R-:W-:-:S03]  /*1bf0*/  ISETP.GE.AND P2, PT, R16, R29, PT ;  /* 0x0000001d1000720c */ /* 0x010fc60003f46270 */
[----:B------:R-:W-:Y:S02]  /*1c00*/  IMAD.WIDE.U32 R90, R18, R40, R92 ;  /* 0x00000028125a7225 */ /* 0x000fe400078e005c */
[----:B------:R-:W1:Y:S02]  /*1c10*/  @P0 LDC R7, c[0x0][0x430] ;  /* 0x00010c00ff070b82 */ /* 0x000e640000000800 */
[----:B------:R-:W-:Y:S02]  /*1c20*/  IMAD.SHL.U32 R116, R29, 0x2, RZ ;  /* 0x000000021d747824 */ /* 0x000fe400078e00ff */
[----:B------:R-:W-:Y:S01]  /*1c30*/  VIADD R126, R21, 0x8 ;  /* 0x00000008157e7836 */ /* 0x000fe20000000000 */
[C---:B------:R-:W-:Y:S01]  /*1c40*/  SHF.L.U64.HI R21, R40.reuse, 0x6, R41 ;  /* 0x0000000628157819 */ /* 0x040fe20000010229 */
        /* <DEDUP_REMOVED lines=14> */
[----:B0-----:R-:W-:-:S04]  /*1d30*/  IMAD R12, R19, R6, RZ ;  /* 0x00000006130c7224 */ /* 0x001fc800078e02ff */
[----:B------:R-:W-:Y:S01]  /*1d40*/  IMAD R87, R18, R7, R12 ;  /* 0x0000000712577224 */ /* 0x000fe200078e020c */
[----:B------:R-:W-:Y:S02]  /*1d50*/  SHF.R.S32.HI R0, RZ, 0x1f, R27 ;  /* 0x0000001fff007819 */ /* 0x000fe4000001141b */
[----:B------:R-:W-:Y:S02]  /*1d60*/  SEL R99, R27, RZ, !P0 ;  /* 0x000000ff1b637207 */ /* 0x000fe40004000000 */
[----:B------:R-:W-:Y:S02]  /*1d70*/  SEL R9, R0, RZ, !P0 ;  /* 0x000000ff00097207 */ /* 0x000fe40004000000 */
[----:B------:R-:W-:Y:S01]  /*1d80*/  IADD3 R84, P0, R18, R85, RZ ;  /* 0x0000005512547210 */ /* 0x000fe20007f1e0ff */
[----:B------:R-:W-:-:S04]  /*1d90*/  IMAD.WIDE.U32 R100, R99, UR4, R4 ;  /* 0x0000000463647c25 */ /* 0x000fc8000f8e0004 */
[----:B------:R-:W-:Y:S02]  /*1da0*/  IMAD R0, R9, UR4, RZ ;  /* 0x0000000409007c24 */ /* 0x000fe4000f8e02ff */
[----:B------:R-:W-:Y:S01]  /*1db0*/  IMAD.X R85, R19, 0x1, R35, P0 ;  /* 0x0000000113557824 */ /* 0x000fe200000e0623 */
[----:B------:R-:W-:Y:S01]  /*1dc0*/  IADD3 R35, P3, R100, 0x40, RZ ;  /* 0x0000004064237810 */ /* 0x000fe20007f7e0ff */
        /* <DEDUP_REMOVED lines=15> */
[----:B------:R-:W-:Y:S02]  /*1ec0*/  IMAD.MOV.U32 R88, RZ, RZ, R8 ;  /* 0x000000ffff587224 */ /* 0x000fe400078e0008 */
[----:B------:R-:W-:Y:S01]  /*1ed0*/  IMAD.WIDE.U32 R98, R99, UR4, R4 ;  /* 0x0000000463627c25 */ /* 0x000fe2000f8e0004 */
[----:B------:R-:W-:Y:S01]  /*1ee0*/  ULDC UR4, c[0x0][0x2e4] ;  /* 0x0000b90000047ab9 */ /* 0x000fe20000000800 */
[----:B------:R-:W-:Y:S01]  /*1ef0*/  @!P6 BAR.SYNC.DEFER_BLOCKING 0x9, 0x100 ;  /* 0x024400000000eb1d */ /* 0x000fe20000010000 */
[C---:B------:R-:W-:Y:S01]  /*1f00*/  ISETP.GE.AND P2, PT, R16.reuse, UR4, PT ;  /* 0x0000000410007c0c */ /* 0x040fe2000bf46270 */
[----:B------:R-:W-:Y:S02]  /*1f10*/  IMAD.IADD R3, R16, 0x1, R3 ;  /* 0x0000000110037824 */ /* 0x000fe400078e0203 */
[----:B------:R-:W-:-:S03]  /*1f20*/  IMAD.WIDE.U32 R4, R18, R108, R22 ;  /* 0x0000006c12047225 */ /* 0x000fc600078e0016 */
[----:B------:R-:W-:Y:S01]  /*1f30*/  SHF.R.S32.HI R14, RZ, 0x1f, R3 ;  /* 0x0000001fff0e7819 */ /* 0x000fe20000011403 */
[----:B------:R-:W-:Y:S01]  /*1f40*/  IMAD.IADD R89, R9, 0x1, R87 ;  /* 0x0000000109597824 */ /* 0x000fe200078e0257 */
[----:B-----5:R-:W-:Y:S01]  /*1f50*/  SHF.R.S32.HI R9, RZ, 0x1f, R117 ;  /* 0x0000001fff097819 */ /* 0x020fe20000011475 */
[----:B------:R-:W-:Y:S01]  /*1f60*/  IMAD.IADD R5, R5, 0x1, R13 ;  /* 0x0000000105057824 */ /* 0x000fe200078e020d */
[CC--:B------:R-:W-:Y:S01]  /*1f70*/  LEA.HI R8, R14.reuse, R3.reuse, RZ, 0x6 ;  /* 0x000000030e087211 */ /* 0x0c0fe200078f30ff */
[----:B------:R-:W-:Y:S01]  /*1f80*/  IMAD.IADD R11, R13, 0x1, R11 ;  /* 0x000000010d0b7824 */ /* 0x000fe200078e020b */
[----:B------:R-:W-:Y:S01]  /*1f90*/  LEA.HI R44, R14, R3, RZ, 0x3 ;  /* 0x000000030e2c7211 */ /* 0x000fe200078f18ff */
[----:B------:R-:W-:-:S03]  /*1fa0*/  IMAD.WIDE.U32 R96, R117, R108, R4 ;  /* 0x0000006c75607225 */ /* 0x000fc600078e0004 */
[----:B------:R-:W-:Y:S01]  /*1fb0*/  LOP3.LUT R3, R44, 0x38, RZ, 0xc0, !PT ;  /* 0x000000382c037812 */ /* 0x000fe200078ec0ff */
[----:B------:R-:W-:Y:S01]  /*1fc0*/  IMAD.SHL.U32 R8, R8, 0x80, RZ ;  /* 0x0000008008087824 */ /* 0x000fe200078e00ff */
[----:B------:R-:W-:Y:S01]  /*1fd0*/  LOP3.LUT R20, R199, 0x38, R44, 0xf8, !PT ;  /* 0x00000038c7147812 */ /* 0x000fe200078ef82c */
[-C--:B------:R-:W-:Y:S01]  /*1fe0*/  IMAD.WIDE.U32 R12, R18, R6.reuse, R16 ;  /* 0x00000006120c7225 */ /* 0x080fe200078e0010 */
[----:B------:R-:W-:Y:S02]  /*1ff0*/  LOP3.LUT R14, R200, 0x38, R44, 0xf8, !PT ;  /* 0x00000038c80e7812 */ /* 0x000fe400078ef82c */
[----:B------:R-:W-:Y:S01]  /*2000*/  LOP3.LUT R115, R8, 0xffffe000, RZ, 0xc0, !PT ;  /* 0xffffe00008737812 */ /* 0x000fe200078ec0ff */
[----:B------:R-:W-:Y:S01]  /*2010*/  IMAD R4, R9, R6, RZ ;  /* 0x0000000609047224 */ /* 0x000fe200078e02ff */
[----:B------:R-:W-:Y:S01]  /*2020*/  LOP3.LUT R8, R3, 0x1c0, R202, 0xf8, !PT ;  /* 0x000001c003087812 */ /* 0x000fe200078ef8ca */
[----:B------:R-:W-:Y:S01]  /*2030*/  IMAD R3, R19, R40, RZ ;  /* 0x0000002813037224 */ /* 0x000fe200078e02ff */
[----:B------:R-:W-:Y:S01]  /*2040*/  LOP3.LUT R20, R20, R203, RZ, 0x3c, !PT ;  /* 0x000000cb14147212 */ /* 0x000fe200078e3cff */
[----:B------:R-:W-:Y:S01]  /*2050*/  IMAD.MOV.U32 R86, RZ, RZ, R12 ;  /* 0x000000ffff567224 */ /* 0x000fe200078e000c */
[----:B------:R-:W-:Y:S01]  /*2060*/  LOP3.LUT R12, R201, 0x38, R44, 0xf8, !PT ;  /* 0x00000038c90c7812 */ /* 0x000fe200078ef82c */
[----:B------:R-:W-:Y:S01]  /*2070*/  IMAD R27, R18, R41, R3 ;  /* 0x00000029121b7224 */ /* 0x000fe200078e0203 */
[----:B------:R-:W-:Y:S01]  /*2080*/  LOP3.LUT R14, R14, R205, RZ, 0x3c, !PT ;  /* 0x000000cd0e0e7212 */ /* 0x000fe200078e3cff */
[----:B------:R-:W-:Y:S01]  /*2090*/  IMAD R39, R117, R7, R4 ;  /* 0x0000000775277224 */ /* 0x000fe200078e0204 */
[----:B------:R-:W-:Y:S01]  /*20a0*/  IADD3 R4, P1, R92, R90, RZ ;  /* 0x0000005a5c047210 */ /* 0x000fe20007f3e0ff */
[----:B------:R-:W-:Y:S01]  /*20b0*/  IMAD.IADD R32, R101, 0x1, R33 ;  /* 0x0000000165207824 */ /* 0x000fe200078e0221 */
[----:B------:R-:W-:Y:S01]  /*20c0*/  IADD3 R33, P0, R100, R42, RZ ;  /* 0x0000002a64217210 */ /* 0x000fe20007f1e0ff */
[----:B------:R-:W-:Y:S01]  /*20d0*/  IMAD.IADD R5, R27, 0x1, R91 ;  /* 0x000000011b057824 */ /* 0x000fe200078e025b */
[----:B------:R-:W-:Y:S01]  /*20e0*/  LOP3.LUT R12, R12, R207, RZ, 0x3c, !PT ;  /* 0x000000cf0c0c7212 */ /* 0x000fe200078e3cff */
[----:B------:R-:W-:Y:S01]  /*20f0*/  IMAD R28, R9, R108, RZ ;  /* 0x0000006c091c7224 */ /* 0x000fe200078e02ff */
[----:B------:R-:W-:Y:S01]  /*2100*/  IADD3 R111, R20, R115, R204 ;  /* 0x00000073146f7210 */ /* 0x000fe20007ffe0cc */
[----:B------:R-:W-:Y:S01]  /*2110*/  IMAD.IADD R27, R43, 0x1, R27 ;  /* 0x000000012b1b7824 */ /* 0x000fe200078e021b */
[----:B------:R-:W-:Y:S01]  /*2120*/  LOP3.LUT R8, R8, R209, RZ, 0x3c, !PT ;  /* 0x000000d108087212 */ /* 0x000fe200078e3cff */
[----:B------:R-:W-:Y:S01]  /*2130*/  IMAD.IADD R87, R87, 0x1, R13 ;  /* 0x0000000157577824 */ /* 0x000fe200078e020d */
[----:B------:R-:W-:Y:S01]  /*2140*/  IADD3 R112, R14, R115, R206 ;  /* 0x000000730e707210 */ /* 0x000fe20007ffe0ce */
[----:B------:R-:W-:Y:S01]  /*2150*/  IMAD.X R20, R5, 0x1, R93, P1 ;  /* 0x0000000105147824 */ /* 0x000fe200008e065d */
[----:B------:R-:W-:Y:S01]  /*2160*/  IADD3 R107, P1, R4, R92, RZ ;  /* 0x0000005c046b7210 */ /* 0x000fe20007f3e0ff */
[C---:B------:R-:W-:Y:S01]  /*2170*/  IMAD R31, R117.reuse, R109, R28 ;  /* 0x0000006d751f7224 */ /* 0x040fe200078e021c */
[----:B------:R-:W-:Y:S01]  /*2180*/  IADD3 R113, R12, R115, R208 ;  /* 0x000000730c717210 */ /* 0x000fe20007ffe0d0 */
[----:B------:R-:W-:Y:S01]  /*2190*/  IMAD.WIDE.U32 R94, R117, R108, R10 ;  /* 0x0000006c755e7225 */ /* 0x000fe200078e000a */
[----:B------:R-:W-:-:S02]  /*21a0*/  SHF.L.U64.HI R14, R108, 0x6, R109 ;  /* 0x000000066c0e7819 */ /* 0x000fc4000001026d */
[----:B------:R-:W-:Y:S01]  /*21b0*/  LOP3.LUT R34, R44, 0xfffffff8, RZ, 0xc0, !PT ;  /* 0xfffffff82c227812 */ /* 0x000fe200078ec0ff */
[----:B------:R-:W-:Y:S01]  /*21c0*/  IMAD.X R36, R27, 0x1, R32, P0 ;  /* 0x000000011b247824 */ /* 0x000fe200000e0620 */
[----:B------:R-:W-:Y:S01]  /*21d0*/  IADD3 R37, P0, R33, 0x40, RZ ;  /* 0x0000004021257810 */ /* 0x000fe20007f1e0ff */
[CC--:B------:R-:W-:Y:S01]  /*21e0*/  IMAD.WIDE.U32 R88, R117.reuse, R6.reuse, R88 ;  /* 0x0000000675587225 */ /* 0x0c0fe200078e0058 */
[----:B------:R-:W-:Y:S02]  /*21f0*/  SHF.L.U64.HI R109, R108, 0x7, R109 ;  /* 0x000000076c6d7819 */ /* 0x000fe4000001026d */
[----:B------:R-:W-:Y:S01]  /*2200*/  IADD3 R115, R8, R115, R210 ;  /* 0x0000007308737210 */ /* 0x000fe20007ffe0d2 */
[----:B------:R-:W-:Y:S01]  /*2210*/  IMAD.WIDE.U32 R86, R117, R6, R86 ;  /* 0x0000000675567225 */ /* 0x000fe200078e0056 */
[C-C-:B------:R-:W-:Y:S02]  /*2220*/  SHF.L.U64.HI R10, R6.reuse, 0x5, R7.reuse ;  /* 0x00000005060a7819 */ /* 0x140fe40000010207 */
[----:B------:R-:W-:Y:S01]  /*2230*/  SHF.L.U64.HI R9, R6, 0x6, R7 ;  /* 0x0000000606097819 */ /* 0x000fe20000010207 */
[----:B------:R-:W-:Y:S01]  /*2240*/  IMAD.SHL.U32 R13, R108, 0x20, RZ ;  /* 0x000000206c0d7824 */ /* 0x000fe200078e00ff */
[----:B------:R-:W-:Y:S01]  /*2250*/  SHF.L.U64.HI R3, R40, 0x7, R41 ;  /* 0x0000000728037819 */ /* 0x000fe20000010229 */
[C---:B------:R-:W-:Y:S01]  /*2260*/  IMAD.SHL.U32 R12, R108.reuse, 0x40, RZ ;  /* 0x000000406c0c7824 */ /* 0x040fe200078e00ff */
[----:B------:R-:W-:Y:S01]  /*2270*/  SHF.R.S32.HI R41, RZ, 0x1f, R34 ;  /* 0x0000001fff297819 */ /* 0x000fe20000011422 */
[----:B------:R-:W-:Y:S01]  /*2280*/  IMAD.SHL.U32 R11, R108, 0x80, RZ ;  /* 0x000000806c0b7824 */ /* 0x000fe200078e00ff */
[----:B------:R-:W-:Y:S01]  /*2290*/  SHF.L.U64.HI R108, R6, 0x7, R7 ;  /* 0x00000007066c7819 */ /* 0x000fe20000010207 */
[----:B------:R-:W-:-:S02]  /*22a0*/  IMAD.IADD R29, R97, 0x1, R31 ;  /* 0x00000001611d7824 */ /* 0x000fc400078e021f */
[----:B------:R-:W-:Y:S02]  /*22b0*/  IMAD.IADD R30, R31, 0x1, R95 ;  /* 0x000000011f1e7824 */ /* 0x000fe400078e025f */
[C---:B------:R-:W-:Y:S02]  /*22c0*/  IMAD.SHL.U32 R8, R6.reuse, 0x20, RZ ;  /* 0x0000002006087824 */ /* 0x040fe400078e00ff */
[----:B------:R-:W-:Y:S02]  /*22d0*/  IMAD.SHL.U32 R7, R6, 0x40, RZ ;  /* 0x0000004006077824 */ /* 0x000fe400078e00ff */
[----:B------:R-:W-:Y:S01]  /*22e0*/  IMAD.X R28, R20, 0x1, R93, P1 ;  /* 0x00000001141c7824 */ /* 0x000fe200008e065d */
[----:B------:R-:W-:Y:S01]  /*22f0*/  ISETP.GE.AND P1, PT, R196, UR4, PT ;  /* 0x00000004c4007c0c */ /* 0x000fe2000bf26270 */
[----:B------:R-:W-:Y:S02]  /*2300*/  IMAD.IADD R31, R89, 0x1, R39 ;  /* 0x00000001591f7824 */ /* 0x000fe400078e0227 */
[----:B------:R-:W-:Y:S01]  /*2310*/  IMAD.IADD R38, R39, 0x1, R87 ;  /* 0x0000000127267824 */ /* 0x000fe200078e0257 */
[----:B------:R-:W-:Y:S01]  /*2320*/  SHF.R.S32.HI R39, RZ, 0x3, R44 ;  /* 0x00000003ff277819 */ /* 0x000fe2000001142c */
[----:B------:R-:W-:-:S02]  /*2330*/  IMAD.SHL.U32 R6, R6, 0x80, RZ ;  /* 0x0000008006067824 */ /* 0x000fc400078e00ff */
[----:B------:R-:W-:Y:S02]  /*2340*/  IMAD.X R102, RZ, RZ, R32, P3 ;  /* 0x000000ffff667224 */ /* 0x000fe400018e0620 */
[----:B------:R-:W-:Y:S02]  /*2350*/  IMAD.X R103, RZ, RZ, R36, P0 ;  /* 0x000000ffff677224 */ /* 0x000fe400000e0624 */
[----:B------:R-:W-:-:S07]  /*2360*/  IMAD.IADD R104, R99, 0x1, R45 ;  /* 0x0000000163687824 */ /* 0x000fce00078e022d */
.L_x_2327:
        /* <DEDUP_REMOVED lines=18> */
[----:B------:R-:W-:Y:S01]  /*2490*/  IMAD R47, R44, R11, R46 ;  /* 0x0000000b2c2f7224 */ /* 0x000fe200078e022e */
        /* <DEDUP_REMOVED lines=37> */
.L_x_2246:
[----:B------:R-:W-:Y:S05]  /*26f0*/  BSYNC B1 ;  /* 0x0000000000017941 */ /* 0x000fea0003800000 */
.L_x_2245:
        /* <DEDUP_REMOVED lines=42> */
.L_x_2248:
[----:B------:R-:W-:Y:S05]  /*29a0*/  BSYNC B1 ;  /* 0x0000000000017941 */ /* 0x000fea0003800000 */
.L_x_2247:
        /* <DEDUP_REMOVED lines=48> */
.L_x_2250:
[----:B------:R-:W-:Y:S05]  /*2cb0*/  BSYNC B1 ;  /* 0x0000000000017941 */ /* 0x000fea0003800000 */
.L_x_2249:
        /* <DEDUP_REMOVED lines=31> */
.L_x_2252:
[----:B------:R-:W-:Y:S05]  /*2eb0*/  BSYNC B1 ;  /* 0x0000000000017941 */ /* 0x000fea0003800000 */
.L_x_2251:
[----:B01---5:R-:W-:Y:S01]  /*2ec0*/  IMAD.MOV.U32 R44, RZ, RZ, R56 ;  /* 0x000000ffff2c7224 */ /* 0x023fe200078e0038 */
[----:B------:R-:W-:Y:S01]  /*2ed0*/  ISETP.NE.AND P0, PT, R197, 0x3, PT ;  /* 0x00000003c500780c */ /* 0x000fe20003f05270 */
        /* <DEDUP_REMOVED lines=30> */
[----:B------:R-:W-:Y:S01]  /*30c0*/  PRMT R139, R47, 0x7610, R139 ;  /* 0x000076102f8b7816 */ /* 0x000fe2000000008b */
[----:B------:R-:W-:Y:S06]  /*30d0*/  @!P0 BRA `(.L_x_2253) ;  /* 0x0000000000048947 */ /* 0x000fec0003800000 */
[----:B------:R-:W-:Y:S01]  /*30e0*/  BPT.TRAP 0x1 ;  /* 0x000000040000795c */ /* 0x000fe20000300000 */
.L_x_2253:
[----:B------:R-:W-:Y:S01]  /*30f0*/  IMAD R105, R184, 0x8, R2 ;  /* 0x00000008b8697824 */ /* 0x000fe200078e0202 */
[----:B------:R-:W-:Y:S01]  /*3100*/  SHF.L.U32 R122, R191, 0x1f, RZ ;  /* 0x0000001fbf7a7819 */ /* 0x000fe200000006ff */
[----:B------:R-:W-:Y:S03]  /*3110*/  BSSY B1, `(.L_x_2254) ;  /* 0x0000003000017945 */ /* 0x000fe60003800000 */
[----:B------:R-:W0:Y:S02]  /*3120*/  SYNCS.PHASECHK.TRANS64.TRYWAIT P6, [R105+URZ+0x28890], R122 ;  /* 0x0288907a690075a7 */ /* 0x000e2400080c017f */
[----:B0-----:R-:W-:Y:S05]  /*3130*/  @!P6 BRA `(.L_x_2255) ;  /* 0x000001c40080e947 */ /* 0x001fea0003800000 */
.L_x_2558:
[----:B------:R-:W-:Y:S05]  /*3140*/  BSYNC B1 ;  /* 0x0000000000017941 */ /* 0x000fea0003800000 */
.L_x_2254:
        /* <DEDUP_REMOVED lines=25> */
[----:B------:R-:W-:Y:S01]  /*32e0*/  LOP3.LUT R83, R159, 0xffff0000, RZ, 0xc0, !PT ;  /* 0xffff00009f537812 */ /* 0x000fe200078ec0ff */
[----:B------:R-:W-:Y:S01]  /*32f0*/  IMAD.U32 R157, R157, 0x10000, RZ ;  /* 0x000100009d9d7824 */ /* 0x000fe200078e00ff */
[----:B------:R-:W-:Y:S01]  /*3300*/  LOP3.LUT R81, R46, 0xffff0000, RZ, 0xc0, !PT ;  /* 0xffff00002e517812 */ /* 0x000fe200078ec0ff */
[C---:B------:R-:W-:Y:S01]  /*3310*/  IMAD.U32 R46, R47.reuse, 0x10000, RZ ;  /* 0x000100002f2e7824 */ /* 0x040fe200078e00ff */
[----:B------:R-:W-:Y:S01]  /*3320*/  LOP3.LUT R82, R47, 0xffff0000, RZ, 0xc0, !PT ;  /* 0xffff00002f527812 */ /* 0x000fe200078ec0ff */
[----:B------:R-:W-:-:S02]  /*3330*/  IMAD.U32 R47, R45, 0x10000, RZ ;  /* 0x000100002d2f7824 */ /* 0x000fc400078e00ff */
[C---:B------:R-:W-:Y:S01]  /*3340*/  FMUL.FTZ R164, R76.reuse, R160 ;  /* 0x000000a04ca47220 */ /* 0x040fe20000410000 */
[-C--:B------:R-:W-:Y:S01]  /*3350*/  FMUL.FTZ R163, R76, R83.reuse ;  /* 0x000000534ca37220 */ /* 0x080fe20000410000 */
[C---:B------:R-:W-:Y:S01]  /*3360*/  IMAD.U32 R45, R44.reuse, 0x10000, RZ ;  /* 0x000100002c2d7824 */ /* 0x040fe200078e00ff */
[----:B------:R-:W-:Y:S01]  /*3370*/  LOP3.LUT R44, R44, 0xffff0000, RZ, 0xc0, !PT ;  /* 0xffff00002c2c7812 */ /* 0x000fe200078ec0ff */
[----:B------:R-:W-:Y:S01]  /*3380*/  FMUL.FTZ R165, R81, R162 ;  /* 0x000000a251a57220 */ /* 0x000fe20000410000 */
        /* <DEDUP_REMOVED lines=21> */
.L_x_2261:
[----:B------:R-:W-:Y:S05]  /*34e0*/  BSYNC B3 ;  /* 0x0000000000037941 */ /* 0x000fea0003800000 */
.L_x_2260:
[----:B------:R-:W-:Y:S02]  /*34f0*/  ULDC.64 UR4, c[0x0][0x2d8] ;  /* 0x0000b60000047ab9 */ /* 0x000fe40000000a00 */
[----:B------:R-:W-:-:S04]  /*3500*/  LEA R76, P3, R77, UR4, 0x1 ;  /* 0x000000044d4c7c11 */ /* 0x000fc8000f8608ff */
[----:B------:R-:W-:-:S05]  /*3510*/  LEA.HI.X R77, R77, UR5, R156, 0x1, P3 ;  /* 0x000000054d4d7c11 */ /* 0x000fca00098f0c9c */
[----:B--2---:R1:W-:Y:S04]  /*3520*/  STG.E.128 desc[UR38][R76.64], R44 ;  /* 0x0000002c4c007986 */ /* 0x0043e8000c101d26 */
.L_x_2259:
[----:B------:R-:W-:Y:S05]  /*3530*/  BSYNC B2 ;  /* 0x0000000000027941 */ /* 0x000fea0003800000 */
.L_x_2258:
        /* <DEDUP_REMOVED lines=53> */
.L_x_2263:
[----:B------:R-:W-:Y:S05]  /*3890*/  BSYNC B2 ;  /* 0x0000000000027941 */ /* 0x000fea0003800000 */
.L_x_2262:
[----:B------:R-:W-:Y:S02]  /*38a0*/  ULDC.64 UR4, c[0x0][0x2d8] ;  /* 0x0000b60000047ab9 */ /* 0x000fe40000000a00 */
[----:B------:R-:W-:-:S04]  /*38b0*/  LEA R72, P3, R154, UR4, 0x1 ;  /* 0x000000049a487c11 */ /* 0x000fc8000f8608ff */
[----:B------:R-:W-:-:S05]  /*38c0*/  LEA.HI.X R73, R154, UR5, R153, 0x1, P3 ;  /* 0x000000059a497c11 */ /* 0x000fca00098f0c99 */
[----:B--2---:R2:W-:Y:S04]  /*38d0*/  STG.E.128 desc[UR38][R72.64], R44 ;  /* 0x0000002c48007986 */ /* 0x0045e8000c101d26 */
.L_x_2257:
[----:B------:R-:W-:Y:S05]  /*38e0*/  BSYNC B1 ;  /* 0x0000000000017941 */ /* 0x000fea0003800000 */
.L_x_2256:
        /* <DEDUP_REMOVED lines=14> */
[----:B------:R-:W-:Y:S02]  /*39d0*/  SHF.R.U64 R77, R70, 0x10, R71 ;  /* 0x00000010464d7819 */ /* 0x000fe40000001247 */
[----:B------:R-:W-:Y:S01]  /*39e0*/  SHF.R.U64 R81, R68, 0x10, R69 ;  /* 0x0000001044517819 */ /* 0x000fe20000001245 */
[----:B--2---:R-:W-:Y:S01]  /*39f0*/  IMAD.U32 R68, R46, 0x10000, RZ ;  /* 0x000100002e447824 */ /* 0x004fe200078e00ff */
[----:B------:R-:W-:Y:S02]  /*3a00*/  PRMT R135, R135, 0x5410, R76 ;  /* 0x0000541087877816 */ /* 0x000fe4000000004c */
[----:B------:R-:W-:-:S02]  /*3a10*/  PRMT R133, R133, 0x5410, R80 ;  /* 0x0000541085857816 */ /* 0x000fc40000000050 */
[----:B------:R-:W-:Y:S02]  /*3a20*/  PRMT R134, R134, 0x5410, R77 ;  /* 0x0000541086867816 */ /* 0x000fe4000000004d */
[----:B------:R-:W-:Y:S01]  /*3a30*/  LOP3.LUT R69, R46, 0xffff0000, RZ, 0xc0, !PT ;  /* 0xffff00002e457812 */ /* 0x000fe200078ec0ff */
[----:B------:R-:W-:Y:S01]  /*3a40*/  IMAD.U32 R77, R133, 0x10000, RZ ;  /* 0x00010000854d7824 */ /* 0x000fe200078e00ff */
[----:B------:R-:W-:Y:S01]  /*3a50*/  LOP3.LUT R71, R47, 0xffff0000, RZ, 0xc0, !PT ;  /* 0xffff00002f477812 */ /* 0x000fe200078ec0ff */
[----:B------:R-:W-:Y:S01]  /*3a60*/  IMAD.U32 R46, R45, 0x10000, RZ ;  /* 0x000100002d2e7824 */ /* 0x000fe200078e00ff */
[----:B------:R-:W-:Y:S02]  /*3a70*/  SHF.L.U32 R70, R47, 0x10, RZ ;  /* 0x000000102f467819 */ /* 0x000fe400000006ff */
        /* <DEDUP_REMOVED lines=33> */
.L_x_2269:
[----:B------:R-:W-:Y:S05]  /*3c90*/  BSYNC B3 ;  /* 0x0000000000037941 */ /* 0x000fea0003800000 */
.L_x_2268:
[----:B------:R-:W-:Y:S02]  /*3ca0*/  ULDC.64 UR4, c[0x0][0x2d8] ;  /* 0x0000b60000047ab9 */ /* 0x000fe40000000a00 */
[----:B------:R-:W-:-:S04]  /*3cb0*/  LEA R68, P3, R74, UR4, 0x1 ;  /* 0x000000044a447c11 */ /* 0x000fc8000f8608ff */
[----:B------:R-:W-:-:S05]  /*3cc0*/  LEA.HI.X R69, R74, UR5, R75, 0x1, P3 ;  /* 0x000000054a457c11 */ /* 0x000fca00098f0c4b */
[----:B--2---:R2:W-:Y:S04]  /*3cd0*/  STG.E.128 desc[UR38][R68.64], R44 ;  /* 0x0000002c44007986 */ /* 0x0045e8000c101d26 */
.L_x_2267:
[----:B------:R-:W-:Y:S05]  /*3ce0*/  BSYNC B2 ;  /* 0x0000000000027941 */ /* 0x000fea0003800000 */
.L_x_2266:
[----:B------:R-:W-:Y:S05]  /*3cf0*/  @P1 BRA `(.L_x_2265) ;  /* 0x0000000000e41947 */ /* 0x000fea0003800000 */
[----:B-12---:R1:W2:Y:S01]  /*3d00*/  LDS.128 R44, [R110+0x1d400] ;  /* 0x01d400006e2c7984 */ /* 0x0062a20000000c00 */
        /* <DEDUP_REMOVED lines=51> */
.L_x_2271:
[----:B------:R-:W-:Y:S05]  /*4040*/  BSYNC B2 ;  /* 0x0000000000027941 */ /* 0x000fea0003800000 */
.L_x_2270:
[----:B------:R-:W-:Y:S02]  /*4050*/  ULDC.64 UR4, c[0x0][0x2d8] ;  /* 0x0000b60000047ab9 */ /* 0x000fe40000000a00 */
[----:B------:R-:W-:-:S04]  /*4060*/  LEA R64, P3, R72, UR4, 0x1 ;  /* 0x0000000448407c11 */ /* 0x000fc8000f8608ff */
[----:B------:R-:W-:-:S05]  /*4070*/  LEA.HI.X R65, R72, UR5, R77, 0x1, P3 ;  /* 0x0000000548417c11 */ /* 0x000fca00098f0c4d */
[----:B--2---:R3:W-:Y:S04]  /*4080*/  STG.E.128 desc[UR38][R64.64], R44 ;  /* 0x0000002c40007986 */ /* 0x0047e8000c101d26 */
.L_x_2265:
[----:B------:R-:W-:Y:S05]  /*4090*/  BSYNC B1 ;  /* 0x0000000000017941 */ /* 0x000fea0003800000 */
.L_x_2264:
[----:B------:R-:W-:Y:S01]  /*40a0*/  ISETP.NE.AND P3, PT, R143, RZ, PT ;  /* 0x000000ff8f00720c */ /* 0x000fe20003f65270 */
[----:B------:R-:W-:-:S12]  /*40b0*/  BSSY B1, `(.L_x_2272) ;  /* 0x000007a000017945 */ /* 0x000fd80003800000 */
[----:B------:R-:W-:Y:S05]  /*40c0*/  @P3 BRA `(.L_x_2273) ;  /* 0x0000000400e03947 */ /* 0x000fea0003800000 */
[----:B------:R-:W-:Y:S01]  /*40d0*/  IADD3 R70, P3, P4, R4, R118, R16 ;  /* 0x0000007604467210 */ /* 0x000fe20007c7e010 */
        /* <DEDUP_REMOVED lines=55> */
.L_x_2277:
[----:B------:R-:W-:Y:S05]  /*4450*/  BSYNC B3 ;  /* 0x0000000000037941 */ /* 0x000fea0003800000 */
.L_x_2276:
[----:B------:R-:W-:Y:S02]  /*4460*/  ULDC.64 UR4, c[0x0][0x2d8] ;  /* 0x0000b60000047ab9 */ /* 0x000fe40000000a00 */
[----:B------:R-:W-:-:S04]  /*4470*/  LEA R60, P3, R68, UR4, 0x1 ;  /* 0x00000004443c7c11 */ /* 0x000fc8000f8608ff */
[----:B------:R-:W-:-:S05]  /*4480*/  LEA.HI.X R61, R68, UR5, R73, 0x1, P3 ;  /* 0x00000005443d7c11 */ /* 0x000fca00098f0c49 */
[----:B--2---:R4:W-:Y:S04]  /*4490*/  STG.E.128 desc[UR38][R60.64], R44 ;  /* 0x0000002c3c007986 */ /* 0x0049e8000c101d26 */
.L_x_2275:
[----:B------:R-:W-:Y:S05]  /*44a0*/  BSYNC B2 ;  /* 0x0000000000027941 */ /* 0x000fea0003800000 */
.L_x_2274:
        /* <DEDUP_REMOVED lines=53> */
.L_x_2279:
[----:B------:R-:W-:Y:S05]  /*4800*/  BSYNC B2 ;  /* 0x0000000000027941 */ /* 0x000fea0003800000 */
.L_x_2278:
[----:B------:R-:W-:Y:S02]  /*4810*/  ULDC.64 UR4, c[0x0][0x2d8] ;  /* 0x0000b60000047ab9 */ /* 0x000fe40000000a00 */
[----:B------:R-:W-:-:S04]  /*4820*/  LEA R56, P3, R64, UR4, 0x1 ;  /* 0x0000000440387c11 */ /* 0x000fc8000f8608ff */
[----:B------:R-:W-:-:S05]  /*4830*/  LEA.HI.X R57, R64, UR5, R69, 0x1, P3 ;  /* 0x0000000540397c11 */ /* 0x000fca00098f0c45 */
[----:B--2---:R1:W-:Y:S04]  /*4840*/  STG.E.128 desc[UR38][R56.64], R44 ;  /* 0x0000002c38007986 */ /* 0x0043e8000c101d26 */
.L_x_2273:
[----:B------:R-:W-:Y:S05]  /*4850*/  BSYNC B1 ;  /* 0x0000000000017941 */ /* 0x000fea0003800000 */
.L_x_2272:
        /* <DEDUP_REMOVED lines=56> */
.L_x_2284:
[----:B------:R-:W-:Y:S05]  /*4be0*/  BSYNC B2 ;  /* 0x0000000000027941 */ /* 0x000fea0003800000 */
.L_x_2283:
[----:B------:R-:W-:Y:S01]  /*4bf0*/  ULDC.64 UR4, c[0x0][0x2d8] ;  /* 0x0000b60000047ab9 */ /* 0x000fe20000000a00 */
[----:B------:R-:W-:Y:S01]  /*4c00*/  IMAD.X R54, R57, 0x1, R32, P3 ;  /* 0x0000000139367824 */ /* 0x000fe200018e0620 */
[----:B------:R-:W-:-:S04]  /*4c10*/  LEA R52, P3, R63, UR4, 0x1 ;  /* 0x000000043f347c11 */ /* 0x000fc8000f8608ff */
[----:B------:R-:W-:-:S05]  /*4c20*/  LEA.HI.X R53, R63, UR5, R54, 0x1, P3 ;  /* 0x000000053f357c11 */ /* 0x000fca00098f0c36 */
[----:B--2---:R1:W-:Y:S04]  /*4c30*/  STG.E.128 desc[UR38][R52.64], R44 ;  /* 0x0000002c34007986 */ /* 0x0043e8000c101d26 */
.L_x_2282:
[----:B------:R-:W-:Y:S05]  /*4c40*/  BSYNC B1 ;  /* 0x0000000000017941 */ /* 0x000fea0003800000 */
.L_x_2281:
[----:B------:R-:W-:Y:S05]  /*4c50*/  @P1 BRA `(.L_x_2280) ;  /* 0x0000003400641947 */ /* 0x000fea0003800000 */
[----:B-1234-:R1:W2:Y:S01]  /*4c60*/  LDS.128 R44, [R110+0x1f400] ;  /* 0x01f400006e2c7984 */ /* 0x01e2a20000000c00 */
[----:B------:R-:W-:Y:S01]  /*4c70*/  ISETP.GE.AND P4, PT, R186, R121, PT ;  /* 0x00000079ba00720c */ /* 0x000fe20003f86270 */
[----:B------:R-:W-:Y:S01]  /*4c80*/  BSSY B1, `(.L_x_2285) ;  /* 0x0000031000017945 */ /* 0x000fe20003800000 */
[----:B------:R-:W-:-:S11]  /*4c90*/  IADD3 R56, P3, R118, R35, RZ ;  /* 0x0000002376387210 */ /* 0x000fd60007f7e0ff */
        /* <DEDUP_REMOVED lines=47> */
.L_x_2286:
[----:B------:R-:W-:Y:S05]  /*4f90*/  BSYNC B1 ;  /* 0x0000000000017941 */ /* 0x000fea0003800000 */
.L_x_2285:
[----:B------:R-:W-:Y:S01]  /*4fa0*/  ULDC.64 UR4, c[0x0][0x2d8] ;  /* 0x0000b60000047ab9 */ /* 0x000fe20000000a00 */
[----:B------:R-:W-:Y:S01]  /*4fb0*/  IMAD.X R57, R57, 0x1, R102, P3 ;  /* 0x0000000139397824 */ /* 0x000fe200018e0666 */
[----:B------:R-:W-:-:S04]  /*4fc0*/  LEA R48, P3, R56, UR4, 0x1 ;  /* 0x0000000438307c11 */ /* 0x000fc8000f8608ff */
[----:B------:R-:W-:-:S05]  /*4fd0*/  LEA.HI.X R49, R56, UR5, R57, 0x1, P3 ;  /* 0x0000000538317c11 */ /* 0x000fca00098f0c39 */
[----:B--2---:R1:W-:Y:S01]  /*4fe0*/  STG.E.128 desc[UR38][R48.64], R44 ;  /* 0x0000002c30007986 */ /* 0x0043e2000c101d26 */
[----:B------:R-:W-:Y:S05]  /*4ff0*/  BRA `(.L_x_2280) ;  /* 0x00000030007c7947 */ /* 0x000fea0003800000 */
.L_x_2244:
        /* <DEDUP_REMOVED lines=84> */
.L_x_2288:
[----:B------:R-:W-:Y:S05]  /*5540*/  BSYNC B1 ;  /* 0x0000000000017941 */ /* 0x000fea0003800000 */
.L_x_2287:
[----:B-----5:R-:W-:Y:S01]  /*5550*/  IMAD.MOV.U32 R76, RZ, RZ, R70 ;  /* 0x000000ffff4c7224 */ /* 0x020fe200078e0046 */
        /* <DEDUP_REMOVED lines=66> */
.L_x_2289:
        /* <DEDUP_REMOVED lines=9> */
.L_x_2559:
[----:B------:R-:W-:Y:S05]  /*5a10*/  BSYNC B1 ;  /* 0x0000000000017941 */ /* 0x000fea0003800000 */
.L_x_2290:
        /* <DEDUP_REMOVED lines=34> */
[----:B------:R-:W-:Y:S02]  /*5c40*/  SHF.R.U64 R167, R46, 0x10, R47 ;  /* 0x000000102ea77819 */ /* 0x000fe4000000122f */
[----:B------:R-:W-:Y:S02]  /*5c50*/  PRMT R163, R163, 0x5410, R172 ;  /* 0x00005410a3a37816 */ /* 0x000fe400000000ac */
[----:B------:R-:W-:Y:S02]  /*5c60*/  PRMT R165, R165, 0x5410, R170 ;  /* 0x00005410a5a57816 */ /* 0x000fe400000000aa */
[----:B------:R-:W-:Y:S01]  /*5c70*/  SHF.R.U64 R166, R48, 0x10, R49 ;  /* 0x0000001030a67819 */ /* 0x000fe20000001231 */
[----:B------:R-:W-:Y:S01]  /*5c80*/  IMAD.U32 R49, R82, 0x10000, RZ ;  /* 0x0001000052317824 */ /* 0x000fe200078e00ff */
[--C-:B------:R-:W-:Y:S01]  /*5c90*/  SHF.R.U64 R169, R50, 0x10, R51.reuse ;  /* 0x0000001032a97819 */ /* 0x100fe20000001233 */
[----:B-1----:R-:W-:Y:S01]  /*5ca0*/  IMAD.U32 R48, R78, 0x10000, RZ ;  /* 0x000100004e307824 */ /* 0x002fe200078e00ff */
[----:B------:R-:W-:Y:S01]  /*5cb0*/  SHF.R.U32.HI R171, RZ, 0x10, R51 ;  /* 0x00000010ffab7819 */ /* 0x000fe20000011633 */
[----:B------:R-:W-:Y:S01]  /*5cc0*/  IMAD.U32 R51, R77, 0x10000, RZ ;  /* 0x000100004d337824 */ /* 0x000fe200078e00ff */
[----:B------:R-:W-:Y:S01]  /*5cd0*/  PRMT R164, R164, 0x5410, R167 ;  /* 0x00005410a4a47816 */ /* 0x000fe200000000a7 */
[----:B------:R-:W-:Y:S01]  /*5ce0*/  IMAD.U32 R167, R163, 0x10000, RZ ;  /* 0x00010000a3a77824 */ /* 0x000fe200078e00ff */
[----:B------:R-:W-:-:S02]  /*5cf0*/  SHF.R.U32.HI R173, RZ, 0x10, R47 ;  /* 0x00000010ffad7819 */ /* 0x000fc4000001162f */
[----:B------:R-:W-:Y:S01]  /*5d00*/  LOP3.LUT R46, R77, 0xffff0000, RZ, 0xc0, !PT ;  /* 0xffff00004d2e7812 */ /* 0x000fe200078ec0ff */
[C---:B------:R-:W-:Y:S01]  /*5d10*/  IMAD.U32 R77, R79.reuse, 0x10000, RZ ;  /* 0x000100004f4d7824 */ /* 0x040fe200078e00ff */
[----:B------:R-:W-:Y:S01]  /*5d20*/  LOP3.LUT R47, R79, 0xffff0000, RZ, 0xc0, !PT ;  /* 0xffff00004f2f7812 */ /* 0x000fe200078ec0ff */
[C---:B------:R-:W-:Y:S01]  /*5d30*/  IMAD.U32 R79, R83.reuse, 0x10000, RZ ;  /* 0x00010000534f7824 */ /* 0x040fe200078e00ff */
[----:B------:R-:W-:Y:S01]  /*5d40*/  LOP3.LUT R50, R83, 0xffff0000, RZ, 0xc0, !PT ;  /* 0xffff000053327812 */ /* 0x000fe200078ec0ff */
[----:B------:R-:W-:Y:S01]  /*5d50*/  IMAD.U32 R83, R165, 0x10000, RZ ;  /* 0x00010000a5537824 */ /* 0x000fe200078e00ff */
[----:B------:R-:W-:Y:S02]  /*5d60*/  LOP3.LUT R81, R81, 0xffff0000, RZ, 0xc0, !PT ;  /* 0xffff000051517812 */ /* 0x000fe400078ec0ff */
[----:B------:R-:W-:Y:S01]  /*5d70*/  PRMT R161, R161, 0x5410, R166 ;  /* 0x00005410a1a17816 */ /* 0x000fe200000000a6 */
[----:B------:R-:W-:Y:S01]  /*5d80*/  FMUL.FTZ R166, R168, R167 ;  /* 0x000000a7a8a67220 */ /* 0x000fe20000410000 */
[----:B------:R-:W-:Y:S01]  /*5d90*/  PRMT R171, R158, 0x5410, R171 ;  /* 0x000054109eab7816 */ /* 0x000fe200000000ab */
[-C--:B------:R-:W-:Y:S01]  /*5da0*/  FMUL.FTZ R170, R168, R83.reuse ;  /* 0x00000053a8aa7220 */ /* 0x080fe20000410000 */
[----:B------:R-:W-:Y:S01]  /*5db0*/  LOP3.LUT R163, R163, 0xffff0000, RZ, 0xc0, !PT ;  /* 0xffff0000a3a37812 */ /* 0x000fe200078ec0ff */
[----:B------:R-:W-:Y:S01]  /*5dc0*/  FFMA.FTZ R83, R51, R83, -R166 ;  /* 0x0000005333537223 */ /* 0x000fe200000108a6 */
[----:B------:R-:W-:Y:S01]  /*5dd0*/  PRMT R162, R162, 0x5410, R173 ;  /* 0x00005410a2a27816 */ /* 0x000fe200000000ad */
[----:B------:R-:W-:Y:S01]  /*5de0*/  IMAD.U32 R168, R171, 0x10000, RZ ;  /* 0x00010000aba87824 */ /* 0x000fe200078e00ff */
[----:B------:R-:W-:Y:S01]  /*5df0*/  LOP3.LUT R158, R165, 0xffff0000, RZ, 0xc0, !PT ;  /* 0xffff0000a59e7812 */ /* 0x000fe200078ec0ff */
[----:B------:R-:W-:Y:S01]  /*5e00*/  FMUL.FTZ R165, R81, R163 ;  /* 0x000000a351a57220 */ /* 0x000fe20000410000 */
[----:B------:R-:W-:Y:S01]  /*5e10*/  SHF.R.U64 R156, R44, 0x10, R45 ;  /* 0x000000102c9c7819 */ /* 0x000fe2000000122d */
[----:B------:R-:W-:-:S02]  /*5e20*/  IMAD.U32 R166, R162, 0x10000, RZ ;  /* 0x00010000a2a67824 */ /* 0x000fc400078e00ff */
[----:B------:R-:W-:Y:S01]  /*5e30*/  FFMA.FTZ R51, R51, R167, R170 ;  /* 0x000000a733337223 */ /* 0x000fe200000100aa */
[-C--:B------:R-:W-:Y:S01]  /*5e40*/  FMUL.FTZ R81, R81, R158.reuse ;  /* 0x0000009e51517220 */ /* 0x080fe20000410000 */
[----:B------:R-:W-:Y:S01]  /*5e50*/  PRMT R156, R128, 0x5432, R156 ;  /* 0x00005432809c7816 */ /* 0x000fe2000000009c */
[C---:B------:R-:W-:Y:S01]  /*5e60*/  FFMA.FTZ R158, R46.reuse, R158, -R165 ;  /* 0x0000009e2e9e7223 */ /* 0x040fe200000108a5 */
[C---:B------:R-:W-:Y:S01]  /*5e70*/  FMUL.FTZ R170, R79.reuse, R168 ;  /* 0x000000a84faa7220 */ /* 0x040fe20000410000 */
[-C--:B------:R-:W-:Y:S01]  /*5e80*/  FMUL.FTZ R165, R79, R166.reuse ;  /* 0x000000a64fa57220 */ /* 0x080fe20000410000 */
[----:B------:R-:W-:Y:S01]  /*5e90*/  FFMA.FTZ R46, R46, R163, R81 ;  /* 0x000000a32e2e7223 */ /* 0x000fe20000010051 */
[----:B------:R-:W-:Y:S02]  /*5ea0*/  IMAD.U32 R45, R80, 0x10000, RZ ;  /* 0x00010000502d7824 */ /* 0x000fe400078e00ff */
[----:B------:R-:W-:Y:S01]  /*5eb0*/  FFMA.FTZ R79, R77, R166, -R170 ;  /* 0x000000a64d4f7223 */ /* 0x000fe200000108aa */
[----:B------:R-:W-:Y:S01]  /*5ec0*/  LOP3.LUT R171, R171, 0xffff0000, RZ, 0xc0, !PT ;  /* 0xffff0000abab7812 */ /* 0x000fe200078ec0ff */
[----:B------:R-:W-:Y:S01]  /*5ed0*/  FFMA.FTZ R77, R77, R168, R165 ;  /* 0x000000a84d4d7223 */ /* 0x000fe200000100a5 */
[----:B------:R-:W-:Y:S01]  /*5ee0*/  LOP3.LUT R162, R162, 0xffff0000, RZ, 0xc0, !PT ;  /* 0xffff0000a2a27812 */ /* 0x000fe200078ec0ff */
[----:B------:R-:W-:Y:S01]  /*5ef0*/  IMAD.U32 R81, R156, 0x10000, RZ ;  /* 0x000100009c517824 */ /* 0x000fe200078e00ff */
[----:B------:R-:W-:Y:S01]  /*5f00*/  LOP3.LUT R80, R80, 0xffff0000, RZ, 0xc0, !PT ;  /* 0xffff000050507812 */ /* 0x000fe200078ec0ff */
[C---:B------:R-:W-:Y:S01]  /*5f10*/  IMAD.U32 R163, R161.reuse, 0x10000, RZ ;  /* 0x00010000a1a37824 */ /* 0x040fe200078e00ff */
[----:B------:R-:W-:Y:S01]  /*5f20*/  LOP3.LUT R165, R161, 0xffff0000, RZ, 0xc0, !PT ;  /* 0xffff0000a1a57812 */ /* 0x000fe200078ec0ff */
[----:B------:R-:W-:Y:S01]  /*5f30*/  IMAD.U32 R44, R76, 0x10000, RZ ;  /* 0x000100004c2c7824 */ /* 0x000fe200078e00ff */
[----:B------:R-:W-:Y:S01]  /*5f40*/  LOP3.LUT R161, R156, 0xffff0000, RZ, 0xc0, !PT ;  /* 0xffff00009ca17812 */ /* 0x000fe200078ec0ff */
[C---:B------:R-:W-:Y:S01]  /*5f50*/  FMUL.FTZ R156, R45.reuse, R81 ;  /* 0x000000512d9c7220 */ /* 0x040fe20000410000 */
[----:B------:R-:W-:Y:S01]  /*5f60*/  LOP3.LUT R76, R76, 0xffff0000, RZ, 0xc0, !PT ;  /* 0xffff00004c4c7812 */ /* 0x000fe200078ec0ff */
[----:B------:R-:W-:Y:S01]  /*5f70*/  FMUL.FTZ R166, R50, R171 ;  /* 0x000000ab32a67220 */ /* 0x000fe20000410000 */
[----:B------:R-:W-:Y:S01]  /*5f80*/  PRMT R160, R160, 0x5410, R169 ;  /* 0x00005410a0a07816 */ /* 0x000fe200000000a9 */
[-C--:B------:R-:W-:Y:S01]  /*5f90*/  FMUL.FTZ R168, R50, R162.reuse ;  /* 0x000000a232a87220 */ /* 0x080fe20000410000 */
[----:B------:R-:W-:Y:S01]  /*5fa0*/  FMUL.FTZ R167, R45, R163 ;  /* 0x000000a32da77220 */ /* 0x000fe20000410000 */
[----:B------:R-:W-:Y:S01]  /*5fb0*/  FMUL.FTZ R45, R80, R165 ;  /* 0x000000a5502d7220 */ /* 0x000fe20000410000 */
[C---:B------:R-:W-:Y:S01]  /*5fc0*/  FFMA.FTZ R156, R44.reuse, R163, R156 ;  /* 0x000000a32c9c7223 */ /* 0x040fe2000001009c */
[C---:B------:R-:W-:Y:S01]  /*5fd0*/  FFMA.FTZ R50, R47.reuse, R162, -R166 ;  /* 0x000000a22f327223 */ /* 0x040fe200000108a6 */
[----:B------:R-:W-:Y:S01]  /*5fe0*/  FFMA.FTZ R168, R47, R171, R168 ;  /* 0x000000ab2fa87223 */ /* 0x000fe200000100a8 */
[----:B------:R-:W-:Y:S01]  /*5ff0*/  FFMA.FTZ R167, R44, R81, -R167 ;  /* 0x000000512ca77223 */ /* 0x000fe200000108a7 */
[-C--:B------:R-:W-:Y:S01]  /*6000*/  FMUL.FTZ R163, R80, R161.reuse ;  /* 0x000000a150a37220 */ /* 0x080fe20000410000 */
[----:B------:R-:W-:Y:S01]  /*6010*/  LOP3.LUT R82, R82, 0xffff0000, RZ, 0xc0, !PT ;  /* 0xffff000052527812 */ /* 0x000fe200078ec0ff */
[----:B------:R-:W-:Y:S01]  /*6020*/  FFMA.FTZ R80, R76, R161, -R45 ;  /* 0x000000a14c507223 */ /* 0x000fe2000001082d */
[C---:B------:R-:W-:Y:S01]  /*6030*/  IMAD.U32 R47, R160.reuse, 0x10000, RZ ;  /* 0x00010000a02f7824 */ /* 0x040fe200078e00ff */
[----:B------:R-:W-:Y:S01]  /*6040*/  LOP3.LUT R81, R160, 0xffff0000, RZ, 0xc0, !PT ;  /* 0xffff0000a0517812 */ /* 0x000fe200078ec0ff */
[C---:B------:R-:W-:Y:S01]  /*6050*/  IMAD.U32 R44, R164.reuse, 0x10000, RZ ;  /* 0x00010000a42c7824 */ /* 0x040fe200078e00ff */
[----:B------:R-:W-:Y:S01]  /*6060*/  LOP3.LUT R45, R164, 0xffff0000, RZ, 0xc0, !PT ;  /* 0xffff0000a42d7812 */ /* 0x000fe200078ec0ff */
[----:B------:R-:W-:Y:S01]  /*6070*/  FFMA.FTZ R163, R76, R165, R163 ;  /* 0x000000a54ca37223 */ /* 0x000fe200000100a3 */
[C---:B------:R-:W-:Y:S01]  /*6080*/  FMUL.FTZ R161, R49.reuse, R47 ;  /* 0x0000002f31a17220 */ /* 0x040fe20000410000 */
[-C--:B------:R-:W-:Y:S01]  /*6090*/  FMUL.FTZ R76, R49, R44.reuse ;  /* 0x0000002c314c7220 */ /* 0x080fe20000410000 */
[----:B------:R-:W-:Y:S01]  /*60a0*/  LOP3.LUT R78, R78, 0xffff0000, RZ, 0xc0, !PT ;  /* 0xffff00004e4e7812 */ /* 0x000fe200078ec0ff */
[C---:B------:R-:W-:Y:S01]  /*60b0*/  FMUL.FTZ R49, R82.reuse, R81 ;  /* 0x0000005152317220 */ /* 0x040fe20000410000 */
[----:B------:R-:W-:Y:S01]  /*60c0*/  FMUL.FTZ R82, R82, R45 ;  /* 0x0000002d52527220 */ /* 0x000fe20000410000 */
[C---:B------:R-:W-:Y:S01]  /*60d0*/  FFMA.FTZ R76, R48.reuse, R47, R76 ;  /* 0x0000002f304c7223 */ /* 0x040fe2000001004c */
[----:B------:R-:W-:Y:S01]  /*60e0*/  FFMA.FTZ R161, R48, R44, -R161 ;  /* 0x0000002c30a17223 */ /* 0x000fe200000108a1 */
[C---:B------:R-:W-:Y:S01]  /*60f0*/  FFMA.FTZ R44, R78.reuse, R45, -R49 ;  /* 0x0000002d4e2c7223 */ /* 0x040fe20000010831 */
        /* <DEDUP_REMOVED lines=14> */
.L_x_2295:
[----:B------:R-:W-:Y:S05]  /*61e0*/  BSYNC B2 ;  /* 0x0000000000027941 */ /* 0x000fea0003800000 */
.L_x_2294:
        /* <DEDUP_REMOVED lines=11> */
.L_x_2293:
[----:B------:R-:W-:Y:S05]  /*62a0*/  BSYNC B1 ;  /* 0x0000000000017941 */ /* 0x000fea0003800000 */
.L_x_2292:
        /* <DEDUP_REMOVED lines=35> */
[--C-:B------:R-:W-:Y:S02]  /*64e0*/  SHF.R.U64 R157, R54, 0x10, R55.reuse ;  /* 0x00000010369d7819 */ /* 0x100fe40000001237 */
[----:B------:R-:W-:-:S02]  /*64f0*/  SHF.R.U32.HI R156, RZ, 0x10, R55 ;  /* 0x00000010ff9c7819 */ /* 0x000fc40000011637 */
[--C-:B------:R-:W-:Y:S01]  /*6500*/  SHF.R.U64 R125, R58, 0x10, R59.reuse ;  /* 0x000000103a7d7819 */ /* 0x100fe2000000123b */
[----:B-1----:R-:W-:Y:S01]  /*6510*/  IMAD.U32 R58, R45, 0x10000, RZ ;  /* 0x000100002d3a7824 */ /* 0x002fe200078e00ff */
[----:B------:R-:W-:Y:S01]  /*6520*/  SHF.R.U32.HI R124, RZ, 0x10, R59 ;  /* 0x00000010ff7c7819 */ /* 0x000fe2000001163b */
[----:B------:R-:W-:Y:S01]  /*6530*/  IMAD.U32 R59, R49, 0x10000, RZ ;  /* 0x00010000313b7824 */ /* 0x000fe200078e00ff */
[----:B------:R-:W-:Y:S01]  /*6540*/  LOP3.LUT R55, R51, 0xffff0000, RZ, 0xc0, !PT ;  /* 0xffff000033377812 */ /* 0x000fe200078ec0ff */
[----:B------:R-:W-:Y:S01]  /*6550*/  IMAD.U32 R51, R153, 0x10000, RZ ;  /* 0x0001000099337824 */ /* 0x000fe200078e00ff */
[----:B------:R-:W-:Y:S01]  /*6560*/  LOP3.LUT R82, R49, 0xffff0000, RZ, 0xc0, !PT ;  /* 0xffff000031527812 */ /* 0x000fe200078ec0ff */
[----:B------:R-:W-:Y:S01]  /*6570*/  IMAD.U32 R49, R149, 0x10000, RZ ;  /* 0x0001000095317824 */ /* 0x000fe200078e00ff */
[----:B------:R-:W-:Y:S01]  /*6580*/  PRMT R150, R150, 0x5410, R125 ;  /* 0x0000541096967816 */ /* 0x000fe2000000007d */
[----:B------:R-:W-:Y:S01]  /*6590*/  FMUL.FTZ R125, R59, R51 ;  /* 0x000000333b7d7220 */ /* 0x000fe20000410000 */
[----:B------:R-:W-:Y:S01]  /*65a0*/  PRMT R151, R151, 0x5410, R124 ;  /* 0x0000541097977816 */ /* 0x000fe2000000007c */
[-C--:B------:R-:W-:Y:S01]  /*65b0*/  FMUL.FTZ R59, R59, R49.reuse ;  /* 0x000000313b3b7220 */ /* 0x080fe20000410000 */
[----:B------:R-:W-:Y:S01]  /*65c0*/  PRMT R147, R147, 0x5410, R156 ;  /* 0x0000541093937816 */ /* 0x000fe2000000009c */
[C---:B------:R-:W-:Y:S01]  /*65d0*/  FFMA.FTZ R49, R58.reuse, R49, -R125 ;  /* 0x000000313a317223 */ /* 0x040fe2000001087d */
[----:B------:R-:W-:Y:S01]  /*65e0*/  LOP3.LUT R149, R149, 0xffff0000, RZ, 0xc0, !PT ;  /* 0xffff000095957812 */ /* 0x000fe200078ec0ff */
[----:B------:R-:W-:Y:S01]  /*65f0*/  IMAD.U32 R124, R151, 0x10000, RZ ;  /* 0x00010000977c7824 */ /* 0x000fe200078e00ff */
[----:B------:R-:W-:Y:S01]  /*6600*/  LOP3.LUT R153, R153, 0xffff0000, RZ, 0xc0, !PT ;  /* 0xffff000099997812 */ /* 0x000fe200078ec0ff */
[----:B------:R-:W-:Y:S01]  /*6610*/  FFMA.FTZ R51, R58, R51, R59 ;  /* 0x000000333a337223 */ /* 0x000fe2000001003b */
[----:B------:R-:W-:Y:S01]  /*6620*/  SHF.R.U64 R159, R52, 0x10, R53 ;  /* 0x00000010349f7819 */ /* 0x000fe20000001235 */
[----:B------:R-:W-:Y:S01]  /*6630*/  IMAD.U32 R58, R147, 0x10000, RZ ;  /* 0x00010000933a7824 */ /* 0x000fe200078e00ff */
[----:B------:R-:W-:Y:S01]  /*6640*/  SHF.R.U64 R155, R56, 0x10, R57 ;  /* 0x00000010389b7819 */ /* 0x000fe20000001239 */
[C---:B------:R-:W-:Y:S01]  /*6650*/  FMUL.FTZ R59, R82.reuse, R149 ;  /* 0x00000095523b7220 */ /* 0x040fe20000410000 */
[----:B------:R-:W-:Y:S01]  /*6660*/  LOP3.LUT R56, R45, 0xffff0000, RZ, 0xc0, !PT ;  /* 0xffff00002d387812 */ /* 0x000fe200078ec0ff */
[-C--:B------:R-:W-:Y:S01]  /*6670*/  FMUL.FTZ R125, R82, R153.reuse ;  /* 0x00000099527d7220 */ /* 0x080fe20000410000 */
[----:B------:R-:W-:Y:S01]  /*6680*/  LOP3.LUT R151, R151, 0xffff0000, RZ, 0xc0, !PT ;  /* 0xffff000097977812 */ /* 0x000fe200078ec0ff */
[----:B------:R-:W-:Y:S01]  /*6690*/  FMUL.FTZ R156, R83, R124 ;  /* 0x0000007c539c7220 */ /* 0x000fe20000410000 */
[----:B------:R-:W-:Y:S01]  /*66a0*/  PRMT R148, R148, 0x5410, R159 ;  /* 0x0000541094947816 */ /* 0x000fe2000000009f */
[----:B------:R-:W-:Y:S01]  /*66b0*/  IMAD.U32 R57, R47, 0x10000, RZ ;  /* 0x000100002f397824 */ /* 0x000fe200078e00ff */
[----:B------:R-:W-:Y:S01]  /*66c0*/  PRMT R152, R152, 0x5410, R155 ;  /* 0x0000541098987816 */ /* 0x000fe2000000009b */
[----:B------:R-:W-:Y:S01]  /*66d0*/  FMUL.FTZ R83, R83, R58 ;  /* 0x0000003a53537220 */ /* 0x000fe20000410000 */
[----:B------:R-:W-:Y:S01]  /*66e0*/  LOP3.LUT R147, R147, 0xffff0000, RZ, 0xc0, !PT ;  /* 0xffff000093937812 */ /* 0x000fe200078ec0ff */
[C---:B------:R-:W-:Y:S01]  /*66f0*/  FFMA.FTZ R154, R56.reuse, R153, R59 ;  /* 0x00000099389a7223 */ /* 0x040fe2000001003b */
[----:B------:R-:W-:Y:S01]  /*6700*/  LOP3.LUT R54, R47, 0xffff0000, RZ, 0xc0, !PT ;  /* 0xffff00002f367812 */ /* 0x000fe200078ec0ff */
[----:B------:R-:W-:Y:S01]  /*6710*/  FFMA.FTZ R82, R56, R149, -R125 ;  /* 0x0000009538527223 */ /* 0x000fe2000001087d */
[----:B------:R-:W-:Y:S01]  /*6720*/  FMUL.FTZ R59, R55, R151 ;  /* 0x00000097373b7220 */ /* 0x000fe20000410000 */
[----:B------:R-:W-:-:S02]  /*6730*/  IMAD.U32 R53, R48, 0x10000, RZ ;  /* 0x0001000030357824 */ /* 0x000fc400078e00ff */
[C---:B------:R-:W-:Y:S01]  /*6740*/  FFMA.FTZ R156, R57.reuse, R58, -R156 ;  /* 0x0000003a399c7223 */ /* 0x040fe2000001089c */
[----:B------:R-:W-:Y:S02]  /*6750*/  IMAD.U32 R56, R148, 0x10000, RZ ;  /* 0x0001000094387824 */ /* 0x000fe400078e00ff */
[----:B------:R-:W-:Y:S01]  /*6760*/  FFMA.FTZ R124, R57, R124, R83 ;  /* 0x0000007c397c7223 */ /* 0x000fe20000010053 */
[----:B------:R-:W-:Y:S02]  /*6770*/  IMAD.U32 R57, R152, 0x10000, RZ ;  /* 0x0001000098397824 */ /* 0x000fe400078e00ff */
[-C--:B------:R-:W-:Y:S01]  /*6780*/  FMUL.FTZ R125, R55, R147.reuse ;  /* 0x00000093377d7220 */ /* 0x080fe20000410000 */
[----:B------:R-:W-:Y:S01]  /*6790*/  FFMA.FTZ R147, R54, R147, -R59 ;  /* 0x0000009336937223 */ /* 0x000fe2000001083b */
[----:B------:R-:W-:Y:S01]  /*67a0*/  IMAD.U32 R52, R44, 0x10000, RZ ;  /* 0x000100002c347824 */ /* 0x000fe200078e00ff */
[----:B------:R-:W-:Y:S01]  /*67b0*/  LOP3.LUT R48, R48, 0xffff0000, RZ, 0xc0, !PT ;  /* 0xffff000030307812 */ /* 0x000fe200078ec0ff */
[C---:B------:R-:W-:Y:S01]  /*67c0*/  FMUL.FTZ R58, R53.reuse, R56 ;  /* 0x00000038353a7220 */ /* 0x040fe20000410000 */
[----:B------:R-:W-:Y:S01]  /*67d0*/  LOP3.LUT R59, R152, 0xffff0000, RZ, 0xc0, !PT ;  /* 0xffff0000983b7812 */ /* 0x000fe200078ec0ff */
[-C--:B------:R-:W-:Y:S01]  /*67e0*/  FMUL.FTZ R83, R53, R57.reuse ;  /* 0x0000003935537220 */ /* 0x080fe20000410000 */
[----:B------:R-:W-:Y:S01]  /*67f0*/  LOP3.LUT R55, R148, 0xffff0000, RZ, 0xc0, !PT ;  /* 0xffff000094377812 */ /* 0x000fe200078ec0ff */
[----:B------:R-:W-:Y:S01]  /*6800*/  FFMA.FTZ R58, R52, R57, R58 ;  /* 0x00000039343a7223 */ /* 0x000fe2000001003a */
[----:B------:R-:W-:Y:S01]  /*6810*/  PRMT R146, R146, 0x5410, R157 ;  /* 0x0000541092927816 */ /* 0x000fe2000000009d */
[C---:B------:R-:W-:Y:S01]  /*6820*/  IMAD.U32 R45, R46.reuse, 0x10000, RZ ;  /* 0x000100002e2d7824 */ /* 0x040fe200078e00ff */
[----:B------:R-:W-:Y:S01]  /*6830*/  LOP3.LUT R47, R46, 0xffff0000, RZ, 0xc0, !PT ;  /* 0xffff00002e2f7812 */ /* 0x000fe200078ec0ff */
[C---:B------:R-:W-:Y:S01]  /*6840*/  FMUL.FTZ R53, R48.reuse, R59 ;  /* 0x0000003b30357220 */ /* 0x040fe20000410000 */
[----:B------:R-:W-:Y:S01]  /*6850*/  FMUL.FTZ R57, R48, R55 ;  /* 0x0000003730397220 */ /* 0x000fe20000410000 */
[----:B------:R-:W-:Y:S01]  /*6860*/  LOP3.LUT R44, R44, 0xffff0000, RZ, 0xc0, !PT ;  /* 0xffff00002c2c7812 */ /* 0x000fe200078ec0ff */
[----:B------:R-:W-:-:S02]  /*6870*/  IMAD.U32 R46, R50, 0x10000, RZ ;  /* 0x00010000322e7824 */ /* 0x000fc400078e00ff */
[----:B------:R-:W-:Y:S01]  /*6880*/  FFMA.FTZ R83, R52, R56, -R83 ;  /* 0x0000003834537223 */ /* 0x000fe20000010853 */
[----:B------:R-:W-:Y:S01]  /*6890*/  IMAD.U32 R48, R146, 0x10000, RZ ;  /* 0x0001000092307824 */ /* 0x000fe200078e00ff */
[----:B------:R-:W-:Y:S01]  /*68a0*/  LOP3.LUT R50, R50, 0xffff0000, RZ, 0xc0, !PT ;  /* 0xffff000032327812 */ /* 0x000fe200078ec0ff */
[----:B------:R-:W-:Y:S01]  /*68b0*/  IMAD.U32 R52, R150, 0x10000, RZ ;  /* 0x0001000096347824 */ /* 0x000fe200078e00ff */
[----:B------:R-:W-:Y:S01]  /*68c0*/  LOP3.LUT R146, R146, 0xffff0000, RZ, 0xc0, !PT ;  /* 0xffff000092927812 */ /* 0x000fe200078ec0ff */
[----:B------:R-:W-:Y:S01]  /*68d0*/  FFMA.FTZ R125, R54, R151, R125 ;  /* 0x00000097367d7223 */ /* 0x000fe2000001007d */
[----:B------:R-:W-:Y:S01]  /*68e0*/  LOP3.LUT R150, R150, 0xffff0000, RZ, 0xc0, !PT ;  /* 0xffff000096967812 */ /* 0x000fe200078ec0ff */
[C---:B------:R-:W-:Y:S01]  /*68f0*/  FFMA.FTZ R54, R44.reuse, R55, -R53 ;  /* 0x000000372c367223 */ /* 0x040fe20000010835 */
[----:B------:R-:W-:Y:S01]  /*6900*/  FFMA.FTZ R57, R44, R59, R57 ;  /* 0x0000003b2c397223 */ /* 0x000fe20000010039 */
[C---:B------:R-:W-:Y:S01]  /*6910*/  FMUL.FTZ R44, R46.reuse, R52 ;  /* 0x000000342e2c7220 */ /* 0x040fe20000410000 */
[----:B------:R-:W-:Y:S01]  /*6920*/  FMUL.FTZ R53, R46, R48 ;  /* 0x000000302e357220 */ /* 0x000fe20000410000 */
[C---:B------:R-:W-:Y:S01]  /*6930*/  FMUL.FTZ R55, R50.reuse, R146 ;  /* 0x0000009232377220 */ /* 0x040fe20000410000 */
[----:B------:R-:W-:Y:S01]  /*6940*/  FMUL.FTZ R46, R50, R150 ;  /* 0x00000096322e7220 */ /* 0x000fe20000410000 */
[C---:B------:R-:W-:Y:S01]  /*6950*/  FFMA.FTZ R44, R45.reuse, R48, -R44 ;  /* 0x000000302d2c7223 */ /* 0x040fe2000001082c */
[----:B------:R-:W-:Y:S01]  /*6960*/  FFMA.FTZ R53, R45, R52, R53 ;  /* 0x000000342d357223 */ /* 0x000fe20000010035 */
[C---:B------:R-:W-:Y:S01]  /*6970*/  FFMA.FTZ R150, R47.reuse, R150, R55 ;  /* 0x000000962f967223 */ /* 0x040fe20000010037 */
[----:B------:R-:W-:Y:S01]  /*6980*/  FFMA.FTZ R45, R47, R146, -R46 ;  /* 0x000000922f2d7223 */ /* 0x000fe2000001082e */
[----:B------:R-:W-:-:S02]  /*6990*/  F2FP.BF16.F32.PACK_AB R49, R82, R49 ;  /* 0x000000315231723e */ /* 0x000fc400000010ff */
[----:B------:R-:W-:Y:S02]  /*69a0*/  F2FP.BF16.F32.PACK_AB R48, R54, R83 ;  /* 0x000000533630723e */ /* 0x000fe400000010ff */
[----:B------:R-:W-:Y:S02]  /*69b0*/  F2FP.BF16.F32.PACK_AB R51, R154, R51 ;  /* 0x000000339a33723e */ /* 0x000fe400000010ff */
[----:B------:R-:W-:Y:S02]  /*69c0*/  F2FP.BF16.F32.PACK_AB R50, R57, R58 ;  /* 0x0000003a3932723e */ /* 0x000fe400000010ff */
[----:B------:R-:W-:Y:S02]  /*69d0*/  F2FP.BF16.F32.PACK_AB R124, R125, R124 ;  /* 0x0000007c7d7c723e */ /* 0x000fe400000010ff */
[----:B------:R-:W-:Y:S02]  /*69e0*/  F2FP.BF16.F32.PACK_AB R53, R150, R53 ;  /* 0x000000359635723e */ /* 0x000fe400000010ff */
[----:B------:R-:W-:Y:S01]  /*69f0*/  F2FP.BF16.F32.PACK_AB R46, R45, R44 ;  /* 0x0000002c2d2e723e */ /* 0x000fe200000010ff */
[----:B------:R-:W-:Y:S01]  /*6a00*/  IMAD.MOV.U32 R44, RZ, RZ, R48 ;  /* 0x000000ffff2c7224 */ /* 0x000fe200078e0030 */
[----:B------:R-:W-:Y:S01]  /*6a10*/  F2FP.BF16.F32.PACK_AB R47, R147, R156 ;  /* 0x0000009c932f723e */ /* 0x000fe200000010ff */
[----:B------:R-:W-:-:S02]  /*6a20*/  IMAD.MOV.U32 R45, RZ, RZ, R49 ;  /* 0x000000ffff2d7224 */ /* 0x000fc400078e0031 */
[----:B------:R-:W-:Y:S01]  /*6a30*/  IMAD.MOV.U32 R48, RZ, RZ, R50 ;  /* 0x000000ffff307224 */ /* 0x000fe200078e0032 */
[----:B------:R-:W-:Y:S01]  /*6a40*/  MOV R50, R53 ;  /* 0x0000003500327202 */ /* 0x000fe20000000f00 */
[----:B------:R-:W-:Y:S02]  /*6a50*/  IMAD.MOV.U32 R49, RZ, RZ, R51 ;  /* 0x000000ffff317224 */ /* 0x000fe400078e0033 */
[----:B------:R-:W-:-:S07]  /*6a60*/  IMAD.MOV.U32 R51, RZ, RZ, R124 ;  /* 0x000000ffff337224 */ /* 0x000fce00078e007c */
.L_x_2299:
[----:B------:R-:W-:Y:S05]  /*6a70*/  BSYNC B2 ;  /* 0x0000000000027941 */ /* 0x000fea0003800000 */
.L_x_2298:
        /* <DEDUP_REMOVED lines=11> */
.L_x_2297:
[----:B------:R-:W-:Y:S05]  /*6b30*/  BSYNC B1 ;  /* 0x0000000000017941 */ /* 0x000fea0003800000 */
.L_x_2296:
        /* <DEDUP_REMOVED lines=36> */
[--C-:B------:R-:W-:Y:S02]  /*6d80*/  SHF.R.U32.HI R76, RZ, 0x10, R67.reuse ;  /* 0x00000010ff4c7819 */ /* 0x100fe40000011643 */
[----:B------:R-:W-:Y:S01]  /*6d90*/  SHF.R.U64 R77, R66, 0x10, R67 ;  /* 0x00000010424d7819 */ /* 0x000fe20000001243 */
[----:B------:R-:W-:Y:S01]  /*6da0*/  IMAD.U32 R67, R145, 0x10000, RZ ;  /* 0x0001000091437824 */ /* 0x000fe200078e00ff */
[--C-:B------:R-:W-:Y:S01]  /*6db0*/  SHF.R.U64 R81, R62, 0x10, R63.reuse ;  /* 0x000000103e517819 */ /* 0x100fe2000000123f */
[----:B------:R-:W-:Y:S01]  /*6dc0*/  IMAD.U32 R66, R141, 0x10000, RZ ;  /* 0x000100008d427824 */ /* 0x000fe200078e00ff */
[----:B------:R-:W-:Y:S01]  /*6dd0*/  SHF.R.U32.HI R80, RZ, 0x10, R63 ;  /* 0x00000010ff507819 */ /* 0x000fe2000001163f */
[----:B--2---:R-:W-:Y:S01]  /*6de0*/  IMAD.U32 R63, R49, 0x10000, RZ ;  /* 0x00010000313f7824 */ /* 0x004fe200078e00ff */
[----:B------:R-:W-:Y:S01]  /*6df0*/  SHF.R.U64 R79, R64, 0x10, R65 ;  /* 0x00000010404f7819 */ /* 0x000fe20000001241 */
[----:B------:R-:W-:Y:S01]  /*6e00*/  IMAD.U32 R65, R51, 0x10000, RZ ;  /* 0x0001000033417824 */ /* 0x000fe200078e00ff */
[----:B------:R-:W-:-:S02]  /*6e10*/  LOP3.LUT R64, R49, 0xffff0000, RZ, 0xc0, !PT ;  /* 0xffff000031407812 */ /* 0x000fc400078ec0ff */
[----:B------:R-:W-:Y:S02]  /*6e20*/  LOP3.LUT R145, R145, 0xffff0000, RZ, 0xc0, !PT ;  /* 0xffff000091917812 */ /* 0x000fe400078ec0ff */
[----:B------:R-:W-:Y:S02]  /*6e30*/  PRMT R143, R143, 0x5410, R76 ;  /* 0x000054108f8f7816 */ /* 0x000fe4000000004c */
[----:B------:R-:W-:Y:S01]  /*6e40*/  SHF.R.U64 R83, R60, 0x10, R61 ;  /* 0x000000103c537819 */ /* 0x000fe2000000123d */
[----:B------:R-:W-:Y:S01]  /*6e50*/  IMAD.U32 R61, R48, 0x10000, RZ ;  /* 0x00010000303d7824 */ /* 0x000fe200078e00ff */
[----:B------:R-:W-:Y:S01]  /*6e60*/  PRMT R144, R144, 0x5410, R79 ;  /* 0x0000541090907816 */ /* 0x000fe2000000004f */
[CC--:B------:R-:W-:Y:S01]  /*6e70*/  FMUL.FTZ R79, R63.reuse, R66.reuse ;  /* 0x000000423f4f7220 */ /* 0x0c0fe20000410000 */
[----:B------:R-:W-:Y:S01]  /*6e80*/  PRMT R142, R142, 0x5410, R77 ;  /* 0x000054108e8e7816 */ /* 0x000fe2000000004d */
[----:B------:R-:W-:Y:S01]  /*6e90*/  FMUL.FTZ R77, R63, R67 ;  /* 0x000000433f4d7220 */ /* 0x000fe20000410000 */
[----:B------:R-:W-:Y:S01]  /*6ea0*/  LOP3.LUT R60, R45, 0xffff0000, RZ, 0xc0, !PT ;  /* 0xffff00002d3c7812 */ /* 0x000fe200078ec0ff */
[----:B------:R-:W-:Y:S01]  /*6eb0*/  IMAD.U32 R63, R143, 0x10000, RZ ;  /* 0x000100008f3f7824 */ /* 0x000fe200078e00ff */
[----:B------:R-:W-:Y:S01]  /*6ec0*/  PRMT R138, R138, 0x5410, R81 ;  /* 0x000054108a8a7816 */ /* 0x000fe20000000051 */
[----:B------:R-:W-:Y:S01]  /*6ed0*/  FMUL.FTZ R81, R64, R145 ;  /* 0x0000009140517220 */ /* 0x000fe20000410000 */
[----:B------:R-:W-:Y:S01]  /*6ee0*/  PRMT R139, R139, 0x5410, R80 ;  /* 0x000054108b8b7816 */ /* 0x000fe20000000050 */
[C---:B------:R-:W-:Y:S01]  /*6ef0*/  FFMA.FTZ R77, R58.reuse, R66, -R77 ;  /* 0x000000423a4d7223 */ /* 0x040fe2000001084d */
[----:B------:R-:W-:Y:S01]  /*6f00*/  LOP3.LUT R141, R141, 0xffff0000, RZ, 0xc0, !PT ;  /* 0xffff00008d8d7812 */ /* 0x000fe200078ec0ff */
[----:B------:R-:W-:Y:S01]  /*6f10*/  FFMA.FTZ R79, R58, R67, R79 ;  /* 0x000000433a4f7223 */ /* 0x000fe2000001004f */
[----:B------:R-:W-:Y:S01]  /*6f20*/  LOP3.LUT R62, R48, 0xffff0000, RZ, 0xc0, !PT ;  /* 0xffff0000303e7812 */ /* 0x000fe200078ec0ff */
[----:B------:R-:W-:Y:S01]  /*6f30*/  IMAD.U32 R58, R139, 0x10000, RZ ;  /* 0x000100008b3a7824 */ /* 0x000fe200078e00ff */
[----:B------:R-:W-:Y:S01]  /*6f40*/  PRMT R140, R140, 0x5410, R83 ;  /* 0x000054108c8c7816 */ /* 0x000fe20000000053 */
[----:B------:R-:W-:Y:S01]  /*6f50*/  FFMA.FTZ R66, R60, R141, -R81 ;  /* 0x0000008d3c427223 */ /* 0x000fe20000010851 */
[----:B------:R-:W-:-:S02]  /*6f60*/  IMAD.U32 R48, R47, 0x10000, RZ ;  /* 0x000100002f307824 */ /* 0x000fc400078e00ff */
[C---:B------:R-:W-:Y:S01]  /*6f70*/  FMUL.FTZ R81, R65.reuse, R63 ;  /* 0x0000003f41517220 */ /* 0x040fe20000410000 */
[----:B------:R-:W-:Y:S01]  /*6f80*/  FMUL.FTZ R67, R64, R141 ;  /* 0x0000008d40437220 */ /* 0x000fe20000410000 */
[-C--:B------:R-:W-:Y:S01]  /*6f90*/  FMUL.FTZ R78, R65, R58.reuse ;  /* 0x0000003a414e7220 */ /* 0x080fe20000410000 */
[----:B------:R-:W-:Y:S01]  /*6fa0*/  LOP3.LUT R51, R51, 0xffff0000, RZ, 0xc0, !PT ;  /* 0xffff000033337812 */ /* 0x000fe200078ec0ff */
[----:B------:R-:W-:Y:S01]  /*6fb0*/  FFMA.FTZ R81, R48, R58, -R81 ;  /* 0x0000003a30517223 */ /* 0x000fe20000010851 */
[----:B------:R-:W-:Y:S01]  /*6fc0*/  LOP3.LUT R64, R143, 0xffff0000, RZ, 0xc0, !PT ;  /* 0xffff00008f407812 */ /* 0x000fe200078ec0ff */
[----:B------:R-:W-:Y:S01]  /*6fd0*/  FFMA.FTZ R76, R60, R145, R67 ;  /* 0x000000913c4c7223 */ /* 0x000fe20000010043 */
[----:B------:R-:W-:Y:S01]  /*6fe0*/  LOP3.LUT R58, R139, 0xffff0000, RZ, 0xc0, !PT ;  /* 0xffff00008b3a7812 */ /* 0x000fe200078ec0ff */
[----:B------:R-:W-:Y:S01]  /*6ff0*/  FFMA.FTZ R78, R48, R63, R78 ;  /* 0x0000003f304e7223 */ /* 0x000fe2000001004e */
[----:B------:R-:W-:Y:S01]  /*7000*/  IMAD.U32 R60, R144, 0x10000, RZ ;  /* 0x00010000903c7824 */ /* 0x000fe200078e00ff */
[----:B------:R-:W-:Y:S01]  /*7010*/  LOP3.LUT R49, R47, 0xffff0000, RZ, 0xc0, !PT ;  /* 0xffff00002f317812 */ /* 0x000fe200078ec0ff */
[----:B------:R-:W-:-:S02]  /*7020*/  IMAD.U32 R48, R140, 0x10000, RZ ;  /* 0x000100008c307824 */ /* 0x000fc400078e00ff */
[C---:B------:R-:W-:Y:S01]  /*7030*/  FMUL.FTZ R80, R51.reuse, R64 ;  /* 0x0000004033507220 */ /* 0x040fe20000410000 */
[----:B------:R-:W-:Y:S01]  /*7040*/  FMUL.FTZ R82, R51, R58 ;  /* 0x0000003a33527220 */ /* 0x000fe20000410000 */
[C---:B------:R-:W-:Y:S01]  /*7050*/  FMUL.FTZ R51, R61.reuse, R60 ;  /* 0x0000003c3d337220 */ /* 0x040fe20000410000 */
[----:B------:R-:W-:Y:S01]  /*7060*/  FMUL.FTZ R61, R61, R48 ;  /* 0x000000303d3d7220 */ /* 0x000fe20000410000 */
[----:B------:R-:W-:Y:S01]  /*7070*/  LOP3.LUT R144, R144, 0xffff0000, RZ, 0xc0, !PT ;  /* 0xffff000090907812 */ /* 0x000fe200078ec0ff */
[C---:B------:R-:W-:Y:S01]  /*7080*/  FFMA.FTZ R80, R49.reuse, R58, -R80 ;  /* 0x0000003a31507223 */ /* 0x040fe20000010850 */
[----:B------:R-:W-:Y:S01]  /*7090*/  FFMA.FTZ R58, R56, R48, -R51 ;  /* 0x00000030383a7223 */ /* 0x000fe20000010833 */
[----:B------:R-:W-:Y:S02]  /*70a0*/  IMAD.U32 R47, R50, 0x10000, RZ ;  /* 0x00010000322f7824 */ /* 0x000fe400078e00ff */
[----:B------:R-:W-:Y:S01]  /*70b0*/  FFMA.FTZ R56, R56, R60, R61 ;  /* 0x0000003c38387223 */ /* 0x000fe2000001003d */
        /* <DEDUP_REMOVED lines=32> */
.L_x_2303:
[----:B------:R-:W-:Y:S05]  /*72c0*/  BSYNC B2 ;  /* 0x0000000000027941 */ /* 0x000fea0003800000 */
.L_x_2302:
        /* <DEDUP_REMOVED lines=11> */
.L_x_2301:
[----:B------:R-:W-:Y:S05]  /*7380*/  BSYNC B1 ;  /* 0x0000000000017941 */ /* 0x000fea0003800000 */
.L_x_2300:
[----:B------:R-:W-:Y:S01]  /*7390*/  ISETP.GE.OR P4, PT, R189, R114, P2 ;  /* 0x00000072bd00720c */ /* 0x000fe20001786670 */
        /* <DEDUP_REMOVED lines=39> */
[----:B------:R-:W-:Y:S02]  /*7610*/  PRMT R128, R128, 0x5410, R73 ;  /* 0x0000541080807816 */ /* 0x000fe40000000049 */
[----:B------:R-:W-:-:S02]  /*7620*/  SHF.R.U64 R68, R70, 0x10, R71 ;  /* 0x0000001046447819 */ /* 0x000fc40000001247 */
[----:B------:R-:W-:Y:S02]  /*7630*/  SHF.R.U32.HI R71, RZ, 0x10, R71 ;  /* 0x00000010ff477819 */ /* 0x000fe40000011647 */
[----:B------:R-:W-:Y:S02]  /*7640*/  SHF.R.U64 R66, R74, 0x10, R75 ;  /* 0x000000104a427819 */ /* 0x000fe4000000124b */
[----:B------:R-:W-:Y:S01]  /*7650*/  PRMT R134, R134, 0x5410, R69 ;  /* 0x0000541086867816 */ /* 0x000fe20000000045 */
[----:B------:R-:W-:Y:S01]  /*7660*/  IMAD.U32 R69, R128, 0x10000, RZ ;  /* 0x0001000080457824 */ /* 0x000fe200078e00ff */
[----:B------:R-:W-:Y:S02]  /*7670*/  SHF.R.U32.HI R75, RZ, 0x10, R75 ;  /* 0x00000010ff4b7819 */ /* 0x000fe4000001164b */
[----:B------:R-:W-:Y:S01]  /*7680*/  PRMT R136, R136, 0x5410, R71 ;  /* 0x0000541088887816 */ /* 0x000fe20000000047 */
[----:B------:R-:W-:Y:S01]  /*7690*/  FMUL.FTZ R71, R62, R69 ;  /* 0x000000453e477220 */ /* 0x000fe20000410000 */
[----:B------:R-:W-:Y:S01]  /*76a0*/  PRMT R130, R130, 0x5410, R67 ;  /* 0x0000541082827816 */ /* 0x000fe20000000043 */
[----:B------:R-:W-:Y:S01]  /*76b0*/  IMAD.U32 R67, R134, 0x10000, RZ ;  /* 0x0001000086437824 */ /* 0x000fe200078e00ff */
[----:B------:R-:W-:-:S02]  /*76c0*/  PRMT R132, R132, 0x5410, R75 ;  /* 0x0000541084847816 */ /* 0x000fc4000000004b */
[----:B------:R-:W-:Y:S01]  /*76d0*/  PRMT R133, R133, 0x5410, R66 ;  /* 0x0000541085857816 */ /* 0x000fe20000000042 */
[-C--:B------:R-:W-:Y:S01]  /*76e0*/  FMUL.FTZ R73, R62, R67.reuse ;  /* 0x000000433e497220 */ /* 0x080fe20000410000 */
[----:B------:R-:W-:Y:S01]  /*76f0*/  FFMA.FTZ R66, R58, R67, -R71 ;  /* 0x000000433a427223 */ /* 0x000fe20000010847 */
[----:B------:R-:W-:Y:S01]  /*7700*/  LOP3.LUT R63, R49, 0xffff0000, RZ, 0xc0, !PT ;  /* 0xffff0000313f7812 */ /* 0x000fe200078ec0ff */
[----:B------:R-:W-:Y:S01]  /*7710*/  IMAD.U32 R71, R132, 0x10000, RZ ;  /* 0x0001000084477824 */ /* 0x000fe200078e00ff */
[----:B------:R-:W-:Y:S01]  /*7720*/  LOP3.LUT R128, R128, 0xffff0000, RZ, 0xc0, !PT ;  /* 0xffff000080807812 */ /* 0x000fe200078ec0ff */
[----:B------:R-:W-:Y:S01]  /*7730*/  IMAD.U32 R67, R136, 0x10000, RZ ;  /* 0x0001000088437824 */ /* 0x000fe200078e00ff */
[----:B------:R-:W-:Y:S01]  /*7740*/  LOP3.LUT R134, R134, 0xffff0000, RZ, 0xc0, !PT ;  /* 0xffff000086867812 */ /* 0x000fe200078ec0ff */
[----:B------:R-:W-:Y:S01]  /*7750*/  FFMA.FTZ R73, R58, R69, R73 ;  /* 0x000000453a497223 */ /* 0x000fe20000010049 */
[----:B------:R-:W-:Y:S01]  /*7760*/  LOP3.LUT R59, R45, 0xffff0000, RZ, 0xc0, !PT ;  /* 0xffff00002d3b7812 */ /* 0x000fe200078ec0ff */
[----:B------:R-:W-:Y:S01]  /*7770*/  FMUL.FTZ R69, R64, R71 ;  /* 0x0000004740457220 */ /* 0x000fe20000410000 */
[----:B------:R-:W-:Y:S01]  /*7780*/  LOP3.LUT R61, R48, 0xffff0000, RZ, 0xc0, !PT ;  /* 0xffff0000303d7812 */ /* 0x000fe200078ec0ff */
[----:B------:R-:W-:Y:S01]  /*7790*/  IMAD.U32 R48, R47, 0x10000, RZ ;  /* 0x000100002f307824 */ /* 0x000fe200078e00ff */
[----:B------:R-:W-:Y:S01]  /*77a0*/  LOP3.LUT R65, R51, 0xffff0000, RZ, 0xc0, !PT ;  /* 0xffff000033417812 */ /* 0x000fe200078ec0ff */
[----:B------:R-:W-:Y:S01]  /*77b0*/  FMUL.FTZ R62, R63, R128 ;  /* 0x000000803f3e7220 */ /* 0x000fe20000410000 */
[----:B------:R-:W-:Y:S01]  /*77c0*/  PRMT R135, R135, 0x5410, R76 ;  /* 0x0000541087877816 */ /* 0x000fe2000000004c */
[-C--:B------:R-:W-:Y:S01]  /*77d0*/  FMUL.FTZ R64, R64, R67.reuse ;  /* 0x0000004340407220 */ /* 0x080fe20000410000 */
[----:B------:R-:W-:Y:S01]  /*77e0*/  LOP3.LUT R132, R132, 0xffff0000, RZ, 0xc0, !PT ;  /* 0xffff000084847812 */ /* 0x000fe200078ec0ff */
[-C--:B------:R-:W-:Y:S01]  /*77f0*/  FMUL.FTZ R58, R63, R134.reuse ;  /* 0x000000863f3a7220 */ /* 0x080fe20000410000 */
[----:B------:R-:W-:Y:S01]  /*7800*/  LOP3.LUT R136, R136, 0xffff0000, RZ, 0xc0, !PT ;  /* 0xffff000088887812 */ /* 0x000fe200078ec0ff */
[----:B------:R-:W-:Y:S01]  /*7810*/  FFMA.FTZ R63, R59, R134, -R62 ;  /* 0x000000863b3f7223 */ /* 0x000fe2000001083e */
[----:B------:R-:W-:Y:S01]  /*7820*/  LOP3.LUT R49, R47, 0xffff0000, RZ, 0xc0, !PT ;  /* 0xffff00002f317812 */ /* 0x000fe200078ec0ff */
[C---:B------:R-:W-:Y:S01]  /*7830*/  FFMA.FTZ R69, R48.reuse, R67, -R69 ;  /* 0x0000004330457223 */ /* 0x040fe20000010845 */
[----:B------:R-:W-:Y:S01]  /*7840*/  FFMA.FTZ R64, R48, R71, R64 ;  /* 0x0000004730407223 */ /* 0x000fe20000010040 */
        /* <DEDUP_REMOVED lines=8> */
[C---:B------:R-:W-:Y:S01]  /*78d0*/  FMUL.FTZ R59, R60.reuse, R48 ;  /* 0x000000303c3b7220 */ /* 0x040fe20000410000 */
[-C--:B------:R-:W-:Y:S01]  /*78e0*/  FMUL.FTZ R62, R60, R58.reuse ;  /* 0x0000003a3c3e7220 */ /* 0x080fe20000410000 */
[----:B------:R-:W-:Y:S01]  /*78f0*/  LOP3.LUT R130, R130, 0xffff0000, RZ, 0xc0, !PT ;  /* 0xffff000082827812 */ /* 0x000fe200078ec0ff */
[C---:B------:R-:W-:Y:S02]  /*7900*/  IMAD.U32 R51, R50.reuse, 0x10000, RZ ;  /* 0x0001000032337824 */ /* 0x040fe400078e00ff */
[C---:B------:R-:W-:Y:S01]  /*7910*/  FFMA.FTZ R59, R45.reuse, R58, R59 ;  /* 0x0000003a2d3b7223 */ /* 0x040fe2000001003b */
[----:B------:R-:W-:Y:S01]  /*7920*/  FFMA.FTZ R62, R45, R48, -R62 ;  /* 0x000000302d3e7223 */ /* 0x000fe2000001083e */
        /* <DEDUP_REMOVED lines=8> */
[C---:B------:R-:W-:Y:S01]  /*79b0*/  IMAD.U32 R47, R46.reuse, 0x10000, RZ ;  /* 0x000100002e2f7824 */ /* 0x040fe200078e00ff */
[----:B------:R-:W-:Y:S01]  /*79c0*/  LOP3.LUT R137, R137, 0xffff0000, RZ, 0xc0, !PT ;  /* 0xffff000089897812 */ /* 0x000fe200078ec0ff */
[----:B------:R-:W-:Y:S01]  /*79d0*/  FMUL.FTZ R60, R51, R58 ;  /* 0x0000003a333c7220 */ /* 0x000fe20000410000 */
[----:B------:R-:W-:Y:S01]  /*79e0*/  LOP3.LUT R46, R46, 0xffff0000, RZ, 0xc0, !PT ;  /* 0xffff00002e2e7812 */ /* 0x000fe200078ec0ff */
[----:B------:R-:W-:Y:S01]  /*79f0*/  FMUL.FTZ R45, R50, R133 ;  /* 0x00000085322d7220 */ /* 0x000fe20000410000 */
[-C--:B------:R-:W-:Y:S01]  /*7a00*/  FMUL.FTZ R61, R61, R135.reuse ;  /* 0x000000873d3d7220 */ /* 0x080fe20000410000 */
[----:B------:R-:W-:Y:S01]  /*7a10*/  FFMA.FTZ R49, R44, R135, -R49 ;  /* 0x000000872c317223 */ /* 0x000fe20000010831 */
[----:B------:R-:W-:Y:S01]  /*7a20*/  FMUL.FTZ R51, R51, R48 ;  /* 0x0000003033337220 */ /* 0x000fe20000410000 */
[-C--:B------:R-:W-:Y:S01]  /*7a30*/  FMUL.FTZ R50, R50, R137.reuse ;  /* 0x0000008932327220 */ /* 0x080fe20000410000 */
[----:B------:R-:W-:Y:S01]  /*7a40*/  FFMA.FTZ R44, R44, R130, R61 ;  /* 0x000000822c2c7223 */ /* 0x000fe2000001003d */
[C---:B------:R-:W-:Y:S01]  /*7a50*/  FFMA.FTZ R60, R47.reuse, R48, -R60 ;  /* 0x000000302f3c7223 */ /* 0x040fe2000001083c */
[----:B------:R-:W-:Y:S01]  /*7a60*/  FFMA.FTZ R51, R47, R58, R51 ;  /* 0x0000003a2f337223 */ /* 0x000fe20000010033 */
[C---:B------:R-:W-:Y:S01]  /*7a70*/  FFMA.FTZ R45, R46.reuse, R137, -R45 ;  /* 0x000000892e2d7223 */ /* 0x040fe2000001082d */
[----:B------:R-:W-:Y:S01]  /*7a80*/  FFMA.FTZ R50, R46, R133, R50 ;  /* 0x000000852e327223 */ /* 0x000fe20000010032 */
        /* <DEDUP_REMOVED lines=11> */
[----:B------:R-:W-:-:S07]  /*7b40*/  IMAD.MOV.U32 R51, RZ, RZ, R64 ;  /* 0x000000ffff337224 */ /* 0x000fce00078e0040 */
.L_x_2305:
[----:B------:R-:W-:Y:S05]  /*7b50*/  BSYNC B1 ;  /* 0x0000000000017941 */ /* 0x000fea0003800000 */
.L_x_2304:
        /* <DEDUP_REMOVED lines=10> */
.L_x_2243:
[----:B------:R-:W-:-:S13]  /*7c00*/  ISETP.NE.AND P0, PT, R197, 0x3, PT ;  /* 0x00000003c500780c */ /* 0x000fda0003f05270 */
[----:B------:R-:W-:Y:S05]  /*7c10*/  @!P0 BRA `(.L_x_2306) ;  /* 0x0000000000048947 */ /* 0x000fea0003800000 */
[----:B------:R-:W-:Y:S01]  /*7c20*/  BPT.TRAP 0x1 ;  /* 0x000000040000795c */ /* 0x000fe20000300000 */
.L_x_2306:
        /* <DEDUP_REMOVED lines=9> */
.L_x_2560:
[----:B------:R-:W-:Y:S05]  /*7cc0*/  BSYNC B1 ;  /* 0x0000000000017941 */ /* 0x000fea0003800000 */
.L_x_2307:
        /* <DEDUP_REMOVED lines=20> */
.L_x_2310:
[----:B------:R-:W-:Y:S05]  /*7e10*/  BSYNC B1 ;  /* 0x0000000000017941 */ /* 0x000fea0003800000 */
.L_x_2309:
        /* <DEDUP_REMOVED lines=19> */
.L_x_2312:
[----:B------:R-:W-:Y:S05]  /*7f50*/  BSYNC B1 ;  /* 0x0000000000017941 */ /* 0x000fea0003800000 */
.L_x_2311:
        /* <DEDUP_REMOVED lines=19> */
.L_x_2314:
[----:B------:R-:W-:Y:S05]  /*8090*/  BSYNC B1 ;  /* 0x0000000000017941 */ /* 0x000fea0003800000 */
.L_x_2313:
        /* <DEDUP_REMOVED lines=21> */
.L_x_2280:
[----:B------:R-:W-:Y:S05]  /*81f0*/  BSYNC B0 ;  /* 0x0000000000007941 */ /* 0x000fea0003800000 */
.L_x_2242:
        /* <DEDUP_REMOVED lines=17> */
.L_x_2316:
[----:B------:R-:W-:Y:S05]  /*8310*/  BSYNC B0 ;  /* 0x0000000000007941 */ /* 0x000fea0003800000 */
.L_x_2315:
[----:B------:R-:W2:Y:S01]  /*8320*/  SYNCS.PHASECHK.TRANS64.TRYWAIT P0, [R105+URZ+0x288b0], R122 ;  /* 0x0288b07a690075a7 */ /* 0x000ea2000800017f */
[----:B------:R-:W-:Y:S01]  /*8330*/  ULDC UR36, c[0x0][0x2e4] ;  /* 0x0000b90000247ab9 */ /* 0x000fe20000000800 */
[----:B------:R-:W-:Y:S01]  /*8340*/  ULDC.64 UR40, c[0x0][0x318] ;  /* 0x0000c60000287ab9 */ /* 0x000fe20000000a00 */
[----:B------:R-:W-:Y:S01]  /*8350*/  ULDC.64 UR42, c[0x0][0x308] ;  /* 0x0000c200002a7ab9 */ /* 0x000fe20000000a00 */
[----:B------:R-:W-:Y:S04]  /*8360*/  BSSY B0, `(.L_x_2317) ;  /* 0x0000002000007945 */ /* 0x000fe80003800000 */
[----:B--2---:R-:W-:Y:S05]  /*8370*/  @!P0 BRA `(.L_x_2318) ;  /* 0x00000174002c8947 */ /* 0x004fea0003800000 */
.L_x_2561:
[----:B------:R-:W-:Y:S05]  /*8380*/  BSYNC B0 ;  /* 0x0000000000007941 */ /* 0x000fea0003800000 */
.L_x_2317:
        /* <DEDUP_REMOVED lines=18> */
.L_x_2320:
[----:B------:R-:W-:Y:S05]  /*84b0*/  BSYNC B0 ;  /* 0x0000000000007941 */ /* 0x000fea0003800000 */
.L_x_2319:
        /* <DEDUP_REMOVED lines=19> */
.L_x_2322:
[----:B------:R-:W-:Y:S05]  /*85f0*/  BSYNC B0 ;  /* 0x0000000000007941 */ /* 0x000fea0003800000 */
.L_x_2321:
        /* <DEDUP_REMOVED lines=19> */
.L_x_2324:
[----:B------:R-:W-:Y:S05]  /*8730*/  BSYNC B0 ;  /* 0x0000000000007941 */ /* 0x000fea0003800000 */
.L_x_2323:
        /* <DEDUP_REMOVED lines=19> */
.L_x_2326:
[----:B------:R-:W-:Y:S05]  /*8870*/  BSYNC B0 ;  /* 0x0000000000007941 */ /* 0x000fea0003800000 */
.L_x_2325:
        /* <DEDUP_REMOVED lines=22> */
.L_x_2237:
[----:B------:R-:W-:Y:S01]  /*89e0*/  ISETP.GE.AND P2, PT, R123, 0x1, PT ;  /* 0x000000017b00780c */ /* 0x000fe20003f46270 */
[----:B------:R-:W-:Y:S01]  /*89f0*/  IMAD.MOV.U32 R0, RZ, RZ, RZ ;  /* 0x000000ffff007224 */ /* 0x000fe200078e00ff */
[----:B------:R-:W-:Y:S01]  /*8a00*/  PLOP3.LUT P1, PT, PT, PT, PT, 0x80, 0x0 ;  /* 0x000000000000781c */ /* 0x000fe20003f2f070 */
[----:B------:R-:W-:Y:S01]  /*8a10*/  IMAD.MOV.U32 R3, RZ, RZ, RZ ;  /* 0x000000ffff037224 */ /* 0x000fe200078e00ff */
        /* <DEDUP_REMOVED lines=30> */
[----:B------:R-:W-:Y:S02]  /*8c00*/  IMAD.MOV.U32 R59, RZ, RZ, RZ ;  /* 0x000000ffff3b7224 */ /* 0x000fe400078e00ff */
[----:B------:R-:W-:Y:S02]  /*8c10*/  IMAD.MOV.U32 R10, RZ, RZ, RZ ;  /* 0x000000ffff0a7224 */ /* 0x000fe400078e00ff */
[----:B------:R-:W-:Y:S01]  /*8c20*/  IMAD.MOV.U32 R90, RZ, RZ, RZ ;  /* 0x000000ffff5a7224 */ /* 0x000fe200078e00ff */
[----:B------:R-:W-:Y:S06]  /*8c30*/  @P0 BRA `(.L_x_2328) ;  /* 0x00000000000c0947 */ /* 0x000fec0003800000 */
[----:B------:R-:W1:Y:S01]  /*8c40*/  FENCE.VIEW.ASYNC.G ;  /* 0x00000000000073c6 */ /* 0x000e620000000100 */
[----:B------:R-:W-:Y:S05]  /*8c50*/  WARPSYNC.ALL ;  /* 0x0000000000007948 */ /* 0x000fea0003800000 */
[----:B-1----:R-:W-:Y:S06]  /*8c60*/  BAR.ARV 0xc, 0x120 ;  /* 0x0304800000007b1d */ /* 0x002fec0000002000 */
.L_x_2328:
[----:B------:R-:W-:Y:S02]  /*8c70*/  IMAD.MOV.U32 R58, RZ, RZ, RZ ;  /* 0x000000ffff3a7224 */ /* 0x000fe400078e00ff */
[----:B------:R-:W-:Y:S01]  /*8c80*/  IMAD.MOV.U32 R11, RZ, RZ, RZ ;  /* 0x000000ffff0b7224 */ /* 0x000fe200078e00ff */
[----:B------:R-:W-:Y:S06]  /*8c90*/  @!P2 BRA `(.L_x_2329) ;  /* 0x000000f0002ca947 */ /* 0x000fec0003800000 */
[----:B------:R-:W-:-:S03]  /*8ca0*/  UMOV UR4, 0xffffffff ;  /* 0xffffffff00047882 */ /* 0x000fc60000000000 */
[----:B------:R-:W-:Y:S05]  /*8cb0*/  BRA.DIV UR4, `(.L_x_2330) ;  /* 0x0000016a04f07947 */ /* 0x000fea000b800000 */
[----:B------:R1:W2:Y:S02]  /*8cc0*/  SHFL.IDX PT, R192, R231, RZ, 0x1f ;  /* 0x00001fffe7c07589 */ /* 0x0002a400000e0000 */
.L_x_2564:
[----:B--2---:R-:W-:Y:S02]  /*8cd0*/  LEA.HI R0, R192, R192, RZ, 0x1 ;  /* 0x000000c0c0007211 */ /* 0x004fe400078f08ff */
[----:B------:R-:W-:Y:S02]  /*8ce0*/  LOP3.LUT P0, RZ, R226, 0x3ff, RZ, 0xc0, !PT ;  /* 0x000003ffe2ff7812 */ /* 0x000fe4000780c0ff */
[----:B------:R-:W-:Y:S02]  /*8cf0*/  LOP3.LUT R3, R0, 0x1e, RZ, 0xc0, !PT ;  /* 0x0000001e00037812 */ /* 0x000fe400078ec0ff */
[----:B------:R-:W-:-:S03]  /*8d00*/  P2R R24, PR, RZ, 0x1 ;  /* 0x00000001ff187803 */ /* 0x000fc60000000000 */
[----:B------:R-:W-:-:S04]  /*8d10*/  IMAD.IADD R3, R192, 0x1, -R3 ;  /* 0x00000001c0037824 */ /* 0x000fc800078e0a03 */
[----:B------:R-:W-:-:S05]  /*8d20*/  IMAD R3, R3, 0x2000, R226 ;  /* 0x0000200003037824 */ /* 0x000fca00078e02e2 */
[----:B------:R-:W-:-:S04]  /*8d30*/  SHF.R.U32.HI R3, RZ, 0x4, R3 ;  /* 0x00000004ff037819 */ /* 0x000fc80000011603 */
[----:B------:R-:W-:Y:S01]  /*8d40*/  LOP3.LUT R52, R3, 0x3fff, RZ, 0xc0, !PT ;  /* 0x00003fff03347812 */ /* 0x000fe200078ec0ff */
[----:B------:R-:W-:Y:S06]  /*8d50*/  @!P0 BRA `(.L_x_2331) ;  /* 0x0000000000408947 */ /* 0x000fec0003800000 */
[----:B------:R-:W-:Y:S01]  /*8d60*/  MOV R0, 0x0 ;  /* 0x0000000000007802 */ /* 0x000fe20000000f00 */
[----:B------:R-:W-:Y:S01]  /*8d70*/  ULDC.64 UR4, c[0x4][0xa0] ;  /* 0x0100280000047ab9 */ /* 0x000fe20000000a00 */
[----:B------:R-:W-:Y:S01]  /*8d80*/  ULDC.64 UR6, c[0x4][0xa8] ;  /* 0x01002a0000067ab9 */ /* 0x000fe20000000a00 */
[----:B------:R-:W-:Y:S01]  /*8d90*/  IMAD.U32 R4, RZ, RZ, UR4 ;  /* 0x00000004ff047e24 */ /* 0x000fe2000f8e00ff */
[----:B------:R2:W3:Y:S01]  /*8da0*/  LDC.64 R14, c[0x4][R0] ;  /* 0x01000000000e7b82 */ /* 0x0004e20000000a00 */
        /* <DEDUP_REMOVED lines=8> */
[----:B--2---:R-:W-:-:S07]  /*8e30*/  IMAD.MOV.U32 R13, RZ, RZ, RZ ;  /* 0x000000ffff0d7224 */ /* 0x004fce00078e00ff */
[----:B------:R-:W-:-:S07]  /*8e40*/  LEPC R20, `(.L_x_2331) ;  /* 0x000000001014794e */ /* 0x000fce0000000000 */
[----:B01-3-5:R-:W-:Y:S05]  /*8e50*/  CALL.ABS.NOINC R14 ;  /* 0x000000000e007343 */ /* 0x02bfea0003c00000 */
.L_x_2331:
[----:B------:R-:W-:Y:S02]  /*8e60*/  ULDC UR4, c[0x0][0x3d4] ;  /* 0x0000f50000047ab9 */ /* 0x000fe40000000800 */
[----:B------:R-:W-:-:S13]  /*8e70*/  ISETP.LT.AND P0, PT, RZ, UR4, PT ;  /* 0x00000004ff007c0c */ /* 0x000fda000bf01270 */
[----:B------:R-:W-:Y:S05]  /*8e80*/  @P0 BRA `(.L_x_2332) ;  /* 0x00000000003c0947 */ /* 0x000fea0003800000 */
[----:B------:R-:W-:-:S04]  /*8e90*/  LEA.HI R0, R223, R223, RZ, 0x1 ;  /* 0x000000dfdf007211 */ /* 0x000fc800078f08ff */
[----:B------:R-:W-:-:S05]  /*8ea0*/  LOP3.LUT R0, R0, 0xfffffffe, RZ, 0xc0, !PT ;  /* 0xfffffffe00007812 */ /* 0x000fca00078ec0ff */
[----:B------:R-:W-:-:S05]  /*8eb0*/  IMAD.IADD R0, R223, 0x1, -R0 ;  /* 0x00000001df007824 */ /* 0x000fca00078e0a00 */
[----:B------:R-:W-:-:S04]  /*8ec0*/  SHF.L.U32 R3, R0, 0x1f, RZ ;  /* 0x0000001f00037819 */ /* 0x000fc800000006ff */
[----:B------:R2:W3:Y:S03]  /*8ed0*/  SYNCS.PHASECHK.TRANS64.TRYWAIT P0, [R2+URZ+0x28800], R3 ;  /* 0x02880003020075a7 */ /* 0x0004e6000800017f */
[----:B---3--:R-:W-:Y:S05]  /*8ee0*/  @!P0 NANOSLEEP.SYNCS 0x989680 ;  /* 0x009896800000895d */ /* 0x008fea0003900000 */
[----:B------:R-:W3:Y:S01]  /*8ef0*/  @!P0 SYNCS.PHASECHK.TRANS64 P0, [R2+URZ+0x28800], R3 ;  /* 0x02880003020085a7 */ /* 0x000ee2000800007f */
[----:B------:R-:W-:Y:S04]  /*8f00*/  BSSY B0, `(.L_x_2333) ;  /* 0x0000006000007945 */ /* 0x000fe80003800000 */
[----:B---3--:R-:W-:Y:S05]  /*8f10*/  @P0 BRA `(.L_x_2334) ;  /* 0x0000000000100947 */ /* 0x008fea0003800000 */
.L_x_2335:
[----:B---3--:R3:W4:Y:S02]  /*8f20*/  SYNCS.PHASECHK.TRANS64.TRYWAIT P0, [R2+URZ+0x28800], R3 ;  /* 0x02880003020075a7 */ /* 0x008724000800017f */
[----:B----4-:R-:W-:Y:S05]  /*8f30*/  @!P0 NANOSLEEP.SYNCS 0x989680 ;  /* 0x009896800000895d */ /* 0x010fea0003900000 */
[----:B------:R-:W4:Y:S02]  /*8f40*/  @!P0 SYNCS.PHASECHK.TRANS64 P0, [R2+URZ+0x28800], R3 ;  /* 0x02880003020085a7 */ /* 0x000f24000800007f */
[----:B----4-:R-:W-:Y:S05]  /*8f50*/  @!P0 BRA `(.L_x_2335) ;  /* 0xfffffffc00f08947 */ /* 0x010fea000383ffff */
.L_x_2334:
[----:B------:R-:W-:Y:S05]  /*8f60*/  BSYNC B0 ;  /* 0x0000000000007941 */ /* 0x000fea0003800000 */
.L_x_2333:
[----:B------:R-:W-:Y:S05]  /*8f70*/  BRA `(.L_x_2336) ;  /* 0x0000005400787947 */ /* 0x000fea0003800000 */
.L_x_2332:
[----:B------:R-:W2:Y:S01]  /*8f80*/  LDC.64 R12, c[0x0][0x3d8] ;  /* 0x0000f600ff0c7b82 */ /* 0x000ea20000000a00 */
[----:B-----5:R-:W-:Y:S01]  /*8f90*/  SHF.R.S32.HI R3, RZ, 0x1f, R117 ;  /* 0x0000001fff037819 */ /* 0x020fe20000011475 */
[----:B------:R-:W-:Y:S01]  /*8fa0*/  IMAD.MOV.U32 R6, RZ, RZ, R16 ;  /* 0x000000ffff067224 */ /* 0x000fe200078e0010 */
[----:B------:R-:W-:Y:S01]  /*8fb0*/  ISETP.NE.AND P4, PT, R24, RZ, PT ;  /* 0x000000ff1800720c */ /* 0x000fe20003f85270 */
[----:B------:R-:W-:Y:S01]  /*8fc0*/  IMAD.MOV.U32 R7, RZ, RZ, R17 ;  /* 0x000000ffff077224 */ /* 0x000fe200078e0011 */
[--C-:B------:R-:W-:Y:S01]  /*8fd0*/  SHF.R.S32.HI R5, RZ, 0x1f, R22.reuse ;  /* 0x0000001fff057819 */ /* 0x100fe20000011416 */
[----:B------:R-:W-:Y:S02]  /*8fe0*/  IMAD.MOV.U32 R4, RZ, RZ, R22 ;  /* 0x000000ffff047224 */ /* 0x000fe400078e0016 */
[----:B------:R-:W3:Y:S01]  /*8ff0*/  LDC.64 R14, c[0x0][0x3e8] ;  /* 0x0000fa00ff0e7b82 */ /* 0x000ee20000000a00 */
[-C--:B--2---:R-:W-:Y:S01]  /*9000*/  IMAD R0, R3, R12.reuse, RZ ;  /* 0x0000000c03007224 */ /* 0x084fe200078e02ff */
[----:B------:R-:W-:Y:S01]  /*9010*/  SHF.L.U64.HI R30, R12, 0x5, R13 ;  /* 0x000000050c1e7819 */ /* 0x000fe2000001020d */
[----:B------:R-:W-:-:S04]  /*9020*/  IMAD.WIDE.U32 R8, R18, R12, R6 ;  /* 0x0000000c12087225 */ /* 0x000fc800078e0006 */
[----:B------:R-:W-:Y:S02]  /*9030*/  IMAD R21, R19, R12, RZ ;  /* 0x0000000c13157224 */ /* 0x000fe400078e02ff */
[-C--:B---3--:R-:W-:Y:S01]  /*9040*/  IMAD R20, R3, R14.reuse, RZ ;  /* 0x0000000e03147224 */ /* 0x088fe200078e02ff */
        /* <DEDUP_REMOVED lines=39> */
[----:B01-3--:R-:W-:Y:S05]  /*92c0*/  CALL.ABS.NOINC R14 ;  /* 0x000000000e007343 */ /* 0x00bfea0003c00000 */
.L_x_2337:
[----:B------:R-:W2:Y:S01]  /*92d0*/  LDC.64 R12, c[0x0][0x3d8] ;  /* 0x0000f600ff0c7b82 */ /* 0x000ea20000000a00 */
[----:B------:R-:W-:Y:S01]  /*92e0*/  SHF.R.S32.HI R3, RZ, 0x1f, R193 ;  /* 0x0000001fff037819 */ /* 0x000fe200000114c1 */
[----:B------:R-:W-:Y:S01]  /*92f0*/  ULDC.U8 UR4, c[0x0][0x3f0] ;  /* 0x0000fc0000047ab9 */ /* 0x000fe20000000000 */
[----:B------:R-:W-:Y:S01]  /*9300*/  BSSY B0, `(.L_x_2338) ;  /* 0x000051d000007945 */ /* 0x000fe20003800000 */
[----:B------:R-:W-:-:S04]  /*9310*/  ISETP.NE.AND P0, PT, RZ, UR4, PT ;  /* 0x00000004ff007c0c */ /* 0x000fc8000bf05270 */
[----:B------:R-:W3:Y:S01]  /*9320*/  LDC.64 R10, c[0x0][0x3e8] ;  /* 0x0000fa00ff0a7b82 */ /* 0x000ee20000000a00 */
[-C--:B--2---:R-:W-:Y:S02]  /*9330*/  IMAD R0, R3, R12.reuse, RZ ;  /* 0x0000000c03007224 */ /* 0x084fe400078e02ff */
[----:B------:R-:W-:-:S04]  /*9340*/  IMAD.WIDE.U32 R4, R193, R12, RZ ;  /* 0x0000000cc1047225 */ /* 0x000fc800078e00ff */
[-C--:B---3--:R-:W-:Y:S02]  /*9350*/  IMAD R6, R3, R10.reuse, RZ ;  /* 0x0000000a03067224 */ /* 0x088fe400078e02ff */
        /* <DEDUP_REMOVED lines=12> */
[----:B------:R-:W2:Y:S01]  /*9420*/  LDC R0, c[0x0][0x428] ;  /* 0x00010a00ff007b82 */ /* 0x000ea20000000800 */
        /* <DEDUP_REMOVED lines=11> */
[----:B--2---:R-:W-:-:S13]  /*94e0*/  ISETP.NE.AND P4, PT, R0, 0x1, PT ;  /* 0x000000010000780c */ /* 0x004fda0003f85270 */
[----:B------:R-:W2:Y:S08]  /*94f0*/  @P4 LDC R20, c[0x0][0x42c] ;  /* 0x00010b00ff144b82 */ /* 0x000eb00000000800 */
[----:B------:R-:W3:Y:S01]  /*9500*/  @P4 LDC R21, c[0x0][0x430] ;  /* 0x00010c00ff154b82 */ /* 0x000ee20000000800 */
        /* <DEDUP_REMOVED lines=22> */
.L_x_2341:
[----:B------:R-:W-:Y:S05]  /*9670*/  BSYNC B1 ;  /* 0x0000000000017941 */ /* 0x000fea0003800000 */
.L_x_2340:
[----:B------:R-:W-:Y:S04]  /*9680*/  BSSY B1, `(.L_x_2342) ;  /* 0x0000017000017945 */ /* 0x000fe80003800000 */
[----:B------:R-:W-:Y:S05]  /*9690*/  @P1 BRA `(.L_x_2343) ;  /* 0x0000000000541947 */ /* 0x000fea0003800000 */
[----:B----4-:R-:W-:Y:S01]  /*96a0*/  IADD3 R9, P2, P3, R63, R29, R6 ;  /* 0x0000001d3f097210 */ /* 0x010fe20007b5e006 */
        /* <DEDUP_REMOVED lines=20> */
.L_x_2343:
[----:B------:R-:W-:Y:S05]  /*97f0*/  BSYNC B1 ;  /* 0x0000000000017941 */ /* 0x000fea0003800000 */
.L_x_2342:
[----:B-----5:R-:W-:Y:S01]  /*9800*/  IMAD.MOV.U32 R3, RZ, RZ, R48 ;  /* 0x000000ffff037224 */ /* 0x020fe200078e0030 */
[-C--:B------:R-:W-:Y:S01]  /*9810*/  ISETP.GE.AND P2, PT, R187, R72.reuse, PT ;  /* 0x00000048bb00720c */ /* 0x080fe20003f46270 */
[----:B------:R-:W-:Y:S01]  /*9820*/  IMAD R0, R193, 0x80, R18 ;  /* 0x00000080c1007824 */ /* 0x000fe200078e0212 */
[----:B------:R-:W-:Y:S01]  /*9830*/  BSSY B1, `(.L_x_2344) ;  /* 0x0000048000017945 */ /* 0x000fe20003800000 */
[----:B----4-:R-:W-:Y:S01]  /*9840*/  IMAD.MOV.U32 R8, RZ, RZ, R49 ;  /* 0x000000ffff087224 */ /* 0x010fe200078e0031 */
[----:B------:R-:W-:Y:S01]  /*9850*/  ISETP.GE.AND P3, PT, R189, R72, PT ;  /* 0x00000048bd00720c */ /* 0x000fe20003f66270 */
[----:B------:R-:W-:Y:S01]  /*9860*/  IMAD.MOV.U32 R15, RZ, RZ, R53 ;  /* 0x000000ffff0f7224 */ /* 0x000fe200078e0035 */
[----:B------:R-:W-:Y:S01]  /*9870*/  PRMT R53, R53, 0x5410, R3 ;  /* 0x0000541035357816 */ /* 0x000fe20000000003 */
[----:B------:R-:W-:Y:S01]  /*9880*/  IMAD R3, R219, 0x20, R0 ;  /* 0x00000020db037824 */ /* 0x000fe200078e0200 */
[----:B------:R-:W-:Y:S01]  /*9890*/  PRMT R78, R8, 0x7610, R78 ;  /* 0x00007610084e7816 */ /* 0x000fe2000000004e */
[----:B------:R-:W-:Y:S01]  /*98a0*/  IMAD.MOV.U32 R0, RZ, RZ, R44 ;  /* 0x000000ffff007224 */ /* 0x000fe200078e002c */
[----:B------:R-:W-:Y:S01]  /*98b0*/  CS2R R26, SRZ ;  /* 0x00000000001a7805 */ /* 0x000fe2000001ff00 */
[----:B------:R-:W-:Y:S01]  /*98c0*/  IMAD.MOV.U32 R8, RZ, RZ, R50 ;  /* 0x000000ffff087224 */ /* 0x000fe200078e0032 */
[----:B------:R-:W-:Y:S01]  /*98d0*/  CS2R R34, SRZ ;  /* 0x0000000000227805 */ /* 0x000fe2000001ff00 */
[----:B------:R-:W-:Y:S01]  /*98e0*/  IMAD.MOV.U32 R9, RZ, RZ, R45 ;  /* 0x000000ffff097224 */ /* 0x000fe200078e002d */
[----:B------:R-:W-:Y:S01]  /*98f0*/  PRMT R68, R0, 0x7610, R68 ;  /* 0x0000761000447816 */ /* 0x000fe20000000044 */
[----:B--2---:R-:W-:Y:S01]  /*9900*/  @P4 IMAD.HI.U32 R0, R3, R20, RZ ;  /* 0x0000001403004227 */ /* 0x004fe200078e00ff */
[----:B------:R-:W-:-:S02]  /*9910*/  PRMT R79, R8, 0x7610, R79 ;  /* 0x00007610084f7816 */ /* 0x000fc4000000004f */
[----:B------:R-:W-:Y:S02]  /*9920*/  CS2R R30, SRZ ;  /* 0x00000000001e7805 */ /* 0x000fe4000001ff00 */
[----:B------:R-:W-:Y:S01]  /*9930*/  PRMT R67, R9, 0x7610, R67 ;  /* 0x0000761009437816 */ /* 0x000fe20000000043 */
[----:B------:R-:W-:Y:S01]  /*9940*/  IMAD.MOV.U32 R8, RZ, RZ, R51 ;  /* 0x000000ffff087224 */ /* 0x000fe200078e0033 */
[----:B---3--:R-:W-:Y:S01]  /*9950*/  @P4 SHF.R.U32.HI R3, RZ, R21, R0 ;  /* 0x00000015ff034219 */ /* 0x008fe20000011600 */
        /* <DEDUP_REMOVED lines=10> */
[--C-:B------:R-:W-:Y:S01]  /*9a00*/  IMAD.MOV.U32 R14, RZ, RZ, R56.reuse ;  /* 0x000000ffff0e7224 */ /* 0x100fe200078e0038 */
[----:B------:R-:W-:Y:S01]  /*9a10*/  PRMT R56, R8, 0x7610, R56 ;  /* 0x0000761008387816 */ /* 0x000fe20000000038 */
[----:B------:R-:W-:Y:S01]  /*9a20*/  IMAD.MOV.U32 R20, RZ, RZ, R38 ;  /* 0x000000ffff147224 */ /* 0x000fe200078e0026 */
[----:B------:R-:W-:Y:S01]  /*9a30*/  PRMT R55, R0, 0x7610, R55 ;  /* 0x0000761000377816 */ /* 0x000fe20000000037 */
[----:B------:R-:W-:Y:S01]  /*9a40*/  IMAD.MOV.U32 R21, RZ, RZ, R39 ;  /* 0x000000ffff157224 */ /* 0x000fe200078e0027 */
[----:B------:R-:W-:Y:S01]  /*9a50*/  CS2R R24, SRZ ;  /* 0x0000000000187805 */ /* 0x000fe2000001ff00 */
[C---:B------:R-:W-:Y:S01]  /*9a60*/  IMAD R8, R9.reuse, R10, RZ ;  /* 0x0000000a09087224 */ /* 0x040fe200078e02ff */
[----:B------:R-:W-:Y:S01]  /*9a70*/  PRMT R53, R20, 0x7610, R53 ;  /* 0x0000761014357816 */ /* 0x000fe20000000035 */
[-C--:B------:R-:W-:Y:S01]  /*9a80*/  IMAD R0, R9, R12.reuse, RZ ;  /* 0x0000000c09007224 */ /* 0x080fe200078e02ff */
[----:B------:R-:W-:Y:S01]  /*9a90*/  PRMT R54, R21, 0x7610, R54 ;  /* 0x0000761015367816 */ /* 0x000fe20000000036 */
[C---:B------:R-:W-:Y:S01]  /*9aa0*/  IMAD R77, R3.reuse, R11, R8 ;  /* 0x0000000b034d7224 */ /* 0x040fe200078e0208 */
[----:B------:R-:W-:Y:S01]  /*9ab0*/  CS2R R20, SRZ ;  /* 0x0000000000147805 */ /* 0x000fe2000001ff00 */
[----:B------:R-:W-:Y:S01]  /*9ac0*/  IMAD.WIDE.U32 R58, R3, R12, R58 ;  /* 0x0000000c033a7225 */ /* 0x000fe200078e003a */
[----:B------:R-:W-:-:S02]  /*9ad0*/  CS2R R8, SRZ ;  /* 0x0000000000087805 */ /* 0x000fc4000001ff00 */
[----:B------:R-:W-:Y:S01]  /*9ae0*/  CS2R R28, SRZ ;  /* 0x00000000001c7805 */ /* 0x000fe2000001ff00 */
[----:B------:R-:W-:-:S04]  /*9af0*/  IMAD.WIDE.U32 R14, R3, R10, R14 ;  /* 0x0000000a030e7225 */ /* 0x000fc800078e000e */
        /* <DEDUP_REMOVED lines=12> */
[----:B------:R-:W-:Y:S02]  /*9bc0*/  LEA.HI.X R30, R10, R5, R11, 0x6, P4 ;  /* 0x000000050a1e7211 */ /* 0x000fe400020f340b */
[----:B------:R-:W-:Y:S01]  /*9bd0*/  LEA R72, P4, R28, UR4, 0x1 ;  /* 0x000000041c487c11 */ /* 0x000fe2000f8808ff */
[----:B------:R-:W-:Y:S02]  /*9be0*/  ULDC UR4, c[0x0][0x3d4] ;  /* 0x0000f50000047ab9 */ /* 0x000fe40000000800 */
[----:B------:R-:W-:Y:S01]  /*9bf0*/  IMAD.X R3, R30, 0x1, R69, P5 ;  /* 0x000000011e037824 */ /* 0x000fe200028e0645 */
[----:B------:R-:W-:Y:S02]  /*9c00*/  LEA R74, P5, R0, UR6, 0x1 ;  /* 0x00000006004a7c11 */ /* 0x000fe4000f8a08ff */
[----:B------:R-:W-:-:S02]  /*9c10*/  CS2R R30, SRZ ;  /* 0x00000000001e7805 */ /* 0x000fc4000001ff00 */
        /* <DEDUP_REMOVED lines=9> */
.L_x_2345:
[----:B------:R-:W-:Y:S05]  /*9cb0*/  BSYNC B1 ;  /* 0x0000000000017941 */ /* 0x000fea0003800000 */
.L_x_2344:
        /* <DEDUP_REMOVED lines=27> */
.L_x_2347:
[----:B------:R-:W-:Y:S05]  /*9e70*/  BSYNC B1 ;  /* 0x0000000000017941 */ /* 0x000fea0003800000 */
.L_x_2346:
[----:B------:R-:W-:Y:S01]  /*9e80*/  ULDC.64 UR4, c[0x0][0x3c8] ;  /* 0x0000f20000047ab9 */ /* 0x000fe20000000a00 */
[----:B------:R-:W-:Y:S01]  /*9e90*/  ULDC.64 UR6, c[0x0][0x3e0] ;  /* 0x0000f80000067ab9 */ /* 0x000fe20000000a00 */
[----:B---3--:R-:W-:Y:S01]  /*9ea0*/  IMAD.IADD R5, R59, 0x1, R57 ;  /* 0x000000013b057824 */ /* 0x008fe200078e0239 */
        /* <DEDUP_REMOVED lines=9> */
[----:B--2---:R-:W-:Y:S02]  /*9f40*/  PRMT R72, R7, 0x7610, R72 ;  /* 0x0000761007487816 */ /* 0x004fe40000000048 */
[----:B------:R-:W-:Y:S01]  /*9f50*/  LEA.HI R6, R223, R223, RZ, 0x1 ;  /* 0x000000dfdf067211 */ /* 0x000fe200078f08ff */
[----:B------:R-:W-:Y:S06]  /*9f60*/  BRA.DIV UR4, `(.L_x_2348) ;  /* 0x0000015a04707947 */ /* 0x000fec000b800000 */
.L_x_2567:
[----:B------:R-:W-:-:S03]  /*9f70*/  UMOV UR4, 0xffffffff ;  /* 0xffffffff00047882 */ /* 0x000fc60000000000 */
[----:B------:R-:W-:Y:S05]  /*9f80*/  BRA.DIV UR4, `(.L_x_2349) ;  /* 0x0000015a04907947 */ /* 0x000fea000b800000 */
.L_x_2570:
[----:B------:R-:W-:-:S03]  /*9f90*/  UMOV UR4, 0xffffffff ;  /* 0xffffffff00047882 */ /* 0x000fc60000000000 */
[----:B------:R-:W-:Y:S05]  /*9fa0*/  BRA.DIV UR4, `(.L_x_2350) ;  /* 0x0000015a04b07947 */ /* 0x000fea000b800000 */
.L_x_2573:
[----:B------:R-:W-:-:S03]  /*9fb0*/  UMOV UR4, 0xffffffff ;  /* 0xffffffff00047882 */ /* 0x000fc60000000000 */
[----:B------:R-:W-:Y:S05]  /*9fc0*/  BRA.DIV UR4, `(.L_x_2351) ;  /* 0x0000015a04d07947 */ /* 0x000fea000b800000 */
.L_x_2576:
[----:B------:R-:W-:-:S03]  /*9fd0*/  UMOV UR4, 0xffffffff ;  /* 0xffffffff00047882 */ /* 0x000fc60000000000 */
[----:B------:R-:W-:Y:S05]  /*9fe0*/  BRA.DIV UR4, `(.L_x_2352) ;  /* 0x0000015a04f07947 */ /* 0x000fea000b800000 */
.L_x_2579:
[----:B------:R-:W-:-:S03]  /*9ff0*/  UMOV UR4, 0xffffffff ;  /* 0xffffffff00047882 */ /* 0x000fc60000000000 */
[----:B------:R-:W-:Y:S05]  /*a000*/  BRA.DIV UR4, `(.L_x_2353) ;  /* 0x0000015e04107947 */ /* 0x000fea000b800000 */
.L_x_2582:
[----:B------:R-:W-:-:S03]  /*a010*/  UMOV UR4, 0xffffffff ;  /* 0xffffffff00047882 */ /* 0x000fc60000000000 */
[----:B------:R-:W-:Y:S05]  /*a020*/  BRA.DIV UR4, `(.L_x_2354) ;  /* 0x0000015e04307947 */ /* 0x000fea000b800000 */
.L_x_2585:
[----:B------:R-:W-:-:S03]  /*a030*/  UMOV UR4, 0xffffffff ;  /* 0xffffffff00047882 */ /* 0x000fc60000000000 */
[----:B------:R-:W-:Y:S05]  /*a040*/  BRA.DIV UR4, `(.L_x_2355) ;  /* 0x0000015e04507947 */ /* 0x000fea000b800000 */
.L_x_2588:
[----:B------:R-:W-:-:S03]  /*a050*/  UMOV UR4, 0xffffffff ;  /* 0xffffffff00047882 */ /* 0x000fc60000000000 */
[----:B------:R-:W-:Y:S05]  /*a060*/  BRA.DIV UR4, `(.L_x_2356) ;  /* 0x0000015e04707947 */ /* 0x000fea000b800000 */
.L_x_2591:
[----:B------:R-:W-:-:S03]  /*a070*/  UMOV UR4, 0xffffffff ;  /* 0xffffffff00047882 */ /* 0x000fc60000000000 */
[----:B------:R-:W-:Y:S05]  /*a080*/  BRA.DIV UR4, `(.L_x_2357) ;  /* 0x0000015e04907947 */ /* 0x000fea000b800000 */
.L_x_2594:
[----:B------:R-:W-:-:S03]  /*a090*/  UMOV UR4, 0xffffffff ;  /* 0xffffffff00047882 */ /* 0x000fc60000000000 */
[----:B------:R-:W-:Y:S05]  /*a0a0*/  BRA.DIV UR4, `(.L_x_2358) ;  /* 0x0000015e04b07947 */ /* 0x000fea000b800000 */
.L_x_2597:
[----:B------:R-:W-:-:S03]  /*a0b0*/  UMOV UR4, 0xffffffff ;  /* 0xffffffff00047882 */ /* 0x000fc60000000000 */
[----:B------:R-:W-:Y:S05]  /*a0c0*/  BRA.DIV UR4, `(.L_x_2359) ;  /* 0x0000015e04d07947 */ /* 0x000fea000b800000 */
.L_x_2600:
[----:B------:R-:W-:-:S03]  /*a0d0*/  UMOV UR4, 0xffffffff ;  /* 0xffffffff00047882 */ /* 0x000fc60000000000 */
[----:B------:R-:W-:Y:S05]  /*a0e0*/  BRA.DIV UR4, `(.L_x_2360) ;  /* 0x0000015e04f07947 */ /* 0x000fea000b800000 */
.L_x_2603:
[----:B------:R-:W-:Y:S01]  /*a0f0*/  UMOV UR4, 0xffffffff ;  /* 0xffffffff00047882 */ /* 0x000fe20000000000 */
[----:B------:R-:W-:Y:S02]  /*a100*/  LOP3.LUT R6, R6, 0xfffffffe, RZ, 0xc0, !PT ;  /* 0xfffffffe06067812 */ /* 0x000fe400078ec0ff */
[----:B------:R-:W-:Y:S05]  /*a110*/  BRA.DIV UR4, `(.L_x_2361) ;  /* 0x00000162040c7947 */ /* 0x000fea000b800000 */
.L_x_2606:
[----:B------:R-:W-:Y:S01]  /*a120*/  UMOV UR4, 0xffffffff ;  /* 0xffffffff00047882 */ /* 0x000fe20000000000 */
[----:B------:R-:W-:Y:S02]  /*a130*/  IMAD.IADD R5, R223, 0x1, -R6 ;  /* 0x00000001df057824 */ /* 0x000fe400078e0a06 */
[----:B------:R-:W-:Y:S05]  /*a140*/  BRA.DIV UR4, `(.L_x_2362) ;  /* 0x0000016204287947 */ /* 0x000fea000b800000 */
.L_x_2609:
[----:B------:R-:W-:Y:S01]  /*a150*/  UMOV UR4, 0xffffffff ;  /* 0xffffffff00047882 */ /* 0x000fe20000000000 */
[----:B------:R-:W-:Y:S02]  /*a160*/  SHF.L.U32 R5, R5, 0x1f, RZ ;  /* 0x0000001f05057819 */ /* 0x000fe400000006ff */
[----:B------:R-:W-:Y:S05]  /*a170*/  BRA.DIV UR4, `(.L_x_2363) ;  /* 0x0000016204447947 */ /* 0x000fea000b800000 */
.L_x_2612:
[----:B------:R-:W2:Y:S01]  /*a180*/  SYNCS.PHASECHK.TRANS64.TRYWAIT P4, [R2+URZ+0x28800], R5 ;  /* 0x02880005020075a7 */ /* 0x000ea2000808017f */
        /* <DEDUP_REMOVED lines=8> */
[----:B------:R-:W-:-:S02]  /*a210*/  MOV R6, R33 ;  /* 0x0000002100067202 */ /* 0x000fc40000000f00 */
        /* <DEDUP_REMOVED lines=24> */
[----:B--2---:R-:W-:Y:S06]  /*a3a0*/  @!P4 BRA `(.L_x_2365) ;  /* 0x0000015c00e0c947 */ /* 0x004fec0003800000 */
.L_x_2613:
[----:B------:R-:W-:Y:S05]  /*a3b0*/  BSYNC B1 ;  /* 0x0000000000017941 */ /* 0x000fea0003800000 */
.L_x_2364:
[----:B------:R-:W-:Y:S01]  /*a3c0*/  BSSY B1, `(.L_x_2366) ;  /* 0x0000067000017945 */ /* 0x000fe20003800000 */
[----:B------:R-:W-:Y:S02]  /*a3d0*/  PRMT R10, R4, 0x7610, R10 ;  /* 0x00007610040a7816 */ /* 0x000fe4000000000a */
[----:B------:R-:W-:Y:S01]  /*a3e0*/  PRMT R11, R6, 0x7610, R11 ;  /* 0x00007610060b7816 */ /* 0x000fe2000000000b */
[----:B------:R-:W-:Y:S06]  /*a3f0*/  @P0 BRA `(.L_x_2367) ;  /* 0x00000004008c0947 */ /* 0x000fec0003800000 */
[----:B--2---:R-:W2:Y:S01]  /*a400*/  LDC R5, c[0x0][0x3d4] ;  /* 0x0000f500ff057b82 */ /* 0x004ea20000000800 */
[----:B------:R-:W-:Y:S01]  /*a410*/  BSSY B2, `(.L_x_2368) ;  /* 0x0000032000027945 */ /* 0x000fe20003800000 */
[-C--:B--2---:R-:W-:Y:S02]  /*a420*/  ISETP.GE.AND P0, PT, R22, R5.reuse, PT ;  /* 0x000000051600720c */ /* 0x084fe40003f06270 */
[----:B------:R-:W-:-:S11]  /*a430*/  ISETP.GE.AND P4, PT, R186, R5, PT ;  /* 0x00000005ba00720c */ /* 0x000fd60003f86270 */
[----:B------:R-:W-:Y:S05]  /*a440*/  @P0 BRA `(.L_x_2369) ;  /* 0x0000000000b80947 */ /* 0x000fea0003800000 */
[----:B------:R-:W2:Y:S01]  /*a450*/  LDS.128 R4, [R211] ;  /* 0x00000000d3047984 */ /* 0x000ea20000000c00 */
[----:B------:R-:W-:Y:S02]  /*a460*/  SHF.R.U32.HI R77, RZ, 0x10, R49 ;  /* 0x00000010ff4d7819 */ /* 0x000fe40000011631 */
[----:B------:R-:W-:Y:S02]  /*a470*/  SHF.R.U32.HI R74, RZ, 0x10, R51 ;  /* 0x00000010ff4a7819 */ /* 0x000fe40000011633 */
[----:B------:R-:W-:Y:S02]  /*a480*/  PRMT R77, R78, 0x5410, R77 ;  /* 0x000054104e4d7816 */ /* 0x000fe4000000004d */
[----:B------:R-:W-:Y:S02]  /*a490*/  PRMT R74, R54, 0x5432, R74 ;  /* 0x00005432364a7816 */ /* 0x000fe4000000004a */
[----:B------:R-:W-:Y:S01]  /*a4a0*/  SHF.R.U64 R76, R48, 0x10, R49 ;  /* 0x00000010304c7819 */ /* 0x000fe20000001231 */
[C---:B------:R-:W-:Y:S01]  /*a4b0*/  IMAD.U32 R78, R77.reuse, 0x10000, RZ ;  /* 0x000100004d4e7824 */ /* 0x040fe200078e00ff */
[----:B------:R-:W-:Y:S01]  /*a4c0*/  SHF.R.U64 R73, R50, 0x10, R51 ;  /* 0x0000001032497819 */ /* 0x000fe20000001233 */
[----:B------:R-:W-:Y:S01]  /*a4d0*/  IMAD.U32 R75, R74, 0x10000, RZ ;  /* 0x000100004a4b7824 */ /* 0x000fe200078e00ff */
[----:B------:R-:W-:-:S02]  /*a4e0*/  LOP3.LUT R77, R77, 0xffff0000, RZ, 0xc0, !PT ;  /* 0xffff00004d4d7812 */ /* 0x000fc400078ec0ff */
[----:B------:R-:W-:Y:S02]  /*a4f0*/  PRMT R73, R79, 0x5410, R73 ;  /* 0x000054104f497816 */ /* 0x000fe40000000049 */
[----:B------:R-:W-:Y:S02]  /*a500*/  LOP3.LUT R74, R74, 0xffff0000, RZ, 0xc0, !PT ;  /* 0xffff00004a4a7812 */ /* 0x000fe400078ec0ff */
[----:B------:R-:W-:Y:S02]  /*a510*/  PRMT R76, R53, 0x5432, R76 ;  /* 0x00005432354c7816 */ /* 0x000fe4000000004c */
[C---:B--2---:R-:W-:Y:S01]  /*a520*/  LOP3.LUT R49, R6.reuse, 0xffff0000, RZ, 0xc0, !PT ;  /* 0xffff000006317812 */ /* 0x044fe200078ec0ff */
        /* <DEDUP_REMOVED lines=32> */
.L_x_2369:
[----:B------:R-:W-:Y:S05]  /*a730*/  BSYNC B2 ;  /* 0x0000000000027941 */ /* 0x000fea0003800000 */
.L_x_2368:
[----:B------:R-:W-:Y:S05]  /*a740*/  @P4 BRA `(.L_x_2367) ;  /* 0x0000000000b84947 */ /* 0x000fea0003800000 */
[----:B--2---:R-:W2:Y:S01]  /*a750*/  LDS.128 R4, [R211+0x4000] ;  /* 0x00400000d3047984 */ /* 0x004ea20000000c00 */
[--C-:B------:R-:W-:Y:S02]  /*a760*/  SHF.R.U64 R49, R46, 0x10, R47.reuse ;  /* 0x000000102e317819 */ /* 0x100fe4000000122f */
[----:B------:R-:W-:Y:S02]  /*a770*/  SHF.R.U32.HI R46, RZ, 0x10, R47 ;  /* 0x00000010ff2e7819 */ /* 0x000fe4000001162f */
[--C-:B------:R-:W-:Y:S02]  /*a780*/  SHF.R.U64 R47, R44, 0x10, R45.reuse ;  /* 0x000000102c2f7819 */ /* 0x100fe4000000122d */
        /* <DEDUP_REMOVED lines=9> */
[C---:B--2---:R-:W-:Y:S01]  /*a820*/  LOP3.LUT R45, R6.reuse, 0xffff0000, RZ, 0xc0, !PT ;  /* 0xffff0000062d7812 */ /* 0x044fe200078ec0ff */
[----:B------:R-:W-:Y:S01]  /*a830*/  IMAD.U32 R44, R6, 0x10000, RZ ;  /* 0x00010000062c7824 */ /* 0x000fe200078e00ff */
[C---:B------:R-:W-:Y:S01]  /*a840*/  LOP3.LUT R47, R7.reuse, 0xffff0000, RZ, 0xc0, !PT ;  /* 0xffff0000072f7812 */ /* 0x040fe200078ec0ff */
[----:B------:R-:W-:-:S02]  /*a850*/  IMAD.U32 R46, R7, 0x10000, RZ ;  /* 0x00010000072e7824 */ /* 0x000fc400078e00ff */
[CC--:B------:R-:W-:Y:S01]  /*a860*/  FMUL.FTZ R50, R45.reuse, R48.reuse ;  /* 0x000000302d327220 */ /* 0x0c0fe20000410000 */
[----:B------:R-:W-:Y:S01]  /*a870*/  FMUL.FTZ R51, R45, R49 ;  /* 0x000000312d337220 */ /* 0x000fe20000410000 */
[C---:B------:R-:W-:Y:S01]  /*a880*/  FMUL.FTZ R45, R47.reuse, R67 ;  /* 0x000000432f2d7220 */ /* 0x040fe20000410000 */
[----:B------:R-:W-:Y:S02]  /*a890*/  IMAD.U32 R6, R4, 0x10000, RZ ;  /* 0x0001000004067824 */ /* 0x000fe400078e00ff */
[----:B------:R-:W-:Y:S01]  /*a8a0*/  FFMA.FTZ R73, R44, R49, R50 ;  /* 0x000000312c497223 */ /* 0x000fe20000010032 */
[-C--:B------:R-:W-:Y:S01]  /*a8b0*/  FMUL.FTZ R49, R47, R71.reuse ;  /* 0x000000472f317220 */ /* 0x080fe20000410000 */
[----:B------:R-:W-:Y:S01]  /*a8c0*/  FFMA.FTZ R71, R46, R71, -R45 ;  /* 0x000000472e477223 */ /* 0x000fe2000001082d */
[C---:B------:R-:W-:Y:S01]  /*a8d0*/  IMAD.U32 R7, R5.reuse, 0x10000, RZ ;  /* 0x0001000005077824 */ /* 0x040fe200078e00ff */
[----:B------:R-:W-:Y:S01]  /*a8e0*/  LOP3.LUT R4, R4, 0xffff0000, RZ, 0xc0, !PT ;  /* 0xffff000004047812 */ /* 0x000fe200078ec0ff */
[----:B------:R-:W-:Y:S01]  /*a8f0*/  IMAD.U32 R47, R68, 0x10000, RZ ;  /* 0x00010000442f7824 */ /* 0x000fe200078e00ff */
[----:B------:R-:W-:Y:S01]  /*a900*/  LOP3.LUT R5, R5, 0xffff0000, RZ, 0xc0, !PT ;  /* 0xffff000005057812 */ /* 0x000fe200078ec0ff */
[----:B------:R-:W-:Y:S01]  /*a910*/  IMAD.U32 R45, R70, 0x10000, RZ ;  /* 0x00010000462d7824 */ /* 0x000fe200078e00ff */
[----:B------:R-:W-:Y:S01]  /*a920*/  LOP3.LUT R68, R68, 0xffff0000, RZ, 0xc0, !PT ;  /* 0xffff000044447812 */ /* 0x000fe200078ec0ff */
[----:B------:R-:W-:Y:S01]  /*a930*/  FFMA.FTZ R48, R44, R48, -R51 ;  /* 0x000000302c307223 */ /* 0x000fe20000010833 */
        /* <DEDUP_REMOVED lines=15> */
.L_x_2367:
[----:B------:R-:W-:Y:S05]  /*aa30*/  BSYNC B1 ;  /* 0x0000000000017941 */ /* 0x000fea0003800000 */
.L_x_2366:
[----:B------:R-:W-:Y:S04]  /*aa40*/  BSSY B1, `(.L_x_2370) ;  /* 0x0000065000017945 */ /* 0x000fe80003800000 */
[----:B------:R-:W-:Y:S05]  /*aa50*/  @P1 BRA `(.L_x_2371) ;  /* 0x00000004008c1947 */ /* 0x000fea0003800000 */
[----:B--23--:R-:W2:Y:S01]  /*aa60*/  LDC R5, c[0x0][0x3d4] ;  /* 0x0000f500ff057b82 */ /* 0x00cea20000000800 */
[----:B------:R-:W-:Y:S01]  /*aa70*/  BSSY B2, `(.L_x_2372) ;  /* 0x0000032000027945 */ /* 0x000fe20003800000 */
[-C--:B--2---:R-:W-:Y:S02]  /*aa80*/  ISETP.GE.AND P0, PT, R22, R5.reuse, PT ;  /* 0x000000051600720c */ /* 0x084fe40003f06270 */
[----:B------:R-:W-:-:S11]  /*aa90*/  ISETP.GE.AND P1, PT, R186, R5, PT ;  /* 0x00000005ba00720c */ /* 0x000fd60003f26270 */
[----:B------:R-:W-:Y:S05]  /*aaa0*/  @P0 BRA `(.L_x_2373) ;  /* 0x0000000000b80947 */ /* 0x000fea0003800000 */
[----:B------:R-:W2:Y:S01]  /*aab0*/  LDS.128 R4, [R211+0x1000] ;  /* 0x00100000d3047984 */ /* 0x000ea20000000c00 */
        /* <DEDUP_REMOVED lines=12> */
[C---:B--2---:R-:W-:Y:S01]  /*ab80*/  LOP3.LUT R41, R6.reuse, 0xffff0000, RZ, 0xc0, !PT ;  /* 0xffff000006297812 */ /* 0x044fe200078ec0ff */
        /* <DEDUP_REMOVED lines=32> */
.L_x_2373:
[----:B------:R-:W-:Y:S05]  /*ad90*/  BSYNC B2 ;  /* 0x0000000000027941 */ /* 0x000fea0003800000 */
.L_x_2372:
[----:B------:R-:W-:Y:S05]  /*ada0*/  @P1 BRA `(.L_x_2371) ;  /* 0x0000000000b81947 */ /* 0x000fea0003800000 */
[----:B--2---:R-:W2:Y:S01]  /*adb0*/  LDS.128 R4, [R211+0x5000] ;  /* 0x00500000d3047984 */ /* 0x004ea20000000c00 */
        /* <DEDUP_REMOVED lines=45> */
.L_x_2371:
[----:B------:R-:W-:Y:S05]  /*b090*/  BSYNC B1 ;  /* 0x0000000000017941 */ /* 0x000fea0003800000 */
.L_x_2370:
[----:B------:R-:W-:Y:S04]  /*b0a0*/  BSSY B1, `(.L_x_2374) ;  /* 0x0000065000017945 */ /* 0x000fe80003800000 */
[----:B------:R-:W-:Y:S05]  /*b0b0*/  @P2 BRA `(.L_x_2375) ;  /* 0x00000004008c2947 */ /* 0x000fea0003800000 */
[----:B--234-:R-:W2:Y:S01]  /*b0c0*/  LDC R5, c[0x0][0x3d4] ;  /* 0x0000f500ff057b82 */ /* 0x01cea20000000800 */
        /* <DEDUP_REMOVED lines=50> */
.L_x_2377:
[----:B------:R-:W-:Y:S05]  /*b3f0*/  BSYNC B2 ;  /* 0x0000000000027941 */ /* 0x000fea0003800000 */
.L_x_2376:
        /* <DEDUP_REMOVED lines=47> */
.L_x_2375:
[----:B------:R-:W-:Y:S05]  /*b6f0*/  BSYNC B1 ;  /* 0x0000000000017941 */ /* 0x000fea0003800000 */
.L_x_2374:
[----:B------:R-:W-:Y:S05]  /*b700*/  @P3 BRA `(.L_x_2378) ;  /* 0x0000002c00703947 */ /* 0x000fea0003800000 */
[----:B--234-:R-:W2:Y:S01]  /*b710*/  LDC R5, c[0x0][0x3d4] ;  /* 0x0000f500ff057b82 */ /* 0x01cea20000000800 */
[----:B------:R-:W-:Y:S01]  /*b720*/  BSSY B1, `(.L_x_2379) ;  /* 0x0000032000017945 */ /* 0x000fe20003800000 */
[-C--:B--2---:R-:W-:Y:S02]  /*b730*/  ISETP.GE.AND P0, PT, R22, R5.reuse, PT ;  /* 0x000000051600720c */ /* 0x084fe40003f06270 */
[----:B------:R-:W-:-:S11]  /*b740*/  ISETP.GE.AND P1, PT, R186, R5, PT ;  /* 0x00000005ba00720c */ /* 0x000fd60003f26270 */
[----:B------:R-:W-:Y:S05]  /*b750*/  @P0 BRA `(.L_x_2380) ;  /* 0x0000000000b80947 */ /* 0x000fea0003800000 */
[----:B------:R-:W2:Y:S01]  /*b760*/  LDS.128 R4, [R211+0x3000] ;  /* 0x00300000d3047984 */ /* 0x000ea20000000c00 */
        /* <DEDUP_REMOVED lines=12> */
[C---:B--2---:R-:W-:Y:S01]  /*b830*/  LOP3.LUT R13, R6.reuse, 0xffff0000, RZ, 0xc0, !PT ;  /* 0xffff0000060d7812 */ /* 0x044fe200078ec0ff */
        /* <DEDUP_REMOVED lines=32> */
.L_x_2380:
[----:B------:R-:W-:Y:S05]  /*ba40*/  BSYNC B1 ;  /* 0x0000000000017941 */ /* 0x000fea0003800000 */
.L_x_2379:
[----:B------:R-:W-:Y:S05]  /*ba50*/  @P1 BRA `(.L_x_2378) ;  /* 0x00000028009c1947 */ /* 0x000fea0003800000 */
[----:B--2---:R-:W2:Y:S01]  /*ba60*/  LDS.128 R4, [R211+0x7000] ;  /* 0x00700000d3047984 */ /* 0x004ea20000000c00 */
        /* <DEDUP_REMOVED lines=46> */
.L_x_2339:
[----:B------:R-:W2:Y:S01]  /*bd50*/  LDC R21, c[0x0][0x3d4] ;  /* 0x0000f500ff157b82 */ /* 0x000ea20000000800 */
[-C--:B------:R-:W-:Y:S01]  /*bd60*/  ISETP.GE.AND P0, PT, R188, R72.reuse, PT ;  /* 0x00000048bc00720c */ /* 0x080fe20003f06270 */
[----:B------:R-:W-:Y:S01]  /*bd70*/  ULDC.64 UR4, c[0x0][0x3c8] ;  /* 0x0000f20000047ab9 */ /* 0x000fe20000000a00 */
[-C--:B------:R-:W-:Y:S01]  /*bd80*/  ISETP.GE.AND P1, PT, R187, R72.reuse, PT ;  /* 0x00000048bb00720c */ /* 0x080fe20003f26270 */
[----:B------:R-:W-:Y:S01]  /*bd90*/  ULDC.64 UR6, c[0x0][0x3e0] ;  /* 0x0000f80000067ab9 */ /* 0x000fe20000000a00 */
[-C--:B------:R-:W-:Y:S02]  /*bda0*/  ISETP.GE.AND P2, PT, R189, R72.reuse, PT ;  /* 0x00000048bd00720c */ /* 0x080fe40003f46270 */
[----:B------:R-:W-:Y:S02]  /*bdb0*/  ISETP.GE.AND P3, PT, R18, R72, PT ;  /* 0x000000481200720c */ /* 0x000fe40003f66270 */
[CC--:B--2---:R-:W-:Y:S02]  /*bdc0*/  ISETP.GE.OR P0, PT, R16.reuse, R21.reuse, P0 ;  /* 0x000000151000720c */ /* 0x0c4fe40000706670 */
[----:B------:R-:W-:-:S02]  /*bdd0*/  ISETP.GE.OR P1, PT, R16, R21, P1 ;  /* 0x000000151000720c */ /* 0x000fc40000f26670 */
[CC--:B------:R-:W-:Y:S02]  /*bde0*/  ISETP.GE.OR P2, PT, R16.reuse, R21.reuse, P2 ;  /* 0x000000151000720c */ /* 0x0c0fe40001746670 */
[----:B------:R-:W-:-:S07]  /*bdf0*/  ISETP.GE.OR P3, PT, R16, R21, P3 ;  /* 0x000000151000720c */ /* 0x000fce0001f66670 */
[--C-:B------:R-:W-:Y:S01]  /*be00*/  @!P0 IADD3 R29, P4, P5, R27, R29, R6.reuse ;  /* 0x0000001d1b1d8210 */ /* 0x100fe20007d9e006 */
[----:B------:R-:W2:Y:S03]  /*be10*/  @!P0 LDC.64 R62, c[0x0][0x3e0] ;  /* 0x0000f800ff3e8b82 */ /* 0x000ea60000000a00 */
[--C-:B------:R-:W-:Y:S01]  /*be20*/  @!P0 IADD3.X R30, R31, R30, R7.reuse, P4, P5 ;  /* 0x0000001e1f1e8210 */ /* 0x100fe200027ea407 */
[C---:B------:R-:W-:Y:S01]  /*be30*/  @!P2 IMAD.WIDE.U32 R8, R12.reuse, 0x60, R6 ;  /* 0x000000600c08a825 */ /* 0x040fe200078e0006 */
[----:B------:R-:W-:-:S03]  /*be40*/  @!P1 LEA R0, P4, R12, R6, 0x6 ;  /* 0x000000060c009211 */ /* 0x000fc600078830ff */
[----:B------:R-:W3:Y:S01]  /*be50*/  @!P1 LDC.64 R66, c[0x0][0x3e0] ;  /* 0x0000f800ff429b82 */ /* 0x000ee20000000a00 */
[----:B------:R-:W-:Y:S01]  /*be60*/  @!P1 IADD3 R25, P5, R0, R27, RZ ;  /* 0x0000001b00199210 */ /* 0x000fe20007fbe0ff */
[----:B------:R-:W-:Y:S01]  /*be70*/  @!P2 IMAD R0, R13, 0x60, RZ ;  /* 0x000000600d00a824 */ /* 0x000fe200078e02ff */
[----:B------:R-:W-:Y:S02]  /*be80*/  @!P1 LEA.HI.X R26, R12, R7, R13, 0x6, P4 ;  /* 0x000000070c1a9211 */ /* 0x000fe400020f340d */
[----:B------:R-:W-:-:S03]  /*be90*/  @!P3 IADD3 R3, P4, R6, R27, RZ ;  /* 0x0000001b0603b210 */ /* 0x000fc60007f9e0ff */
[--C-:B------:R-:W-:Y:S01]  /*bea0*/  @!P1 IMAD.X R26, R26, 0x1, R31.reuse, P5 ;  /* 0x000000011a1a9824 */ /* 0x100fe200028e061f */
[----:B------:R-:W-:Y:S01]  /*beb0*/  @!P2 IADD3 R6, P5, R27, R8, RZ ;  /* 0x000000081b06a210 */ /* 0x000fe20007fbe0ff */
[----:B------:R-:W-:Y:S01]  /*bec0*/  @!P3 IMAD.X R14, R7, 0x1, R31, P4 ;  /* 0x00000001070eb824 */ /* 0x000fe200020e061f */
[----:B------:R-:W4:Y:S02]  /*bed0*/  @!P2 LDC.64 R70, c[0x0][0x3e0] ;  /* 0x0000f800ff46ab82 */ /* 0x000f240000000a00 */
[----:B------:R-:W-:Y:S01]  /*bee0*/  @!P2 IADD3.X R7, R31, R0, R9, P5, !PT ;  /* 0x000000001f07a210 */ /* 0x000fe20002ffe409 */
[----:B------:R-:W-:Y:S01]  /*bef0*/  @!P2 IMAD R31, R11, 0x60, RZ ;  /* 0x000000600b1fa824 */ /* 0x000fe200078e02ff */
[----:B------:R-:W-:-:S04]  /*bf00*/  @!P0 IADD3 R27, P4, P5, R33, R24, R4 ;  /* 0x00000018211b8210 */ /* 0x000fc80007d9e004 */
[----:B------:R-:W-:Y:S01]  /*bf10*/  @!P0 IADD3.X R28, R35, R28, R5, P4, P5 ;  /* 0x0000001c231c8210 */ /* 0x000fe200027ea405 */
[----:B------:R-:W0:Y:S01]  /*bf20*/  @!P0 LDC.64 R60, c[0x0][0x3c8] ;  /* 0x0000f200ff3c8b82 */ /* 0x000e220000000a00 */
[----:B------:R-:W-:Y:S02]  /*bf30*/  @!P3 IADD3 R15, P4, R4, R33, RZ ;  /* 0x00000021040fb210 */ /* 0x000fe40007f9e0ff */
[----:B------:R-:W-:-:S03]  /*bf40*/  @!P1 LEA R20, P5, R10, R4, 0x6 ;  /* 0x000000040a149211 */ /* 0x000fc600078a30ff */
[----:B------:R-:W-:Y:S01]  /*bf50*/  @!P3 IMAD.X R32, R5, 0x1, R35, P4 ;  /* 0x000000010520b824 */ /* 0x000fe200020e0623 */
[C---:B------:R-:W-:Y:S01]  /*bf60*/  @!P3 LEA R8, P4, R3.reuse, UR4, 0x1 ;  /* 0x000000040308bc11 */ /* 0x040fe2000f8808ff */
[----:B------:R-:W1:Y:S01]  /*bf70*/  @!P1 LDC.64 R64, c[0x0][0x3c8] ;  /* 0x0000f200ff409b82 */ /* 0x000e620000000a00 */
[C---:B------:R-:W-:Y:S01]  /*bf80*/  @!P1 LEA.HI.X R24, R10.reuse, R5, R11, 0x6, P5 ;  /* 0x000000050a189211 */ /* 0x040fe200028f340b */
[----:B------:R-:W-:Y:S01]  /*bf90*/  @!P2 IMAD.WIDE.U32 R4, R10, 0x60, R4 ;  /* 0x000000600a04a825 */ /* 0x000fe200078e0004 */
[----:B------:R-:W-:Y:S02]  /*bfa0*/  @!P3 LEA.HI.X R9, R3, UR5, R14, 0x1, P4 ;  /* 0x000000050309bc11 */ /* 0x000fe4000a0f0c0e */
[C---:B------:R-:W-:Y:S02]  /*bfb0*/  @!P3 LEA R14, P4, R15.reuse, UR6, 0x1 ;  /* 0x000000060f0ebc11 */ /* 0x040fe4000f8808ff */
[----:B------:R-:W-:Y:S01]  /*bfc0*/  @!P1 IADD3 R20, P5, R20, R33, RZ ;  /* 0x0000002114149210 */ /* 0x000fe20007fbe0ff */
[----:B------:R-:W1:Y:S01]  /*bfd0*/  @!P2 LDC.64 R68, c[0x0][0x3c8] ;  /* 0x0000f200ff44ab82 */ /* 0x000e620000000a00 */
[----:B------:R-:W-:-:S02]  /*bfe0*/  @!P3 LEA.HI.X R15, R15, UR7, R32, 0x1, P4 ;  /* 0x000000070f0fbc11 */ /* 0x000fc4000a0f0c20 */
[----:B--2---:R-:W-:Y:S01]  /*bff0*/  @!P0 LEA R62, P4, R27, R62, 0x1 ;  /* 0x0000003e1b3e8211 */ /* 0x004fe200078808ff */
[----:B------:R-:W-:Y:S01]  /*c000*/  @!P1 IMAD.X R24, R24, 0x1, R35, P5 ;  /* 0x0000000118189824 */ /* 0x000fe200028e0623 */
[----:B------:R-:W-:Y:S02]  /*c010*/  @!P2 IADD3 R0, P5, R33, R4, RZ ;  /* 0x000000042100a210 */ /* 0x000fe40007fbe0ff */
[----:B------:R-:W-:Y:S02]  /*c020*/  @!P0 LEA.HI.X R63, R27, R63, R28, 0x1, P4 ;  /* 0x0000003f1b3f8211 */ /* 0x000fe400020f0c1c */
[C---:B---3--:R-:W-:Y:S02]  /*c030*/  @!P1 LEA R66, P4, R20.reuse, R66, 0x1 ;  /* 0x0000004214429211 */ /* 0x048fe400078808ff */
[----:B------:R-:W-:Y:S02]  /*c040*/  @!P2 IADD3.X R3, R35, R31, R5, P5, !PT ;  /* 0x0000001f2303a210 */ /* 0x000fe40002ffe405 */
[----:B------:R-:W-:-:S02]  /*c050*/  @!P1 LEA.HI.X R67, R20, R67, R24, 0x1, P4 ;  /* 0x0000004314439211 */ /* 0x000fc400020f0c18 */
[----:B------:R-:W-:Y:S02]  /*c060*/  CS2R R32, SRZ ;  /* 0x0000000000207805 */ /* 0x000fe4000001ff00 */
[C---:B----4-:R-:W-:Y:S02]  /*c070*/  @!P2 LEA R70, P4, R0.reuse, R70, 0x1 ;  /* 0x000000460046a211 */ /* 0x050fe400078808ff */
[----:B------:R-:W-:Y:S02]  /*c080*/  CS2R R34, SRZ ;  /* 0x0000000000227805 */ /* 0x000fe4000001ff00 */
[----:B0-----:R-:W-:Y:S02]  /*c090*/  @!P0 LEA R60, P5, R29, R60, 0x1 ;  /* 0x0000003c1d3c8211 */ /* 0x001fe400078a08ff */
[----:B------:R-:W-:Y:S02]  /*c0a0*/  CS2R R4, SRZ ;  /* 0x0000000000047805 */ /* 0x000fe4000001ff00 */
[----:B------:R-:W-:-:S02]  /*c0b0*/  @!P2 LEA.HI.X R71, R0, R71, R3, 0x1, P4 ;  /* 0x000000470047a211 */ /* 0x000fc400020f0c03 */
[----:B------:R-:W0:Y:S01]  /*c0c0*/  LDC R0, c[0x0][0x428] ;  /* 0x00010a00ff007b82 */ /* 0x000e220000000800 */
[----:B------:R-:W-:Y:S02]  /*c0d0*/  @!P0 LEA.HI.X R61, R29, R61, R30, 0x1, P5 ;  /* 0x0000003d1d3d8211 */ /* 0x000fe400028f0c1e */
[----:B------:R-:W-:Y:S02]  /*c0e0*/  CS2R R28, SRZ ;  /* 0x00000000001c7805 */ /* 0x000fe4000001ff00 */
[----:B------:R-:W-:Y:S02]  /*c0f0*/  CS2R R30, SRZ ;  /* 0x00000000001e7805 */ /* 0x000fe4000001ff00 */
[C---:B-1----:R-:W-:Y:S01]  /*c100*/  @!P1 LEA R64, P5, R25.reuse, R64, 0x1 ;  /* 0x0000004019409211 */ /* 0x042fe200078a08ff */
        /* <DEDUP_REMOVED lines=11> */
[----:B0-----:R-:W-:-:S13]  /*c1c0*/  ISETP.NE.AND P0, PT, R0, 0x1, PT ;  /* 0x000000010000780c */ /* 0x001fda0003f05270 */
[----:B-1----:R-:W0:Y:S08]  /*c1d0*/  @P0 LDC R8, c[0x0][0x42c] ;  /* 0x00010b00ff080b82 */ /* 0x002e300000000800 */
        /* <DEDUP_REMOVED lines=38> */
.L_x_2616:
[----:B------:R-:W-:-:S03]  /*c440*/  UMOV UR4, 0xffffffff ;  /* 0xffffffff00047882 */ /* 0x000fc60000000000 */
[----:B------:R-:W-:Y:S05]  /*c450*/  BRA.DIV UR4, `(.L_x_2382) ;  /* 0x0000013e04f07947 */ /* 0x000fea000b800000 */
.L_x_2619:
[----:B------:R-:W-:-:S03]  /*c460*/  UMOV UR4, 0xffffffff ;  /* 0xffffffff00047882 */ /* 0x000fc60000000000 */
[----:B------:R-:W-:Y:S05]  /*c470*/  BRA.DIV UR4, `(.L_x_2383) ;  /* 0x0000014204107947 */ /* 0x000fea000b800000 */
.L_x_2622:
[----:B------:R-:W-:-:S03]  /*c480*/  UMOV UR4, 0xffffffff ;  /* 0xffffffff00047882 */ /* 0x000fc60000000000 */
[----:B------:R-:W-:Y:S05]  /*c490*/  BRA.DIV UR4, `(.L_x_2384) ;  /* 0x0000014204307947 */ /* 0x000fea000b800000 */
.L_x_2625:
[----:B------:R-:W-:-:S03]  /*c4a0*/  UMOV UR4, 0xffffffff ;  /* 0xffffffff00047882 */ /* 0x000fc60000000000 */
[----:B------:R-:W-:Y:S05]  /*c4b0*/  BRA.DIV UR4, `(.L_x_2385) ;  /* 0x0000014204507947 */ /* 0x000fea000b800000 */
.L_x_2628:
[----:B------:R-:W-:-:S03]  /*c4c0*/  UMOV UR4, 0xffffffff ;  /* 0xffffffff00047882 */ /* 0x000fc60000000000 */
[----:B------:R-:W-:Y:S05]  /*c4d0*/  BRA.DIV UR4, `(.L_x_2386) ;  /* 0x0000014204707947 */ /* 0x000fea000b800000 */
.L_x_2631:
[----:B------:R-:W-:-:S03]  /*c4e0*/  UMOV UR4, 0xffffffff ;  /* 0xffffffff00047882 */ /* 0x000fc60000000000 */
[----:B------:R-:W-:Y:S05]  /*c4f0*/  BRA.DIV UR4, `(.L_x_2387) ;  /* 0x0000014204907947 */ /* 0x000fea000b800000 */
.L_x_2634:
[----:B------:R-:W-:-:S03]  /*c500*/  UMOV UR4, 0xffffffff ;  /* 0xffffffff00047882 */ /* 0x000fc60000000000 */
[----:B------:R-:W-:Y:S05]  /*c510*/  BRA.DIV UR4, `(.L_x_2388) ;  /* 0x0000014204b07947 */ /* 0x000fea000b800000 */
.L_x_2637:
[----:B------:R-:W-:-:S03]  /*c520*/  UMOV UR4, 0xffffffff ;  /* 0xffffffff00047882 */ /* 0x000fc60000000000 */
[----:B------:R-:W-:Y:S05]  /*c530*/  BRA.DIV UR4, `(.L_x_2389) ;  /* 0x0000014204d07947 */ /* 0x000fea000b800000 */
.L_x_2640:
[----:B------:R-:W-:-:S03]  /*c540*/  UMOV UR4, 0xffffffff ;  /* 0xffffffff00047882 */ /* 0x000fc60000000000 */
[----:B------:R-:W-:Y:S05]  /*c550*/  BRA.DIV UR4, `(.L_x_2390) ;  /* 0x0000014204f07947 */ /* 0x000fea000b800000 */
.L_x_2643:
[----:B------:R-:W-:-:S03]  /*c560*/  UMOV UR4, 0xffffffff ;  /* 0xffffffff00047882 */ /* 0x000fc60000000000 */
[----:B------:R-:W-:Y:S05]  /*c570*/  BRA.DIV UR4, `(.L_x_2391) ;  /* 0x0000014604107947 */ /* 0x000fea000b800000 */
.L_x_2646:
[----:B------:R-:W-:-:S03]  /*c580*/  UMOV UR4, 0xffffffff ;  /* 0xffffffff00047882 */ /* 0x000fc60000000000 */
[----:B------:R-:W-:Y:S05]  /*c590*/  BRA.DIV UR4, `(.L_x_2392) ;  /* 0x0000014604307947 */ /* 0x000fea000b800000 */
.L_x_2649:
[----:B------:R-:W-:-:S03]  /*c5a0*/  UMOV UR4, 0xffffffff ;  /* 0xffffffff00047882 */ /* 0x000fc60000000000 */
[----:B------:R-:W-:Y:S05]  /*c5b0*/  BRA.DIV UR4, `(.L_x_2393) ;  /* 0x0000014604507947 */ /* 0x000fea000b800000 */
.L_x_2652:
[----:B------:R-:W-:-:S03]  /*c5c0*/  UMOV UR4, 0xffffffff ;  /* 0xffffffff00047882 */ /* 0x000fc60000000000 */
[----:B------:R-:W-:Y:S05]  /*c5d0*/  BRA.DIV UR4, `(.L_x_2394) ;  /* 0x0000014604707947 */ /* 0x000fea000b800000 */
.L_x_2655:
[----:B------:R-:W-:-:S03]  /*c5e0*/  UMOV UR4, 0xffffffff ;  /* 0xffffffff00047882 */ /* 0x000fc60000000000 */
[----:B------:R-:W-:Y:S05]  /*c5f0*/  BRA.DIV UR4, `(.L_x_2395) ;  /* 0x0000014604907947 */ /* 0x000fea000b800000 */
.L_x_2658:
[----:B------:R-:W-:-:S03]  /*c600*/  UMOV UR4, 0xffffffff ;  /* 0xffffffff00047882 */ /* 0x000fc60000000000 */
[----:B------:R-:W-:Y:S05]  /*c610*/  BRA.DIV UR4, `(.L_x_2396) ;  /* 0x0000014604b07947 */ /* 0x000fea000b800000 */
.L_x_2661:
        /* <DEDUP_REMOVED lines=69> */
.L_x_2662:
[----:B------:R-:W-:Y:S05]  /*ca70*/  BSYNC B1 ;  /* 0x0000000000017941 */ /* 0x000fea0003800000 */
.L_x_2397:
        /* <DEDUP_REMOVED lines=105> */
.L_x_2400:
[----:B------:R-:W-:Y:S05]  /*d110*/  BSYNC B1 ;  /* 0x0000000000017941 */ /* 0x000fea0003800000 */
.L_x_2399:
        /* <DEDUP_REMOVED lines=104> */
.L_x_2402:
[----:B------:R-:W-:Y:S05]  /*d7a0*/  BSYNC B1 ;  /* 0x0000000000017941 */ /* 0x000fea0003800000 */
.L_x_2401:
        /* <DEDUP_REMOVED lines=33> */
[----:B------:R-:W-:-:S02]  /*d9c0*/  PRMT R61, R61, 0x5410, R38 ;  /* 0x000054103d3d7816 */ /* 0x000fc40000000026 */
[C---:B0-----:R-:W-:Y:S01]  /*d9d0*/  SHF.L.U32 R13, R4.reuse, 0x10, RZ ;  /* 0x00000010040d7819 */ /* 0x041fe200000006ff */
[----:B------:R-:W-:Y:S01]  /*d9e0*/  IMAD.U32 R14, R5, 0x10000, RZ ;  /* 0x00010000050e7824 */ /* 0x000fe200078e00ff */
[----:B------:R-:W-:Y:S01]  /*d9f0*/  LOP3.LUT R4, R4, 0xffff0000, RZ, 0xc0, !PT ;  /* 0xffff000004047812 */ /* 0x000fe200078ec0ff */
[----:B------:R-:W-:Y:S01]  /*da00*/  IMAD.U32 R24, R7, 0x10000, RZ ;  /* 0x0001000007187824 */ /* 0x000fe200078e00ff */
[----:B------:R-:W-:Y:S01]  /*da10*/  LOP3.LUT R5, R5, 0xffff0000, RZ, 0xc0, !PT ;  /* 0xffff000005057812 */ /* 0x000fe200078ec0ff */
[C---:B------:R-:W-:Y:S01]  /*da20*/  IMAD.U32 R15, R6.reuse, 0x10000, RZ ;  /* 0x00010000060f7824 */ /* 0x040fe200078e00ff */
[----:B------:R-:W-:Y:S02]  /*da30*/  LOP3.LUT R6, R6, 0xffff0000, RZ, 0xc0, !PT ;  /* 0xffff000006067812 */ /* 0x000fe400078ec0ff */
        /* <DEDUP_REMOVED lines=63> */
.L_x_2404:
[----:B------:R-:W-:Y:S05]  /*de30*/  BSYNC B1 ;  /* 0x0000000000017941 */ /* 0x000fea0003800000 */
.L_x_2403:
[----:B--23--:R-:W-:Y:S02]  /*de40*/  PRMT R12, R12, 0x5410, R0 ;  /* 0x000054100c0c7816 */ /* 0x00cfe40000000000 */
[----:B------:R-:W-:Y:S01]  /*de50*/  PRMT R14, R14, 0x5410, R3 ;  /* 0x000054100e0e7816 */ /* 0x000fe20000000003 */
[----:B------:R-:W-:Y:S06]  /*de60*/  @P0 BRA `(.L_x_2378) ;  /* 0x0000000400980947 */ /* 0x000fec0003800000 */
[----:B------:R-:W-:Y:S02]  /*de70*/  LEA.HI R21, R21, R219, RZ, 0x1d ;  /* 0x000000db15157211 */ /* 0x000fe400078fe8ff */
[----:B------:R-:W-:Y:S02]  /*de80*/  SHF.R.U64 R25, R44, 0x10, R45 ;  /* 0x000000102c197819 */ /* 0x000fe4000000122d */
[----:B-1----:R-:W-:Y:S01]  /*de90*/  SHF.R.S32.HI R4, RZ, 0x1f, R21 ;  /* 0x0000001fff047819 */ /* 0x002fe20000011415 */
        /* <DEDUP_REMOVED lines=12> */
[----:B------:R-:W1:Y:S01]  /*df60*/  LDS.128 R4, [R228] ;  /* 0x00000000e4047984 */ /* 0x000e620000000c00 */
[----:B------:R-:W-:Y:S01]  /*df70*/  SHF.R.U32.HI R44, RZ, 0x10, R45 ;  /* 0x00000010ff2c7819 */ /* 0x000fe2000001162d */
[----:B------:R-:W-:Y:S01]  /*df80*/  IMAD.U32 R27, R56, 0x10000, RZ ;  /* 0x00010000381b7824 */ /* 0x000fe200078e00ff */
[----:B------:R-:W-:Y:S01]  /*df90*/  SHF.R.U32.HI R48, RZ, 0x10, R49 ;  /* 0x00000010ff307819 */ /* 0x000fe20000011631 */
[----:B------:R-:W-:Y:S01]  /*dfa0*/  IMAD R3, R3, 0x2, R2 ;  /* 0x0000000203037824 */ /* 0x000fe200078e0202 */
[----:B------:R-:W-:Y:S02]  /*dfb0*/  PRMT R54, R54, 0x5410, R15 ;  /* 0x0000541036367816 */ /* 0x000fe4000000000f */
[----:B------:R-:W-:Y:S02]  /*dfc0*/  SHF.R.U32.HI R30, RZ, 0x10, R51 ;  /* 0x00000010ff1e7819 */ /* 0x000fe40000011633 */
[----:B0-----:R-:W0:Y:S01]  /*dfd0*/  LDS.128 R8, [R3+0x10400] ;  /* 0x0104000003087984 */ /* 0x001e220000000c00 */
[----:B------:R-:W-:-:S02]  /*dfe0*/  PRMT R53, R53, 0x5410, R44 ;  /* 0x0000541035357816 */ /* 0x000fc4000000002c */
[----:B------:R-:W-:Y:S02]  /*dff0*/  PRMT R57, R57, 0x5410, R48 ;  /* 0x0000541039397816 */ /* 0x000fe40000000030 */
[----:B------:R-:W-:Y:S02]  /*e000*/  SHF.R.U32.HI R46, RZ, 0x10, R47 ;  /* 0x00000010ff2e7819 */ /* 0x000fe4000001162f */
[----:B------:R-:W-:Y:S01]  /*e010*/  SHF.R.U64 R28, R50, 0x10, R51 ;  /* 0x00000010321c7819 */ /* 0x000fe20000001233 */
[----:B------:R-:W-:Y:S01]  /*e020*/  IMAD.U32 R29, R57, 0x10000, RZ ;  /* 0x00010000391d7824 */ /* 0x000fe200078e00ff */
[----:B------:R-:W-:Y:S02]  /*e030*/  PRMT R30, R14, 0x5432, R30 ;  /* 0x000054320e1e7816 */ /* 0x000fe4000000001e */
[----:B------:R-:W-:Y:S02]  /*e040*/  PRMT R55, R55, 0x5410, R46 ;  /* 0x0000541037377816 */ /* 0x000fe4000000002e */
[----:B------:R-:W-:-:S02]  /*e050*/  PRMT R28, R12, 0x5432, R28 ;  /* 0x000054320c1c7816 */ /* 0x000fc4000000001c */
[----:B------:R-:W-:Y:S01]  /*e060*/  LOP3.LUT R25, R25, 0xffff0000, RZ, 0xc0, !PT ;  /* 0xffff000019197812 */ /* 0x000fe200078ec0ff */
[C---:B-1----:R-:W-:Y:S01]  /*e070*/  IMAD.U32 R0, R4.reuse, 0x10000, RZ ;  /* 0x0001000004007824 */ /* 0x042fe200078e00ff */
[----:B------:R-:W-:Y:S01]  /*e080*/  LOP3.LUT R4, R4, 0xffff0000, RZ, 0xc0, !PT ;  /* 0xffff000004047812 */ /* 0x000fe200078ec0ff */
[C---:B------:R-:W-:Y:S01]  /*e090*/  IMAD.U32 R12, R5.reuse, 0x10000, RZ ;  /* 0x00010000050c7824 */ /* 0x040fe200078e00ff */
[----:B------:R-:W-:Y:S01]  /*e0a0*/  LOP3.LUT R5, R5, 0xffff0000, RZ, 0xc0, !PT ;  /* 0xffff000005057812 */ /* 0x000fe200078ec0ff */
[C---:B------:R-:W-:Y:S01]  /*e0b0*/  IMAD.U32 R14, R7.reuse, 0x10000, RZ ;  /* 0x00010000070e7824 */ /* 0x040fe200078e00ff */
[----:B------:R-:W-:Y:S01]  /*e0c0*/  LOP3.LUT R7, R7, 0xffff0000, RZ, 0xc0, !PT ;  /* 0xffff000007077812 */ /* 0x000fe200078ec0ff */
[C---:B------:R-:W-:Y:S01]  /*e0d0*/  IMAD.U32 R13, R6.reuse, 0x10000, RZ ;  /* 0x00010000060d7824 */ /* 0x040fe200078e00ff */
        /* <DEDUP_REMOVED lines=63> */
.L_x_2378:
[----:B------:R-:W-:Y:S05]  /*e4d0*/  BSYNC B0 ;  /* 0x0000000000007941 */ /* 0x000fea0003800000 */
.L_x_2338:
        /* <DEDUP_REMOVED lines=8> */
.L_x_2336:
[----:B------:R-:W-:-:S13]  /*e560*/  ISETP.NE.AND P0, PT, R197, 0x3, PT ;  /* 0x00000003c500780c */ /* 0x000fda0003f05270 */
[----:B------:R-:W-:Y:S05]  /*e570*/  @!P0 BRA `(.L_x_2405) ;  /* 0x0000000000048947 */ /* 0x000fea0003800000 */
[----:B------:R-:W-:Y:S01]  /*e580*/  BPT.TRAP 0x1 ;  /* 0x000000040000795c */ /* 0x000fe20000300000 */
.L_x_2405:
[----:B------:R-:W-:Y:S01]  /*e590*/  IMAD R0, R185, 0x8, R2 ;  /* 0x00000008b9007824 */ /* 0x000fe200078e0202 */
[----:B0-23--:R-:W-:-:S04]  /*e5a0*/  SHF.L.U32 R3, R190, 0x1f, RZ ;  /* 0x0000001fbe037819 */ /* 0x00dfc800000006ff */
[----:B------:R0:W2:Y:S01]  /*e5b0*/  SYNCS.PHASECHK.TRANS64.TRYWAIT P2, [R0+URZ+0x28830], R3 ;  /* 0x02883003000075a7 */ /* 0x0000a2000804017f */
[----:B------:R-:W-:Y:S05]  /*e5c0*/  @!P0 BRA `(.L_x_2406) ;  /* 0x0000000000048947 */ /* 0x000fea0003800000 */
[----:B------:R-:W-:Y:S01]  /*e5d0*/  BPT.TRAP 0x1 ;  /* 0x000000040000795c */ /* 0x000fe20000300000 */
.L_x_2406:
[----:B-1--4-:R-:W1:Y:S01]  /*e5e0*/  S2R R4, SR_TID.X ;  /* 0x0000000000047919 */ /* 0x012e620000002100 */
[----:B------:R-:W-:Y:S01]  /*e5f0*/  IMAD.MOV.U32 R151, RZ, RZ, RZ ;  /* 0x000000ffff977224 */ /* 0x000fe200078e00ff */
[----:B-1----:R-:W-:-:S04]  /*e600*/  LOP3.LUT R4, R4, 0x7f, RZ, 0xc0, !PT ;  /* 0x0000007f04047812 */ /* 0x002fc800078ec0ff */
[----:B------:R-:W-:Y:S01]  /*e610*/  ISETP.NE.AND P1, PT, R4, RZ, PT ;  /* 0x000000ff0400720c */ /* 0x000fe20003f25270 */
[----:B--2---:R-:W-:-:S12]  /*e620*/  @P2 BRA `(.L_x_2407) ;  /* 0x0000000000082947 */ /* 0x004fd80003800000 */
[----:B------:R-:W1:Y:S02]  /*e630*/  SYNCS.PHASECHK.TRANS64.TRYWAIT P2, [R0+URZ+0x28830], R3 ;  /* 0x02883003000075a7 */ /* 0x000e64000804017f */
[----:B-1----:R-:W-:Y:S05]  /*e640*/  @!P2 BRA `(.L_x_2408) ;  /* 0x0000012400e0a947 */ /* 0x002fea0003800000 */
.L_x_2407:
[----:B------:R-:W-:Y:S05]  /*e650*/  WARPSYNC.ALL ;  /* 0x0000000000007948 */ /* 0x000fea0003800000 */
[----:B01----:R-:W-:Y:S01]  /*e660*/  VIADD R3, R2, 0x18400 ;  /* 0x0001840002037836 */ /* 0x003fe20000000000 */
[----:B------:R-:W-:Y:S01]  /*e670*/  R2UR UR44, R52 ;  /* 0x00000000342c72ca */ /* 0x000fe200000e0000 */
[----:B------:R-:W-:Y:S01]  /*e680*/  IMAD.MOV.U32 R7, RZ, RZ, 0x40000040 ;  /* 0x40000040ff077424 */ /* 0x000fe200078e00ff */
        /* <DEDUP_REMOVED lines=47> */
[----:B------:R-:W-:Y:S01]  /*e980*/  ULDC UR4, c[0x0][0x9d8] ;  /* 0x0002760000047ab9 */ /* 0x000fe20000000800 */
[----:B------:R-:W-:Y:S01]  /*e990*/  IMAD R89, R193, 0x80, R213 ;  /* 0x00000080c1597824 */ /* 0x000fe200078e02d5 */
[----:B------:R-:W-:Y:S01]  /*e9a0*/  R2UR UR26, R8 ;  /* 0x00000000081a72ca */ /* 0x000fe200000e0000 */
[C---:B------:R-:W-:Y:S01]  /*e9b0*/  VIADD R8, R6.reuse, 0x404 ;  /* 0x0000040406087836 */ /* 0x040fe20000000000 */
[----:B------:R-:W-:Y:S01]  /*e9c0*/  ULDC UR5, c[0x0][0x988] ;  /* 0x0002620000057ab9 */ /* 0x000fe20000000800 */
[----:B------:R-:W-:Y:S01]  /*e9d0*/  VIADD R6, R6, 0x406 ;  /* 0x0000040606067836 */ /* 0x000fe20000000000 */
[----:B------:R-:W-:Y:S01]  /*e9e0*/  ULDC UR6, c[0x0][0x9d8] ;  /* 0x0002760000067ab9 */ /* 0x000fe20000000800 */
[----:B------:R-:W-:Y:S01]  /*e9f0*/  @!P1 VIADD R0, R0, 0x28840 ;  /* 0x0002884000009836 */ /* 0x000fe20000000000 */
[----:B------:R-:W-:Y:S01]  /*ea00*/  R2UR UR30, R8 ;  /* 0x00000000081e72ca */ /* 0x000fe200000e0000 */
[----:B------:R-:W-:Y:S01]  /*ea10*/  ULDC UR7, c[0x0][0x9d8] ;  /* 0x0002760000077ab9 */ /* 0x000fe20000000800 */
[----:B------:R-:W-:Y:S01]  /*ea20*/  R2UR UR34, R6 ;  /* 0x00000000062272ca */ /* 0x000fe200000e0000 */
[--C-:B------:R-:W-:Y:S01]  /*ea30*/  IMAD.MOV.U32 R150, RZ, RZ, R151.reuse ;  /* 0x000000ffff967224 */ /* 0x100fe200078e0097 */
[----:B------:R-:W-:Y:S01]  /*ea40*/  @!P1 PRMT R0, RZ, 0x654, R0 ;  /* 0x00000654ff009816 */ /* 0x000fe20000000000 */
        /* <DEDUP_REMOVED lines=31> */
[--C-:B-----5:R-:W-:Y:S02]  /*ec40*/  IMAD.MOV.U32 R117, RZ, RZ, R151.reuse ;  /* 0x000000ffff757224 */ /* 0x120fe400078e0097 */
        /* <DEDUP_REMOVED lines=55> */
[----:B0-----:R-:W-:-:S02]  /*efc0*/  IMAD.MOV.U32 R26, RZ, RZ, -0x80 ;  /* 0xffffff80ff1a7424 */ /* 0x001fc400078e00ff */
[----:B------:R-:W-:Y:S01]  /*efd0*/  FMUL.FTZ R14, R44, UR4 ;  /* 0x000000042c0e7c20 */ /* 0x000fe20008410000 */
[----:B------:R-:W-:Y:S01]  /*efe0*/  FMUL.FTZ R42, R42, UR4 ;  /* 0x000000042a2a7c20 */ /* 0x000fe20008410000 */
[----:B------:R-:W-:Y:S01]  /*eff0*/  FMUL.FTZ R43, R43, UR4 ;  /* 0x000000042b2b7c20 */ /* 0x000fe20008410000 */
[----:B------:R-:W-:Y:S02]  /*f000*/  IMAD R7, R123, R26, 0x80 ;  /* 0x000000807b077424 */ /* 0x000fe400078e021a */
[----:B------:R-:W-:Y:S01]  /*f010*/  FMUL.FTZ R46, R46, UR4 ;  /* 0x000000042e2e7c20 */ /* 0x000fe20008410000 */
[----:B------:R-:W-:Y:S01]  /*f020*/  FMUL.FTZ R47, R47, UR4 ;  /* 0x000000042f2f7c20 */ /* 0x000fe20008410000 */
[----:B------:R-:W0:Y:S01]  /*f030*/  MUFU.TANH R27, R27 ;  /* 0x0000001b001b7308 */ /* 0x000e220000002400 */
[----:B--2---:R-:W-:Y:S02]  /*f040*/  IMAD.IADD R30, R198, 0x1, R7 ;  /* 0x00000001c61e7824 */ /* 0x004fe400078e0207 */
[----:B------:R-:W-:Y:S01]  /*f050*/  FMUL.FTZ R50, R50, UR4 ;  /* 0x0000000432327c20 */ /* 0x000fe20008410000 */
[----:B------:R-:W-:Y:S01]  /*f060*/  FMUL.FTZ R5, R25, UR4 ;  /* 0x0000000419057c20 */ /* 0x000fe20008410000 */
[----:B------:R-:W-:Y:S01]  /*f070*/  FMUL.FTZ R6, R28, UR4 ;  /* 0x000000041c067c20 */ /* 0x000fe20008410000 */
[----:B------:R-:W-:Y:S01]  /*f080*/  FMUL.FTZ R25, R49, UR4 ;  /* 0x0000000431197c20 */ /* 0x000fe20008410000 */
[--C-:B------:R-:W-:Y:S01]  /*f090*/  IADD3 R33, -R195, 0x1, R30.reuse ;  /* 0x00000001c3217810 */ /* 0x100fe20007ffe11e */
[C---:B------:R-:W-:Y:S01]  /*f0a0*/  IMAD R30, R212.reuse, -0x2, R30 ;  /* 0xfffffffed41e7824 */ /* 0x040fe200078e021e */
[----:B------:R-:W2:Y:S01]  /*f0b0*/  MUFU.TANH R31, R31 ;  /* 0x0000001f001f7308 */ /* 0x000ea20000002400 */
[----:B------:R-:W-:Y:S01]  /*f0c0*/  FMUL.FTZ R28, R53, UR4 ;  /* 0x00000004351c7c20 */ /* 0x000fe20008410000 */
[----:B------:R-:W-:Y:S01]  /*f0d0*/  FMUL.FTZ R51, R51, UR4 ;  /* 0x0000000433337c20 */ /* 0x000fe20008410000 */
[----:B------:R-:W-:-:S02]  /*f0e0*/  IMAD R26, R212, -0x2, R33 ;  /* 0xfffffffed41a7824 */ /* 0x000fc400078e0221 */
[----:B------:R-:W-:Y:S01]  /*f0f0*/  FMUL.FTZ R55, R55, UR4 ;  /* 0x0000000437377c20 */ /* 0x000fe20008410000 */
[----:B------:R-:W-:Y:S01]  /*f100*/  FMUL.FTZ R20, R45, UR4 ;  /* 0x000000042d147c20 */ /* 0x000fe20008410000 */
[----:B------:R-:W-:Y:S01]  /*f110*/  FMUL.FTZ R54, R54, UR4 ;  /* 0x0000000436367c20 */ /* 0x000fe20008410000 */
[----:B------:R-:W-:Y:S01]  /*f120*/  FMUL.FTZ R9, R32, UR4 ;  /* 0x0000000420097c20 */ /* 0x000fe20008410000 */
[----:B------:R-:W-:Y:S01]  /*f130*/  IADD3 R37, R26, 0x8, R89 ;  /* 0x000000081a257810 */ /* 0x000fe20007ffe059 */
[----:B------:R0:W3:Y:S01]  /*f140*/  MUFU.TANH R95, R34 ;  /* 0x00000022005f7308 */ /* 0x0000e20000002400 */
[----:B------:R-:W-:Y:S01]  /*f150*/  FMUL.FTZ R15, R41, UR4 ;  /* 0x00000004290f7c20 */ /* 0x000fe20008410000 */
[----:B------:R-:W-:Y:S01]  /*f160*/  FMUL.FTZ R32, R57, UR4 ;  /* 0x0000000439207c20 */ /* 0x000fe20008410000 */
[----:B------:R-:W-:Y:S01]  /*f170*/  VIMNMX R40, R30, R37, PT ;  /* 0x000000251e287248 */ /* 0x000fe20003fe0100 */
[----:B------:R-:W-:Y:S01]  /*f180*/  FMUL.FTZ R59, R59, UR4 ;  /* 0x000000043b3b7c20 */ /* 0x000fe20008410000 */
[----:B------:R-:W-:Y:S01]  /*f190*/  FMUL.FTZ R10, R36, UR4 ;  /* 0x00000004240a7c20 */ /* 0x000fe20008410000 */
[----:B------:R-:W-:Y:S01]  /*f1a0*/  FMUL.FTZ R58, R58, UR4 ;  /* 0x000000043a3a7c20 */ /* 0x000fe20008410000 */
[C---:B------:R-:W-:Y:S01]  /*f1b0*/  ISETP.GT.AND P2, PT, R40.reuse, RZ, PT ;  /* 0x000000ff2800720c */ /* 0x040fe20003f44270 */
[----:B------:R-:W4:Y:S01]  /*f1c0*/  MUFU.TANH R35, R35 ;  /* 0x0000002300237308 */ /* 0x000f220000002400 */
[----:B------:R-:W-:Y:S01]  /*f1d0*/  ISETP.GT.AND P3, PT, R40, 0x1, PT ;  /* 0x000000012800780c */ /* 0x000fe20003f64270 */
[----:B------:R-:W-:Y:S01]  /*f1e0*/  FMUL.FTZ R62, R62, UR4 ;  /* 0x000000043e3e7c20 */ /* 0x000fe20008410000 */
[----:B------:R-:W-:Y:S01]  /*f1f0*/  ISETP.GT.AND P4, PT, R40, 0x8, PT ;  /* 0x000000082800780c */ /* 0x000fe20003f84270 */
[----:B------:R-:W-:Y:S01]  /*f200*/  FMUL.FTZ R63, R63, UR4 ;  /* 0x000000043f3f7c20 */ /* 0x000fe20008410000 */
[----:B-1----:R-:W-:Y:S01]  /*f210*/  FSEL R101, R101, -INF , P2 ;  /* 0xff80000065657808 */ /* 0x002fe20001000000 */
[----:B------:R-:W-:Y:S01]  /*f220*/  FMUL.FTZ R66, R66, UR4 ;  /* 0x0000000442427c20 */ /* 0x000fe20008410000 */
[----:B0-----:R-:W-:Y:S01]  /*f230*/  FSEL R34, R27, -INF , P3 ;  /* 0xff8000001b227808 */ /* 0x001fe20001800000 */
[----:B------:R-:W0:Y:S01]  /*f240*/  MUFU.TANH R38, R38 ;  /* 0x0000002600267308 */ /* 0x000e220000002400 */
[----:B------:R-:W-:Y:S01]  /*f250*/  ISETP.GT.AND P2, PT, R40, 0x9, PT ;  /* 0x000000092800780c */ /* 0x000fe20003f44270 */
[----:B------:R-:W-:Y:S01]  /*f260*/  FMUL.FTZ R27, R67, UR4 ;  /* 0x00000004431b7c20 */ /* 0x000fe20008410000 */
[----:B------:R-:W-:Y:S01]  /*f270*/  FSEL R103, R103, -INF , P4 ;  /* 0xff80000067677808 */ /* 0x000fe20002000000 */
[----:B------:R-:W-:Y:S01]  /*f280*/  FMUL.FTZ R70, R70, UR4 ;  /* 0x0000000446467c20 */ /* 0x000fe20008410000 */
[----:B------:R-:W-:Y:S01]  /*f290*/  FMNMX.FTZ R44, R101, R34, !PT ;  /* 0x00000022652c7209 */ /* 0x000fe20007810000 */
[----:B------:R-:W-:Y:S01]  /*f2a0*/  FMUL.FTZ R71, R71, UR4 ;  /* 0x0000000447477c20 */ /* 0x000fe20008410000 */
[----:B------:R-:W-:Y:S01]  /*f2b0*/  ISETP.GT.AND P3, PT, R40, 0x10, PT ;  /* 0x000000102800780c */ /* 0x000fe20003f64270 */
[----:B------:R-:W1:Y:S01]  /*f2c0*/  MUFU.TANH R39, R39 ;  /* 0x0000002700277308 */ /* 0x000e620000002400 */
[----:B--2---:R-:W-:Y:S01]  /*f2d0*/  FSEL R99, R31, -INF , P2 ;  /* 0xff8000001f637808 */ /* 0x004fe20001000000 */
[----:B------:R-:W-:Y:S01]  /*f2e0*/  FMUL.FTZ R74, R74, UR4 ;  /* 0x000000044a4a7c20 */ /* 0x000fe20008410000 */
[----:B------:R-:W-:Y:S01]  /*f2f0*/  FMNMX.FTZ R44, R103, R44, !PT ;  /* 0x0000002c672c7209 */ /* 0x000fe20007810000 */
[----:B------:R-:W-:Y:S01]  /*f300*/  FMUL.FTZ R75, R75, UR4 ;  /* 0x000000044b4b7c20 */ /* 0x000fe20008410000 */
[----:B------:R-:W-:Y:S01]  /*f310*/  ISETP.GT.AND P2, PT, R40, 0x11, PT ;  /* 0x000000112800780c */ /* 0x000fe20003f44270 */
[----:B------:R-:W-:Y:S01]  /*f320*/  FMUL.FTZ R78, R78, UR4 ;  /* 0x000000044e4e7c20 */ /* 0x000fe20008410000 */
[----:B---3--:R-:W-:Y:S01]  /*f330*/  FSEL R95, R95, -INF , P3 ;  /* 0xff8000005f5f7808 */ /* 0x008fe20001800000 */
[----:B------:R-:W2:Y:S01]  /*f340*/  MUFU.TANH R42, R42 ;  /* 0x0000002a002a7308 */ /* 0x000ea20000002400 */
[----:B------:R-:W-:Y:S01]  /*f350*/  FMNMX.FTZ R44, R99, R44, !PT ;  /* 0x0000002c632c7209 */ /* 0x000fe20007810000 */
[----:B------:R-:W-:Y:S01]  /*f360*/  FMUL.FTZ R79, R79, UR4 ;  /* 0x000000044f4f7c20 */ /* 0x000fe20008410000 */
[----:B------:R-:W-:Y:S01]  /*f370*/  ISETP.GT.AND P3, PT, R40, 0x18, PT ;  /* 0x000000182800780c */ /* 0x000fe20003f64270 */
[----:B------:R-:W-:Y:S01]  /*f380*/  FMUL.FTZ R82, R82, UR4 ;  /* 0x0000000452527c20 */ /* 0x000fe20008410000 */
[----:B----4-:R-:W-:Y:S01]  /*f390*/  FSEL R93, R35, -INF , P2 ;  /* 0xff800000235d7808 */ /* 0x010fe20001000000 */
[----:B------:R-:W-:Y:S01]  /*f3a0*/  FMUL.FTZ R83, R83, UR4 ;  /* 0x0000000453537c20 */ /* 0x000fe20008410000 */
[----:B------:R-:W-:Y:S01]  /*f3b0*/  FMNMX.FTZ R44, R95, R44, !PT ;  /* 0x0000002c5f2c7209 */ /* 0x000fe20007810000 */
[----:B------:R-:W-:Y:S01]  /*f3c0*/  MUFU.TANH R43, R43 ;  /* 0x0000002b002b7308 */ /* 0x000fe20000002400 */
[----:B------:R-:W-:Y:S01]  /*f3d0*/  ISETP.GT.AND P2, PT, R40, 0x19, PT ;  /* 0x000000192800780c */ /* 0x000fe20003f44270 */
[----:B------:R-:W-:Y:S01]  /*f3e0*/  FMUL.FTZ R86, R86, UR4 ;  /* 0x0000000456567c20 */ /* 0x000fe20008410000 */
[----:B0-----:R-:W-:Y:S01]  /*f3f0*/  FSEL R91, R38, -INF , P3 ;  /* 0xff800000265b7808 */ /* 0x001fe20001800000 */
[----:B------:R-:W-:Y:S01]  /*f400*/  FMUL.FTZ R3, R24, UR4 ;  /* 0x0000000418037c20 */ /* 0x000fe20008410000 */
[----:B------:R-:W-:Y:S01]  /*f410*/  FMNMX.FTZ R44, R93, R44, !PT ;  /* 0x0000002c5d2c7209 */ /* 0x000fe20007810000 */
[----:B------:R-:W-:Y:S01]  /*f420*/  FMUL.FTZ R8, R29, UR4 ;  /* 0x000000041d087c20 */ /* 0x000fe20008410000 */
[C---:B------:R-:W-:Y:S01]  /*f430*/  ISETP.GT.AND P3, PT, R40.reuse, 0x20, PT ;  /* 0x000000202800780c */ /* 0x040fe20003f64270 */
[----:B------:R-:W0:Y:S01]  /*f440*/  MUFU.TANH R46, R46 ;  /* 0x0000002e002e7308 */ /* 0x000e220000002400 */
[----:B-1----:R-:W-:Y:S01]  /*f450*/  FSEL R67, R39, -INF , P2 ;  /* 0xff80000027437808 */ /* 0x002fe20001000000 */
[----:B------:R-:W-:Y:S01]  /*f460*/  FMUL.FTZ R65, R65, UR4 ;  /* 0x0000000441417c20 */ /* 0x000fe20008410000 */
[----:B------:R-:W-:Y:S01]  /*f470*/  FMNMX.FTZ R44, R91, R44, !PT ;  /* 0x0000002c5b2c7209 */ /* 0x000fe20007810000 */
[----:B------:R-:W-:Y:S01]  /*f480*/  FMUL.FTZ R69, R69, UR4 ;  /* 0x0000000445457c20 */ /* 0x000fe20008410000 */
[----:B------:R-:W-:Y:S01]  /*f490*/  ISETP.GT.AND P2, PT, R40, 0x21, PT ;  /* 0x000000212800780c */ /* 0x000fe20003f44270 */
[----:B------:R-:W-:Y:S01]  /*f4a0*/  FMUL.FTZ R73, R73, UR4 ;  /* 0x0000000449497c20 */ /* 0x000fe20008410000 */
[----:B--2---:R-:W-:Y:S01]  /*f4b0*/  FSEL R53, R42, -INF , P3 ;  /* 0xff8000002a357808 */ /* 0x004fe20001800000 */
[----:B------:R-:W-:Y:S01]  /*f4c0*/  MUFU.TANH R47, R47 ;  /* 0x0000002f002f7308 */ /* 0x000fe20000002400 */
[----:B------:R-:W-:Y:S01]  /*f4d0*/  FMNMX.FTZ R44, R67, R44, !PT ;  /* 0x0000002c432c7209 */ /* 0x000fe20007810000 */
[----:B------:R-:W-:Y:S01]  /*f4e0*/  IMAD.U32 R42, RZ, RZ, UR5 ;  /* 0x00000005ff2a7e24 */ /* 0x000fe2000f8e00ff */
[----:B------:R-:W-:Y:S01]  /*f4f0*/  ISETP.GT.AND P3, PT, R40, 0x28, PT ;  /* 0x000000282800780c */ /* 0x000fe20003f64270 */
[----:B------:R-:W-:Y:S01]  /*f500*/  FMUL.FTZ R21, R48, UR4 ;  /* 0x0000000430157c20 */ /* 0x000fe20008410000 */
[----:B------:R-:W-:Y:S01]  /*f510*/  FMNMX.FTZ R44, R53, R44, !PT ;  /* 0x0000002c352c7209 */ /* 0x000fe20007810000 */
[----:B------:R-:W-:Y:S01]  /*f520*/  FMUL.FTZ R24, R52, UR4 ;  /* 0x0000000434187c20 */ /* 0x000fe20008410000 */
[----:B------:R-:W-:Y:S01]  /*f530*/  FMUL.FTZ R77, R77, UR4 ;  /* 0x000000044d4d7c20 */ /* 0x000fe20008410000 */
[----:B------:R-:W1:Y:S01]  /*f540*/  MUFU.TANH R49, R50 ;  /* 0x0000003200317308 */ /* 0x000e620000002400 */
[----:B0-----:R-:W-:Y:S01]  /*f550*/  FSEL R57, R46, -INF , P3 ;  /* 0xff8000002e397808 */ /* 0x001fe20001800000 */
[----:B------:R-:W-:Y:S01]  /*f560*/  FMUL.FTZ R29, R56, UR4 ;  /* 0x00000004381d7c20 */ /* 0x000fe20008410000 */
[----:B------:R-:W-:Y:S01]  /*f570*/  ISETP.GT.AND P3, PT, R40, 0x30, PT ;  /* 0x000000302800780c */ /* 0x000fe20003f64270 */
        /* <DEDUP_REMOVED lines=10> */
[----:B------:R2:W-:Y:S01]  /*f620*/  @!P1 SYNCS.ARRIVE.TRANS64.RED.A1T0 RZ, [R0+URZ], RZ ;  /* 0x000000ff00ff99a7 */ /* 0x0005e2000810043f */
[----:B------:R-:W-:Y:S01]  /*f630*/  ULDC UR5, c[0x0][0x988] ;  /* 0x0002620000057ab9 */ /* 0x000fe20000000800 */
[----:B------:R3:W-:Y:S01]  /*f640*/  MUFU.TANH R7, R55 ;  /* 0x0000003700077308 */ /* 0x0007e20000002400 */
[----:B-1----:R-:W-:-:S02]  /*f650*/  FSEL R49, R49, -INF , P3 ;  /* 0xff80000031317808 */ /* 0x002fc40001800000 */
[----:B------:R-:W-:-:S05]  /*f660*/  ISETP.GT.AND P3, PT, R40, 0x38, PT ;  /* 0x000000382800780c */ /* 0x000fca0003f64270 */
[----:B------:R-:W1:Y:S01]  /*f670*/  MUFU.TANH R41, R54 ;  /* 0x0000003600297308 */ /* 0x000e620000002400 */
[----:B---3--:R-:W-:Y:S02]  /*f680*/  FSEL R55, R43, -INF , P2 ;  /* 0xff8000002b377808 */ /* 0x008fe40001000000 */
[----:B------:R-:W-:Y:S02]  /*f690*/  ISETP.GT.AND P2, PT, R40, 0x29, PT ;  /* 0x000000292800780c */ /* 0x000fe40003f44270 */
[----:B------:R-:W-:-:S03]  /*f6a0*/  FMNMX.FTZ R44, R55, R44, !PT ;  /* 0x0000002c372c7209 */ /* 0x000fc60007810000 */
[----:B------:R3:W-:Y:S01]  /*f6b0*/  MUFU.TANH R36, R59 ;  /* 0x0000003b00247308 */ /* 0x0007e20000002400 */
[----:B------:R-:W-:-:S07]  /*f6c0*/  FMNMX.FTZ R44, R57, R44, !PT ;  /* 0x0000002c392c7209 */ /* 0x000fce0007810000 */
[----:B------:R-:W4:Y:S01]  /*f6d0*/  MUFU.TANH R33, R58 ;  /* 0x0000003a00217308 */ /* 0x000f220000002400 */
[----:B---3--:R-:W-:Y:S02]  /*f6e0*/  FSEL R59, R47, -INF , P2 ;  /* 0xff8000002f3b7808 */ /* 0x008fe40001000000 */
[C---:B------:R-:W-:Y:S02]  /*f6f0*/  ISETP.GT.AND P2, PT, R40.reuse, 0x31, PT ;  /* 0x000000312800780c */ /* 0x040fe40003f44270 */
[----:B------:R-:W-:Y:S02]  /*f700*/  FMNMX.FTZ R44, R59, R44, !PT ;  /* 0x0000002c3b2c7209 */ /* 0x000fe40007810000 */
[----:B0-----:R-:W-:Y:S01]  /*f710*/  FSEL R45, R45, -INF , P2 ;  /* 0xff8000002d2d7808 */ /* 0x001fe20001000000 */
[----:B------:R-:W0:Y:S01]  /*f720*/  MUFU.TANH R62, R62 ;  /* 0x0000003e003e7308 */ /* 0x000e220000002400 */
[----:B------:R-:W-:Y:S02]  /*f730*/  FMNMX.FTZ R44, R49, R44, !PT ;  /* 0x0000002c312c7209 */ /* 0x000fe40007810000 */
[----:B------:R-:W-:-:S02]  /*f740*/  ISETP.GT.AND P2, PT, R40, 0x39, PT ;  /* 0x000000392800780c */ /* 0x000fc40003f44270 */
[----:B-1----:R-:W-:Y:S02]  /*f750*/  FSEL R41, R41, -INF , P3 ;  /* 0xff80000029297808 */ /* 0x002fe40001800000 */
[----:B------:R-:W-:Y:S01]  /*f760*/  FMNMX.FTZ R44, R45, R44, !PT ;  /* 0x0000002c2d2c7209 */ /* 0x000fe20007810000 */
[----:B------:R-:W1:Y:S01]  /*f770*/  MUFU.TANH R63, R63 ;  /* 0x0000003f003f7308 */ /* 0x000e620000002400 */
[C---:B------:R-:W-:Y:S02]  /*f780*/  ISETP.GT.AND P3, PT, R40.reuse, 0x40, PT ;  /* 0x000000402800780c */ /* 0x040fe40003f64270 */
[----:B------:R-:W-:Y:S02]  /*f790*/  FSEL R39, R7, -INF , P2 ;  /* 0xff80000007277808 */ /* 0x000fe40001000000 */
[----:B------:R-:W-:Y:S02]  /*f7a0*/  FMNMX.FTZ R44, R41, R44, !PT ;  /* 0x0000002c292c7209 */ /* 0x000fe40007810000 */
[----:B------:R-:W-:Y:S01]  /*f7b0*/  ISETP.GT.AND P2, PT, R40, 0x41, PT ;  /* 0x000000412800780c */ /* 0x000fe20003f44270 */
[----:B------:R-:W3:Y:S01]  /*f7c0*/  MUFU.TANH R37, R66 ;  /* 0x0000004200257308 */ /* 0x000ee20000002400 */
[----:B----4-:R-:W-:-:S02]  /*f7d0*/  FSEL R33, R33, -INF , P3 ;  /* 0xff80000021217808 */ /* 0x010fc40001800000 */
[----:B------:R-:W-:Y:S02]  /*f7e0*/  FMNMX.FTZ R44, R39, R44, !PT ;  /* 0x0000002c272c7209 */ /* 0x000fe40007810000 */
[----:B------:R-:W-:Y:S02]  /*f7f0*/  ISETP.GT.AND P3, PT, R40, 0x48, PT ;  /* 0x000000482800780c */ /* 0x000fe40003f64270 */
[----:B------:R-:W-:Y:S01]  /*f800*/  FMNMX.FTZ R44, R33, R44, !PT ;  /* 0x0000002c212c7209 */ /* 0x000fe20007810000 */
[----:B------:R4:W2:Y:S01]  /*f810*/  MUFU.TANH R38, R27 ;  /* 0x0000001b00267308 */ /* 0x0008a20000002400 */
[----:B0-----:R-:W-:Y:S02]  /*f820*/  FSEL R31, R62, -INF , P3 ;  /* 0xff8000003e1f7808 */ /* 0x001fe40001800000 */
[----:B------:R-:W-:-:S05]  /*f830*/  ISETP.GT.AND P3, PT, R40, 0x50, PT ;  /* 0x000000502800780c */ /* 0x000fca0003f64270 */
[----:B------:R-:W0:Y:S01]  /*f840*/  MUFU.TANH R70, R70 ;  /* 0x0000004600467308 */ /* 0x000e220000002400 */
[----:B----4-:R-:W-:Y:S01]  /*f850*/  FSEL R27, R36, -INF , P2 ;  /* 0xff800000241b7808 */ /* 0x010fe20001000000 */
[----:B------:R-:W-:Y:S01]  /*f860*/  FMUL.FTZ R36, R87, UR4 ;  /* 0x0000000457247c20 */ /* 0x000fe20008410000 */
[C---:B------:R-:W-:Y:S02]  /*f870*/  ISETP.GT.AND P2, PT, R40.reuse, 0x49, PT ;  /* 0x000000492800780c */ /* 0x040fe40003f44270 */
[----:B------:R-:W-:Y:S02]  /*f880*/  FMNMX.FTZ R44, R27, R44, !PT ;  /* 0x0000002c1b2c7209 */ /* 0x000fe40007810000 */
[----:B-1----:R-:W-:Y:S01]  /*f890*/  FSEL R35, R63, -INF , P2 ;  /* 0xff8000003f237808 */ /* 0x002fe20001000000 */
[----:B------:R-:W1:Y:S01]  /*f8a0*/  MUFU.TANH R51, R71 ;  /* 0x0000004700337308 */ /* 0x000e620000002400 */
[----:B------:R-:W-:Y:S02]  /*f8b0*/  FMNMX.FTZ R44, R31, R44, !PT ;  /* 0x0000002c1f2c7209 */ /* 0x000fe40007810000 */
[----:B------:R-:W-:-:S02]  /*f8c0*/  ISETP.GT.AND P2, PT, R40, 0x51, PT ;  /* 0x000000512800780c */ /* 0x000fc40003f44270 */
[----:B---3--:R-:W-:Y:S02]  /*f8d0*/  FSEL R37, R37, -INF , P3 ;  /* 0xff80000025257808 */ /* 0x008fe40001800000 */
[----:B------:R-:W-:Y:S01]  /*f8e0*/  FMNMX.FTZ R44, R35, R44, !PT ;  /* 0x0000002c232c7209 */ /* 0x000fe20007810000 */
[----:B------:R-:W3:Y:S01]  /*f8f0*/  MUFU.TANH R74, R74 ;  /* 0x0000004a004a7308 */ /* 0x000ee20000002400 */
[----:B------:R-:W-:Y:S02]  /*f900*/  ISETP.GT.AND P3, PT, R40, 0x58, PT ;  /* 0x000000582800780c */ /* 0x000fe40003f64270 */
[----:B--2---:R-:W-:Y:S02]  /*f910*/  FSEL R43, R38, -INF , P2 ;  /* 0xff800000262b7808 */ /* 0x004fe40001000000 */
[----:B------:R-:W-:Y:S02]  /*f920*/  FMNMX.FTZ R44, R37, R44, !PT ;  /* 0x0000002c252c7209 */ /* 0x000fe40007810000 */
[----:B------:R-:W-:Y:S01]  /*f930*/  ISETP.GT.AND P2, PT, R40, 0x59, PT ;  /* 0x000000592800780c */ /* 0x000fe20003f44270 */
[----:B------:R-:W2:Y:S01]  /*f940*/  MUFU.TANH R71, R75 ;  /* 0x0000004b00477308 */ /* 0x000ea20000002400 */
[----:B0-----:R-:W-:-:S02]  /*f950*/  FSEL R47, R70, -INF , P3 ;  /* 0xff800000462f7808 */ /* 0x001fc40001800000 */
[----:B------:R-:W-:Y:S02]  /*f960*/  FMNMX.FTZ R44, R43, R44, !PT ;  /* 0x0000002c2b2c7209 */ /* 0x000fe40007810000 */
[C---:B------:R-:W-:Y:S02]  /*f970*/  ISETP.GT.AND P3, PT, R40.reuse, 0x60, PT ;  /* 0x000000602800780c */ /* 0x040fe40003f64270 */
[----:B-1----:R-:W-:Y:S01]  /*f980*/  FSEL R51, R51, -INF , P2 ;  /* 0xff80000033337808 */ /* 0x002fe20001000000 */
[----:B------:R-:W0:Y:S01]  /*f990*/  MUFU.TANH R78, R78 ;  /* 0x0000004e004e7308 */ /* 0x000e220000002400 */
[----:B------:R-:W-:Y:S02]  /*f9a0*/  FMNMX.FTZ R44, R47, R44, !PT ;  /* 0x0000002c2f2c7209 */ /* 0x000fe40007810000 */
[----:B------:R-:W-:Y:S02]  /*f9b0*/  ISETP.GT.AND P2, PT, R40, 0x61, PT ;  /* 0x000000612800780c */ /* 0x000fe40003f44270 */
[----:B---3--:R-:W-:-:S02]  /*f9c0*/  FSEL R63, R74, -INF , P3 ;  /* 0xff8000004a3f7808 */ /* 0x008fc40001800000 */
[----:B------:R-:W-:Y:S01]  /*f9d0*/  FMNMX.FTZ R44, R51, R44, !PT ;  /* 0x0000002c332c7209 */ /* 0x000fe20007810000 */
[----:B------:R-:W1:Y:S01]  /*f9e0*/  MUFU.TANH R79, R79 ;  /* 0x0000004f004f7308 */ /* 0x000e620000002400 */
[C---:B------:R-:W-:Y:S02]  /*f9f0*/  ISETP.GT.AND P3, PT, R40.reuse, 0x68, PT ;  /* 0x000000682800780c */ /* 0x040fe40003f64270 */
[----:B--2---:R-:W-:Y:S02]  /*fa00*/  FSEL R71, R71, -INF , P2 ;  /* 0xff80000047477808 */ /* 0x004fe40001000000 */
[----:B------:R-:W-:Y:S02]  /*fa10*/  FMNMX.FTZ R44, R63, R44, !PT ;  /* 0x0000002c3f2c7209 */ /* 0x000fe40007810000 */
[----:B------:R-:W-:Y:S01]  /*fa20*/  ISETP.GT.AND P2, PT, R40, 0x69, PT ;  /* 0x000000692800780c */ /* 0x000fe20003f44270 */
[----:B------:R-:W2:Y:S01]  /*fa30*/  MUFU.TANH R82, R82 ;  /* 0x0000005200527308 */ /* 0x000ea20000002400 */
[----:B0-----:R-:W-:-:S02]  /*fa40*/  FSEL R75, R78, -INF , P3 ;  /* 0xff8000004e4b7808 */ /* 0x001fc40001800000 */
[----:B------:R-:W-:Y:S02]  /*fa50*/  FMNMX.FTZ R44, R71, R44, !PT ;  /* 0x0000002c472c7209 */ /* 0x000fe40007810000 */
[C---:B------:R-:W-:Y:S02]  /*fa60*/  ISETP.GT.AND P3, PT, R40.reuse, 0x70, PT ;  /* 0x000000702800780c */ /* 0x040fe40003f64270 */
[----:B------:R-:W-:Y:S01]  /*fa70*/  FMNMX.FTZ R44, R75, R44, !PT ;  /* 0x0000002c4b2c7209 */ /* 0x000fe20007810000 */
[----:B------:R2:W0:Y:S01]  /*fa80*/  MUFU.TANH R7, R83 ;  /* 0x0000005300077308 */ /* 0x0004220000002400 */
        /* <DEDUP_REMOVED lines=8> */
[----:B0-----:R-:W-:Y:S01]  /*fb10*/  FSEL R87, R7, -INF , P2 ;  /* 0xff80000007577808 */ /* 0x001fe20001000000 */
[----:B------:R-:W-:Y:S01]  /*fb20*/  FMUL.FTZ R7, R61, UR4 ;  /* 0x000000043d077c20 */ /* 0x000fe20008410000 */
[----:B------:R-:W-:Y:S01]  /*fb30*/  ISETP.GT.AND P2, PT, R40, 0x79, PT ;  /* 0x000000792800780c */ /* 0x000fe20003f44270 */
[----:B------:R-:W-:Y:S01]  /*fb40*/  ULDC UR4, c[0x0][0x988] ;  /* 0x0002620000047ab9 */ /* 0x000fe20000000800 */
[----:B------:R-:W-:-:S03]  /*fb50*/  FMNMX.FTZ R44, R87, R44, !PT ;  /* 0x0000002c572c7209 */ /* 0x000fc60007810000 */
[----:B------:R0:W-:Y:S01]  /*fb60*/  MUFU.TANH R38, R7 ;  /* 0x0000000700267308 */ /* 0x0001e20000002400 */
[----:B-1----:R-:W-:-:S04]  /*fb70*/  FSEL R61, R86, -INF , P3 ;  /* 0xff800000563d7808 */ /* 0x002fc80001800000 */
[----:B------:R-:W-:-:S03]  /*fb80*/  FMNMX.FTZ R44, R61, R44, !PT ;  /* 0x0000002c3d2c7209 */ /* 0x000fc60007810000 */
[----:B------:R-:W1:Y:S01]  /*fb90*/  MUFU.TANH R3, R3 ;  /* 0x0000000300037308 */ /* 0x000e620000002400 */
[----:B--2---:R-:W-:-:S04]  /*fba0*/  FSEL R97, R36, -INF , P2 ;  /* 0xff80000024617808 */ /* 0x004fc80001000000 */
[----:B------:R-:W-:-:S03]  /*fbb0*/  FMNMX.FTZ R36, R97, R44, !PT ;  /* 0x0000002c61247209 */ /* 0x000fc60007810000 */
[----:B------:R-:W2:Y:S02]  /*fbc0*/  MUFU.TANH R5, R5 ;  /* 0x0000000500057308 */ /* 0x000ea40000002400 */
[----:B------:R-:W3:Y:S06]  /*fbd0*/  SHFL.BFLY PT, R105, R36, 0x2, 0x1f ;  /* 0x0c401f0024697f89 */ /* 0x000eec00000e0000 */
[----:B------:R-:W4:Y:S08]  /*fbe0*/  MUFU.TANH R6, R6 ;  /* 0x0000000600067308 */ /* 0x000f300000002400 */
[----:B------:R-:W4:Y:S08]  /*fbf0*/  MUFU.TANH R8, R8 ;  /* 0x0000000800087308 */ /* 0x000f300000002400 */
[----:B------:R-:W4:Y:S01]  /*fc00*/  MUFU.TANH R9, R9 ;  /* 0x0000000900097308 */ /* 0x000f220000002400 */
[----:B---3--:R-:W-:-:S05]  /*fc10*/  FMNMX.FTZ R105, R36, R105, !PT ;  /* 0x0000006924697209 */ /* 0x008fca0007810000 */
[----:B------:R-:W0:Y:S02]  /*fc20*/  SHFL.BFLY PT, R36, R105, 0x1, 0x1f ;  /* 0x0c201f0069247f89 */ /* 0x000e2400000e0000 */
[----:B------:R-:W3:Y:S08]  /*fc30*/  MUFU.TANH R11, R11 ;  /* 0x0000000b000b7308 */ /* 0x000ef00000002400 */
[----:B------:R1:W-:Y:S08]  /*fc40*/  MUFU.TANH R40, R65 ;  /* 0x0000004100287308 */ /* 0x0003f00000002400 */
[----:B------:R-:W3:Y:S01]  /*fc50*/  MUFU.TANH R10, R10 ;  /* 0x0000000a000a7308 */ /* 0x000ee20000002400 */
[----:B0-----:R-:W-:-:S07]  /*fc60*/  FMNMX.FTZ R7, R105, R36, !PT ;  /* 0x0000002469077209 */ /* 0x001fce0007810000 */
[----:B------:R-:W-:Y:S01]  /*fc70*/  MUFU.TANH R12, R12 ;  /* 0x0000000c000c7308 */ /* 0x000fe20000002400 */
[----:B------:R-:W-:Y:S01]  /*fc80*/  IMAD.MOV.U32 R105, RZ, RZ, R151 ;  /* 0x000000ffff697224 */ /* 0x000fe200078e0097 */
[C---:B------:R-:W-:Y:S01]  /*fc90*/  FSETP.NEU.FTZ.AND P2, PT, R7.reuse, -INF , PT ;  /* 0xff8000000700780b */ /* 0x040fe20003f5d000 */
[----:B------:R-:W-:-:S05]  /*fca0*/  FMUL.FTZ R36, R7, R42 ;  /* 0x0000002a07247220 */ /* 0x000fca0000410000 */
[----:B------:R-:W0:Y:S01]  /*fcb0*/  MUFU.TANH R13, R13 ;  /* 0x0000000d000d7308 */ /* 0x000e220000002400 */
[----:B------:R-:W-:-:S05]  /*fcc0*/  FSEL R36, R36, RZ, P2 ;  /* 0x000000ff24247208 */ /* 0x000fca0001000000 */
[----:B------:R-:W-:Y:S01]  /*fcd0*/  FFMA.FTZ R54, R34, R42, -R36 ;  /* 0x0000002a22367223 */ /* 0x000fe20000010824 */
[----:B------:R-:W-:Y:S01]  /*fce0*/  VIADDMNMX R34, R89, R26, R30, PT ;  /* 0x0000001a59227246 */ /* 0x000fe2000380011e */
[----:B------:R-:W0:Y:S01]  /*fcf0*/  MUFU.TANH R15, R15 ;  /* 0x0000000f000f7308 */ /* 0x000e220000002400 */
[-CC-:B------:R-:W-:Y:S01]  /*fd00*/  FFMA.FTZ R173, R53, R42.reuse, -R36.reuse ;  /* 0x0000002a35ad7223 */ /* 0x180fe20000010824 */
[-CC-:B------:R-:W-:Y:S01]  /*fd10*/  FFMA.FTZ R175, R57, R42.reuse, -R36.reuse ;  /* 0x0000002a39af7223 */ /* 0x180fe20000010824 */
[C---:B------:R-:W-:Y:S01]  /*fd20*/  ISETP.GT.AND P2, PT, R34.reuse, RZ, PT ;  /* 0x000000ff2200720c */ /* 0x040fe20003f44270 */
[-CC-:B------:R-:W-:Y:S01]  /*fd30*/  FFMA.FTZ R169, R49, R42.reuse, -R36.reuse ;  /* 0x0000002a31a97223 */ /* 0x180fe20000010824 */
[C---:B------:R-:W-:Y:S01]  /*fd40*/  ISETP.GT.AND P3, PT, R34.reuse, 0x1, PT ;  /* 0x000000012200780c */ /* 0x040fe20003f64270 */
[-CC-:B------:R-:W-:Y:S01]  /*fd50*/  FFMA.FTZ R179, R91, R42.reuse, -R36.reuse ;  /* 0x0000002a5bb37223 */ /* 0x180fe20000010824 */
[C---:B------:R-:W-:Y:S01]  /*fd60*/  ISETP.GT.AND P4, PT, R34.reuse, 0x8, PT ;  /* 0x000000082200780c */ /* 0x040fe20003f84270 */
[----:B------:R3:W-:Y:S01]  /*fd70*/  MUFU.EX2 R26, R54 ;  /* 0x00000036001a7308 */ /* 0x0007e20000000800 */
[----:B-1----:R-:W-:Y:S01]  /*fd80*/  FSEL R65, R3, -INF , P2 ;  /* 0xff80000003417808 */ /* 0x002fe20001000000 */
[-CC-:B------:R-:W-:Y:S01]  /*fd90*/  FFMA.FTZ R171, R41, R42.reuse, -R36.reuse ;  /* 0x0000002a29ab7223 */ /* 0x180fe20000010824 */
[----:B--2---:R-:W-:Y:S01]  /*fda0*/  FSEL R30, R5, -INF , P3 ;  /* 0xff800000051e7808 */ /* 0x004fe20001800000 */
[-CC-:B------:R-:W-:Y:S01]  /*fdb0*/  FFMA.FTZ R177, R95, R42.reuse, -R36.reuse ;  /* 0x0000002a5fb17223 */ /* 0x180fe20000010824 */
[----:B------:R-:W-:Y:S01]  /*fdc0*/  ISETP.GT.AND P2, PT, R34, 0x9, PT ;  /* 0x000000092200780c */ /* 0x000fe20003f44270 */
[--C-:B------:R-:W-:Y:S01]  /*fdd0*/  FFMA.FTZ R153, R33, R42, -R36.reuse ;  /* 0x0000002a21997223 */ /* 0x100fe20000010824 */
[----:B----4-:R-:W-:Y:S01]  /*fde0*/  FSEL R3, R6, -INF , P4 ;  /* 0xff80000006037808 */ /* 0x010fe20002000000 */
[----:B------:R-:W-:Y:S01]  /*fdf0*/  MUFU.TANH R14, R14 ;  /* 0x0000000e000e7308 */ /* 0x000fe20000002400 */
[----:B---3--:R-:W-:Y:S01]  /*fe00*/  FMNMX.FTZ R54, R65, R30, !PT ;  /* 0x0000001e41367209 */ /* 0x008fe20007810000 */
[-CC-:B------:R-:W-:Y:S01]  /*fe10*/  FFMA.FTZ R6, R99, R42.reuse, -R36.reuse ;  /* 0x0000002a63067223 */ /* 0x180fe20000010824 */
[----:B------:R-:W-:Y:S01]  /*fe20*/  ISETP.GT.AND P3, PT, R34, 0x10, PT ;  /* 0x000000102200780c */ /* 0x000fe20003f64270 */
[-CC-:B------:R-:W-:Y:S01]  /*fe30*/  FFMA.FTZ R155, R31, R42.reuse, -R36.reuse ;  /* 0x0000002a1f9b7223 */ /* 0x180fe20000010824 */
[----:B------:R-:W-:Y:S01]  /*fe40*/  FSEL R5, R8, -INF , P2 ;  /* 0xff80000008057808 */ /* 0x000fe20001000000 */
[--C-:B------:R-:W-:Y:S01]  /*fe50*/  FFMA.FTZ R8, R93, R42, -R36.reuse ;  /* 0x0000002a5d087223 */ /* 0x100fe20000010824 */
[----:B------:R-:W-:Y:S01]  /*fe60*/  FMNMX.FTZ R54, R3, R54, !PT ;  /* 0x0000003603367209 */ /* 0x000fe20007810000 */
[----:B------:R1:W-:Y:S01]  /*fe70*/  MUFU.TANH R44, R69 ;  /* 0x00000045002c7308 */ /* 0x0003e20000002400 */
[C---:B------:R-:W-:Y:S01]  /*fe80*/  ISETP.GT.AND P2, PT, R34.reuse, 0x11, PT ;  /* 0x000000112200780c */ /* 0x040fe20003f44270 */
[-CC-:B------:R-:W-:Y:S01]  /*fe90*/  FFMA.FTZ R181, R101, R42.reuse, -R36.reuse ;  /* 0x0000002a65b57223 */ /* 0x180fe20000010824 */
[----:B------:R-:W-:Y:S01]  /*fea0*/  FSEL R9, R9, -INF , P3 ;  /* 0xff80000009097808 */ /* 0x000fe20001800000 */
[--C-:B------:R-:W-:Y:S01]  /*feb0*/  FFMA.FTZ R183, R103, R42, -R36.reuse ;  /* 0x0000002a67b77223 */ /* 0x100fe20000010824 */
[----:B------:R-:W-:Y:S01]  /*fec0*/  FMNMX.FTZ R54, R5, R54, !PT ;  /* 0x0000003605367209 */ /* 0x000fe20007810000 */
[-CC-:B------:R-:W-:Y:S01]  /*fed0*/  FFMA.FTZ R157, R37, R42.reuse, -R36.reuse ;  /* 0x0000002a259d7223 */ /* 0x180fe20000010824 */
[C---:B------:R-:W-:Y:S01]  /*fee0*/  ISETP.GT.AND P3, PT, R34.reuse, 0x18, PT ;  /* 0x000000182200780c */ /* 0x040fe20003f64270 */
[----:B------:R-:W2:Y:S01]  /*fef0*/  MUFU.TANH R20, R20 ;  /* 0x0000001400147308 */ /* 0x000ea20000002400 */
[----:B------:R-:W-:Y:S01]  /*ff00*/  FSEL R11, R11, -INF , P2 ;  /* 0xff8000000b0b7808 */ /* 0x000fe20001000000 */
[--C-:B------:R-:W-:Y:S01]  /*ff10*/  FFMA.FTZ R159, R47, R42, -R36.reuse ;  /* 0x0000002a2f9f7223 */ /* 0x100fe20000010824 */
[----:B------:R-:W-:Y:S01]  /*ff20*/  FMNMX.FTZ R54, R9, R54, !PT ;  /* 0x0000003609367209 */ /* 0x000fe20007810000 */
[-CC-:B------:R-:W-:Y:S01]  /*ff30*/  FFMA.FTZ R161, R63, R42.reuse, -R36.reuse ;  /* 0x0000002a3fa17223 */ /* 0x180fe20000010824 */
[----:B------:R-:W-:Y:S01]  /*ff40*/  ISETP.GT.AND P2, PT, R34, 0x19, PT ;  /* 0x000000192200780c */ /* 0x000fe20003f44270 */
[--C-:B------:R-:W-:Y:S01]  /*ff50*/  FFMA.FTZ R163, R75, R42, -R36.reuse ;  /* 0x0000002a4ba37223 */ /* 0x100fe20000010824 */
[----:B-1----:R-:W-:Y:S01]  /*ff60*/  FSEL R69, R10, -INF , P3 ;  /* 0xff8000000a457808 */ /* 0x002fe20001800000 */
[----:B------:R1:W-:Y:S01]  /*ff70*/  MUFU.TANH R46, R73 ;  /* 0x00000049002e7308 */ /* 0x0003e20000002400 */
[----:B------:R-:W-:Y:S01]  /*ff80*/  FMNMX.FTZ R54, R11, R54, !PT ;  /* 0x000000360b367209 */ /* 0x000fe20007810000 */
[-CC-:B------:R-:W-:Y:S01]  /*ff90*/  FFMA.FTZ R10, R67, R42.reuse, -R36.reuse ;  /* 0x0000002a430a7223 */ /* 0x180fe20000010824 */
[----:B------:R-:W-:Y:S01]  /*ffa0*/  ISETP.GT.AND P3, PT, R34, 0x20, PT ;  /* 0x000000202200780c */ /* 0x000fe20003f64270 */
[--C-:B------:R-:W-:Y:S01]  /*ffb0*/  FFMA.FTZ R165, R83, R42, -R36.reuse ;  /* 0x0000002a53a57223 */ /* 0x100fe20000010824 */
[----:B------:R-:W-:Y:S01]  /*ffc0*/  FMNMX.FTZ R54, R69, R54, !PT ;  /* 0x0000003645367209 */ /* 0x000fe20007810000 */
[-CC-:B------:R-:W-:Y:S01]  /*ffd0*/  FFMA.FTZ R87, R87, R42.reuse, -R36.reuse ;  /* 0x0000002a57577223 */ /* 0x180fe20000010824 */
[----:B0-----:R-:W-:Y:S01]  /*ffe0*/  FSEL R13, R13, -INF , P3 ;  /* 0xff8000000d0d7808 */ /* 0x001fe20001800000 */
[----:B------:R-:W-:Y:S01]  /*fff0*/  MUFU.TANH R21, R21 ;  /* 0x0000001500157308 */ /* 0x000fe20000002400 */
[----:B-1----:R-:W-:Y:S01]  /*10000*/  FSEL R73, R12, -INF , P2 ;  /* 0xff8000000c497808 */ /* 0x002fe20001000000 */
[-CC-:B------:R-:W-:Y:S01]  /*10010*/  FFMA.FTZ R12, R55, R42.reuse, -R36.reuse ;  /* 0x0000002a370c7223 */ /* 0x180fe20000010824 */
[C---:B------:R-:W-:Y:S01]  /*10020*/  ISETP.GT.AND P2, PT, R34.reuse, 0x21, PT ;  /* 0x000000212200780c */ /* 0x040fe20003f44270 */
[----:B------:R-:W-:Y:S01]  /*10030*/  FFMA.FTZ R167, R61, R42, -R36 ;  /* 0x0000002a3da77223 */ /* 0x000fe20000010824 */
[----:B------:R-:W-:Y:S01]  /*10040*/  FMNMX.FTZ R54, R73, R54, !PT ;  /* 0x0000003649367209 */ /* 0x000fe20007810000 */
[--C-:B------:R-:W-:Y:S01]  /*10050*/  IMAD.MOV.U32 R103, RZ, RZ, R151.reuse ;  /* 0x000000ffff677224 */ /* 0x100fe200078e0097 */
[----:B------:R-:W-:Y:S01]  /*10060*/  ISETP.GT.AND P3, PT, R34, 0x28, PT ;  /* 0x000000282200780c */ /* 0x000fe20003f64270 */
[----:B------:R-:W0:Y:S01]  /*10070*/  MUFU.TANH R25, R25 ;  /* 0x0000001900197308 */ /* 0x000e220000002400 */
[----:B------:R-:W-:Y:S01]  /*10080*/  FSEL R15, R15, -INF , P2 ;  /* 0xff8000000f0f7808 */ /* 0x000fe20001000000 */
[----:B------:R-:W-:Y:S01]  /*10090*/  IMAD.MOV.U32 R101, RZ, RZ, R151 ;  /* 0x000000ffff657224 */ /* 0x000fe200078e0097 */
[----:B------:R-:W-:-:S02]  /*100a0*/  FMNMX.FTZ R54, R13, R54, !PT ;  /* 0x000000360d367209 */ /* 0x000fc40007810000 */
[----:B------:R-:W-:Y:S02]  /*100b0*/  ISETP.GT.AND P2, PT, R34, 0x29, PT ;  /* 0x000000292200780c */ /* 0x000fe40003f44270 */
[----:B------:R-:W-:Y:S01]  /*100c0*/  FMNMX.FTZ R54, R15, R54, !PT ;  /* 0x000000360f367209 */ /* 0x000fe20007810000 */
[----:B------:R-:W1:Y:S01]  /*100d0*/  MUFU.TANH R24, R24 ;  /* 0x0000001800187308 */ /* 0x000e620000002400 */
[----:B--2---:R-:W-:Y:S01]  /*100e0*/  FSEL R67, R20, -INF , P2 ;  /* 0xff80000014437808 */ /* 0x004fe20001000000 */
[----:B------:R-:W-:Y:S01]  /*100f0*/  FFMA.FTZ R20, R45, R42, -R36 ;  /* 0x0000002a2d147223 */ /* 0x000fe20000010824 */
[----:B------:R-:W-:-:S05]  /*10100*/  ISETP.GT.AND P2, PT, R34, 0x31, PT ;  /* 0x000000312200780c */ /* 0x000fca0003f44270 */
[----:B------:R2:W-:Y:S01]  /*10110*/  MUFU.TANH R48, R77 ;  /* 0x0000004d00307308 */ /* 0x0005e20000002400 */
[----:B0-----:R-:W-:Y:S02]  /*10120*/  FSEL R25, R25, -INF , P2 ;  /* 0xff80000019197808 */ /* 0x001fe40001000000 */
[----:B------:R-:W-:-:S05]  /*10130*/  ISETP.GT.AND P2, PT, R34, 0x39, PT ;  /* 0x000000392200780c */ /* 0x000fca0003f44270 */
[----:B------:R-:W0:Y:S01]  /*10140*/  MUFU.TANH R28, R28 ;  /* 0x0000001c001c7308 */ /* 0x000e220000002400 */
[----:B--2---:R-:W-:Y:S01]  /*10150*/  FSEL R77, R14, -INF , P3 ;  /* 0xff8000000e4d7808 */ /* 0x004fe20001800000 */
[----:B------:R-:W-:Y:S01]  /*10160*/  FFMA.FTZ R14, R59, R42, -R36 ;  /* 0x0000002a3b0e7223 */ /* 0x000fe20000010824 */
[C---:B------:R-:W-:Y:S02]  /*10170*/  ISETP.GT.AND P3, PT, R34.reuse, 0x30, PT ;  /* 0x000000302200780c */ /* 0x040fe40003f64270 */
[----:B------:R-:W-:Y:S02]  /*10180*/  FMNMX.FTZ R54, R77, R54, !PT ;  /* 0x000000364d367209 */ /* 0x000fe40007810000 */
[----:B------:R-:W-:Y:S01]  /*10190*/  FSEL R21, R21, -INF , P3 ;  /* 0xff80000015157808 */ /* 0x000fe20001800000 */
[----:B------:R-:W2:Y:S01]  /*101a0*/  MUFU.TANH R29, R29 ;  /* 0x0000001d001d7308 */ /* 0x000ea20000002400 */
[----:B------:R-:W-:Y:S02]  /*101b0*/  FMNMX.FTZ R54, R67, R54, !PT ;  /* 0x0000003643367209 */ /* 0x000fe40007810000 */
[----:B------:R-:W-:-:S02]  /*101c0*/  ISETP.GT.AND P3, PT, R34, 0x38, PT ;  /* 0x000000382200780c */ /* 0x000fc40003f64270 */
[----:B------:R-:W-:Y:S02]  /*101d0*/  FMNMX.FTZ R54, R21, R54, !PT ;  /* 0x0000003615367209 */ /* 0x000fe40007810000 */
[----:B-1----:R-:W-:Y:S01]  /*101e0*/  FSEL R53, R24, -INF , P3 ;  /* 0xff80000018357808 */ /* 0x002fe20001800000 */
[----:B------:R-:W1:Y:S01]  /*101f0*/  MUFU.TANH R32, R32 ;  /* 0x0000002000207308 */ /* 0x000e620000002400 */
[----:B------:R-:W-:Y:S01]  /*10200*/  FMNMX.FTZ R54, R25, R54, !PT ;  /* 0x0000003619367209 */ /* 0x000fe20007810000 */
[-CC-:B------:R-:W-:Y:S01]  /*10210*/  FFMA.FTZ R24, R39, R42.reuse, -R36.reuse ;  /* 0x0000002a27187223 */ /* 0x180fe20000010824 */
[----:B------:R-:W-:Y:S02]  /*10220*/  ISETP.GT.AND P3, PT, R34, 0x40, PT ;  /* 0x000000402200780c */ /* 0x000fe40003f64270 */
[----:B0-----:R-:W-:Y:S01]  /*10230*/  FSEL R55, R28, -INF , P2 ;  /* 0xff8000001c377808 */ /* 0x001fe20001000000 */
[----:B------:R-:W-:Y:S01]  /*10240*/  FFMA.FTZ R28, R27, R42, -R36 ;  /* 0x0000002a1b1c7223 */ /* 0x000fe20000010824 */
[----:B------:R-:W-:Y:S01]  /*10250*/  FMNMX.FTZ R54, R53, R54, !PT ;  /* 0x0000003635367209 */ /* 0x000fe20007810000 */
[----:B------:R-:W0:Y:S01]  /*10260*/  MUFU.TANH R60, R60 ;  /* 0x0000003c003c7308 */ /* 0x000e220000002400 */
[----:B------:R-:W-:-:S02]  /*10270*/  ISETP.GT.AND P2, PT, R34, 0x41, PT ;  /* 0x000000412200780c */ /* 0x000fc40003f44270 */
[----:B--2---:R-:W-:Y:S02]  /*10280*/  FSEL R29, R29, -INF , P3 ;  /* 0xff8000001d1d7808 */ /* 0x004fe40001800000 */
[----:B------:R-:W-:Y:S02]  /*10290*/  FMNMX.FTZ R54, R55, R54, !PT ;  /* 0x0000003637367209 */ /* 0x000fe40007810000 */
[----:B------:R-:W-:Y:S01]  /*102a0*/  ISETP.GT.AND P3, PT, R34, 0x48, PT ;  /* 0x000000482200780c */ /* 0x000fe20003f64270 */
[----:B------:R-:W2:Y:S01]  /*102b0*/  MUFU.TANH R64, R64 ;  /* 0x0000004000407308 */ /* 0x000ea20000002400 */
[----:B-1----:R-:W-:Y:S01]  /*102c0*/  FSEL R57, R32, -INF , P2 ;  /* 0xff80000020397808 */ /* 0x002fe20001000000 */
[----:B------:R-:W-:Y:S01]  /*102d0*/  FFMA.FTZ R32, R35, R42, -R36 ;  /* 0x0000002a23207223 */ /* 0x000fe20000010824 */
[----:B------:R-:W-:Y:S02]  /*102e0*/  FMNMX.FTZ R54, R29, R54, !PT ;  /* 0x000000361d367209 */ /* 0x000fe40007810000 */
[----:B------:R-:W-:-:S02]  /*102f0*/  ISETP.GT.AND P2, PT, R34, 0x49, PT ;  /* 0x000000492200780c */ /* 0x000fc40003f44270 */
[----:B------:R-:W-:Y:S01]  /*10300*/  FMNMX.FTZ R54, R57, R54, !PT ;  /* 0x0000003639367209 */ /* 0x000fe20007810000 */
[----:B------:R-:W1:Y:S01]  /*10310*/  MUFU.TANH R68, R68 ;  /* 0x0000004400447308 */ /* 0x000e620000002400 */
[----:B------:R-:W-:Y:S01]  /*10320*/  FSEL R59, R38, -INF , P2 ;  /* 0xff800000263b7808 */ /* 0x000fe20001000000 */
[----:B------:R-:W-:Y:S01]  /*10330*/  FFMA.FTZ R38, R51, R42, -R36 ;  /* 0x0000002a33267223 */ /* 0x000fe20000010824 */
[----:B------:R-:W-:-:S04]  /*10340*/  ISETP.GT.AND P2, PT, R34, 0x51, PT ;  /* 0x000000512200780c */ /* 0x000fc80003f44270 */
[----:B------:R-:W-:Y:S01]  /*10350*/  FSEL R89, R40, -INF , P2 ;  /* 0xff80000028597808 */ /* 0x000fe20001000000 */
[----:B------:R0:W-:Y:S01]  /*10360*/  MUFU.TANH R50, R81 ;  /* 0x0000005100327308 */ /* 0x0001e20000002400 */
[----:B------:R-:W-:Y:S01]  /*10370*/  ISETP.GT.AND P2, PT, R34, 0x59, PT ;  /* 0x000000592200780c */ /* 0x000fe20003f44270 */
[----:B------:R-:W-:-:S03]  /*10380*/  FFMA.FTZ R40, R71, R42, -R36 ;  /* 0x0000002a47287223 */ /* 0x000fc60000010824 */
[----:B------:R-:W-:Y:S01]  /*10390*/  FSEL R45, R44, -INF , P2 ;  /* 0xff8000002c2d7808 */ /* 0x000fe20001000000 */
[----:B------:R-:W-:Y:S01]  /*103a0*/  FFMA.FTZ R44, R79, R42, -R36 ;  /* 0x0000002a4f2c7223 */ /* 0x000fe20000010824 */
[----:B------:R-:W-:Y:S01]  /*103b0*/  ISETP.GT.AND P2, PT, R34, 0x61, PT ;  /* 0x000000612200780c */ /* 0x000fe20003f44270 */
[----:B------:R-:W3:Y:S01]  /*103c0*/  MUFU.TANH R72, R72 ;  /* 0x0000004800487308 */ /* 0x000ee20000002400 */
[----:B0-----:R-:W-:Y:S02]  /*103d0*/  FSEL R81, R60, -INF , P3 ;  /* 0xff8000003c517808 */ /* 0x001fe40001800000 */
[----:B------:R-:W-:Y:S02]  /*103e0*/  ISETP.GT.AND P3, PT, R34, 0x50, PT ;  /* 0x000000502200780c */ /* 0x000fe40003f64270 */
[----:B------:R-:W-:Y:S02]  /*103f0*/  FMNMX.FTZ R54, R81, R54, !PT ;  /* 0x0000003651367209 */ /* 0x000fe40007810000 */
[----:B------:R-:W-:Y:S01]  /*10400*/  FSEL R41, R46, -INF , P2 ;  /* 0xff8000002e297808 */ /* 0x000fe20001000000 */
[----:B------:R2:W-:Y:S01]  /*10410*/  MUFU.TANH R52, R85 ;  /* 0x0000005500347308 */ /* 0x0005e20000002400 */
[----:B------:R-:W-:-:S02]  /*10420*/  FMNMX.FTZ R54, R59, R54, !PT ;  /* 0x000000363b367209 */ /* 0x000fc40007810000 */
[----:B------:R-:W-:-:S04]  /*10430*/  ISETP.GT.AND P2, PT, R34, 0x69, PT ;  /* 0x000000692200780c */ /* 0x000fc80003f44270 */
[----:B------:R-:W-:Y:S01]  /*10440*/  FSEL R39, R48, -INF , P2 ;  /* 0xff80000030277808 */ /* 0x000fe20001000000 */
[----:B------:R-:W0:Y:S01]  /*10450*/  MUFU.TANH R76, R76 ;  /* 0x0000004c004c7308 */ /* 0x000e220000002400 */
[----:B--2---:R-:W-:Y:S02]  /*10460*/  FSEL R85, R64, -INF , P3 ;  /* 0xff80000040557808 */ /* 0x004fe40001800000 */
[----:B------:R-:W-:Y:S02]  /*10470*/  ISETP.GT.AND P3, PT, R34, 0x58, PT ;  /* 0x000000582200780c */ /* 0x000fe40003f64270 */
[----:B------:R-:W-:Y:S02]  /*10480*/  FMNMX.FTZ R54, R85, R54, !PT ;  /* 0x0000003655367209 */ /* 0x000fe40007810000 */
[----:B-1----:R-:W-:Y:S01]  /*10490*/  FSEL R49, R68, -INF , P3 ;  /* 0xff80000044317808 */ /* 0x002fe20001800000 */
[----:B------:R-:W1:Y:S01]  /*104a0*/  MUFU.TANH R80, R80 ;  /* 0x0000005000507308 */ /* 0x000e620000002400 */
[----:B------:R-:W-:-:S02]  /*104b0*/  FMNMX.FTZ R54, R89, R54, !PT ;  /* 0x0000003659367209 */ /* 0x000fc40007810000 */
[----:B------:R-:W-:Y:S02]  /*104c0*/  ISETP.GT.AND P3, PT, R34, 0x60, PT ;  /* 0x000000602200780c */ /* 0x000fe40003f64270 */
[----:B------:R-:W-:Y:S02]  /*104d0*/  FMNMX.FTZ R54, R49, R54, !PT ;  /* 0x0000003631367209 */ /* 0x000fe40007810000 */
[----:B---3--:R-:W-:Y:S01]  /*104e0*/  FSEL R91, R72, -INF , P3 ;  /* 0xff800000485b7808 */ /* 0x008fe20001800000 */
[----:B------:R-:W2:Y:S01]  /*104f0*/  MUFU.TANH R84, R84 ;  /* 0x0000005400547308 */ /* 0x000ea20000002400 */
[----:B------:R-:W-:Y:S02]  /*10500*/  FMNMX.FTZ R54, R45, R54, !PT ;  /* 0x000000362d367209 */ /* 0x000fe40007810000 */
[----:B------:R-:W-:Y:S02]  /*10510*/  ISETP.GT.AND P3, PT, R34, 0x68, PT ;  /* 0x000000682200780c */ /* 0x000fe40003f64270 */
[----:B------:R-:W-:-:S02]  /*10520*/  FMNMX.FTZ R54, R91, R54, !PT ;  /* 0x000000365b367209 */ /* 0x000fc40007810000 */
[----:B0-----:R-:W-:Y:S01]  /*10530*/  FSEL R93, R76, -INF , P3 ;  /* 0xff8000004c5d7808 */ /* 0x001fe20001800000 */
[----:B------:R-:W0:Y:S01]  /*10540*/  MUFU.EX2 R181, R181 ;  /* 0x000000b500b57308 */ /* 0x000e220000000800 */
[----:B------:R-:W-:Y:S02]  /*10550*/  FMNMX.FTZ R54, R41, R54, !PT ;  /* 0x0000003629367209 */ /* 0x000fe40007810000 */
[C---:B------:R-:W-:Y:S02]  /*10560*/  ISETP.GT.AND P3, PT, R34.reuse, 0x70, PT ;  /* 0x000000702200780c */ /* 0x040fe40003f64270 */
[----:B------:R-:W-:Y:S02]  /*10570*/  FMNMX.FTZ R54, R93, R54, !PT ;  /* 0x000000365d367209 */ /* 0x000fe40007810000 */
[----:B------:R-:W-:Y:S01]  /*10580*/  ISETP.GT.AND P2, PT, R34, 0x71, PT ;  /* 0x000000712200780c */ /* 0x000fe20003f44270 */
[----:B------:R-:W3:Y:S01]  /*10590*/  MUFU.EX2 R183, R183 ;  /* 0x000000b700b77308 */ /* 0x000ee20000000800 */
[----:B-1----:R-:W-:-:S02]  /*105a0*/  FSEL R95, R80, -INF , P3 ;  /* 0xff800000505f7808 */ /* 0x002fc40001800000 */
[----:B------:R-:W-:Y:S02]  /*105b0*/  FMNMX.FTZ R54, R39, R54, !PT ;  /* 0x0000003627367209 */ /* 0x000fe40007810000 */
[----:B------:R-:W-:Y:S02]  /*105c0*/  ISETP.GT.AND P3, PT, R34, 0x78, PT ;  /* 0x000000782200780c */ /* 0x000fe40003f64270 */
[----:B------:R-:W-:Y:S01]  /*105d0*/  FSEL R33, R50, -INF , P2 ;  /* 0xff80000032217808 */ /* 0x000fe20001000000 */
[----:B------:R-:W1:Y:S01]  /*105e0*/  MUFU.EX2 R6, R6 ;  /* 0x0000000600067308 */ /* 0x000e620000000800 */
[----:B------:R-:W-:Y:S02]  /*105f0*/  FMNMX.FTZ R54, R95, R54, !PT ;  /* 0x000000365f367209 */ /* 0x000fe40007810000 */
[----:B------:R-:W-:Y:S01]  /*10600*/  ISETP.GT.AND P2, PT, R34, 0x79, PT ;  /* 0x000000792200780c */ /* 0x000fe20003f44270 */
[-CC-:B------:R-:W-:Y:S01]  /*10610*/  FFMA.FTZ R34, R43, R42.reuse, -R36.reuse ;  /* 0x0000002a2b227223 */ /* 0x180fe20000010824 */
[----:B--2---:R-:W-:Y:S01]  /*10620*/  FSEL R99, R84, -INF , P3 ;  /* 0xff80000054637808 */ /* 0x004fe20001800000 */
[----:B------:R-:W-:Y:S01]  /*10630*/  FFMA.FTZ R36, R97, R42, -R36 ;  /* 0x0000002a61247223 */ /* 0x000fe20000010824 */
[----:B------:R-:W-:Y:S01]  /*10640*/  FMNMX.FTZ R54, R33, R54, !PT ;  /* 0x0000003621367209 */ /* 0x000fe20007810000 */
[----:B------:R-:W2:Y:S01]  /*10650*/  MUFU.EX2 R177, R177 ;  /* 0x000000b100b17308 */ /* 0x000ea20000000800 */
[----:B------:R-:W-:Y:S01]  /*10660*/  FSEL R27, R52, -INF , P2 ;  /* 0xff800000341b7808 */ /* 0x000fe20001000000 */
[----:B------:R-:W-:Y:S01]  /*10670*/  IMAD.IADD R52, R198, 0x1, -R195 ;  /* 0x00000001c6347824 */ /* 0x000fe200078e0ac3 */
[----:B------:R-:W-:Y:S01]  /*10680*/  FMNMX.FTZ R54, R99, R54, !PT ;  /* 0x0000003663367209 */ /* 0x000fe20007810000 */
[----:B------:R-:W-:-:S02]  /*10690*/  IMAD.MOV.U32 R97, RZ, RZ, R151 ;  /* 0x000000ffff617224 */ /* 0x000fc400078e0097 */
[----:B------:R-:W-:Y:S01]  /*106a0*/  IMAD R52, R193, 0x80, R52 ;  /* 0x00000080c1347824 */ /* 0x000fe200078e0234 */
[----:B------:R-:W-:Y:S01]  /*106b0*/  FMNMX.FTZ R54, R27, R54, !PT ;  /* 0x000000361b367209 */ /* 0x000fe20007810000 */
[----:B------:R-:W4:Y:S03]  /*106c0*/  MUFU.EX2 R8, R8 ;  /* 0x0000000800087308 */ /* 0x000f260000000800 */
[----:B------:R-:W-:Y:S01]  /*106d0*/  SHF.R.S32.HI R43, RZ, 0x1f, R52 ;  /* 0x0000001fff2b7819 */ /* 0x000fe20000011434 */
[----:B------:R-:W0:Y:S04]  /*106e0*/  SHFL.BFLY PT, R31, R54, 0x2, 0x1f ;  /* 0x0c401f00361f7f89 */ /* 0x000e2800000e0000 */
[----:B------:R-:W4:Y:S08]  /*106f0*/  MUFU.EX2 R179, R179 ;  /* 0x000000b300b37308 */ /* 0x000f300000000800 */
[----:B------:R-:W4:Y:S08]  /*10700*/  MUFU.EX2 R10, R10 ;  /* 0x0000000a000a7308 */ /* 0x000f300000000800 */
        /* <DEDUP_REMOVED lines=9> */
[----:B------:R-:W-:Y:S02]  /*107a0*/  FMUL.FTZ R31, R35, R42 ;  /* 0x0000002a231f7220 */ /* 0x000fe40000410000 */
[----:B------:R-:W-:Y:S03]  /*107b0*/  MUFU.EX2 R20, R20 ;  /* 0x0000001400147308 */ /* 0x000fe60000000800 */
[----:B------:R-:W-:-:S05]  /*107c0*/  FSEL R48, R31, RZ, P2 ;  /* 0x000000ff1f307208 */ /* 0x000fca0001000000 */
[-CC-:B------:R-:W-:Y:S01]  /*107d0*/  FFMA.FTZ R180, R65, R42.reuse, -R48.reuse ;  /* 0x0000002a41b47223 */ /* 0x180fe20000010830 */
[-C--:B------:R-:W-:Y:S01]  /*107e0*/  FFMA.FTZ R31, R30, R42.reuse, -R48 ;  /* 0x0000002a1e1f7223 */ /* 0x080fe20000010830 */
[----:B------:R-:W-:Y:S01]  /*107f0*/  FADD.FTZ R30, R181, R26 ;  /* 0x0000001ab51e7221 */ /* 0x000fe20000010000 */
[-CC-:B------:R-:W-:Y:S01]  /*10800*/  FFMA.FTZ R182, R3, R42.reuse, -R48.reuse ;  /* 0x0000002a03b67223 */ /* 0x180fe20000010830 */
[-CC-:B------:R-:W-:Y:S01]  /*10810*/  FFMA.FTZ R3, R5, R42.reuse, -R48.reuse ;  /* 0x0000002a05037223 */ /* 0x180fe20000010830 */
[-C--:B------:R-:W-:Y:S01]  /*10820*/  FFMA.FTZ R176, R9, R42.reuse, -R48 ;  /* 0x0000002a09b07223 */ /* 0x080fe20000010830 */
[----:B------:R-:W-:Y:S01]  /*10830*/  MUFU.EX2 R180, R180 ;  /* 0x000000b400b47308 */ /* 0x000fe20000000800 */
[----:B---3--:R-:W-:Y:S01]  /*10840*/  FADD.FTZ R5, R183, R30 ;  /* 0x0000001eb7057221 */ /* 0x008fe20000010000 */
[-CC-:B------:R-:W-:Y:S01]  /*10850*/  FFMA.FTZ R9, R11, R42.reuse, -R48.reuse ;  /* 0x0000002a0b097223 */ /* 0x180fe20000010830 */
[-CC-:B------:R-:W-:Y:S01]  /*10860*/  FFMA.FTZ R178, R69, R42.reuse, -R48.reuse ;  /* 0x0000002a45b27223 */ /* 0x180fe20000010830 */
[-CC-:B------:R-:W-:Y:S01]  /*10870*/  FFMA.FTZ R11, R73, R42.reuse, -R48.reuse ;  /* 0x0000002a490b7223 */ /* 0x180fe20000010830 */
[----:B-1----:R-:W-:Y:S01]  /*10880*/  FADD.FTZ R30, R6, R5 ;  /* 0x00000005061e7221 */ /* 0x002fe20000010000 */
[-CC-:B------:R-:W-:Y:S01]  /*10890*/  FFMA.FTZ R172, R13, R42.reuse, -R48.reuse ;  /* 0x0000002a0dac7223 */ /* 0x180fe20000010830 */
[-C--:B------:R-:W-:Y:S01]  /*108a0*/  FFMA.FTZ R13, R15, R42.reuse, -R48 ;  /* 0x0000002a0f0d7223 */ /* 0x080fe20000010830 */
[----:B------:R-:W0:Y:S01]  /*108b0*/  MUFU.EX2 R31, R31 ;  /* 0x0000001f001f7308 */ /* 0x000e220000000800 */
[----:B--2---:R-:W-:Y:S01]  /*108c0*/  FADD.FTZ R5, R177, R30 ;  /* 0x0000001eb1057221 */ /* 0x004fe20000010000 */
        /* <DEDUP_REMOVED lines=14> */
[----:B------:R-:W2:Y:S01]  /*109b0*/  MUFU.EX2 R3, R3 ;  /* 0x0000000300037308 */ /* 0x000ea20000000800 */
[----:B0-----:R-:W-:Y:S01]  /*109c0*/  FADD.FTZ R5, R180, R31 ;  /* 0x0000001fb4057221 */ /* 0x001fe20000010000 */
[----:B------:R-:W-:Y:S01]  /*109d0*/  FADD.FTZ R37, R173, R50 ;  /* 0x00000032ad257221 */ /* 0x000fe20000010000 */
[-CC-:B------:R-:W-:Y:S01]  /*109e0*/  FFMA.FTZ R85, R85, R42.reuse, -R48.reuse ;  /* 0x0000002a55557223 */ /* 0x180fe20000010830 */
[-CC-:B------:R-:W-:Y:S01]  /*109f0*/  FFMA.FTZ R89, R89, R42.reuse, -R48.reuse ;  /* 0x0000002a59597223 */ /* 0x180fe20000010830 */
[-CC-:B------:R-:W-:Y:S01]  /*10a00*/  FFMA.FTZ R49, R49, R42.reuse, -R48.reuse ;  /* 0x0000002a31317223 */ /* 0x180fe20000010830 */
[----:B------:R-:W-:Y:S01]  /*10a10*/  FADD.FTZ R50, R12, R37 ;  /* 0x000000250c327221 */ /* 0x000fe20000010000 */
[----:B------:R-:W-:Y:S01]  /*10a20*/  F2FP.BF16.F32.PACK_AB R183, R6, R183 ;  /* 0x000000b706b7723e */ /* 0x000fe200000010ff */
        /* <DEDUP_REMOVED lines=12> */
[----:B------:R-:W-:Y:S01]  /*10af0*/  FFMA.FTZ R27, R27, R42, -R48 ;  /* 0x0000002a1b1b7223 */ /* 0x000fe20000010830 */
[----:B------:R-:W-:-:S02]  /*10b00*/  F2FP.BF16.F32.PACK_AB R180, R31, R180 ;  /* 0x000000b41fb4723e */ /* 0x000fc400000010ff */
[----:B------:R-:W-:Y:S01]  /*10b10*/  F2FP.BF16.F32.PACK_AB R173, R12, R173 ;  /* 0x000000ad0cad723e */ /* 0x000fe200000010ff */
[----:B------:R-:W2:Y:S01]  /*10b20*/  MUFU.EX2 R178, R178 ;  /* 0x000000b200b27308 */ /* 0x000ea20000000800 */
[----:B0-----:R-:W-:Y:S01]  /*10b30*/  FADD.FTZ R30, R176, R5 ;  /* 0x00000005b01e7221 */ /* 0x001fe20000010000 */
[----:B------:R-:W-:Y:S01]  /*10b40*/  FADD.FTZ R5, R175, R50 ;  /* 0x00000032af057221 */ /* 0x000fe20000010000 */
[----:B------:R-:W-:Y:S01]  /*10b50*/  VIADD R12, R123, 0xfffffffe ;  /* 0xfffffffe7b0c7836 */ /* 0x000fe20000000000 */
[----:B------:R-:W-:Y:S01]  /*10b60*/  F2FP.BF16.F32.PACK_AB R182, R3, R182 ;  /* 0x000000b603b6723e */ /* 0x000fe200000010ff */
[----:B------:R-:W-:Y:S02]  /*10b70*/  IMAD.MOV.U32 R123, RZ, RZ, R151 ;  /* 0x000000ffff7b7224 */ /* 0x000fe400078e0097 */
[----:B------:R-:W-:Y:S01]  /*10b80*/  FADD.FTZ R50, R14, R5 ;  /* 0x000000050e327221 */ /* 0x000fe20000010000 */
[----:B------:R-:W-:Y:S01]  /*10b90*/  LEA.HI R5, R43, R52, RZ, 0x7 ;  /* 0x000000342b057211 */ /* 0x000fe200078f38ff */
[----:B------:R-:W0:Y:S01]  /*10ba0*/  MUFU.EX2 R11, R11 ;  /* 0x0000000b000b7308 */ /* 0x000e220000000800 */
[----:B-1----:R-:W-:Y:S01]  /*10bb0*/  FADD.FTZ R37, R9, R30 ;  /* 0x0000001e09257221 */ /* 0x002fe20000010000 */
[----:B------:R-:W-:Y:S01]  /*10bc0*/  FADD.FTZ R43, R169, R50 ;  /* 0x00000032a92b7221 */ /* 0x000fe20000010000 */
[----:B------:R-:W-:-:S02]  /*10bd0*/  SHF.R.S32.HI R5, RZ, 0x7, R5 ;  /* 0x00000007ff057819 */ /* 0x000fc40000011405 */
[----:B------:R-:W-:Y:S01]  /*10be0*/  F2FP.BF16.F32.PACK_AB R181, R26, R181 ;  /* 0x000000b51ab5723e */ /* 0x000fe200000010ff */
[----:B------:R-:W-:Y:S01]  /*10bf0*/  FADD.FTZ R50, R20, R43 ;  /* 0x0000002b14327221 */ /* 0x000fe20000010000 */
[----:B------:R-:W-:Y:S01]  /*10c00*/  VIMNMX R5, RZ, R5, !PT ;  /* 0x00000005ff057248 */ /* 0x000fe20007fe0100 */
[----:B------:R-:W1:Y:S01]  /*10c10*/  MUFU.EX2 R172, R172 ;  /* 0x000000ac00ac7308 */ /* 0x000e620000000800 */
[----:B--2---:R-:W-:Y:S01]  /*10c20*/  FADD.FTZ R30, R178, R37 ;  /* 0x00000025b21e7221 */ /* 0x004fe20000010000 */
[----:B------:R-:W-:Y:S02]  /*10c30*/  F2FP.BF16.F32.PACK_AB R177, R8, R177 ;  /* 0x000000b108b1723e */ /* 0x000fe400000010ff */
[----:B------:R-:W-:Y:S02]  /*10c40*/  ISETP.GE.AND P2, PT, R12, R5, PT ;  /* 0x000000050c00720c */ /* 0x000fe40003f46270 */
        /* <DEDUP_REMOVED lines=8> */
[----:B------:R-:W-:-:S06]  /*10cd0*/  F2FP.BF16.F32.PACK_AB R178, R11, R178 ;  /* 0x000000b20bb2723e */ /* 0x000fcc00000010ff */
        /* <DEDUP_REMOVED lines=55> */
[----:B------:R-:W-:Y:S01]  /*11050*/  MUFU.EX2 R163, R163 ;  /* 0x000000a300a37308 */ /* 0x000fe20000000800 */
[C---:B0-----:R-:W-:Y:S01]  /*11060*/  FADD.FTZ R6, R40.reuse, R37 ;  /* 0x0000002528067221 */ /* 0x041fe20000010000 */
[----:B------:R-:W-:-:S06]  /*11070*/  F2FP.BF16.F32.PACK_AB R161, R40, R161 ;  /* 0x000000a128a1723e */ /* 0x000fcc00000010ff */
[----:B------:R0:W2:Y:S01]  /*11080*/  MUFU.EX2 R156, R89 ;  /* 0x00000059009c7308 */ /* 0x0000a20000000800 */
[----:B-1----:R-:W-:-:S07]  /*11090*/  FADD.FTZ R37, R85, R0 ;  /* 0x0000000055257221 */ /* 0x002fce0000010000 */
[----:B------:R-:W-:Y:S01]  /*110a0*/  MUFU.EX2 R44, R44 ;  /* 0x0000002c002c7308 */ /* 0x000fe20000000800 */
[----:B0-----:R-:W-:-:S07]  /*110b0*/  IMAD.MOV.U32 R89, RZ, RZ, R151 ;  /* 0x000000ffff597224 */ /* 0x001fce00078e0097 */
[----:B------:R-:W0:Y:S01]  /*110c0*/  MUFU.EX2 R49, R49 ;  /* 0x0000003100317308 */ /* 0x000e220000000800 */
[C---:B--2---:R-:W-:Y:S01]  /*110d0*/  FADD.FTZ R0, R156.reuse, R37 ;  /* 0x000000259c007221 */ /* 0x044fe20000010000 */
[----:B------:R-:W-:-:S06]  /*110e0*/  F2FP.BF16.F32.PACK_AB R156, R156, R85 ;  /* 0x000000559c9c723e */ /* 0x000fcc00000010ff */
[----:B------:R-:W-:Y:S08]  /*110f0*/  MUFU.EX2 R165, R165 ;  /* 0x000000a500a57308 */ /* 0x000ff00000000800 */
[----:B------:R-:W1:Y:S01]  /*11100*/  MUFU.EX2 R158, R45 ;  /* 0x0000002d009e7308 */ /* 0x000e620000000800 */
[----:B0-----:R-:W-:-:S07]  /*11110*/  FADD.FTZ R37, R49, R0 ;  /* 0x0000000031257221 */ /* 0x001fce0000010000 */
[----:B------:R-:W-:Y:S08]  /*11120*/  MUFU.EX2 R46, R87 ;  /* 0x00000057002e7308 */ /* 0x000ff00000000800 */
[----:B------:R-:W0:Y:S01]  /*11130*/  MUFU.EX2 R91, R91 ;  /* 0x0000005b005b7308 */ /* 0x000e220000000800 */
[C---:B-1----:R-:W-:Y:S01]  /*11140*/  FADD.FTZ R0, R158.reuse, R37 ;  /* 0x000000259e007221 */ /* 0x042fe20000010000 */
[----:B------:R-:W-:-:S06]  /*11150*/  F2FP.BF16.F32.PACK_AB R158, R158, R49 ;  /* 0x000000319e9e723e */ /* 0x000fcc00000010ff */
[----:B------:R-:W1:Y:S08]  /*11160*/  MUFU.EX2 R167, R167 ;  /* 0x000000a700a77308 */ /* 0x000e700000000800 */
[----:B------:R2:W3:Y:S01]  /*11170*/  MUFU.EX2 R160, R41 ;  /* 0x0000002900a07308 */ /* 0x0004e20000000800 */
[----:B0-----:R-:W-:-:S07]  /*11180*/  FADD.FTZ R37, R91, R0 ;  /* 0x000000005b257221 */ /* 0x001fce0000010000 */
[----:B------:R-:W0:Y:S01]  /*11190*/  MUFU.EX2 R93, R93 ;  /* 0x0000005d005d7308 */ /* 0x000e220000000800 */
[----:B--2---:R-:W-:Y:S01]  /*111a0*/  FADD.FTZ R41, R163, R6 ;  /* 0x00000006a3297221 */ /* 0x004fe20000010000 */
[----:B------:R-:W-:-:S03]  /*111b0*/  F2FP.BF16.F32.PACK_AB R163, R44, R163 ;  /* 0x000000a32ca3723e */ /* 0x000fc600000010ff */
[----:B------:R-:W-:-:S03]  /*111c0*/  FADD.FTZ R6, R44, R41 ;  /* 0x000000292c067221 */ /* 0x000fc60000010000 */
[----:B------:R2:W4:Y:S08]  /*111d0*/  MUFU.EX2 R162, R39 ;  /* 0x0000002700a27308 */ /* 0x0005300000000800 */
[----:B------:R-:W4:Y:S01]  /*111e0*/  MUFU.EX2 R95, R95 ;  /* 0x0000005f005f7308 */ /* 0x000f220000000800 */
[----:B--2---:R-:W-:Y:S01]  /*111f0*/  FADD.FTZ R39, R165, R6 ;  /* 0x00000006a5277221 */ /* 0x004fe20000010000 */
[----:B------:R-:W-:-:S03]  /*11200*/  F2FP.BF16.F32.PACK_AB R165, R46, R165 ;  /* 0x000000a52ea5723e */ /* 0x000fc600000010ff */
[----:B------:R-:W-:-:S03]  /*11210*/  FADD.FTZ R6, R46, R39 ;  /* 0x000000272e067221 */ /* 0x000fc60000010000 */
[----:B------:R-:W2:Y:S01]  /*11220*/  MUFU.EX2 R164, R33 ;  /* 0x0000002100a47308 */ /* 0x000ea20000000800 */
[----:B-1----:R-:W-:Y:S01]  /*11230*/  FADD.FTZ R39, R167, R6 ;  /* 0x00000006a7277221 */ /* 0x002fe20000010000 */
[C---:B---3--:R-:W-:Y:S01]  /*11240*/  FADD.FTZ R6, R160.reuse, R37 ;  /* 0x00000025a0067221 */ /* 0x048fe20000010000 */
[----:B------:R-:W-:Y:S01]  /*11250*/  F2FP.BF16.F32.PACK_AB R160, R160, R91 ;  /* 0x0000005ba0a0723e */ /* 0x000fe200000010ff */
[----:B------:R-:W-:Y:S02]  /*11260*/  IMAD.MOV.U32 R91, RZ, RZ, R151 ;  /* 0x000000ffff5b7224 */ /* 0x000fe400078e0097 */
[----:B0-----:R-:W-:Y:S02]  /*11270*/  FADD.FTZ R31, R93, R6 ;  /* 0x000000065d1f7221 */ /* 0x001fe40000010000 */
[----:B------:R-:W0:Y:S02]  /*11280*/  MUFU.EX2 R99, R99 ;  /* 0x0000006300637308 */ /* 0x000e240000000800 */
[C---:B----4-:R-:W-:Y:S01]  /*11290*/  FADD.FTZ R6, R162.reuse, R31 ;  /* 0x0000001fa2067221 */ /* 0x050fe20000010000 */
[----:B------:R-:W-:Y:S01]  /*112a0*/  F2FP.BF16.F32.PACK_AB R162, R162, R93 ;  /* 0x0000005da2a2723e */ /* 0x000fe200000010ff */
[----:B------:R-:W-:-:S02]  /*112b0*/  IMAD.MOV.U32 R93, RZ, RZ, R151 ;  /* 0x000000ffff5d7224 */ /* 0x000fc400078e0097 */
[----:B------:R-:W-:Y:S02]  /*112c0*/  FADD.FTZ R3, R95, R6 ;  /* 0x000000065f037221 */ /* 0x000fe40000010000 */
[----:B------:R-:W1:Y:S02]  /*112d0*/  MUFU.EX2 R166, R27 ;  /* 0x0000001b00a67308 */ /* 0x000e640000000800 */
[C---:B--2---:R-:W-:Y:S01]  /*112e0*/  FADD.FTZ R6, R164.reuse, R3 ;  /* 0x00000003a4067221 */ /* 0x044fe20000010000 */
[----:B------:R-:W-:Y:S01]  /*112f0*/  F2FP.BF16.F32.PACK_AB R164, R164, R95 ;  /* 0x0000005fa4a4723e */ /* 0x000fe200000010ff */
[----:B------:R-:W-:-:S04]  /*11300*/  IMAD.MOV.U32 R95, RZ, RZ, R151 ;  /* 0x000000ffff5f7224 */ /* 0x000fc800078e0097 */
[----:B------:R-:W2:Y:S01]  /*11310*/  MUFU.EX2 R36, R36 ;  /* 0x0000002400247308 */ /* 0x000ea20000000800 */
[----:B0-----:R-:W-:-:S04]  /*11320*/  FADD.FTZ R3, R99, R6 ;  /* 0x0000000663037221 */ /* 0x001fc80000010000 */
[C---:B-1----:R-:W-:Y:S01]  /*11330*/  FADD.FTZ R3, R166.reuse, R3 ;  /* 0x00000003a6037221 */ /* 0x042fe20000010000 */
[----:B------:R-:W-:Y:S01]  /*11340*/  F2FP.BF16.F32.PACK_AB R166, R166, R99 ;  /* 0x00000063a6a6723e */ /* 0x000fe200000010ff */
[----:B------:R-:W-:Y:S02]  /*11350*/  IMAD.MOV.U32 R99, RZ, RZ, R151 ;  /* 0x000000ffff637224 */ /* 0x000fe400078e0097 */
[C---:B--2---:R-:W-:Y:S01]  /*11360*/  FADD.FTZ R0, R36.reuse, R39 ;  /* 0x0000002724007221 */ /* 0x044fe20000010000 */
[----:B------:R-:W-:Y:S01]  /*11370*/  F2FP.BF16.F32.PACK_AB R167, R36, R167 ;  /* 0x000000a724a7723e */ /* 0x000fe200000010ff */
[----:B------:R-:W-:Y:S06]  /*11380*/  @!P2 BRA `(.L_x_2409) ;  /* 0x000000340038a947 */ /* 0x000fec0003800000 */
[----:B------:R-:W-:Y:S01]  /*11390*/  IMAD.MOV.U32 R10, RZ, RZ, R7 ;  /* 0x000000ffff0a7224 */ /* 0x000fe200078e0007 */
[----:B------:R-:W-:Y:S01]  /*113a0*/  CS2R R150, SRZ ;  /* 0x0000000000967805 */ /* 0x000fe2000001ff00 */
[----:B------:R-:W-:Y:S01]  /*113b0*/  IMAD.MOV.U32 R11, RZ, RZ, R35 ;  /* 0x000000ffff0b7224 */ /* 0x000fe200078e0023 */
[----:B------:R-:W-:Y:S01]  /*113c0*/  CS2R R148, SRZ ;  /* 0x0000000000947805 */ /* 0x000fe2000001ff00 */
[----:B------:R-:W-:Y:S01]  /*113d0*/  IMAD.MOV.U32 R14, RZ, RZ, R190 ;  /* 0x000000ffff0e7224 */ /* 0x000fe200078e00be */
[----:B------:R-:W-:Y:S01]  /*113e0*/  CS2R R146, SRZ ;  /* 0x0000000000927805 */ /* 0x000fe2000001ff00 */
[----:B------:R-:W-:Y:S01]  /*113f0*/  IMAD.MOV.U32 R13, RZ, RZ, R185 ;  /* 0x000000ffff0d7224 */ /* 0x000fe200078e00b9 */
        /* <DEDUP_REMOVED lines=28> */
[----:B------:R-:W-:-:S07]  /*115c0*/  CS2R R88, SRZ ;  /* 0x0000000000587805 */ /* 0x000fce000001ff00 */
.L_x_2419:
        /* <DEDUP_REMOVED lines=10> */
.L_x_2411:
[----:B------:R-:W-:Y:S01]  /*11670*/  IMAD R6, R185, 0x8, R2 ;  /* 0x00000008b9067824 */ /* 0x000fe200078e0202 */
[----:B------:R-:W-:-:S04]  /*11680*/  SHF.L.U32 R7, R190, 0x1f, RZ ;  /* 0x0000001fbe077819 */ /* 0x000fc800000006ff */
[----:B------:R0:W1:Y:S01]  /*11690*/  SYNCS.PHASECHK.TRANS64.TRYWAIT P3, [R6+URZ+0x28830], R7 ;  /* 0x02883007060075a7 */ /* 0x000062000806017f */
[----:B------:R-:W-:Y:S05]  /*116a0*/  @!P0 BRA `(.L_x_2412) ;  /* 0x0000000000048947 */ /* 0x000fea0003800000 */
[----:B------:R-:W-:Y:S01]  /*116b0*/  BPT.TRAP 0x1 ;  /* 0x000000040000795c */ /* 0x000fe20000300000 */
.L_x_2412:
[----:B------:R-:W-:Y:S04]  /*116c0*/  BSSY B0, `(.L_x_2410) ;  /* 0x0000004000007945 */ /* 0x000fe80003800000 */
[----:B-1----:R-:W-:Y:S05]  /*116d0*/  @P3 BRA `(.L_x_2413) ;  /* 0x0000000000083947 */ /* 0x002fea0003800000 */
[----:B------:R-:W1:Y:S02]  /*116e0*/  SYNCS.PHASECHK.TRANS64.TRYWAIT P3, [R6+URZ+0x28830], R7 ;  /* 0x02883007060075a7 */ /* 0x000e64000806017f */
[----:B-1----:R-:W-:Y:S05]  /*116f0*/  @!P3 BRA `(.L_x_2414) ;  /* 0x000000f400c8b947 */ /* 0x002fea0003800000 */
.L_x_2413:
[----:B------:R-:W-:Y:S05]  /*11700*/  BSYNC B0 ;  /* 0x0000000000007941 */ /* 0x000fea0003800000 */
.L_x_2410:
        /* <DEDUP_REMOVED lines=64> */
.L_x_2416:
[----:B------:R-:W-:Y:S01]  /*11b10*/  SHF.L.U32 R6, R14, 0x1f, RZ ;  /* 0x0000001f0e067819 */ /* 0x000fe200000006ff */
[----:B------:R-:W-:-:S04]  /*11b20*/  IMAD R7, R13, 0x8, R2 ;  /* 0x000000080d077824 */ /* 0x000fc800078e0202 */
[----:B------:R0:W1:Y:S01]  /*11b30*/  SYNCS.PHASECHK.TRANS64.TRYWAIT P2, [R7+URZ+0x28850], R6 ;  /* 0x02885006070075a7 */ /* 0x000062000804017f */
[----:B------:R-:W-:Y:S05]  /*11b40*/  @!P0 BRA `(.L_x_2417) ;  /* 0x0000000000048947 */ /* 0x000fea0003800000 */
[----:B------:R-:W-:Y:S01]  /*11b50*/  BPT.TRAP 0x1 ;  /* 0x000000040000795c */ /* 0x000fe20000300000 */
.L_x_2417:
[----:B-1----:R-:W-:Y:S05]  /*11b60*/  @P2 BRA `(.L_x_2415) ;  /* 0x0000000000082947 */ /* 0x002fea0003800000 */
[----:B------:R-:W1:Y:S02]  /*11b70*/  SYNCS.PHASECHK.TRANS64.TRYWAIT P2, [R7+URZ+0x28850], R6 ;  /* 0x02885006070075a7 */ /* 0x000e64000804017f */
[----:B-1----:R-:W-:Y:S05]  /*11b80*/  @!P2 BRA `(.L_x_2418) ;  /* 0x000000f000b8a947 */ /* 0x002fea0003800000 */
.L_x_2415:
[----:B01----:R-:W-:Y:S01]  /*11b90*/  VIADD R6, R2, 0x400 ;  /* 0x0000040002067836 */ /* 0x003fe20000000000 */
[----:B------:R-:W-:Y:S05]  /*11ba0*/  WARPSYNC.ALL ;  /* 0x0000000000007948 */ /* 0x000fea0003800000 */
[----:B------:R-:W-:Y:S01]  /*11bb0*/  SHF.R.U32.HI R6, RZ, 0x4, R6 ;  /* 0x00000004ff067819 */ /* 0x000fe20000011606 */
[----:B------:R-:W-:Y:S01]  /*11bc0*/  IMAD.MOV.U32 R7, RZ, RZ, 0x40000040 ;  /* 0x40000040ff077424 */ /* 0x000fe200078e00ff */
[----:B------:R-:W-:Y:S01]  /*11bd0*/  WARPGROUP.ARRIVE ;  /* 0x00000000000079c5 */ /* 0x000fe20000000000 */
[----:B------:R-:W-:Y:S01]  /*11be0*/  IMAD.MOV.U32 R9, RZ, RZ, 0x40000040 ;  /* 0x40000040ff097424 */ /* 0x000fe200078e00ff */
[----:B------:R-:W-:Y:S01]  /*11bf0*/  LOP3.LUT R6, R6, 0x3fff, RZ, 0xc0, !PT ;  /* 0x00003fff06067812 */ /* 0x000fe200078ec0ff */
[----:B------:R-:W-:Y:S01]  /*11c00*/  FMUL.FTZ R20, R27, UR7 ;  /* 0x000000071b147c20 */ /* 0x000fe20008410000 */
        /* <DEDUP_REMOVED lines=9> */
[----:B------:R-:W-:Y:S01]  /*11ca0*/  FMUL.FTZ R14, R25, UR7 ;  /* 0x00000007190e7c20 */ /* 0x000fe20008410000 */
[----:B------:R-:W-:Y:S01]  /*11cb0*/  FMUL.FTZ R21, R28, UR7 ;  /* 0x000000071c157c20 */ /* 0x000fe20008410000 */
[C---:B------:R-:W-:Y:S01]  /*11cc0*/  VIADD R8, R6.reuse, 0x80 ;  /* 0x0000008006087836 */ /* 0x040fe20000000000 */
[----:B------:R-:W-:Y:S01]  /*11cd0*/  R2UR UR10, R6 ;  /* 0x00000000060a72ca */ /* 0x000fe200000e0000 */
        /* <DEDUP_REMOVED lines=12> */
[----:B------:R-:W-:Y:S01]  /*11da0*/  HGMMA.64x128x16.F32.BF16 R88, R180, gdesc[UR8].tnspB, R88, gsb0 ;  /* 0x41e00008b4587df0 */ /* 0x000fe20008001858 */
[----:B------:R-:W-:Y:S01]  /*11db0*/  R2UR UR10, R8 ;  /* 0x00000000080a72ca */ /* 0x000fe200000e0000 */
[----:B------:R-:W-:Y:S01]  /*11dc0*/  VIADD R8, R6, 0x100 ;  /* 0x0000010006087836 */ /* 0x000fe20000000000 */
[----:B------:R-:W-:Y:S01]  /*11dd0*/  R2UR UR11, R9 ;  /* 0x00000000090b72ca */ /* 0x000fe200000e0000 */
[----:B------:R-:W-:-:S02]  /*11de0*/  IMAD.MOV.U32 R9, RZ, RZ, 0x40000040 ;  /* 0x40000040ff097424 */ /* 0x000fc400078e00ff */
[----:B------:R-:W-:Y:S01]  /*11df0*/  FMUL.FTZ R30, R33, UR7 ;  /* 0x00000007211e7c20 */ /* 0x000fe20008410000 */
[----:B------:R-:W2:Y:S01]  /*11e00*/  MUFU.TANH R21, R21 ;  /* 0x0000001500157308 */ /* 0x000ea20000002400 */
        /* <DEDUP_REMOVED lines=22> */
[----:B------:R-:W5:Y:S01]  /*11f70*/  S2R R194, SR_TID.X ;  /* 0x0000000000c27919 */ /* 0x000f620000002100 */
[----:B------:R-:W4:Y:S01]  /*11f80*/  MUFU.TANH R30, R30 ;  /* 0x0000001e001e7308 */ /* 0x000f220000002400 */
[----:B------:R-:W-:-:S04]  /*11f90*/  @!P1 IMAD R13, R13, 0x8, R2 ;  /* 0x000000080d0d9824 */ /* 0x000fc800078e0202 */
[----:B------:R-:W-:-:S03]  /*11fa0*/  @!P1 VIADD R13, R13, 0x28860 ;  /* 0x000288600d0d9836 */ /* 0x000fc60000000000 */
[----:B------:R-:W4:Y:S02]  /*11fb0*/  MUFU.TANH R31, R31 ;  /* 0x0000001f001f7308 */ /* 0x000f240000002400 */
[----:B------:R-:W-:-:S06]  /*11fc0*/  @!P1 PRMT R13, RZ, 0x654, R13 ;  /* 0x00000654ff0d9816 */ /* 0x000fcc000000000d */
[----:B------:R-:W4:Y:S08]  /*11fd0*/  MUFU.TANH R33, R33 ;  /* 0x0000002100217308 */ /* 0x000f300000002400 */
[----:B------:R-:W-:Y:S01]  /*11fe0*/  MUFU.TANH R35, R35 ;  /* 0x0000002300237308 */ /* 0x000fe20000002400 */
[----:B-----5:R-:W-:-:S07]  /*11ff0*/  SHF.R.U32.HI R194, RZ, 0x7, R194 ;  /* 0x00000007ffc27819 */ /* 0x020fce00000116c2 */
[----:B------:R-:W5:Y:S08]  /*12000*/  MUFU.TANH R37, R37 ;  /* 0x0000002500257308 */ /* 0x000f700000002400 */
[----:B------:R-:W-:Y:S08]  /*12010*/  MUFU.TANH R41, R41 ;  /* 0x0000002900297308 */ /* 0x000ff00000002400 */
[----:B------:R-:W5:Y:S08]  /*12020*/  MUFU.TANH R42, R42 ;  /* 0x0000002a002a7308 */ /* 0x000f700000002400 */
[----:B------:R-:W-:Y:S08]  /*12030*/  MUFU.TANH R45, R45 ;  /* 0x0000002d002d7308 */ /* 0x000ff00000002400 */
[----:B------:R-:W5:Y:S08]  /*12040*/  MUFU.TANH R46, R46 ;  /* 0x0000002e002e7308 */ /* 0x000f700000002400 */
[----:B------:R-:W-:Y:S08]  /*12050*/  MUFU.TANH R49, R49 ;  /* 0x0000003100317308 */ /* 0x000ff00000002400 */
[----:B------:R-:W5:Y:S08]  /*12060*/  MUFU.TANH R50, R50 ;  /* 0x0000003200327308 */ /* 0x000f700000002400 */
[----:B------:R-:W-:Y:S08]  /*12070*/  MUFU.TANH R52, R52 ;  /* 0x0000003400347308 */ /* 0x000ff00000002400 */
[----:B------:R-:W5:Y:S08]  /*12080*/  MUFU.TANH R55, R55 ;  /* 0x0000003700377308 */ /* 0x000f700000002400 */
[----:B------:R-:W-:Y:S01]  /*12090*/  MUFU.TANH R80, R80 ;  /* 0x0000005000507308 */ /* 0x000fe20000002400 */
[----:B------:R-:W-:-:S02]  /*120a0*/  WARPGROUP.DEPBAR.LE gsb0, 0x0 ;  /* 0x00008000000079c5 */ /* 0x000fc40000010000 */
[----:B------:R-:W-:Y:S01]  /*120b0*/  WARPGROUP.ARRIVE ;  /* 0x00000000000079c5 */ /* 0x000fe20000000000 */
[----:B------:R-:W-:Y:S01]  /*120c0*/  FMUL.FTZ R183, R77, UR7 ;  /* 0x000000074db77c20 */ /* 0x000fe20008410000 */
[----:B------:R-:W-:-:S03]  /*120d0*/  FMUL.FTZ R181, R72, UR7 ;  /* 0x0000000748b57c20 */ /* 0x000fc60008410000 */
[----:B------:R-:W-:Y:S01]  /*120e0*/  MUFU.TANH R15, R15 ;  /* 0x0000000f000f7308 */ /* 0x000fe20000002400 */
[----:B------:R-:W-:Y:S01]  /*120f0*/  FMUL.FTZ R72, R87, UR7 ;  /* 0x0000000757487c20 */ /* 0x000fe20008410000 */
[----:B------:R-:W-:Y:S01]  /*12100*/  HGMMA.64x128x16.F32.BF16 R88, R176, gdesc[UR8].tnspB, R88, gsb0 ;  /* 0x41e00008b0587df0 */ /* 0x000fe20008001858 */
[----:B------:R-:W-:Y:S02]  /*12110*/  R2UR UR10, R8 ;  /* 0x00000000080a72ca */ /* 0x000fe400000e0000 */
[----:B------:R-:W-:Y:S01]  /*12120*/  R2UR UR11, R9 ;  /* 0x00000000090b72ca */ /* 0x000fe200000e0000 */
[----:B------:R-:W-:Y:S02]  /*12130*/  IMAD.MOV.U32 R9, RZ, RZ, -0x80 ;  /* 0xffffff80ff097424 */ /* 0x000fe400078e00ff */
[----:B------:R-:W-:Y:S02]  /*12140*/  MUFU.TANH R181, R181 ;  /* 0x000000b500b57308 */ /* 0x000fe40000002400 */
[----:B------:R-:W-:-:S04]  /*12150*/  IMAD R8, R12, R9, 0x1 ;  /* 0x000000010c087424 */ /* 0x000fc800078e0209 */
[----:B------:R-:W-:Y:S01]  /*12160*/  IMAD R9, R193, 0x80, R8 ;  /* 0x00000080c1097824 */ /* 0x000fe200078e0208 */
[----:B------:R-:W-:Y:S01]  /*12170*/  IADD3 R8, R6, 0x180, RZ ;  /* 0x0000018006087810 */ /* 0x000fe20007ffe0ff */
[----:B------:R-:W-:Y:S03]  /*12180*/  MUFU.TANH R183, R183 ;  /* 0x000000b700b77308 */ /* 0x000fe60000002400 */
[----:B------:R-:W-:Y:S01]  /*12190*/  IADD3 R53, -R195, R9, R198 ;  /* 0x00000009c3357210 */ /* 0x000fe20007ffe1c6 */
[----:B------:R-:W-:-:S04]  /*121a0*/  IMAD.MOV.U32 R9, RZ, RZ, 0x40000040 ;  /* 0x40000040ff097424 */ /* 0x000fc800078e00ff */
[----:B------:R-:W-:Y:S01]  /*121b0*/  IMAD R56, R212, -0x2, R53 ;  /* 0xfffffffed4387824 */ /* 0x000fe200078e0235 */
[----:B------:R-:W-:Y:S03]  /*121c0*/  MUFU.TANH R20, R20 ;  /* 0x0000001400147308 */ /* 0x000fe60000002400 */
[----:B------:R-:W-:Y:S02]  /*121d0*/  IMAD.IADD R53, R213, 0x1, R56 ;  /* 0x00000001d5357824 */ /* 0x000fe400078e0238 */
[----:B------:R-:W-:Y:S01]  /*121e0*/  FMUL.FTZ R56, R70, UR7 ;  /* 0x0000000746387c20 */ /* 0x000fe20008410000 */
[----:B------:R-:W-:Y:S02]  /*121f0*/  FMUL.FTZ R70, R83, UR7 ;  /* 0x0000000753467c20 */ /* 0x000fe40008410000 */
[C---:B------:R-:W-:Y:S01]  /*12200*/  ISETP.GT.AND P2, PT, R53.reuse, RZ, PT ;  /* 0x000000ff3500720c */ /* 0x040fe20003f44270 */
[----:B------:R-:W-:Y:S01]  /*12210*/  MUFU.TANH R24, R24 ;  /* 0x0000001800187308 */ /* 0x000fe20000002400 */
[----:B------:R-:W-:-:S02]  /*12220*/  ISETP.GT.AND P3, PT, R53, 0x1, PT ;  /* 0x000000013500780c */ /* 0x000fc40003f64270 */
[----:B0-----:R-:W-:Y:S02]  /*12230*/  FSEL R7, R7, -INF , P2 ;  /* 0xff80000007077808 */ /* 0x001fe40001000000 */
[----:B-1----:R-:W-:Y:S02]  /*12240*/  FSEL R57, R14, -INF , P3 ;  /* 0xff8000000e397808 */ /* 0x002fe40001800000 */
[----:B------:R-:W-:Y:S01]  /*12250*/  ISETP.GT.AND P2, PT, R53, 0x8, PT ;  /* 0x000000083500780c */ /* 0x000fe20003f44270 */
[----:B------:R-:W-:Y:S01]  /*12260*/  MUFU.TANH R26, R26 ;  /* 0x0000001a001a7308 */ /* 0x000fe20000002400 */
[----:B------:R-:W-:Y:S02]  /*12270*/  FMNMX.FTZ R14, R7, R11, !PT ;  /* 0x0000000b070e7209 */ /* 0x000fe40007810000 */
[----:B------:R-:W-:Y:S02]  /*12280*/  ISETP.GT.AND P3, PT, R53, 0x9, PT ;  /* 0x000000093500780c */ /* 0x000fe40003f64270 */
[----:B--2---:R-:W-:-:S02]  /*12290*/  FSEL R21, R21, -INF , P2 ;  /* 0xff80000015157808 */ /* 0x004fc40001000000 */
[----:B------:R-:W-:Y:S01]  /*122a0*/  FMNMX.FTZ R14, R57, R14, !PT ;  /* 0x0000000e390e7209 */ /* 0x000fe20007810000 */
[----:B------:R-:W-:Y:S01]  /*122b0*/  MUFU.TANH R28, R28 ;  /* 0x0000001c001c7308 */ /* 0x000fe20000002400 */
[----:B------:R-:W-:Y:S02]  /*122c0*/  ISETP.GT.AND P2, PT, R53, 0x10, PT ;  /* 0x000000103500780c */ /* 0x000fe40003f44270 */
[----:B---3--:R-:W-:Y:S02]  /*122d0*/  FSEL R25, R25, -INF , P3 ;  /* 0xff80000019197808 */ /* 0x008fe40001800000 */
[----:B------:R-:W-:Y:S02]  /*122e0*/  FMNMX.FTZ R14, R21, R14, !PT ;  /* 0x0000000e150e7209 */ /* 0x000fe40007810000 */
[----:B------:R-:W-:Y:S01]  /*122f0*/  ISETP.GT.AND P3, PT, R53, 0x11, PT ;  /* 0x000000113500780c */ /* 0x000fe20003f64270 */
[----:B------:R-:W-:Y:S01]  /*12300*/  MUFU.TANH R29, R29 ;  /* 0x0000001d001d7308 */ /* 0x000fe20000002400 */
[----:B----4-:R-:W-:-:S02]  /*12310*/  FSEL R27, R27, -INF , P2 ;  /* 0xff8000001b1b7808 */ /* 0x010fc40001000000 */
[----:B------:R-:W-:Y:S02]  /*12320*/  FMNMX.FTZ R14, R25, R14, !PT ;  /* 0x0000000e190e7209 */ /* 0x000fe40007810000 */
[----:B------:R-:W-:Y:S02]  /*12330*/  ISETP.GT.AND P2, PT, R53, 0x18, PT ;  /* 0x000000183500780c */ /* 0x000fe40003f44270 */
[----:B------:R-:W-:Y:S01]  /*12340*/  FSEL R59, R30, -INF , P3 ;  /* 0xff8000001e3b7808 */ /* 0x000fe20001800000 */
[----:B------:R-:W-:Y:S01]  /*12350*/  MUFU.TANH R32, R32 ;  /* 0x0000002000207308 */ /* 0x000fe20000002400 */
[----:B------:R-:W-:Y:S02]  /*12360*/  FMNMX.FTZ R14, R27, R14, !PT ;  /* 0x0000000e1b0e7209 */ /* 0x000fe40007810000 */
[----:B------:R-:W-:Y:S02]  /*12370*/  ISETP.GT.AND P3, PT, R53, 0x19, PT ;  /* 0x000000193500780c */ /* 0x000fe40003f64270 */
[----:B------:R-:W-:-:S02]  /*12380*/  FSEL R31, R31, -INF , P2 ;  /* 0xff8000001f1f7808 */ /* 0x000fc40001000000 */
[----:B------:R-:W-:Y:S01]  /*12390*/  FMNMX.FTZ R14, R59, R14, !PT ;  /* 0x0000000e3b0e7209 */ /* 0x000fe20007810000 */
[----:B------:R-:W-:Y:S01]  /*123a0*/  MUFU.TANH R34, R34 ;  /* 0x0000002200227308 */ /* 0x000fe20000002400 */
[----:B------:R-:W-:Y:S02]  /*123b0*/  ISETP.GT.AND P2, PT, R53, 0x20, PT ;  /* 0x000000203500780c */ /* 0x000fe40003f44270 */
[----:B------:R-:W-:Y:S02]  /*123c0*/  FSEL R33, R33, -INF , P3 ;  /* 0xff80000021217808 */ /* 0x000fe40001800000 */
[----:B------:R-:W-:Y:S02]  /*123d0*/  FMNMX.FTZ R14, R31, R14, !PT ;  /* 0x0000000e1f0e7209 */ /* 0x000fe40007810000 */
[----:B------:R-:W-:Y:S01]  /*123e0*/  ISETP.GT.AND P3, PT, R53, 0x21, PT ;  /* 0x000000213500780c */ /* 0x000fe20003f64270 */
[----:B------:R-:W-:Y:S01]  /*123f0*/  MUFU.TANH R36, R36 ;  /* 0x0000002400247308 */ /* 0x000fe20000002400 */
[----:B------:R-:W-:-:S02]  /*12400*/  FMNMX.FTZ R14, R33, R14, !PT ;  /* 0x0000000e210e7209 */ /* 0x000fc40007810000 */
[----:B-----5:R-:W-:Y:S02]  /*12410*/  FSEL R37, R37, -INF , P3 ;  /* 0xff80000025257808 */ /* 0x020fe40001800000 */
[----:B------:R-:W-:-:S03]  /*12420*/  ISETP.GT.AND P3, PT, R53, 0x29, PT ;  /* 0x000000293500780c */ /* 0x000fc60003f64270 */
        /* <DEDUP_REMOVED lines=13> */
[----:B------:R-:W-:Y:S01]  /*12500*/  R2UR UR10, R8 ;  /* 0x00000000080a72ca */ /* 0x000fe200000e0000 */
[----:B------:R-:W-:Y:S01]  /*12510*/  VIADD R8, R6, 0x200 ;  /* 0x0000020006087836 */ /* 0x000fe20000000000 */
[----:B------:R-:W-:Y:S01]  /*12520*/  R2UR UR11, R9 ;  /* 0x00000000090b72ca */ /* 0x000fe200000e0000 */
[----:B------:R-:W-:-:S03]  /*12530*/  IMAD.MOV.U32 R9, RZ, RZ, 0x40000040 ;  /* 0x40000040ff097424 */ /* 0x000fc600078e00ff */
[----:B------:R-:W-:Y:S01]  /*12540*/  MUFU.TANH R177, R177 ;  /* 0x000000b100b17308 */ /* 0x000fe20000002400 */
[----:B------:R-:W-:Y:S01]  /*12550*/  R2UR UR14, R8 ;  /* 0x00000000080e72ca */ /* 0x000fe200000e0000 */
[----:B------:R-:W-:Y:S01]  /*12560*/  FMUL.FTZ R8, R60, UR7 ;  /* 0x000000073c087c20 */ /* 0x000fe20008410000 */
[----:B------:R-:W-:Y:S01]  /*12570*/  R2UR UR15, R9 ;  /* 0x00000000090f72ca */ /* 0x000fe200000e0000 */
[----:B------:R-:W-:Y:S01]  /*12580*/  FMUL.FTZ R9, R68, UR7 ;  /* 0x0000000744097c20 */ /* 0x000fe20008410000 */
[----:B------:R-:W-:-:S03]  /*12590*/  FMUL.FTZ R60, R74, UR7 ;  /* 0x000000074a3c7c20 */ /* 0x000fc60008410000 */
[----:B------:R-:W-:Y:S08]  /*125a0*/  MUFU.TANH R179, R179 ;  /* 0x000000b300b37308 */ /* 0x000ff00000002400 */
[----:B------:R-:W0:Y:S08]  /*125b0*/  MUFU.TANH R8, R8 ;  /* 0x0000000800087308 */ /* 0x000e300000002400 */
        /* <DEDUP_REMOVED lines=11> */
[----:B------:R-:W-:Y:S01]  /*12670*/  FSEL R65, R42, -INF , P3 ;  /* 0xff8000002a417808 */ /* 0x000fe20001800000 */
[----:B------:R-:W-:Y:S01]  /*12680*/  FMUL.FTZ R173, R64, UR7 ;  /* 0x0000000740ad7c20 */ /* 0x000fe20008410000 */
[----:B------:R-:W-:Y:S01]  /*12690*/  ISETP.GT.AND P3, PT, R53, 0x31, PT ;  /* 0x000000313500780c */ /* 0x000fe20003f64270 */
[----:B------:R-:W-:Y:S01]  /*126a0*/  FMUL.FTZ R64, R78, UR7 ;  /* 0x000000074e407c20 */ /* 0x000fe20008410000 */
[----:B------:R-:W-:Y:S01]  /*126b0*/  HGMMA.64x128x16.F32.BF16 R88, R168, gdesc[UR8].tnspB, R88, gsb0 ;  /* 0x41e00008a8587df0 */ /* 0x000fe20008001858 */
[----:B------:R-:W-:Y:S01]  /*126c0*/  MUFU.TANH R175, R175 ;  /* 0x000000af00af7308 */ /* 0x000fe20000002400 */
[----:B------:R-:W-:Y:S01]  /*126d0*/  FSEL R69, R46, -INF , P3 ;  /* 0xff8000002e457808 */ /* 0x000fe20001800000 */
[----:B------:R-:W-:Y:S01]  /*126e0*/  FMUL.FTZ R46, R63, UR7 ;  /* 0x000000073f2e7c20 */ /* 0x000fe20008410000 */
[----:B------:R-:W-:-:S04]  /*126f0*/  ISETP.GT.AND P3, PT, R53, 0x39, PT ;  /* 0x000000393500780c */ /* 0x000fc80003f64270 */
[----:B------:R-:W-:Y:S01]  /*12700*/  FSEL R73, R50, -INF , P3 ;  /* 0xff80000032497808 */ /* 0x000fe20001800000 */
[----:B------:R-:W-:Y:S01]  /*12710*/  MUFU.TANH R173, R173 ;  /* 0x000000ad00ad7308 */ /* 0x000fe20000002400 */
[----:B------:R-:W-:Y:S01]  /*12720*/  ISETP.GT.AND P3, PT, R53, 0x41, PT ;  /* 0x000000413500780c */ /* 0x000fe20003f64270 */
[----:B------:R-:W-:Y:S01]  /*12730*/  FMUL.FTZ R50, R66, UR7 ;  /* 0x0000000742327c20 */ /* 0x000fe20008410000 */
[----:B------:R-:W-:Y:S02]  /*12740*/  FMUL.FTZ R66, R79, UR7 ;  /* 0x000000074f427c20 */ /* 0x000fe40008410000 */
[----:B------:R-:W-:Y:S02]  /*12750*/  FSEL R55, R55, -INF , P3 ;  /* 0xff80000037377808 */ /* 0x000fe40001800000 */
[----:B------:R-:W-:Y:S01]  /*12760*/  ISETP.GT.AND P3, PT, R53, 0x49, PT ;  /* 0x000000493500780c */ /* 0x000fe20003f64270 */
[----:B------:R-:W-:Y:S08]  /*12770*/  MUFU.TANH R46, R46 ;  /* 0x0000002e002e7308 */ /* 0x000ff00000002400 */
[----:B------:R-:W-:Y:S08]  /*12780*/  MUFU.TANH R50, R50 ;  /* 0x0000003200327308 */ /* 0x000ff00000002400 */
[----:B------:R-:W-:Y:S08]  /*12790*/  MUFU.TANH R64, R64 ;  /* 0x0000004000407308 */ /* 0x000ff00000002400 */
[----:B------:R-:W-:Y:S01]  /*127a0*/  MUFU.TANH R66, R66 ;  /* 0x0000004200427308 */ /* 0x000fe20000002400 */
[----:B------:R-:W-:-:S02]  /*127b0*/  WARPGROUP.DEPBAR.LE gsb0, 0x0 ;  /* 0x00008000000079c5 */ /* 0x000fc40000010000 */
[----:B------:R-:W-:Y:S01]  /*127c0*/  FMUL.FTZ R171, R61, UR7 ;  /* 0x000000073dab7c20 */ /* 0x000fe20008410000 */
[----:B------:R-:W-:Y:S01]  /*127d0*/  FSEL R61, R35, -INF , P2 ;  /* 0xff800000233d7808 */ /* 0x000fe20001000000 */
[----:B------:R-:W-:Y:S01]  /*127e0*/  WARPGROUP.ARRIVE ;  /* 0x00000000000079c5 */ /* 0x000fe20000000000 */
[----:B------:R-:W-:Y:S02]  /*127f0*/  ISETP.GT.AND P2, PT, R53, 0x28, PT ;  /* 0x000000283500780c */ /* 0x000fe40003f44270 */
[----:B------:R-:W-:Y:S01]  /*12800*/  FMNMX.FTZ R14, R61, R14, !PT ;  /* 0x0000000e3d0e7209 */ /* 0x000fe20007810000 */
[----:B------:R-:W1:Y:S01]  /*12810*/  MUFU.TANH R171, R171 ;  /* 0x000000ab00ab7308 */ /* 0x000e620000002400 */
[----:B------:R-:W-:Y:S01]  /*12820*/  FSEL R41, R41, -INF , P2 ;  /* 0xff80000029297808 */ /* 0x000fe20001000000 */
[----:B------:R-:W-:Y:S01]  /*12830*/  HGMMA.64x128x16.F32.BF16 R88, R152, gdesc[UR12].tnspB, R88, gsb0 ;  /* 0x41e0000c98587df0 */ /* 0x000fe20008001858 */
[----:B------:R-:W-:Y:S02]  /*12840*/  FMNMX.FTZ R14, R37, R14, !PT ;  /* 0x0000000e250e7209 */ /* 0x000fe40007810000 */
[----:B------:R-:W-:-:S02]  /*12850*/  ISETP.GT.AND P2, PT, R53, 0x30, PT ;  /* 0x000000303500780c */ /* 0x000fc40003f44270 */
[----:B------:R-:W-:Y:S02]  /*12860*/  FMNMX.FTZ R14, R41, R14, !PT ;  /* 0x0000000e290e7209 */ /* 0x000fe40007810000 */
[----:B------:R-:W-:Y:S02]  /*12870*/  FSEL R45, R45, -INF , P2 ;  /* 0xff8000002d2d7808 */ /* 0x000fe40001000000 */
[----:B------:R-:W-:Y:S02]  /*12880*/  FMNMX.FTZ R14, R65, R14, !PT ;  /* 0x0000000e410e7209 */ /* 0x000fe40007810000 */
[----:B------:R-:W-:Y:S02]  /*12890*/  ISETP.GT.AND P2, PT, R53, 0x38, PT ;  /* 0x000000383500780c */ /* 0x000fe40003f44270 */
[----:B------:R-:W-:Y:S02]  /*128a0*/  FMNMX.FTZ R14, R45, R14, !PT ;  /* 0x0000000e2d0e7209 */ /* 0x000fe40007810000 */
[----:B------:R-:W-:-:S02]  /*128b0*/  FSEL R49, R49, -INF , P2 ;  /* 0xff80000031317808 */ /* 0x000fc40001000000 */
[----:B------:R-:W-:Y:S02]  /*128c0*/  FMNMX.FTZ R14, R69, R14, !PT ;  /* 0x0000000e450e7209 */ /* 0x000fe40007810000 */
[----:B------:R-:W-:Y:S02]  /*128d0*/  ISETP.GT.AND P2, PT, R53, 0x40, PT ;  /* 0x000000403500780c */ /* 0x000fe40003f44270 */
[----:B------:R-:W-:Y:S01]  /*128e0*/  FMNMX.FTZ R30, R49, R14, !PT ;  /* 0x0000000e311e7209 */ /* 0x000fe20007810000 */
[----:B------:R-:W-:Y:S01]  /*128f0*/  FMUL.FTZ R14, R76, UR7 ;  /* 0x000000074c0e7c20 */ /* 0x000fe20008410000 */
[----:B------:R-:W-:Y:S01]  /*12900*/  FSEL R169, R52, -INF , P2 ;  /* 0xff80000034a97808 */ /* 0x000fe20001000000 */
[----:B------:R-:W-:Y:S01]  /*12910*/  FMUL.FTZ R52, R67, UR7 ;  /* 0x0000000743347c20 */ /* 0x000fe20008410000 */
[----:B------:R-:W-:Y:S01]  /*12920*/  FMNMX.FTZ R30, R73, R30, !PT ;  /* 0x0000001e491e7209 */ /* 0x000fe20007810000 */
[----:B------:R-:W-:Y:S01]  /*12930*/  FMUL.FTZ R67, R82, UR7 ;  /* 0x0000000752437c20 */ /* 0x000fe20008410000 */
[----:B------:R-:W-:Y:S01]  /*12940*/  ISETP.GT.AND P2, PT, R53, 0x48, PT ;  /* 0x000000483500780c */ /* 0x000fe20003f44270 */
[----:B------:R-:W2:Y:S01]  /*12950*/  MUFU.TANH R14, R14 ;  /* 0x0000000e000e7308 */ /* 0x000ea20000002400 */
[----:B------:R-:W-:-:S02]  /*12960*/  FMNMX.FTZ R30, R169, R30, !PT ;  /* 0x0000001ea91e7209 */ /* 0x000fc40007810000 */
[----:B0-----:R-:W-:Y:S01]  /*12970*/  FSEL R77, R8, -INF , P2 ;  /* 0xff800000084d7808 */ /* 0x001fe20001000000 */
[----:B------:R-:W-:Y:S01]  /*12980*/  FMUL.FTZ R8, R81, UR7 ;  /* 0x0000000751087c20 */ /* 0x000fe20008410000 */
[----:B------:R-:W-:Y:S02]  /*12990*/  FMNMX.FTZ R30, R55, R30, !PT ;  /* 0x0000001e371e7209 */ /* 0x000fe40007810000 */
[----:B------:R-:W-:Y:S01]  /*129a0*/  ISETP.GT.AND P2, PT, R53, 0x50, PT ;  /* 0x000000503500780c */ /* 0x000fe20003f44270 */
[----:B------:R-:W-:Y:S01]  /*129b0*/  MUFU.TANH R52, R52 ;  /* 0x0000003400347308 */ /* 0x000fe20000002400 */
[----:B-1----:R-:W-:Y:S02]  /*129c0*/  FSEL R171, R171, -INF , P3 ;  /* 0xff800000abab7808 */ /* 0x002fe40001800000 */
[----:B------:R-:W-:Y:S02]  /*129d0*/  FMNMX.FTZ R30, R77, R30, !PT ;  /* 0x0000001e4d1e7209 */ /* 0x000fe40007810000 */
[----:B------:R-:W-:-:S02]  /*129e0*/  ISETP.GT.AND P3, PT, R53, 0x51, PT ;  /* 0x000000513500780c */ /* 0x000fc40003f64270 */
[----:B------:R-:W-:Y:S01]  /*129f0*/  FSEL R173, R173, -INF , P2 ;  /* 0xff800000adad7808 */ /* 0x000fe20001000000 */
[----:B------:R-:W0:Y:S01]  /*12a00*/  MUFU.TANH R8, R8 ;  /* 0x0000000800087308 */ /* 0x000e220000002400 */
[----:B------:R-:W-:Y:S02]  /*12a10*/  FMNMX.FTZ R30, R171, R30, !PT ;  /* 0x0000001eab1e7209 */ /* 0x000fe40007810000 */
[----:B------:R-:W-:Y:S02]  /*12a20*/  ISETP.GT.AND P2, PT, R53, 0x58, PT ;  /* 0x000000583500780c */ /* 0x000fe40003f44270 */
[----:B------:R-:W-:Y:S02]  /*12a30*/  FSEL R175, R175, -INF , P3 ;  /* 0xff800000afaf7808 */ /* 0x000fe40001800000 */
[----:B------:R-:W-:Y:S01]  /*12a40*/  FMNMX.FTZ R30, R173, R30, !PT ;  /* 0x0000001ead1e7209 */ /* 0x000fe20007810000 */
[----:B------:R-:W-:Y:S01]  /*12a50*/  MUFU.TANH R67, R67 ;  /* 0x0000004300437308 */ /* 0x000fe20000002400 */
[----:B------:R-:W-:-:S02]  /*12a60*/  ISETP.GT.AND P3, PT, R53, 0x59, PT ;  /* 0x000000593500780c */ /* 0x000fc40003f64270 */
[----:B------:R-:W-:Y:S01]  /*12a70*/  FSEL R81, R9, -INF , P2 ;  /* 0xff80000009517808 */ /* 0x000fe20001000000 */
[----:B------:R-:W-:Y:S01]  /*12a80*/  FMUL.FTZ R9, R85, UR7 ;  /* 0x0000000755097c20 */ /* 0x000fe20008410000 */
[----:B------:R-:W-:Y:S02]  /*12a90*/  FMNMX.FTZ R30, R175, R30, !PT ;  /* 0x0000001eaf1e7209 */ /* 0x000fe40007810000 */
[----:B------:R-:W-:Y:S02]  /*12aa0*/  ISETP.GT.AND P2, PT, R53, 0x60, PT ;  /* 0x000000603500780c */ /* 0x000fe40003f44270 */
[----:B------:R-:W-:Y:S01]  /*12ab0*/  FSEL R177, R177, -INF , P3 ;  /* 0xff800000b1b17808 */ /* 0x000fe20001800000 */
[----:B------:R-:W-:Y:S01]  /*12ac0*/  MUFU.TANH R9, R9 ;  /* 0x0000000900097308 */ /* 0x000fe20000002400 */
[----:B------:R-:W-:Y:S02]  /*12ad0*/  FMNMX.FTZ R30, R81, R30, !PT ;  /* 0x0000001e511e7209 */ /* 0x000fe40007810000 */
[----:B------:R-:W-:-:S02]  /*12ae0*/  ISETP.GT.AND P3, PT, R53, 0x61, PT ;  /* 0x000000613500780c */ /* 0x000fc40003f64270 */
[----:B------:R-:W-:Y:S02]  /*12af0*/  FSEL R181, R181, -INF , P2 ;  /* 0xff800000b5b57808 */ /* 0x000fe40001000000 */
[----:B------:R-:W-:Y:S02]  /*12b00*/  FMNMX.FTZ R42, R177, R30, !PT ;  /* 0x0000001eb12a7209 */ /* 0x000fe40007810000 */
[----:B------:R-:W-:Y:S01]  /*12b10*/  ISETP.GT.AND P2, PT, R53, 0x68, PT ;  /* 0x000000683500780c */ /* 0x000fe20003f44270 */
[----:B------:R-:W1:Y:S01]  /*12b20*/  MUFU.TANH R30, R84 ;  /* 0x00000054001e7308 */ /* 0x000e620000002400 */
[----:B------:R-:W-:Y:S02]  /*12b30*/  FSEL R179, R179, -INF , P3 ;  /* 0xff800000b3b37808 */ /* 0x000fe40001800000 */
[----:B------:R-:W-:Y:S02]  /*12b40*/  FMNMX.FTZ R42, R181, R42, !PT ;  /* 0x0000002ab52a7209 */ /* 0x000fe40007810000 */
[----:B------:R-:W-:-:S02]  /*12b50*/  ISETP.GT.AND P3, PT, R53, 0x69, PT ;  /* 0x000000693500780c */ /* 0x000fc40003f64270 */
[----:B--2---:R-:W-:Y:S01]  /*12b60*/  FSEL R85, R14, -INF , P2 ;  /* 0xff8000000e557808 */ /* 0x004fe20001000000 */
[----:B------:R-:W-:Y:S01]  /*12b70*/  FMUL.FTZ R14, R62, UR7 ;  /* 0x000000073e0e7c20 */ /* 0x000fe20008410000 */
[----:B------:R-:W-:Y:S01]  /*12b80*/  FMNMX.FTZ R42, R179, R42, !PT ;  /* 0x0000002ab32a7209 */ /* 0x000fe20007810000 */
[----:B------:R-:W-:Y:S01]  /*12b90*/  FMUL.FTZ R62, R75, UR7 ;  /* 0x000000074b3e7c20 */ /* 0x000fe20008410000 */
[----:B------:R-:W-:Y:S02]  /*12ba0*/  ISETP.GT.AND P2, PT, R53, 0x70, PT ;  /* 0x000000703500780c */ /* 0x000fe40003f44270 */
[----:B------:R-:W-:Y:S01]  /*12bb0*/  FSEL R183, R183, -INF , P3 ;  /* 0xff800000b7b77808 */ /* 0x000fe20001800000 */
[----:B------:R-:W2:Y:S01]  /*12bc0*/  MUFU.TANH R14, R14 ;  /* 0x0000000e000e7308 */ /* 0x000ea20000002400 */
[----:B------:R-:W-:Y:S02]  /*12bd0*/  FMNMX.FTZ R42, R85, R42, !PT ;  /* 0x0000002a552a7209 */ /* 0x000fe40007810000 */
[----:B------:R-:W-:-:S02]  /*12be0*/  ISETP.GT.AND P3, PT, R53, 0x71, PT ;  /* 0x000000713500780c */ /* 0x000fc40003f64270 */
[----:B------:R-:W-:Y:S02]  /*12bf0*/  FSEL R235, R80, -INF , P2 ;  /* 0xff80000050eb7808 */ /* 0x000fe40001000000 */
[----:B------:R-:W-:Y:S01]  /*12c00*/  FMNMX.FTZ R42, R183, R42, !PT ;  /* 0x0000002ab72a7209 */ /* 0x000fe20007810000 */
[----:B------:R-:W3:Y:S01]  /*12c10*/  MUFU.TANH R62, R62 ;  /* 0x0000003e003e7308 */ /* 0x000ee20000002400 */
[----:B------:R-:W-:Y:S02]  /*12c20*/  ISETP.GT.AND P2, PT, R53, 0x78, PT ;  /* 0x000000783500780c */ /* 0x000fe40003f44270 */
[----:B0-----:R-:W-:Y:S02]  /*12c30*/  FSEL R237, R8, -INF , P3 ;  /* 0xff80000008ed7808 */ /* 0x001fe40001800000 */
[----:B------:R-:W-:Y:S02]  /*12c40*/  FMNMX.FTZ R42, R235, R42, !PT ;  /* 0x0000002aeb2a7209 */ /* 0x000fe40007810000 */
[C---:B------:R-:W-:Y:S01]  /*12c50*/  ISETP.GT.AND P3, PT, R53.reuse, 0x79, PT ;  /* 0x000000793500780c */ /* 0x040fe20003f64270 */
[----:B------:R-:W-:Y:S01]  /*12c60*/  VIADD R53, R53, 0x8 ;  /* 0x0000000835357836 */ /* 0x000fe20000000000 */
[----:B-1----:R-:W-:-:S02]  /*12c70*/  FSEL R30, R30, -INF , P2 ;  /* 0xff8000001e1e7808 */ /* 0x002fc40001000000 */
[----:B------:R-:W-:Y:S01]  /*12c80*/  FMNMX.FTZ R35, R237, R42, !PT ;  /* 0x0000002aed237209 */ /* 0x000fe20007810000 */
[----:B------:R-:W-:Y:S01]  /*12c90*/  IMAD.U32 R42, RZ, RZ, UR5 ;  /* 0x00000005ff2a7e24 */ /* 0x000fe2000f8e00ff */
[----:B------:R-:W-:Y:S02]  /*12ca0*/  FSEL R63, R9, -INF , P3 ;  /* 0xff800000093f7808 */ /* 0x000fe40001800000 */
[----:B------:R-:W-:Y:S02]  /*12cb0*/  FMNMX.FTZ R8, R30, R35, !PT ;  /* 0x000000231e087209 */ /* 0x000fe40007810000 */
[----:B------:R-:W-:Y:S02]  /*12cc0*/  ISETP.GT.AND P3, PT, R53, RZ, PT ;  /* 0x000000ff3500720c */ /* 0x000fe40003f64270 */
[----:B------:R-:W-:Y:S02]  /*12cd0*/  FMNMX.FTZ R8, R63, R8, !PT ;  /* 0x000000083f087209 */ /* 0x000fe40007810000 */
[----:B------:R-:W-:-:S03]  /*12ce0*/  ISETP.GT.AND P4, PT, R53, 0x1, PT ;  /* 0x000000013500780c */ /* 0x000fc60003f84270 */
[----:B------:R-:W0:Y:S02]  /*12cf0*/  SHFL.BFLY PT, R9, R8, 0x2, 0x1f ;  /* 0x0c401f0008097f89 */ /* 0x000e2400000e0000 */
[----:B0-----:R-:W-:Y:S01]  /*12d00*/  FMNMX.FTZ R9, R8, R9, !PT ;  /* 0x0000000908097209 */ /* 0x001fe20007810000 */
[----:B------:R-:W-:Y:S02]  /*12d10*/  WARPGROUP.DEPBAR.LE gsb0, 0x0 ;  /* 0x00008000000079c5 */ /* 0x000fe40000010000 */
[----:B------:R-:W-:Y:S02]  /*12d20*/  WARPGROUP.ARRIVE ;  /* 0x00000000000079c5 */ /* 0x000fe40000000000 */
[----:B------:R-:W0:Y:S02]  /*12d30*/  SHFL.BFLY PT, R8, R9, 0x1, 0x1f ;  /* 0x0c201f0009087f89 */ /* 0x000e2400000e0000 */
[----:B0-----:R-:W-:Y:S01]  /*12d40*/  FMNMX.FTZ R35, R9, R8, !PT ;  /* 0x0000000809237209 */ /* 0x001fe20007810000 */
[----:B------:R-:W-:-:S02]  /*12d50*/  VIADD R8, R6, 0x280 ;  /* 0x0000028006087836 */ /* 0x000fc40000000000 */
[----:B------:R-:W-:Y:S01]  /*12d60*/  IMAD.MOV.U32 R9, RZ, RZ, 0x40000040 ;  /* 0x40000040ff097424 */ /* 0x000fe200078e00ff */
[C---:B------:R-:W-:Y:S01]  /*12d70*/  FSETP.NEU.FTZ.AND P2, PT, R35.reuse, -INF , PT ;  /* 0xff8000002300780b */ /* 0x040fe20003f5d000 */
[----:B------:R-:W-:Y:S01]  /*12d80*/  FMUL.FTZ R68, R35, R42 ;  /* 0x0000002a23447220 */ /* 0x000fe20000410000 */
[----:B------:R-:W-:Y:S02]  /*12d90*/  R2UR UR10, R8 ;  /* 0x00000000080a72ca */ /* 0x000fe400000e0000 */
[----:B------:R-:W-:Y:S01]  /*12da0*/  R2UR UR11, R9 ;  /* 0x00000000090b72ca */ /* 0x000fe200000e0000 */
[----:B------:R-:W-:Y:S01]  /*12db0*/  IMAD.MOV.U32 R9, RZ, RZ, 0x40000040 ;  /* 0x40000040ff097424 */ /* 0x000fe200078e00ff */
[----:B------:R-:W-:-:S05]  /*12dc0*/  FSEL R68, R68, RZ, P2 ;  /* 0x000000ff44447208 */ /* 0x000fca0001000000 */
[-CC-:B------:R-:W-:Y:S01]  /*12dd0*/  FFMA.FTZ R182, R21, R42.reuse, -R68.reuse ;  /* 0x0000002a15b67223 */ /* 0x180fe20000010844 */
[----:B------:R-:W-:Y:S01]  /*12de0*/  FSEL R21, R15, -INF , P3 ;  /* 0xff8000000f157808 */ /* 0x000fe20001800000 */
[-CC-:B------:R-:W-:Y:S01]  /*12df0*/  FFMA.FTZ R180, R7, R42.reuse, -R68.reuse ;  /* 0x0000002a07b47223 */ /* 0x180fe20000010844 */
[-CC-:B------:R-:W-:Y:S01]  /*12e00*/  FFMA.FTZ R7, R25, R42.reuse, -R68.reuse ;  /* 0x0000002a19077223 */ /* 0x180fe20000010844 */
[----:B------:R-:W-:Y:S01]  /*12e10*/  ISETP.GT.AND P3, PT, R53, 0x8, PT ;  /* 0x000000083500780c */ /* 0x000fe20003f64270 */
[-CC-:B------:R-:W-:Y:S01]  /*12e20*/  FFMA.FTZ R176, R27, R42.reuse, -R68.reuse ;  /* 0x0000002a1bb07223 */ /* 0x180fe20000010844 */
[----:B------:R-:W-:Y:S01]  /*12e30*/  HGMMA.64x128x16.F32.BF16 R88, R156, gdesc[UR8].tnspB, R88, gsb0 ;  /* 0x41e000089c587df0 */ /* 0x000fe20008001858 */
        /* <DEDUP_REMOVED lines=15> */
[----:B------:R0:W-:Y:S01]  /*12f30*/  MUFU.EX2 R15, R7 ;  /* 0x00000007000f7308 */ /* 0x0001e20000000800 */
        /* <DEDUP_REMOVED lines=32> */
[----:B------:R-:W-:Y:S01]  /*13140*/  FSEL R155, R38, -INF , P4 ;  /* 0xff800000269b7808 */ /* 0x000fe20002000000 */
[--C-:B------:R-:W-:Y:S01]  /*13150*/  FFMA.FTZ R30, R30, R42, -R68.reuse ;  /* 0x0000002a1e1e7223 */ /* 0x100fe20000010844 */
[----:B------:R-:W-:Y:S01]  /*13160*/  FMNMX.FTZ R8, R153, R8, !PT ;  /* 0x0000000899087209 */ /* 0x000fe20007810000 */
[----:B------:R-:W-:Y:S01]  /*13170*/  FFMA.FTZ R63, R63, R42, -R68 ;  /* 0x0000002a3f3f7223 */ /* 0x000fe20000010844 */
        /* <DEDUP_REMOVED lines=9> */
[----:B------:R-:W-:-:S02]  /*13210*/  FSEL R43, R43, -INF , P3 ;  /* 0xff8000002b2b7808 */ /* 0x000fc40001800000 */
[----:B------:R-:W-:Y:S01]  /*13220*/  FMNMX.FTZ R8, R61, R8, !PT ;  /* 0x000000083d087209 */ /* 0x000fe20007810000 */
[----:B------:R-:W-:Y:S01]  /*13230*/  MUFU.EX2 R178, R178 ;  /* 0x000000b200b27308 */ /* 0x000fe20000000800 */
[----:B------:R-:W-:Y:S02]  /*13240*/  ISETP.GT.AND P3, PT, R53, 0x38, PT ;  /* 0x000000383500780c */ /* 0x000fe40003f64270 */
[----:B------:R-:W-:Y:S02]  /*13250*/  FMNMX.FTZ R8, R43, R8, !PT ;  /* 0x000000082b087209 */ /* 0x000fe40007810000 */
[----:B------:R-:W-:Y:S02]  /*13260*/  FSEL R47, R47, -INF , P3 ;  /* 0xff8000002f2f7808 */ /* 0x000fe40001800000 */
[----:B------:R-:W-:Y:S01]  /*13270*/  ISETP.GT.AND P3, PT, R53, 0x40, PT ;  /* 0x000000403500780c */ /* 0x000fe20003f64270 */
[----:B------:R-:W-:Y:S01]  /*13280*/  MUFU.EX2 R31, R31 ;  /* 0x0000001f001f7308 */ /* 0x000fe20000000800 */
[----:B------:R-:W-:-:S02]  /*13290*/  R2UR UR11, R9 ;  /* 0x00000000090b72ca */ /* 0x000fc400000e0000 */
[----:B------:R-:W-:Y:S02]  /*132a0*/  FSEL R51, R51, -INF , P3 ;  /* 0xff80000033337808 */ /* 0x000fe40001800000 */
[----:B------:R-:W-:-:S03]  /*132b0*/  ISETP.GT.AND P3, PT, R53, 0x48, PT ;  /* 0x000000483500780c */ /* 0x000fc60003f64270 */
        /* <DEDUP_REMOVED lines=8> */
[----:B------:R-:W-:Y:S01]  /*13340*/  FSEL R157, R44, -INF , P4 ;  /* 0xff8000002c9d7808 */ /* 0x000fe20002000000 */
[----:B------:R-:W-:Y:S01]  /*13350*/  WARPGROUP.ARRIVE ;  /* 0x00000000000079c5 */ /* 0x000fe20000000000 */
[----:B------:R-:W-:Y:S01]  /*13360*/  ISETP.GT.AND P4, PT, R53, 0x39, PT ;  /* 0x000000393500780c */ /* 0x000fe20003f84270 */
[--C-:B------:R-:W-:Y:S01]  /*13370*/  FFMA.FTZ R158, R81, R42, -R68.reuse ;  /* 0x0000002a519e7223 */ /* 0x100fe20000010844 */
[----:B------:R-:W-:Y:S01]  /*13380*/  FMNMX.FTZ R8, R157, R8, !PT ;  /* 0x000000089d087209 */ /* 0x000fe20007810000 */
[-CC-:B------:R-:W-:Y:S01]  /*13390*/  FFMA.FTZ R81, R183, R42.reuse, -R68.reuse ;  /* 0x0000002ab7517223 */ /* 0x180fe20000010844 */
[----:B------:R-:W-:Y:S01]  /*133a0*/  FSEL R41, R48, -INF , P4 ;  /* 0xff80000030297808 */ /* 0x000fe20002000000 */
[----:B------:R-:W-:Y:S01]  /*133b0*/  FFMA.FTZ R156, R173, R42, -R68 ;  /* 0x0000002aad9c7223 */ /* 0x000fe20000010844 */
[----:B------:R-:W-:Y:S01]  /*133c0*/  FMNMX.FTZ R8, R47, R8, !PT ;  /* 0x000000082f087209 */ /* 0x000fe20007810000 */
[----:B------:R-:W-:Y:S01]  /*133d0*/  MUFU.EX2 R49, R49 ;  /* 0x0000003100317308 */ /* 0x000fe20000000800 */
[----:B------:R-:W-:-:S02]  /*133e0*/  ISETP.GT.AND P4, PT, R53, 0x41, PT ;  /* 0x000000413500780c */ /* 0x000fc40003f84270 */
[----:B------:R-:W-:Y:S02]  /*133f0*/  FMNMX.FTZ R8, R41, R8, !PT ;  /* 0x0000000829087209 */ /* 0x000fe40007810000 */
[----:B------:R-:W-:Y:S02]  /*13400*/  FSEL R65, R54, -INF , P4 ;  /* 0xff80000036417808 */ /* 0x000fe40002000000 */
[----:B------:R-:W-:Y:S01]  /*13410*/  FMNMX.FTZ R8, R51, R8, !PT ;  /* 0x0000000833087209 */ /* 0x000fe20007810000 */
[----:B------:R-:W-:Y:S01]  /*13420*/  MUFU.EX2 R152, R152 ;  /* 0x0000009800987308 */ /* 0x000fe20000000800 */
[----:B------:R-:W-:Y:S02]  /*13430*/  ISETP.GT.AND P4, PT, R53, 0x49, PT ;  /* 0x000000493500780c */ /* 0x000fe40003f84270 */
[----:B--2---:R-:W-:Y:S02]  /*13440*/  FSEL R159, R14, -INF , P3 ;  /* 0xff8000000e9f7808 */ /* 0x004fe40001800000 */
[----:B------:R-:W-:-:S02]  /*13450*/  FMNMX.FTZ R8, R65, R8, !PT ;  /* 0x0000000841087209 */ /* 0x000fc40007810000 */
[----:B------:R-:W-:Y:S01]  /*13460*/  ISETP.GT.AND P3, PT, R53, 0x50, PT ;  /* 0x000000503500780c */ /* 0x000fe20003f64270 */
[----:B------:R-:W-:Y:S01]  /*13470*/  MUFU.EX2 R55, R55 ;  /* 0x0000003700377308 */ /* 0x000fe20000000800 */
[----:B------:R-:W-:Y:S02]  /*13480*/  FSEL R46, R46, -INF , P4 ;  /* 0xff8000002e2e7808 */ /* 0x000fe40002000000 */
[----:B0-----:R-:W-:Y:S02]  /*13490*/  FMNMX.FTZ R7, R159, R8, !PT ;  /* 0x000000089f077209 */ /* 0x001fe40007810000 */
[----:B------:R-:W-:Y:S02]  /*134a0*/  ISETP.GT.AND P4, PT, R53, 0x51, PT ;  /* 0x000000513500780c */ /* 0x000fe40003f84270 */
[----:B------:R-:W-:Y:S01]  /*134b0*/  FSEL R50, R50, -INF , P3 ;  /* 0xff80000032327808 */ /* 0x000fe20001800000 */
[----:B------:R-:W-:Y:S01]  /*134c0*/  MUFU.EX2 R154, R154 ;  /* 0x0000009a009a7308 */ /* 0x000fe20000000800 */
[----:B------:R-:W-:-:S02]  /*134d0*/  FMNMX.FTZ R7, R46, R7, !PT ;  /* 0x000000072e077209 */ /* 0x000fc40007810000 */
[C---:B------:R-:W-:Y:S02]  /*134e0*/  ISETP.GT.AND P3, PT, R53.reuse, 0x58, PT ;  /* 0x000000583500780c */ /* 0x040fe40003f64270 */
[----:B------:R-:W-:Y:S02]  /*134f0*/  FSEL R69, R52, -INF , P4 ;  /* 0xff80000034457808 */ /* 0x000fe40002000000 */
[----:B------:R-:W-:Y:S01]  /*13500*/  FMNMX.FTZ R8, R50, R7, !PT ;  /* 0x0000000732087209 */ /* 0x000fe20007810000 */
[----:B------:R-:W-:Y:S01]  /*13510*/  MUFU.EX2 R156, R156 ;  /* 0x0000009c009c7308 */ /* 0x000fe20000000800 */
[----:B------:R-:W-:Y:S02]  /*13520*/  ISETP.GT.AND P4, PT, R53, 0x59, PT ;  /* 0x000000593500780c */ /* 0x000fe40003f84270 */
[----:B------:R-:W-:Y:S02]  /*13530*/  FSEL R56, R56, -INF , P3 ;  /* 0xff80000038387808 */ /* 0x000fe40001800000 */
[----:B------:R-:W-:-:S02]  /*13540*/  FMNMX.FTZ R7, R69, R8, !PT ;  /* 0x0000000845077209 */ /* 0x000fc40007810000 */
[C---:B------:R-:W-:Y:S01]  /*13550*/  ISETP.GT.AND P3, PT, R53.reuse, 0x60, PT ;  /* 0x000000603500780c */ /* 0x040fe20003f64270 */
[----:B------:R-:W-:Y:S01]  /*13560*/  MUFU.EX2 R158, R158 ;  /* 0x0000009e009e7308 */ /* 0x000fe20000000800 */
[----:B------:R-:W-:Y:S02]  /*13570*/  FSEL R58, R58, -INF , P4 ;  /* 0xff8000003a3a7808 */ /* 0x000fe40002000000 */
[----:B------:R-:W-:Y:S02]  /*13580*/  FMNMX.FTZ R7, R56, R7, !PT ;  /* 0x0000000738077209 */ /* 0x000fe40007810000 */
[----:B------:R-:W-:Y:S02]  /*13590*/  ISETP.GT.AND P4, PT, R53, 0x61, PT ;  /* 0x000000613500780c */ /* 0x000fe40003f84270 */
[----:B------:R-:W-:Y:S01]  /*135a0*/  FSEL R60, R60, -INF , P3 ;  /* 0xff8000003c3c7808 */ /* 0x000fe20001800000 */
[----:B------:R-:W-:Y:S01]  /*135b0*/  MUFU.EX2 R20, R20 ;  /* 0x0000001400147308 */ /* 0x000fe20000000800 */
[----:B------:R-:W-:-:S02]  /*135c0*/  FMNMX.FTZ R7, R58, R7, !PT ;  /* 0x000000073a077209 */ /* 0x000fc40007810000 */
[C---:B------:R-:W-:Y:S02]  /*135d0*/  ISETP.GT.AND P3, PT, R53.reuse, 0x68, PT ;  /* 0x000000683500780c */ /* 0x040fe40003f64270 */
[----:B---3--:R-:W-:Y:S02]  /*135e0*/  FSEL R73, R62, -INF , P4 ;  /* 0xff8000003e497808 */ /* 0x008fe40002000000 */
        /* <DEDUP_REMOVED lines=11> */
[----:B------:R-:W-:Y:S01]  /*136a0*/  FFMA.FTZ R67, R175, R42, -R68 ;  /* 0x0000002aaf437223 */ /* 0x000fe20000010844 */
[----:B------:R-:W-:Y:S01]  /*136b0*/  FMNMX.FTZ R7, R169, R8, !PT ;  /* 0x00000008a9077209 */ /* 0x000fe20007810000 */
[----:B------:R-:W-:Y:S01]  /*136c0*/  MUFU.EX2 R81, R81 ;  /* 0x0000005100517308 */ /* 0x000fe20000000800 */
[----:B------:R-:W-:-:S02]  /*136d0*/  ISETP.GT.AND P3, PT, R53, 0x78, PT ;  /* 0x000000783500780c */ /* 0x000fc40003f64270 */
[----:B------:R-:W-:Y:S02]  /*136e0*/  FSEL R70, R70, -INF , P4 ;  /* 0xff80000046467808 */ /* 0x000fe40002000000 */
[----:B------:R-:W-:Y:S02]  /*136f0*/  FMNMX.FTZ R7, R14, R7, !PT ;  /* 0x000000070e077209 */ /* 0x000fe40007810000 */
[----:B------:R-:W-:Y:S01]  /*13700*/  ISETP.GT.AND P4, PT, R53, 0x79, PT ;  /* 0x000000793500780c */ /* 0x000fe20003f84270 */
[-CC-:B------:R-:W-:Y:S01]  /*13710*/  FFMA.FTZ R53, R171, R42.reuse, -R68.reuse ;  /* 0x0000002aab357223 */ /* 0x180fe20000010844 */
[----:B------:R-:W-:Y:S01]  /*13720*/  FSEL R26, R71, -INF , P3 ;  /* 0xff800000471a7808 */ /* 0x000fe20001800000 */
[----:B------:R-:W-:Y:S01]  /*13730*/  FFMA.FTZ R71, R177, R42, -R68 ;  /* 0x0000002ab1477223 */ /* 0x000fe20000010844 */
[----:B------:R-:W-:Y:S01]  /*13740*/  FMNMX.FTZ R7, R70, R7, !PT ;  /* 0x0000000746077209 */ /* 0x000fe20007810000 */
[----:B------:R-:W-:Y:S01]  /*13750*/  MUFU.EX2 R67, R67 ;  /* 0x0000004300437308 */ /* 0x000fe20000000800 */
[----:B------:R-:W-:-:S02]  /*13760*/  FSEL R72, R72, -INF , P4 ;  /* 0xff80000048487808 */ /* 0x000fc40002000000 */
[----:B------:R-:W-:-:S04]  /*13770*/  FMNMX.FTZ R7, R26, R7, !PT ;  /* 0x000000071a077209 */ /* 0x000fc80007810000 */
[----:B------:R-:W-:Y:S01]  /*13780*/  FMNMX.FTZ R7, R72, R7, !PT ;  /* 0x0000000748077209 */ /* 0x000fe20007810000 */
[----:B------:R-:W-:Y:S04]  /*13790*/  MUFU.EX2 R53, R53 ;  /* 0x0000003500357308 */ /* 0x000fe80000000800 */
[----:B------:R-:W0:Y:S04]  /*137a0*/  SHFL.BFLY PT, R8, R7, 0x2, 0x1f ;  /* 0x0c401f0007087f89 */ /* 0x000e2800000e0000 */
[----:B------:R-:W-:Y:S08]  /*137b0*/  MUFU.EX2 R71, R71 ;  /* 0x0000004700477308 */ /* 0x000ff00000000800 */
[----:B------:R-:W-:Y:S08]  /*137c0*/  MUFU.EX2 R28, R28 ;  /* 0x0000001c001c7308 */ /* 0x000ff00000000800 */
[----:B------:R-:W-:Y:S01]  /*137d0*/  MUFU.EX2 R85, R85 ;  /* 0x0000005500557308 */ /* 0x000fe20000000800 */
[----:B0-----:R-:W-:Y:S01]  /*137e0*/  FMNMX.FTZ R32, R7, R8, !PT ;  /* 0x0000000807207209 */ /* 0x001fe20007810000 */
[----:B------:R-:W-:-:S06]  /*137f0*/  VIADD R8, R6, 0x300 ;  /* 0x0000030006087836 */ /* 0x000fcc0000000000 */
[----:B------:R-:W-:Y:S01]  /*13800*/  MUFU.EX2 R30, R30 ;  /* 0x0000001e001e7308 */ /* 0x000fe20000000800 */
[----:B------:R-:W0:Y:S01]  /*13810*/  SHFL.BFLY PT, R7, R32, 0x1, 0x1f ;  /* 0x0c201f0020077f89 */ /* 0x000e2200000e0000 */
[----:B------:R-:W-:Y:S01]  /*13820*/  R2UR UR10, R8 ;  /* 0x00000000080a72ca */ /* 0x000fe200000e0000 */
[----:B------:R-:W-:-:S05]  /*13830*/  VIADD R8, R6, 0x380 ;  /* 0x0000038006087836 */ /* 0x000fca0000000000 */
[----:B------:R-:W-:Y:S07]  /*13840*/  MUFU.EX2 R63, R63 ;  /* 0x0000003f003f7308 */ /* 0x000fee0000000800 */
[----:B------:R-:W-:Y:S01]  /*13850*/  HGMMA.64x128x16.F32.BF16 R88, R160, gdesc[UR8].tnspB, R88, gsb0 ;  /* 0x41e00008a0587df0 */ /* 0x000fe20008001858 */
[----:B------:R-:W-:Y:S02]  /*13860*/  R2UR UR10, R8 ;  /* 0x00000000080a72ca */ /* 0x000fe400000e0000 */
[----:B0-----:R-:W-:-:S02]  /*13870*/  FMNMX.FTZ R7, R32, R7, !PT ;  /* 0x0000000720077209 */ /* 0x001fc40007810000 */
[----:B------:R-:W-:Y:S02]  /*13880*/  FSEL R32, R35, RZ, P2 ;  /* 0x000000ff23207208 */ /* 0x000fe40001000000 */
[C---:B------:R-:W-:Y:S01]  /*13890*/  FSETP.NEU.FTZ.AND P2, PT, R7.reuse, -INF , PT ;  /* 0xff8000000700780b */ /* 0x040fe20003f5d000 */
[----:B------:R-:W-:Y:S02]  /*138a0*/  FMUL.FTZ R52, R7, R42 ;  /* 0x0000002a07347220 */ /* 0x000fe40000410000 */
[----:B------:R-:W-:-:S03]  /*138b0*/  FADD.FTZ R9, -R32, R11 ;  /* 0x0000000b20097221 */ /* 0x000fc60000010100 */
[----:B------:R-:W-:Y:S01]  /*138c0*/  FSEL R52, R52, RZ, P2 ;  /* 0x000000ff34347208 */ /* 0x000fe20001000000 */
[----:B------:R-:W-:-:S04]  /*138d0*/  FMUL.FTZ R9, R9, R42 ;  /* 0x0000002a09097220 */ /* 0x000fc80000410000 */
[----:B------:R0:W1:Y:S01]  /*138e0*/  MUFU.EX2 R11, R9 ;  /* 0x00000009000b7308 */ /* 0x0000620000000800 */
        /* <DEDUP_REMOVED lines=8> */
[----:B0-----:R-:W-:Y:S01]  /*13970*/  FSEL R9, R7, RZ, P2 ;  /* 0x000000ff07097208 */ /* 0x001fe20001000000 */
[----:B------:R-:W-:Y:S01]  /*13980*/  FFMA.FTZ R38, R87, R42, -R52 ;  /* 0x0000002a57267223 */ /* 0x000fe20000010834 */
[----:B------:R-:W-:-:S02]  /*13990*/  @!P1 IMAD R29, R185, 0x8, R2 ;  /* 0x00000008b91d9824 */ /* 0x000fc400078e0202 */
[-CC-:B------:R-:W-:Y:S01]  /*139a0*/  FFMA.FTZ R173, R153, R42.reuse, -R52.reuse ;  /* 0x0000002a99ad7223 */ /* 0x180fe20000010834 */
[-C--:B------:R-:W-:Y:S01]  /*139b0*/  FFMA.FTZ R40, R155, R42.reuse, -R52 ;  /* 0x0000002a9b287223 */ /* 0x080fe20000010834 */
[----:B------:R-:W-:Y:S01]  /*139c0*/  FADD.FTZ R9, -R9, R10 ;  /* 0x0000000a09097221 */ /* 0x000fe20000010100 */
[-C--:B------:R-:W-:Y:S01]  /*139d0*/  FFMA.FTZ R175, R39, R42.reuse, -R52 ;  /* 0x0000002a27af7223 */ /* 0x080fe20000010834 */
[----:B------:R-:W-:Y:S01]  /*139e0*/  MUFU.EX2 R32, R32 ;  /* 0x0000002000207308 */ /* 0x000fe20000000800 */
[----:B-1----:R-:W-:Y:S01]  /*139f0*/  FFMA.FTZ R54, R11, R3, R180 ;  /* 0x000000030b367223 */ /* 0x002fe200000100b4 */
[-C--:B------:R-:W-:Y:S01]  /*13a00*/  FMUL.FTZ R10, R9, R42.reuse ;  /* 0x0000002a090a7220 */ /* 0x080fe20000410000 */
[----:B------:R-:W-:Y:S02]  /*13a10*/  IMAD.MOV.U32 R9, RZ, RZ, 0x40000040 ;  /* 0x40000040ff097424 */ /* 0x000fe400078e00ff */
[-C--:B------:R-:W-:Y:S01]  /*13a20*/  FFMA.FTZ R48, R157, R42.reuse, -R52 ;  /* 0x0000002a9d307223 */ /* 0x080fe20000010834 */
[----:B------:R-:W-:Y:S01]  /*13a30*/  FADD.FTZ R3, R57, R54 ;  /* 0x0000003639037221 */ /* 0x000fe20000010000 */
[-CC-:B------:R-:W-:Y:S01]  /*13a40*/  FFMA.FTZ R157, R50, R42.reuse, -R52.reuse ;  /* 0x0000002a329d7223 */ /* 0x180fe20000010834 */
[-CC-:B------:R-:W-:Y:S01]  /*13a50*/  FFMA.FTZ R44, R61, R42.reuse, -R52.reuse ;  /* 0x0000002a3d2c7223 */ /* 0x180fe20000010834 */
[----:B------:R-:W-:Y:S01]  /*13a60*/  R2UR UR11, R9 ;  /* 0x00000000090b72ca */ /* 0x000fe200000e0000 */
[----:B------:R0:W1:Y:S01]  /*13a70*/  MUFU.EX2 R6, R10 ;  /* 0x0000000a00067308 */ /* 0x0000620000000800 */
        /* <DEDUP_REMOVED lines=9> */
[----:B------:R-:W-:Y:S01]  /*13b10*/  IADD3 R3, -R194, 0xb, RZ ;  /* 0x0000000bc2037810 */ /* 0x000fe20007ffe1ff */
[-CC-:B------:R-:W-:Y:S01]  /*13b20*/  FFMA.FTZ R159, R56, R42.reuse, -R52.reuse ;  /* 0x0000002a389f7223 */ /* 0x180fe20000010834 */
[-C--:B0-----:R-:W-:Y:S01]  /*13b30*/  FFMA.FTZ R10, R65, R42.reuse, -R52 ;  /* 0x0000002a410a7223 */ /* 0x081fe20000010834 */
[----:B------:R-:W-:Y:S01]  /*13b40*/  FADD.FTZ R25, R27, R54 ;  /* 0x000000361b197221 */ /* 0x000fe20000010000 */
[-CC-:B------:R-:W-:Y:S01]  /*13b50*/  FFMA.FTZ R73, R73, R42.reuse, -R52.reuse ;  /* 0x0000002a49497223 */ /* 0x180fe20000010834 */
[--C-:B------:R-:W-:Y:S01]  /*13b60*/  FFMA.FTZ R169, R169, R42, -R52.reuse ;  /* 0x0000002aa9a97223 */ /* 0x100fe20000010834 */
[----:B------:R-:W0:Y:S01]  /*13b70*/  MUFU.EX2 R34, R34 ;  /* 0x0000002200227308 */ /* 0x000e220000000800 */
[----:B-1----:R-:W-:Y:S01]  /*13b80*/  FFMA.FTZ R9, R6, R0, R181 ;  /* 0x0000000006097223 */ /* 0x002fe200000100b5 */
[----:B------:R-:W-:Y:S01]  /*13b90*/  FADD.FTZ R0, R178, R25 ;  /* 0x00000019b2007221 */ /* 0x000fe20000010000 */
[----:B------:R-:W-:Y:S01]  /*13ba0*/  F2FP.BF16.F32.PACK_AB R182, R15, R182 ;  /* 0x000000b60fb6723e */ /* 0x000fe200000010ff */
[-C--:B------:R-:W-:Y:S01]  /*13bb0*/  FFMA.FTZ R70, R70, R42.reuse, -R52 ;  /* 0x0000002a46467223 */ /* 0x080fe20000010834 */
[----:B------:R-:W-:Y:S01]  /*13bc0*/  FADD.FTZ R54, R32, R9 ;  /* 0x0000000920367221 */ /* 0x000fe20000010000 */
[----:B------:R-:W-:Y:S01]  /*13bd0*/  FADD.FTZ R9, R31, R0 ;  /* 0x000000001f097221 */ /* 0x000fe20000010000 */
[----:B------:R-:W-:Y:S01]  /*13be0*/  FFMA.FTZ R0, R46, R42, -R52 ;  /* 0x0000002a2e007223 */ /* 0x000fe20000010834 */
[----:B------:R-:W-:Y:S01]  /*13bf0*/  MUFU.EX2 R177, R177 ;  /* 0x000000b100b17308 */ /* 0x000fe20000000800 */
[----:B--2---:R-:W-:Y:S01]  /*13c00*/  FADD.FTZ R25, R183, R54 ;  /* 0x00000036b7197221 */ /* 0x004fe20000010000 */
[----:B------:R-:W-:Y:S01]  /*13c10*/  FADD.FTZ R54, R172, R9 ;  /* 0x00000009ac367221 */ /* 0x000fe20000010000 */
[----:B------:R-:W-:-:S02]  /*13c20*/  @!P1 VIADD R9, R29, 0x28840 ;  /* 0x000288401d099836 */ /* 0x000fc40000000000 */
[----:B------:R-:W-:Y:S01]  /*13c30*/  FFMA.FTZ R26, R26, R42, -R52 ;  /* 0x0000002a1a1a7223 */ /* 0x000fe20000010834 */
[C---:B------:R-:W-:Y:S01]  /*13c40*/  ISETP.GT.AND P2, PT, R12.reuse, R5, PT ;  /* 0x000000050c00720c */ /* 0x040fe20003f44270 */
[----:B------:R-:W-:Y:S01]  /*13c50*/  VIADD R12, R12, 0xffffffff ;  /* 0xffffffff0c0c7836 */ /* 0x000fe20000000000 */
[----:B------:R-:W-:Y:S01]  /*13c60*/  F2FP.BF16.F32.PACK_AB R180, R57, R180 ;  /* 0x000000b439b4723e */ /* 0x000fe200000010ff */
[----:B------:R-:W-:Y:S01]  /*13c70*/  MUFU.EX2 R36, R36 ;  /* 0x0000002400247308 */ /* 0x000fe20000000800 */
[----:B0-----:R-:W-:Y:S01]  /*13c80*/  FADD.FTZ R46, R34, R25 ;  /* 0x00000019222e7221 */ /* 0x001fe20000010000 */
[----:B------:R-:W-:Y:S01]  /*13c90*/  FADD.FTZ R25, R33, R54 ;  /* 0x0000003621197221 */ /* 0x000fe20000010000 */
[----:B------:R-:W-:Y:S02]  /*13ca0*/  @!P1 PRMT R9, RZ, 0x654, R9 ;  /* 0x00000654ff099816 */ /* 0x000fe40000000009 */
[----:B------:R-:W-:Y:S02]  /*13cb0*/  F2FP.BF16.F32.PACK_AB R176, R27, R176 ;  /* 0x000000b01bb0723e */ /* 0x000fe400000010ff */
[----:B------:R-:W-:Y:S01]  /*13cc0*/  F2FP.BF16.F32.PACK_AB R178, R31, R178 ;  /* 0x000000b21fb2723e */ /* 0x000fe200000010ff */
[----:B------:R-:W-:Y:S01]  /*13cd0*/  MUFU.EX2 R179, R179 ;  /* 0x000000b300b37308 */ /* 0x000fe20000000800 */
[----:B------:R-:W-:-:S02]  /*13ce0*/  F2FP.BF16.F32.PACK_AB R172, R33, R172 ;  /* 0x000000ac21ac723e */ /* 0x000fc400000010ff */
[----:B------:R-:W-:Y:S02]  /*13cf0*/  F2FP.BF16.F32.PACK_AB R181, R32, R181 ;  /* 0x000000b520b5723e */ /* 0x000fe400000010ff */
[----:B------:R-:W-:-:S03]  /*13d00*/  F2FP.BF16.F32.PACK_AB R183, R34, R183 ;  /* 0x000000b722b7723e */ /* 0x000fc600000010ff */
        /* <DEDUP_REMOVED lines=8> */
[----:B------:R-:W-:-:S04]  /*13d90*/  FFMA.FTZ R161, R60, R42, -R52 ;  /* 0x0000002a3ca17223 */ /* 0x000fc80000010834 */
[----:B------:R-:W0:Y:S01]  /*13da0*/  MUFU.EX2 R48, R48 ;  /* 0x0000003000307308 */ /* 0x000e220000000800 */
[----:B------:R-:W-:Y:S01]  /*13db0*/  FFMA.FTZ R163, R64, R42, -R52 ;  /* 0x0000002a40a37223 */ /* 0x000fe20000010834 */
[----:B------:R-:W-:Y:S01]  /*13dc0*/  F2FP.BF16.F32.PACK_AB R160, R77, R20 ;  /* 0x000000144da0723e */ /* 0x000fe200000010ff */
[----:B------:R-:W-:Y:S01]  /*13dd0*/  HGMMA.64x128x16.F32.BF16 R88, R164, gdesc[UR8].tnspB, R88, gsb0 ;  /* 0x41e00008a4587df0 */ /* 0x000fe20008001858 */
[----:B------:R-:W-:-:S04]  /*13de0*/  F2FP.BF16.F32.PACK_AB R162, R81, R24 ;  /* 0x0000001851a2723e */ /* 0x000fc800000010ff */
[----:B------:R-:W1:Y:S08]  /*13df0*/  MUFU.EX2 R171, R171 ;  /* 0x000000ab00ab7308 */ /* 0x000e700000000800 */
[----:B------:R-:W2:Y:S08]  /*13e00*/  MUFU.EX2 R8, R8 ;  /* 0x0000000800087308 */ /* 0x000eb00000000800 */
[----:B------:R-:W3:Y:S08]  /*13e10*/  MUFU.EX2 R153, R153 ;  /* 0x0000009900997308 */ /* 0x000ef00000000800 */
[----:B------:R-:W4:Y:S08]  /*13e20*/  MUFU.EX2 R10, R10 ;  /* 0x0000000a000a7308 */ /* 0x000f300000000800 */
[----:B------:R-:W5:Y:S08]  /*13e30*/  MUFU.EX2 R155, R155 ;  /* 0x0000009b009b7308 */ /* 0x000f700000000800 */
[----:B------:R-:W5:Y:S08]  /*13e40*/  MUFU.EX2 R0, R0 ;  /* 0x0000000000007308 */ /* 0x000f700000000800 */
[----:B------:R-:W5:Y:S08]  /*13e50*/  MUFU.EX2 R157, R157 ;  /* 0x0000009d009d7308 */ /* 0x000f700000000800 */
[----:B------:R-:W-:Y:S08]  /*13e60*/  MUFU.EX2 R159, R159 ;  /* 0x0000009f009f7308 */ /* 0x000ff00000000800 */
[----:B------:R-:W-:Y:S08]  /*13e70*/  MUFU.EX2 R161, R161 ;  /* 0x000000a100a17308 */ /* 0x000ff00000000800 */
[----:B------:R-:W-:Y:S08]  /*13e80*/  MUFU.EX2 R163, R163 ;  /* 0x000000a300a37308 */ /* 0x000ff00000000800 */
[----:B------:R0:W-:Y:S08]  /*13e90*/  MUFU.EX2 R15, R169 ;  /* 0x000000a9000f7308 */ /* 0x0001f00000000800 */
[----:B------:R-:W-:Y:S01]  /*13ea0*/  MUFU.EX2 R70, R70 ;  /* 0x0000004600467308 */ /* 0x000fe20000000800 */
[----:B0-----:R-:W-:Y:S01]  /*13eb0*/  F2FP.BF16.F32.PACK_AB R169, R48, R21 ;  /* 0x0000001530a9723e */ /* 0x001fe200000010ff */
[----:B------:R-:W-:-:S02]  /*13ec0*/  WARPGROUP.DEPBAR.LE gsb0, 0x0 ;  /* 0x00008000000079c5 */ /* 0x000fc40000010000 */
[----:B------:R0:W-:Y:S06]  /*13ed0*/  BAR.ARV R3, 0x100 ;  /* 0x000400030000751d */ /* 0x0001ec0000002000 */
[----:B------:R1:W-:Y:S01]  /*13ee0*/  @!P1 SYNCS.ARRIVE.TRANS64.RED.A1T0 RZ, [R9+URZ], RZ ;  /* 0x000000ff09ff99a7 */ /* 0x0003e2000810043f */
[----:B------:R-:W-:Y:S01]  /*13ef0*/  MUFU.EX2 R167, R26 ;  /* 0x0000001a00a77308 */ /* 0x000fe20000000800 */
[----:B0-----:R-:W-:Y:S01]  /*13f00*/  FADD.FTZ R3, R177, R46 ;  /* 0x0000002eb1037221 */ /* 0x001fe20000010000 */
[----:B------:R-:W-:Y:S01]  /*13f10*/  FADD.FTZ R46, R174, R25 ;  /* 0x00000019ae2e7221 */ /* 0x000fe20000010000 */
[-C--:B------:R-:W-:Y:S01]  /*13f20*/  FMUL.FTZ R88, R88, R11.reuse ;  /* 0x0000000b58587220 */ /* 0x080fe20000410000 */
[-C--:B------:R-:W-:Y:S01]  /*13f30*/  FMUL.FTZ R89, R89, R11.reuse ;  /* 0x0000000b59597220 */ /* 0x080fe20000410000 */
[----:B------:R-:W-:Y:S01]  /*13f40*/  FADD.FTZ R50, R36, R3 ;  /* 0x0000000324327221 */ /* 0x000fe20000010000 */
[-C--:B------:R-:W-:Y:S01]  /*13f50*/  FMUL.FTZ R92, R92, R11.reuse ;  /* 0x0000000b5c5c7220 */ /* 0x080fe20000410000 */
[----:B-1----:R-:W-:Y:S01]  /*13f60*/  FADD.FTZ R9, R37, R46 ;  /* 0x0000002e25097221 */ /* 0x002fe20000010000 */
[----:B------:R0:W-:Y:S01]  /*13f70*/  @!P1 SYNCS.ARRIVE.TRANS64.RED.A1T0 RZ, [R13+URZ], RZ ;  /* 0x000000ff0dff99a7 */ /* 0x0001e2000810043f */
[----:B------:R-:W-:Y:S01]  /*13f80*/  FADD.FTZ R3, R179, R50 ;  /* 0x00000032b3037221 */ /* 0x000fe20000010000 */
[-C--:B------:R-:W-:Y:S01]  /*13f90*/  FFMA.FTZ R46, R69, R42.reuse, -R52 ;  /* 0x0000002a452e7223 */ /* 0x080fe20000010834 */
        /* <DEDUP_REMOVED lines=9> */
[-C--:B------:R-:W-:Y:S01]  /*14030*/  FMUL.FTZ R100, R100, R11.reuse ;  /* 0x0000000b64647220 */ /* 0x080fe20000410000 */
[----:B------:R-:W-:Y:S01]  /*14040*/  FADD.FTZ R54, R40, R3 ;  /* 0x0000000328367221 */ /* 0x000fe20000010000 */
[-C--:B------:R-:W-:Y:S01]  /*14050*/  FMUL.FTZ R101, R101, R11.reuse ;  /* 0x0000000b65657220 */ /* 0x080fe20000410000 */
        /* <DEDUP_REMOVED lines=13> */
[-CC-:B------:R-:W-:Y:S01]  /*14130*/  FFMA.FTZ R3, R14, R42.reuse, -R52.reuse ;  /* 0x0000002a0e037223 */ /* 0x180fe20000010834 */
[----:B------:R-:W-:Y:S01]  /*14140*/  FADD.FTZ R14, R48, R9 ;  /* 0x00000009300e7221 */ /* 0x000fe20000010000 */
[----:B------:R-:W-:Y:S01]  /*14150*/  FFMA.FTZ R52, R72, R42, -R52 ;  /* 0x0000002a48347223 */ /* 0x000fe20000010834 */
[----:B0-----:R-:W-:Y:S01]  /*14160*/  FADD.FTZ R13, R53, R54 ;  /* 0x00000036350d7221 */ /* 0x001fe20000010000 */
[----:B------:R0:W-:Y:S01]  /*14170*/  MUFU.EX2 R165, R3 ;  /* 0x0000000300a57308 */ /* 0x0001e20000000800 */
[----:B------:R-:W-:Y:S01]  /*14180*/  FADD.FTZ R9, R171, R14 ;  /* 0x0000000eab097221 */ /* 0x000fe20000010000 */
[-C--:B------:R-:W-:Y:S01]  /*14190*/  FMUL.FTZ R112, R112, R11.reuse ;  /* 0x0000000b70707220 */ /* 0x080fe20000410000 */
[----:B------:R-:W-:Y:S01]  /*141a0*/  FADD.FTZ R56, R156, R13 ;  /* 0x0000000d9c387221 */ /* 0x000fe20000010000 */
[-C--:B------:R-:W-:Y:S01]  /*141b0*/  FMUL.FTZ R113, R113, R11.reuse ;  /* 0x0000000b71717220 */ /* 0x080fe20000410000 */
[----:B--2---:R-:W-:Y:S01]  /*141c0*/  FADD.FTZ R54, R8, R9 ;  /* 0x0000000908367221 */ /* 0x004fe20000010000 */
[----:B------:R-:W-:Y:S01]  /*141d0*/  FMUL.FTZ R116, R116, R11 ;  /* 0x0000000b74747220 */ /* 0x000fe20000410000 */
[----:B------:R-:W-:Y:S01]  /*141e0*/  FADD.FTZ R13, R67, R56 ;  /* 0x00000038430d7221 */ /* 0x000fe20000010000 */
[----:B------:R-:W2:Y:S01]  /*141f0*/  MUFU.EX2 R14, R73 ;  /* 0x00000049000e7308 */ /* 0x000ea20000000800 */
[----:B---3--:R-:W-:Y:S01]  /*14200*/  FADD.FTZ R9, R153, R54 ;  /* 0x0000003699097221 */ /* 0x008fe20000010000 */
[----:B----4-:R-:W-:Y:S01]  /*14210*/  F2FP.BF16.F32.PACK_AB R153, R10, R153 ;  /* 0x000000990a99723e */ /* 0x010fe200000010ff */
[----:B------:R-:W-:Y:S01]  /*14220*/  FADD.FTZ R56, R158, R13 ;  /* 0x0000000d9e387221 */ /* 0x000fe20000010000 */
[-C--:B------:R-:W-:Y:S01]  /*14230*/  FMUL.FTZ R117, R117, R11.reuse ;  /* 0x0000000b75757220 */ /* 0x080fe20000410000 */
[----:B------:R-:W-:Y:S01]  /*14240*/  FADD.FTZ R54, R10, R9 ;  /* 0x000000090a367221 */ /* 0x000fe20000010000 */
[----:B------:R-:W-:Y:S01]  /*14250*/  FMUL.FTZ R120, R120, R11 ;  /* 0x0000000b78787220 */ /* 0x000fe20000410000 */
[----:B------:R-:W-:Y:S01]  /*14260*/  FADD.FTZ R13, R71, R56 ;  /* 0x00000038470d7221 */ /* 0x000fe20000010000 */
[----:B------:R-:W3:Y:S01]  /*14270*/  MUFU.EX2 R52, R52 ;  /* 0x0000003400347308 */ /* 0x000ee20000000800 */
[----:B-----5:R-:W-:Y:S01]  /*14280*/  FADD.FTZ R9, R155, R54 ;  /* 0x000000369b097221 */ /* 0x020fe20000010000 */
[----:B------:R-:W-:Y:S01]  /*14290*/  F2FP.BF16.F32.PACK_AB R155, R0, R155 ;  /* 0x0000009b009b723e */ /* 0x000fe200000010ff */
        /* <DEDUP_REMOVED lines=10> */
[----:B-1----:R-:W-:Y:S01]  /*14340*/  FADD.FTZ R54, R46, R9 ;  /* 0x000000092e367221 */ /* 0x002fe20000010000 */
        /* <DEDUP_REMOVED lines=10> */
[----:B------:R-:W-:Y:S01]  /*143f0*/  FMUL.FTZ R141, R141, R11 ;  /* 0x0000000b8d8d7220 */ /* 0x000fe20000410000 */
[----:B0-----:R-:W-:Y:S01]  /*14400*/  FADD.FTZ R3, R161, R54 ;  /* 0x00000036a1037221 */ /* 0x001fe20000010000 */
[----:B--2---:R-:W-:Y:S01]  /*14410*/  F2FP.BF16.F32.PACK_AB R161, R14, R161 ;  /* 0x000000a10ea1723e */ /* 0x004fe200000010ff */
[----:B------:R-:W-:Y:S01]  /*14420*/  FADD.FTZ R24, R30, R9 ;  /* 0x000000091e187221 */ /* 0x000fe20000010000 */
[-C--:B------:R-:W-:Y:S01]  /*14430*/  FMUL.FTZ R144, R144, R11.reuse ;  /* 0x0000000b90907220 */ /* 0x080fe20000410000 */
[----:B------:R-:W-:Y:S01]  /*14440*/  FADD.FTZ R20, R14, R3 ;  /* 0x000000030e147221 */ /* 0x000fe20000010000 */
[-C--:B------:R-:W-:Y:S01]  /*14450*/  FMUL.FTZ R145, R145, R11.reuse ;  /* 0x0000000b91917220 */ /* 0x080fe20000410000 */
        /* <DEDUP_REMOVED lines=8> */
[----:B------:R-:W-:Y:S01]  /*144e0*/  FMUL.FTZ R90, R90, R6 ;  /* 0x000000065a5a7220 */ /* 0x000fe20000410000 */
        /* <DEDUP_REMOVED lines=11> */
[-C--:B------:R-:W-:Y:S01]  /*145a0*/  FMUL.FTZ R95, R95, R6.reuse ;  /* 0x000000065f5f7220 */ /* 0x080fe20000410000 */
[----:B------:R-:W-:Y:S01]  /*145b0*/  F2FP.BF16.F32.PACK_AB R177, R36, R177 ;  /* 0x000000b124b1723e */ /* 0x000fe200000010ff */
[----:B---3--:R-:W-:Y:S01]  /*145c0*/  FADD.FTZ R0, R52, R20 ;  /* 0x0000001434007221 */ /* 0x008fe20000010000 */
        /* <DEDUP_REMOVED lines=41> */
[----:B------:R-:W-:Y:S06]  /*14860*/  @P2 BRA `(.L_x_2419) ;  /* 0xffffffcc00582947 */ /* 0x000fec000383ffff */
.L_x_2409:
[----:B------:R-:W-:-:S13]  /*14870*/  ISETP.GE.AND P2, PT, R12, RZ, PT ;  /* 0x000000ff0c00720c */ /* 0x000fda0003f46270 */
[----:B------:R-:W-:Y:S05]  /*14880*/  @!P2 BRA `(.L_x_2420) ;  /* 0x000000280084a947 */ /* 0x000fea0003800000 */
[----:B------:R-:W-:Y:S02]  /*14890*/  IMAD.MOV.U32 R5, RZ, RZ, R7 ;  /* 0x000000ffff057224 */ /* 0x000fe400078e0007 */
[----:B------:R-:W-:Y:S02]  /*148a0*/  IMAD.MOV.U32 R10, RZ, RZ, R35 ;  /* 0x000000ffff0a7224 */ /* 0x000fe400078e0023 */
[----:B------:R-:W-:Y:S02]  /*148b0*/  IMAD.MOV.U32 R13, RZ, RZ, R190 ;  /* 0x000000ffff0d7224 */ /* 0x000fe400078e00be */
[----:B------:R-:W-:-:S07]  /*148c0*/  IMAD.MOV.U32 R11, RZ, RZ, R185 ;  /* 0x000000ffff0b7224 */ /* 0x000fce00078e00b9 */
.L_x_2430:
        /* <DEDUP_REMOVED lines=10> */
.L_x_2422:
[----:B------:R-:W-:Y:S01]  /*14970*/  IMAD R6, R185, 0x8, R2 ;  /* 0x00000008b9067824 */ /* 0x000fe200078e0202 */
[----:B------:R-:W-:-:S04]  /*14980*/  SHF.L.U32 R7, R190, 0x1f, RZ ;  /* 0x0000001fbe077819 */ /* 0x000fc800000006ff */
[----:B------:R0:W1:Y:S01]  /*14990*/  SYNCS.PHASECHK.TRANS64.TRYWAIT P3, [R6+URZ+0x28830], R7 ;  /* 0x02883007060075a7 */ /* 0x000062000806017f */
[----:B------:R-:W-:Y:S05]  /*149a0*/  @!P0 BRA `(.L_x_2423) ;  /* 0x0000000000048947 */ /* 0x000fea0003800000 */
[----:B------:R-:W-:Y:S01]  /*149b0*/  BPT.TRAP 0x1 ;  /* 0x000000040000795c */ /* 0x000fe20000300000 */
.L_x_2423:
[----:B------:R-:W-:Y:S04]  /*149c0*/  BSSY B0, `(.L_x_2421) ;  /* 0x0000004000007945 */ /* 0x000fe80003800000 */
[----:B-1----:R-:W-:Y:S05]  /*149d0*/  @P3 BRA `(.L_x_2424) ;  /* 0x0000000000083947 */ /* 0x002fea0003800000 */
[----:B------:R-:W1:Y:S02]  /*149e0*/  SYNCS.PHASECHK.TRANS64.TRYWAIT P3, [R6+URZ+0x28830], R7 ;  /* 0x02883007060075a7 */ /* 0x000e64000806017f */
[----:B-1----:R-:W-:Y:S05]  /*149f0*/  @!P3 BRA `(.L_x_2425) ;  /* 0x000000c40030b947 */ /* 0x002fea0003800000 */
.L_x_2424:
[----:B------:R-:W-:Y:S05]  /*14a00*/  BSYNC B0 ;  /* 0x0000000000007941 */ /* 0x000fea0003800000 */
.L_x_2421:
        /* <DEDUP_REMOVED lines=64> */
.L_x_2427:
[----:B------:R-:W-:Y:S01]  /*14e10*/  SHF.L.U32 R6, R13, 0x1f, RZ ;  /* 0x0000001f0d067819 */ /* 0x000fe200000006ff */
[----:B------:R-:W-:-:S04]  /*14e20*/  IMAD R7, R11, 0x8, R2 ;  /* 0x000000080b077824 */ /* 0x000fc800078e0202 */
[----:B------:R0:W1:Y:S01]  /*14e30*/  SYNCS.PHASECHK.TRANS64.TRYWAIT P2, [R7+URZ+0x28850], R6 ;  /* 0x02885006070075a7 */ /* 0x000062000804017f */
[----:B------:R-:W-:Y:S05]  /*14e40*/  @!P0 BRA `(.L_x_2428) ;  /* 0x0000000000048947 */ /* 0x000fea0003800000 */
[----:B------:R-:W-:Y:S01]  /*14e50*/  BPT.TRAP 0x1 ;  /* 0x000000040000795c */ /* 0x000fe20000300000 */
.L_x_2428:
[----:B-1----:R-:W-:Y:S05]  /*14e60*/  @P2 BRA `(.L_x_2426) ;  /* 0x0000000000082947 */ /* 0x002fea0003800000 */
[----:B------:R-:W1:Y:S02]  /*14e70*/  SYNCS.PHASECHK.TRANS64.TRYWAIT P2, [R7+URZ+0x28850], R6 ;  /* 0x02885006070075a7 */ /* 0x000e64000804017f */
[----:B-1----:R-:W-:Y:S05]  /*14e80*/  @!P2 BRA `(.L_x_2429) ;  /* 0x000000c00020a947 */ /* 0x002fea0003800000 */
.L_x_2426:
        /* <DEDUP_REMOVED lines=13> */
[----:B------:R-:W0:Y:S01]  /*14f60*/  MUFU.TANH R13, R13 ;  /* 0x0000000d000d7308 */ /* 0x000e220000002400 */
[----:B------:R-:W-:Y:S01]  /*14f70*/  FMUL.FTZ R31, R37, UR6 ;  /* 0x00000006251f7c20 */ /* 0x000fe20008410000 */
[----:B------:R-:W-:-:S02]  /*14f80*/  IMAD R6, R11, 0x800, R6 ;  /* 0x000008000b067824 */ /* 0x000fc400078e0206 */
[----:B------:R-:W-:Y:S01]  /*14f90*/  FMUL.FTZ R37, R40, UR6 ;  /* 0x0000000628257c20 */ /* 0x000fe20008410000 */
[----:B------:R-:W-:Y:S01]  /*14fa0*/  FMUL.FTZ R21, R29, UR6 ;  /* 0x000000061d157c20 */ /* 0x000fe20008410000 */
[----:B------:R-:W-:Y:S01]  /*14fb0*/  FMUL.FTZ R14, R26, UR6 ;  /* 0x000000061a0e7c20 */ /* 0x000fe20008410000 */
[C---:B------:R-:W-:Y:S01]  /*14fc0*/  VIADD R8, R6.reuse, 0x80 ;  /* 0x0000008006087836 */ /* 0x040fe20000000000 */
[----:B------:R-:W-:Y:S01]  /*14fd0*/  R2UR UR10, R6 ;  /* 0x00000000060a72ca */ /* 0x000fe200000e0000 */
        /* <DEDUP_REMOVED lines=9> */
[----:B------:R-:W-:Y:S01]  /*15070*/  FMUL.FTZ R195, R53, UR6 ;  /* 0x0000000635c37c20 */ /* 0x000fe20008410000 */
[----:B------:R-:W-:Y:S01]  /*15080*/  FMUL.FTZ R235, R56, UR6 ;  /* 0x0000000638eb7c20 */ /* 0x000fe20008410000 */
[----:B------:R-:W-:Y:S01]  /*15090*/  FMUL.FTZ R237, R57, UR6 ;  /* 0x0000000639ed7c20 */ /* 0x000fe20008410000 */
[----:B------:R-:W-:Y:S01]  /*150a0*/  HGMMA.64x128x16.F32.BF16 R88, R180, gdesc[UR8].tnspB, R88, gsb0 ;  /* 0x41e00008b4587df0 */ /* 0x000fe20008001858 */
[----:B------:R-:W-:Y:S01]  /*150b0*/  R2UR UR10, R8 ;  /* 0x00000000080a72ca */ /* 0x000fe200000e0000 */
[----:B------:R-:W-:Y:S01]  /*150c0*/  FMUL.FTZ R28, R34, UR6 ;  /* 0x00000006221c7c20 */ /* 0x000fe20008410000 */
[----:B------:R-:W-:Y:S01]  /*150d0*/  R2UR UR11, R9 ;  /* 0x00000000090b72ca */ /* 0x000fe200000e0000 */
[----:B------:R-:W3:Y:S01]  /*150e0*/  MUFU.TANH R21, R21 ;  /* 0x0000001500157308 */ /* 0x000ee20000002400 */
[----:B0-----:R-:W-:Y:S01]  /*150f0*/  FMNMX.FTZ R8, R13, R10, !PT ;  /* 0x0000000a0d087209 */ /* 0x001fe20007810000 */
[----:B------:R-:W-:Y:S01]  /*15100*/  FMUL.FTZ R34, R60, UR6 ;  /* 0x000000063c227c20 */ /* 0x000fe20008410000 */
[----:B------:R-:W-:Y:S01]  /*15110*/  FMUL.FTZ R36, R61, UR6 ;  /* 0x000000063d247c20 */ /* 0x000fe20008410000 */
[----:B------:R-:W-:Y:S01]  /*15120*/  FMUL.FTZ R32, R38, UR6 ;  /* 0x0000000626207c20 */ /* 0x000fe20008410000 */
[----:B-1----:R-:W-:Y:S01]  /*15130*/  FMNMX.FTZ R9, R7, R8, !PT ;  /* 0x0000000807097209 */ /* 0x002fe20007810000 */
[----:B------:R-:W-:-:S02]  /*15140*/  VIADD R8, R6, 0x100 ;  /* 0x0000010006087836 */ /* 0x000fc40000000000 */
[----:B------:R-:W-:Y:S01]  /*15150*/  FMUL.FTZ R38, R64, UR6 ;  /* 0x0000000640267c20 */ /* 0x000fe20008410000 */
[----:B------:R-:W0:Y:S01]  /*15160*/  MUFU.TANH R26, R26 ;  /* 0x0000001a001a7308 */ /* 0x000e220000002400 */
[----:B--2---:R-:W-:Y:S01]  /*15170*/  FMNMX.FTZ R40, R20, R9, !PT ;  /* 0x0000000914287209 */ /* 0x004fe20007810000 */
[----:B------:R-:W-:Y:S02]  /*15180*/  IMAD.MOV.U32 R9, RZ, RZ, 0x40000040 ;  /* 0x40000040ff097424 */ /* 0x000fe400078e00ff */
[----:B------:R-:W-:Y:S01]  /*15190*/  FMUL.FTZ R65, R65, UR6 ;  /* 0x0000000641417c20 */ /* 0x000fe20008410000 */
[----:B------:R-:W-:Y:S01]  /*151a0*/  FMUL.FTZ R69, R69, UR6 ;  /* 0x0000000645457c20 */ /* 0x000fe20008410000 */
[----:B------:R-:W-:Y:S01]  /*151b0*/  FMUL.FTZ R73, R73, UR6 ;  /* 0x0000000649497c20 */ /* 0x000fe20008410000 */
[----:B------:R-:W-:Y:S01]  /*151c0*/  FMUL.FTZ R29, R35, UR6 ;  /* 0x00000006231d7c20 */ /* 0x000fe20008410000 */
[----:B------:R-:W-:Y:S01]  /*151d0*/  FMUL.FTZ R33, R39, UR6 ;  /* 0x0000000627217c20 */ /* 0x000fe20008410000 */
[----:B------:R-:W1:Y:S01]  /*151e0*/  MUFU.TANH R27, R27 ;  /* 0x0000001b001b7308 */ /* 0x000e620000002400 */
[----:B------:R-:W-:Y:S01]  /*151f0*/  FMUL.FTZ R39, R42, UR6 ;  /* 0x000000062a277c20 */ /* 0x000fe20008410000 */
[----:B------:R-:W-:-:S02]  /*15200*/  IMAD.U32 R42, RZ, RZ, UR4 ;  /* 0x00000004ff2a7e24 */ /* 0x000fc4000f8e00ff */
        /* <DEDUP_REMOVED lines=19> */
[----:B------:R-:W5:Y:S01]  /*15340*/  S2R R194, SR_TID.X ;  /* 0x0000000000c27919 */ /* 0x000f620000002100 */
[C---:B------:R-:W-:Y:S01]  /*15350*/  ISETP.GT.AND P2, PT, R12.reuse, RZ, PT ;  /* 0x000000ff0c00720c */ /* 0x040fe20003f44270 */
[----:B------:R-:W4:Y:S01]  /*15360*/  MUFU.TANH R37, R37 ;  /* 0x0000002500257308 */ /* 0x000f220000002400 */
[----:B------:R-:W-:-:S07]  /*15370*/  VIADD R12, R12, 0xffffffff ;  /* 0xffffffff0c0c7836 */ /* 0x000fce0000000000 */
[----:B------:R-:W4:Y:S08]  /*15380*/  MUFU.TANH R41, R41 ;  /* 0x0000002900297308 */ /* 0x000f300000002400 */
[----:B------:R-:W-:Y:S08]  /*15390*/  MUFU.TANH R193, R193 ;  /* 0x000000c100c17308 */ /* 0x000ff00000002400 */
[----:B------:R-:W-:Y:S01]  /*153a0*/  MUFU.TANH R195, R195 ;  /* 0x000000c300c37308 */ /* 0x000fe20000002400 */
[----:B-----5:R-:W-:-:S07]  /*153b0*/  SHF.R.U32.HI R194, RZ, 0x7, R194 ;  /* 0x00000007ffc27819 */ /* 0x020fce00000116c2 */
        /* <DEDUP_REMOVED lines=17> */
[----:B------:R-:W-:Y:S01]  /*154d0*/  R2UR UR10, R8 ;  /* 0x00000000080a72ca */ /* 0x000fe200000e0000 */
[----:B------:R-:W5:Y:S01]  /*154e0*/  MUFU.TANH R181, R181 ;  /* 0x000000b500b57308 */ /* 0x000f620000002400 */
[----:B------:R-:W-:Y:S01]  /*154f0*/  R2UR UR11, R9 ;  /* 0x00000000090b72ca */ /* 0x000fe200000e0000 */
[----:B------:R-:W-:Y:S01]  /*15500*/  FMUL.FTZ R77, R81, UR6 ;  /* 0x00000006514d7c20 */ /* 0x000fe20008410000 */
[----:B---3--:R-:W-:Y:S01]  /*15510*/  FMNMX.FTZ R9, R21, R40, !PT ;  /* 0x0000002815097209 */ /* 0x008fe20007810000 */
[----:B------:R-:W-:Y:S01]  /*15520*/  FMUL.FTZ R40, R76, UR6 ;  /* 0x000000064c287c20 */ /* 0x000fe20008410000 */
[----:B------:R-:W-:Y:S01]  /*15530*/  FMUL.FTZ R81, R85, UR6 ;  /* 0x0000000655517c20 */ /* 0x000fe20008410000 */
[----:B------:R-:W-:Y:S01]  /*15540*/  FMUL.FTZ R85, R66, UR6 ;  /* 0x0000000642557c20 */ /* 0x000fe20008410000 */
[----:B0-----:R-:W-:Y:S01]  /*15550*/  FMNMX.FTZ R8, R26, R9, !PT ;  /* 0x000000091a087209 */ /* 0x001fe20007810000 */
[----:B------:R-:W0:Y:S03]  /*15560*/  MUFU.TANH R183, R183 ;  /* 0x000000b700b77308 */ /* 0x000e260000002400 */
[----:B-1----:R-:W-:-:S04]  /*15570*/  FMNMX.FTZ R9, R27, R8, !PT ;  /* 0x000000081b097209 */ /* 0x002fc80007810000 */
[----:B--2---:R-:W-:Y:S01]  /*15580*/  FMNMX.FTZ R8, R30, R9, !PT ;  /* 0x000000091e087209 */ /* 0x004fe20007810000 */
[----:B------:R-:W-:Y:S03]  /*15590*/  MUFU.TANH R40, R40 ;  /* 0x0000002800287308 */ /* 0x000fe60000002400 */
[----:B----4-:R-:W-:-:S04]  /*155a0*/  FMNMX.FTZ R8, R31, R8, !PT ;  /* 0x000000081f087209 */ /* 0x010fc80007810000 */
[----:B------:R-:W-:Y:S01]  /*155b0*/  FMNMX.FTZ R8, R37, R8, !PT ;  /* 0x0000000825087209 */ /* 0x000fe20007810000 */
[----:B------:R-:W-:Y:S03]  /*155c0*/  MUFU.TANH R44, R44 ;  /* 0x0000002c002c7308 */ /* 0x000fe60000002400 */
[----:B------:R-:W-:-:S04]  /*155d0*/  FMNMX.FTZ R8, R41, R8, !PT ;  /* 0x0000000829087209 */ /* 0x000fc80007810000 */
[----:B-----5:R-:W-:Y:S01]  /*155e0*/  FMNMX.FTZ R8, R181, R8, !PT ;  /* 0x00000008b5087209 */ /* 0x020fe20007810000 */
[----:B------:R-:W-:Y:S03]  /*155f0*/  MUFU.TANH R46, R46 ;  /* 0x0000002e002e7308 */ /* 0x000fe60000002400 */
[----:B0-----:R-:W-:-:S05]  /*15600*/  FMNMX.FTZ R8, R183, R8, !PT ;  /* 0x00000008b7087209 */ /* 0x001fca0007810000 */
        /* <DEDUP_REMOVED lines=21> */
[----:B------:R-:W-:-:S06]  /*15760*/  FMUL.FTZ R50, R78, UR6 ;  /* 0x000000064e327c20 */ /* 0x000fcc0008410000 */
[----:B------:R-:W0:Y:S08]  /*15770*/  MUFU.TANH R177, R177 ;  /* 0x000000b100b17308 */ /* 0x000e300000002400 */
[----:B------:R-:W1:Y:S08]  /*15780*/  MUFU.TANH R179, R179 ;  /* 0x000000b300b37308 */ /* 0x000e700000002400 */
[----:B------:R-:W-:Y:S01]  /*15790*/  MUFU.TANH R48, R48 ;  /* 0x0000003000307308 */ /* 0x000fe20000002400 */
[----:B0-----:R-:W-:-:S07]  /*157a0*/  FMNMX.FTZ R8, R177, R8, !PT ;  /* 0x00000008b1087209 */ /* 0x001fce0007810000 */
[----:B------:R-:W-:Y:S01]  /*157b0*/  MUFU.TANH R49, R49 ;  /* 0x0000003100317308 */ /* 0x000fe20000002400 */
[----:B-1----:R-:W-:-:S04]  /*157c0*/  FMNMX.FTZ R8, R179, R8, !PT ;  /* 0x00000008b3087209 */ /* 0x002fc80007810000 */
[----:B------:R-:W-:-:S03]  /*157d0*/  FMNMX.FTZ R8, R193, R8, !PT ;  /* 0x00000008c1087209 */ /* 0x000fc60007810000 */
[----:B------:R-:W-:Y:S01]  /*157e0*/  MUFU.TANH R53, R53 ;  /* 0x0000003500357308 */ /* 0x000fe20000002400 */
[----:B------:R-:W-:-:S04]  /*157f0*/  FMNMX.FTZ R8, R195, R8, !PT ;  /* 0x00000008c3087209 */ /* 0x000fc80007810000 */
        /* <DEDUP_REMOVED lines=8> */
[----:B------:R-:W-:-:S07]  /*15880*/  FMNMX.FTZ R8, R65, R8, !PT ;  /* 0x0000000841087209 */ /* 0x000fce0007810000 */
        /* <DEDUP_REMOVED lines=10> */
[----:B------:R-:W-:Y:S01]  /*15930*/  FMUL.FTZ R173, R68, UR6 ;  /* 0x0000000644ad7c20 */ /* 0x000fe20008410000 */
[----:B------:R-:W-:Y:S01]  /*15940*/  FMUL.FTZ R175, R72, UR6 ;  /* 0x0000000648af7c20 */ /* 0x000fe20008410000 */
[----:B------:R-:W-:-:S03]  /*15950*/  WARPGROUP.ARRIVE ;  /* 0x00000000000079c5 */ /* 0x000fc60000000000 */
[----:B------:R-:W-:Y:S08]  /*15960*/  MUFU.TANH R83, R83 ;  /* 0x0000005300537308 */ /* 0x000ff00000002400 */
[----:B------:R-:W0:Y:S08]  /*15970*/  MUFU.TANH R173, R173 ;  /* 0x000000ad00ad7308 */ /* 0x000e300000002400 */
[----:B------:R-:W1:Y:S08]  /*15980*/  MUFU.TANH R175, R175 ;  /* 0x000000af00af7308 */ /* 0x000e700000002400 */
[----:B------:R-:W-:Y:S01]  /*15990*/  MUFU.TANH R54, R54 ;  /* 0x0000003600367308 */ /* 0x000fe20000002400 */
[----:B0-----:R-:W-:-:S04]  /*159a0*/  FMNMX.FTZ R8, R173, R8, !PT ;  /* 0x00000008ad087209 */ /* 0x001fc80007810000 */
[----:B------:R-:W-:-:S03]  /*159b0*/  FMNMX.FTZ R8, R69, R8, !PT ;  /* 0x0000000845087209 */ /* 0x000fc60007810000 */
[----:B------:R-:W-:Y:S01]  /*159c0*/  MUFU.TANH R87, R87 ;  /* 0x0000005700577308 */ /* 0x000fe20000002400 */
[----:B-1----:R-:W-:-:S04]  /*159d0*/  FMNMX.FTZ R8, R175, R8, !PT ;  /* 0x00000008af087209 */ /* 0x002fc80007810000 */
[----:B------:R-:W-:Y:S01]  /*159e0*/  FMNMX.FTZ R9, R73, R8, !PT ;  /* 0x0000000849097209 */ /* 0x000fe20007810000 */
[----:B------:R-:W-:-:S03]  /*159f0*/  VIADD R8, R6, 0x180 ;  /* 0x0000018006087836 */ /* 0x000fc60000000000 */
[----:B------:R-:W-:Y:S01]  /*15a00*/  FMNMX.FTZ R35, R40, R9, !PT ;  /* 0x0000000928237209 */ /* 0x000fe20007810000 */
[----:B------:R-:W-:Y:S01]  /*15a10*/  IMAD.MOV.U32 R9, RZ, RZ, 0x40000040 ;  /* 0x40000040ff097424 */ /* 0x000fe200078e00ff */
[----:B------:R-:W-:Y:S02]  /*15a20*/  R2UR UR10, R8 ;  /* 0x00000000080a72ca */ /* 0x000fe400000e0000 */
[----:B------:R-:W-:Y:S02]  /*15a30*/  FMNMX.FTZ R35, R44, R35, !PT ;  /* 0x000000232c237209 */ /* 0x000fe40007810000 */
[----:B------:R-:W-:Y:S02]  /*15a40*/  R2UR UR11, R9 ;  /* 0x00000000090b72ca */ /* 0x000fe400000e0000 */
[----:B------:R-:W-:-:S04]  /*15a50*/  FMNMX.FTZ R8, R46, R35, !PT ;  /* 0x000000232e087209 */ /* 0x000fc80007810000 */
[----:B------:R-:W-:-:S04]  /*15a60*/  FMNMX.FTZ R9, R77, R8, !PT ;  /* 0x000000084d097209 */ /* 0x000fc80007810000 */
[----:B------:R-:W-:-:S03]  /*15a70*/  FMNMX.FTZ R8, R48, R9, !PT ;  /* 0x0000000930087209 */ /* 0x000fc60007810000 */
[----:B------:R-:W-:Y:S01]  /*15a80*/  HGMMA.64x128x16.F32.BF16 R88, R168, gdesc[UR8].tnspB, R88, gsb0 ;  /* 0x41e00008a8587df0 */ /* 0x000fe20008001858 */
[----:B------:R-:W-:-:S05]  /*15a90*/  FMNMX.FTZ R8, R81, R8, !PT ;  /* 0x0000000851087209 */ /* 0x000fca0007810000 */
[----:B------:R-:W0:Y:S02]  /*15aa0*/  SHFL.BFLY PT, R9, R8, 0x2, 0x1f ;  /* 0x0c401f0008097f89 */ /* 0x000e2400000e0000 */
[----:B0-----:R-:W-:-:S05]  /*15ab0*/  FMNMX.FTZ R9, R8, R9, !PT ;  /* 0x0000000908097209 */ /* 0x001fca0007810000 */
[----:B------:R-:W0:Y:S02]  /*15ac0*/  SHFL.BFLY PT, R8, R9, 0x1, 0x1f ;  /* 0x0c201f0009087f89 */ /* 0x000e2400000e0000 */
[----:B0-----:R-:W-:Y:S01]  /*15ad0*/  FMNMX.FTZ R35, R9, R8, !PT ;  /* 0x0000000809237209 */ /* 0x001fe20007810000 */
[----:B------:R-:W-:-:S04]  /*15ae0*/  VIADD R8, R6, 0x200 ;  /* 0x0000020006087836 */ /* 0x000fc80000000000 */
[C---:B------:R-:W-:Y:S01]  /*15af0*/  FADD.FTZ R9, -R35.reuse, R10 ;  /* 0x0000000a23097221 */ /* 0x040fe20000010100 */
[----:B------:R-:W-:Y:S01]  /*15b00*/  R2UR UR10, R8 ;  /* 0x00000000080a72ca */ /* 0x000fe200000e0000 */
[-C--:B------:R-:W-:Y:S01]  /*15b10*/  FMUL.FTZ R56, R35, R42.reuse ;  /* 0x0000002a23387220 */ /* 0x080fe20000410000 */
[----:B------:R-:W-:Y:S01]  /*15b20*/  FMNMX.FTZ R8, R14, R5, !PT ;  /* 0x000000050e087209 */ /* 0x000fe20007810000 */
[-C--:B------:R-:W-:Y:S01]  /*15b30*/  FMUL.FTZ R10, R9, R42.reuse ;  /* 0x0000002a090a7220 */ /* 0x080fe20000410000 */
[----:B------:R-:W-:Y:S02]  /*15b40*/  IMAD.MOV.U32 R9, RZ, RZ, 0x40000040 ;  /* 0x40000040ff097424 */ /* 0x000fe400078e00ff */
[--C-:B------:R-:W-:Y:S01]  /*15b50*/  FFMA.FTZ R180, R7, R42, -R56.reuse ;  /* 0x0000002a07b47223 */ /* 0x100fe20000010838 */
[----:B------:R-:W-:Y:S01]  /*15b60*/  FMNMX.FTZ R7, R15, R8, !PT ;  /* 0x000000080f077209 */ /* 0x000fe20007810000 */
[-CC-:B------:R-:W-:Y:S01]  /*15b70*/  FFMA.FTZ R182, R20, R42.reuse, -R56.reuse ;  /* 0x0000002a14b67223 */ /* 0x180fe20000010838 */
[-CC-:B------:R-:W-:Y:S01]  /*15b80*/  FFMA.FTZ R176, R26, R42.reuse, -R56.reuse ;  /* 0x0000002a1ab07223 */ /* 0x180fe20000010838 */
[----:B------:R-:W-:Y:S01]  /*15b90*/  R2UR UR11, R9 ;  /* 0x00000000090b72ca */ /* 0x000fe200000e0000 */
[----:B------:R-:W-:Y:S01]  /*15ba0*/  IMAD.MOV.U32 R9, RZ, RZ, 0x40000040 ;  /* 0x40000040ff097424 */ /* 0x000fe200078e00ff */
        /* <DEDUP_REMOVED lines=13> */
[----:B------:R-:W-:Y:S01]  /*15c80*/  FFMA.FTZ R77, R77, R42, -R56 ;  /* 0x0000002a4d4d7223 */ /* 0x000fe20000010838 */
[----:B------:R-:W-:Y:S02]  /*15c90*/  MUFU.EX2 R10, R10 ;  /* 0x0000000a000a7308 */ /* 0x000fe40000000800 */
[----:B------:R-:W-:-:S04]  /*15ca0*/  FMNMX.FTZ R8, R32, R7, !PT ;  /* 0x0000000720087209 */ /* 0x000fc80007810000 */
[----:B------:R-:W-:Y:S02]  /*15cb0*/  FMNMX.FTZ R8, R33, R8, !PT ;  /* 0x0000000821087209 */ /* 0x000fe40007810000 */
[----:B------:R-:W0:Y:S02]  /*15cc0*/  MUFU.EX2 R13, R13 ;  /* 0x0000000d000d7308 */ /* 0x000e240000000800 */
[----:B------:R-:W-:-:S04]  /*15cd0*/  FMNMX.FTZ R8, R39, R8, !PT ;  /* 0x0000000827087209 */ /* 0x000fc80007810000 */
[----:B------:R-:W-:Y:S02]  /*15ce0*/  FMNMX.FTZ R8, R43, R8, !PT ;  /* 0x000000082b087209 */ /* 0x000fe40007810000 */
[----:B------:R-:W1:Y:S02]  /*15cf0*/  MUFU.EX2 R180, R180 ;  /* 0x000000b400b47308 */ /* 0x000e640000000800 */
[----:B------:R-:W-:-:S04]  /*15d00*/  FMNMX.FTZ R8, R45, R8, !PT ;  /* 0x000000082d087209 */ /* 0x000fc80007810000 */
[----:B------:R-:W-:Y:S02]  /*15d10*/  FMNMX.FTZ R8, R47, R8, !PT ;  /* 0x000000082f087209 */ /* 0x000fe40007810000 */
[----:B------:R-:W-:Y:S01]  /*15d20*/  MUFU.EX2 R182, R182 ;  /* 0x000000b600b67308 */ /* 0x000fe20000000800 */
[----:B0-----:R-:W-:Y:S01]  /*15d30*/  FFMA.FTZ R3, R10, R3, R13 ;  /* 0x000000030a037223 */ /* 0x001fe2000001000d */
[----:B------:R-:W-:-:S04]  /*15d40*/  FMNMX.FTZ R8, R49, R8, !PT ;  /* 0x0000000831087209 */ /* 0x000fc80007810000 */
[----:B------:R-:W-:Y:S02]  /*15d50*/  FMNMX.FTZ R8, R51, R8, !PT ;  /* 0x0000000833087209 */ /* 0x000fe40007810000 */
[----:B------:R-:W-:Y:S01]  /*15d60*/  MUFU.EX2 R21, R21 ;  /* 0x0000001500157308 */ /* 0x000fe20000000800 */
[C---:B-1----:R-:W-:Y:S01]  /*15d70*/  FADD.FTZ R3, R180.reuse, R3 ;  /* 0x00000003b4037221 */ /* 0x042fe20000010000 */
[----:B------:R-:W-:Y:S02]  /*15d80*/  FMNMX.FTZ R8, R53, R8, !PT ;  /* 0x0000000835087209 */ /* 0x000fe40007810000 */
[----:B------:R-:W-:Y:S02]  /*15d90*/  F2FP.BF16.F32.PACK_AB R180, R180, R13 ;  /* 0x0000000db4b4723e */ /* 0x000fe400000010ff */
[----:B------:R-:W-:Y:S02]  /*15da0*/  FMNMX.FTZ R8, R55, R8, !PT ;  /* 0x0000000837087209 */ /* 0x000fe40007810000 */
[----:B------:R-:W-:Y:S02]  /*15db0*/  MUFU.EX2 R176, R176 ;  /* 0x000000b000b07308 */ /* 0x000fe40000000800 */
[----:B------:R-:W-:-:S04]  /*15dc0*/  FMNMX.FTZ R8, R57, R8, !PT ;  /* 0x0000000839087209 */ /* 0x000fc80007810000 */
[----:B------:R-:W-:Y:S01]  /*15dd0*/  FMNMX.FTZ R20, R59, R8, !PT ;  /* 0x000000083b147209 */ /* 0x000fe20007810000 */
[----:B------:R-:W-:Y:S01]  /*15de0*/  VIADD R8, R6, 0x280 ;  /* 0x0000028006087836 */ /* 0x000fe20000000000 */
[----:B------:R-:W-:Y:S02]  /*15df0*/  MUFU.EX2 R178, R178 ;  /* 0x000000b200b27308 */ /* 0x000fe40000000800 */
[----:B------:R-:W-:Y:S01]  /*15e00*/  FMNMX.FTZ R20, R61, R20, !PT ;  /* 0x000000143d147209 */ /* 0x000fe20007810000 */
[----:B------:R-:W-:Y:S02]  /*15e10*/  WARPGROUP.DEPBAR.LE gsb0, 0x0 ;  /* 0x00008000000079c5 */ /* 0x000fe40000010000 */
[----:B------:R-:W-:Y:S01]  /*15e20*/  WARPGROUP.ARRIVE ;  /* 0x00000000000079c5 */ /* 0x000fe20000000000 */
[----:B------:R-:W-:Y:S01]  /*15e30*/  FMUL.FTZ R169, R70, UR6 ;  /* 0x0000000646a97c20 */ /* 0x000fe20008410000 */
[----:B------:R-:W-:Y:S01]  /*15e40*/  FMUL.FTZ R171, R74, UR6 ;  /* 0x000000064aab7c20 */ /* 0x000fe20008410000 */
[----:B------:R-:W-:Y:S01]  /*15e50*/  FMNMX.FTZ R20, R63, R20, !PT ;  /* 0x000000143f147209 */ /* 0x000fe20007810000 */
[-CC-:B------:R-:W-:Y:S01]  /*15e60*/  FFMA.FTZ R170, R193, R42.reuse, -R56.reuse ;  /* 0x0000002ac1aa7223 */ /* 0x180fe20000010838 */
[--C-:B------:R-:W-:Y:S01]  /*15e70*/  FFMA.FTZ R168, R177, R42, -R56.reuse ;  /* 0x0000002ab1a87223 */ /* 0x100fe20000010838 */
[----:B------:R-:W-:Y:S01]  /*15e80*/  HGMMA.64x128x16.F32.BF16 R88, R152, gdesc[UR8].tnspB, R88, gsb0 ;  /* 0x41e0000898587df0 */ /* 0x000fe20008001858 */
[----:B------:R-:W-:Y:S01]  /*15e90*/  R2UR UR10, R8 ;  /* 0x00000000080a72ca */ /* 0x000fe200000e0000 */
[----:B------:R-:W0:Y:S01]  /*15ea0*/  MUFU.TANH R169, R169 ;  /* 0x000000a900a97308 */ /* 0x000e220000002400 */
[----:B------:R-:W-:Y:S01]  /*15eb0*/  R2UR UR11, R9 ;  /* 0x00000000090b72ca */ /* 0x000fe200000e0000 */
[----:B------:R-:W-:Y:S01]  /*15ec0*/  IMAD.MOV.U32 R9, RZ, RZ, 0x40000040 ;  /* 0x40000040ff097424 */ /* 0x000fe200078e00ff */
[----:B------:R-:W-:Y:S01]  /*15ed0*/  FMNMX.FTZ R20, R85, R20, !PT ;  /* 0x0000001455147209 */ /* 0x000fe20007810000 */
[----:B------:R-:W-:-:S03]  /*15ee0*/  FFMA.FTZ R193, R237, R42, -R56 ;  /* 0x0000002aedc17223 */ /* 0x000fc60000010838 */
[----:B------:R-:W-:Y:S01]  /*15ef0*/  FMNMX.FTZ R20, R67, R20, !PT ;  /* 0x0000001443147209 */ /* 0x000fe20007810000 */
[----:B------:R-:W1:Y:S08]  /*15f00*/  MUFU.TANH R171, R171 ;  /* 0x000000ab00ab7308 */ /* 0x000e700000002400 */
[----:B------:R-:W-:Y:S01]  /*15f10*/  MUFU.EX2 R172, R172 ;  /* 0x000000ac00ac7308 */ /* 0x000fe20000000800 */
[----:B0-----:R-:W-:-:S04]  /*15f20*/  FMNMX.FTZ R20, R169, R20, !PT ;  /* 0x00000014a9147209 */ /* 0x001fc80007810000 */
[----:B------:R-:W-:-:S03]  /*15f30*/  FMNMX.FTZ R20, R71, R20, !PT ;  /* 0x0000001447147209 */ /* 0x000fc60007810000 */
[----:B------:R-:W-:Y:S01]  /*15f40*/  MUFU.EX2 R174, R174 ;  /* 0x000000ae00ae7308 */ /* 0x000fe20000000800 */
[----:B-1----:R-:W-:-:S04]  /*15f50*/  FMNMX.FTZ R20, R171, R20, !PT ;  /* 0x00000014ab147209 */ /* 0x002fc80007810000 */
[----:B------:R-:W-:Y:S01]  /*15f60*/  FMNMX.FTZ R7, R75, R20, !PT ;  /* 0x000000144b077209 */ /* 0x000fe20007810000 */
[----:B------:R-:W-:Y:S02]  /*15f70*/  FFMA.FTZ R20, R175, R42, -R56 ;  /* 0x0000002aaf147223 */ /* 0x000fe40000010838 */
        /* <DEDUP_REMOVED lines=9> */
[----:B------:R-:W-:Y:S02]  /*16010*/  MUFU.EX2 R193, R193 ;  /* 0x000000c100c17308 */ /* 0x000fe40000000800 */
[----:B------:R-:W0:Y:S06]  /*16020*/  SHFL.BFLY PT, R7, R8, 0x2, 0x1f ;  /* 0x0c401f0008077f89 */ /* 0x000e2c00000e0000 */
[----:B------:R-:W-:Y:S08]  /*16030*/  MUFU.EX2 R65, R65 ;  /* 0x0000004100417308 */ /* 0x000ff00000000800 */
[----:B------:R-:W-:Y:S08]  /*16040*/  MUFU.EX2 R20, R20 ;  /* 0x0000001400147308 */ /* 0x000ff00000000800 */
[----:B------:R-:W-:Y:S01]  /*16050*/  MUFU.EX2 R26, R26 ;  /* 0x0000001a001a7308 */ /* 0x000fe20000000800 */
[----:B0-----:R-:W-:Y:S01]  /*16060*/  FMNMX.FTZ R7, R8, R7, !PT ;  /* 0x0000000708077209 */ /* 0x001fe20007810000 */
[----:B------:R-:W-:-:S06]  /*16070*/  VIADD R8, R6, 0x300 ;  /* 0x0000030006087836 */ /* 0x000fcc0000000000 */
[----:B------:R-:W-:Y:S08]  /*16080*/  MUFU.EX2 R30, R30 ;  /* 0x0000001e001e7308 */ /* 0x000ff00000000800 */
        /* <DEDUP_REMOVED lines=9> */
[----:B------:R-:W-:Y:S01]  /*16120*/  R2UR UR10, R8 ;  /* 0x00000000080a72ca */ /* 0x000fe200000e0000 */
[-CC-:B------:R-:W-:Y:S01]  /*16130*/  FFMA.FTZ R155, R195, R42.reuse, -R56.reuse ;  /* 0x0000002ac39b7223 */ /* 0x180fe20000010838 */
[----:B------:R-:W-:Y:S01]  /*16140*/  R2UR UR11, R9 ;  /* 0x00000000090b72ca */ /* 0x000fe200000e0000 */
[-CC-:B------:R-:W-:Y:S01]  /*16150*/  FFMA.FTZ R152, R235, R42.reuse, -R56.reuse ;  /* 0x0000002aeb987223 */ /* 0x180fe20000010838 */
[----:B------:R-:W-:Y:S01]  /*16160*/  FFMA.FTZ R34, R48, R42, -R56 ;  /* 0x0000002a30227223 */ /* 0x000fe20000010838 */
[----:B------:R-:W-:Y:S01]  /*16170*/  VIADD R8, R6, 0x380 ;  /* 0x0000038006087836 */ /* 0x000fe20000000000 */
[----:B------:R-:W-:Y:S01]  /*16180*/  MUFU.EX2 R153, R153 ;  /* 0x0000009900997308 */ /* 0x000fe20000000800 */
[----:B------:R-:W-:Y:S01]  /*16190*/  FADD.FTZ R48, R182, R3 ;  /* 0x00000003b6307221 */ /* 0x000fe20000010000 */
[----:B------:R-:W-:-:S06]  /*161a0*/  F2FP.BF16.F32.PACK_AB R182, R21, R182 ;  /* 0x000000b615b6723e */ /* 0x000fcc00000010ff */
        /* <DEDUP_REMOVED lines=11> */
[----:B------:R-:W0:Y:S01]  /*16260*/  SHFL.BFLY PT, R36, R7, 0x1, 0x1f ;  /* 0x0c201f0007247f89 */ /* 0x000e2200000e0000 */
[-CC-:B------:R-:W-:Y:S01]  /*16270*/  FFMA.FTZ R69, R73, R42.reuse, -R56.reuse ;  /* 0x0000002a49457223 */ /* 0x180fe20000010838 */
[-CC-:B------:R-:W-:Y:S01]  /*16280*/  FFMA.FTZ R156, R38, R42.reuse, -R56.reuse ;  /* 0x0000002a269c7223 */ /* 0x180fe20000010838 */
[----:B------:R-:W-:Y:S01]  /*16290*/  HGMMA.64x128x16.F32.BF16 R88, R160, gdesc[UR8].tnspB, R88, gsb0 ;  /* 0x41e00008a0587df0 */ /* 0x000fe20008001858 */
[-CC-:B------:R-:W-:Y:S01]  /*162a0*/  FFMA.FTZ R158, R173, R42.reuse, -R56.reuse ;  /* 0x0000002aad9e7223 */ /* 0x180fe20000010838 */
[-CC-:B------:R-:W-:Y:S01]  /*162b0*/  FFMA.FTZ R73, R44, R42.reuse, -R56.reuse ;  /* 0x0000002a2c497223 */ /* 0x180fe20000010838 */
[----:B------:R-:W-:Y:S01]  /*162c0*/  FFMA.FTZ R56, R81, R42, -R56 ;  /* 0x0000002a51387223 */ /* 0x000fe20000010838 */
[----:B------:R-:W-:Y:S01]  /*162d0*/  R2UR UR10, R8 ;  /* 0x00000000080a72ca */ /* 0x000fe200000e0000 */
[----:B------:R-:W-:Y:S08]  /*162e0*/  MUFU.EX2 R157, R157 ;  /* 0x0000009d009d7308 */ /* 0x000ff00000000800 */
[----:B------:R-:W-:Y:S01]  /*162f0*/  MUFU.EX2 R156, R156 ;  /* 0x0000009c009c7308 */ /* 0x000fe20000000800 */
[----:B0-----:R-:W-:-:S07]  /*16300*/  FMNMX.FTZ R7, R7, R36, !PT ;  /* 0x0000002407077209 */ /* 0x001fce0007810000 */
[----:B------:R-:W-:Y:S01]  /*16310*/  MUFU.EX2 R158, R158 ;  /* 0x0000009e009e7308 */ /* 0x000fe20000000800 */
[C---:B------:R-:W-:Y:S01]  /*16320*/  FADD.FTZ R9, -R7.reuse, R5 ;  /* 0x0000000507097221 */ /* 0x040fe20000010100 */
[----:B------:R-:W-:-:S03]  /*16330*/  FMUL.FTZ R36, R7, R42 ;  /* 0x0000002a07247220 */ /* 0x000fc60000410000 */
[-C--:B------:R-:W-:Y:S01]  /*16340*/  FMUL.FTZ R9, R9, R42.reuse ;  /* 0x0000002a09097220 */ /* 0x080fe20000410000 */
[-CC-:B------:R-:W-:Y:S01]  /*16350*/  FFMA.FTZ R14, R14, R42.reuse, -R36.reuse ;  /* 0x0000002a0e0e7223 */ /* 0x180fe20000010824 */
[-CC-:B------:R-:W-:Y:S01]  /*16360*/  FFMA.FTZ R181, R15, R42.reuse, -R36.reuse ;  /* 0x0000002a0fb57223 */ /* 0x180fe20000010824 */
[-CC-:B------:R-:W-:Y:S01]  /*16370*/  FFMA.FTZ R183, R24, R42.reuse, -R36.reuse ;  /* 0x0000002a18b77223 */ /* 0x180fe20000010824 */
[----:B------:R0:W-:Y:S01]  /*16380*/  MUFU.EX2 R81, R9 ;  /* 0x0000000900517308 */ /* 0x0001e20000000800 */
[-C--:B------:R-:W-:Y:S01]  /*16390*/  FFMA.FTZ R24, R25, R42.reuse, -R36 ;  /* 0x0000002a19187223 */ /* 0x080fe20000010824 */
[----:B------:R-:W-:Y:S02]  /*163a0*/  @!P1 IMAD R25, R185, 0x8, R2 ;  /* 0x00000008b9199824 */ /* 0x000fe400078e0202 */
[-CC-:B------:R-:W-:Y:S01]  /*163b0*/  FFMA.FTZ R177, R28, R42.reuse, -R36.reuse ;  /* 0x0000002a1cb17223 */ /* 0x180fe20000010824 */
[-CC-:B------:R-:W-:Y:S01]  /*163c0*/  FFMA.FTZ R28, R29, R42.reuse, -R36.reuse ;  /* 0x0000002a1d1c7223 */ /* 0x180fe20000010824 */
[----:B------:R-:W-:Y:S01]  /*163d0*/  FFMA.FTZ R179, R32, R42, -R36 ;  /* 0x0000002a20b37223 */ /* 0x000fe20000010824 */
[----:B------:R-:W-:-:S02]  /*163e0*/  @!P1 VIADD R29, R25, 0x28840 ;  /* 0x00028840191d9836 */ /* 0x000fc40000000000 */
[-CC-:B------:R-:W-:Y:S01]  /*163f0*/  FFMA.FTZ R32, R33, R42.reuse, -R36.reuse ;  /* 0x0000002a21207223 */ /* 0x180fe20000010824 */
[----:B------:R-:W1:Y:S01]  /*16400*/  MUFU.EX2 R14, R14 ;  /* 0x0000000e000e7308 */ /* 0x000e620000000800 */
[----:B0-----:R-:W-:Y:S01]  /*16410*/  IMAD.MOV.U32 R9, RZ, RZ, 0x40000040 ;  /* 0x40000040ff097424 */ /* 0x001fe200078e00ff */
[----:B------:R-:W-:Y:S01]  /*16420*/  IADD3 R33, -R194, 0xb, RZ ;  /* 0x0000000bc2217810 */ /* 0x000fe20007ffe1ff */
[-CC-:B------:R-:W-:Y:S01]  /*16430*/  FFMA.FTZ R173, R39, R42.reuse, -R36.reuse ;  /* 0x0000002a27ad7223 */ /* 0x180fe20000010824 */
[----:B------:R-:W-:Y:S01]  /*16440*/  @!P1 PRMT R29, RZ, 0x654, R29 ;  /* 0x00000654ff1d9816 */ /* 0x000fe2000000001d */
[-CC-:B------:R-:W-:Y:S01]  /*16450*/  FFMA.FTZ R38, R43, R42.reuse, -R36.reuse ;  /* 0x0000002a2b267223 */ /* 0x180fe20000010824 */
[----:B------:R-:W-:Y:S01]  /*16460*/  R2UR UR11, R9 ;  /* 0x00000000090b72ca */ /* 0x000fe200000e0000 */
[-CC-:B------:R-:W-:Y:S01]  /*16470*/  FFMA.FTZ R175, R45, R42.reuse, -R36.reuse ;  /* 0x0000002a2daf7223 */ /* 0x180fe20000010824 */
[----:B------:R-:W0:Y:S01]  /*16480*/  MUFU.EX2 R181, R181 ;  /* 0x000000b500b57308 */ /* 0x000e220000000800 */
        /* <DEDUP_REMOVED lines=8> */
[----:B-1----:R-:W-:Y:S01]  /*16510*/  FFMA.FTZ R46, R81, R0, R14 ;  /* 0x00000000512e7223 */ /* 0x002fe2000001000e */
[-CC-:B------:R-:W-:Y:S01]  /*16520*/  FFMA.FTZ R61, R61, R42.reuse, -R36.reuse ;  /* 0x0000002a3d3d7223 */ /* 0x180fe20000010824 */
[-CC-:B------:R-:W-:Y:S01]  /*16530*/  FFMA.FTZ R3, R63, R42.reuse, -R36.reuse ;  /* 0x0000002a3f037223 */ /* 0x180fe20000010824 */
[-CC-:B------:R-:W-:Y:S01]  /*16540*/  FFMA.FTZ R75, R75, R42.reuse, -R36.reuse ;  /* 0x0000002a4b4b7223 */ /* 0x180fe20000010824 */
[-CC-:B------:R-:W-:Y:S01]  /*16550*/  FFMA.FTZ R50, R50, R42.reuse, -R36.reuse ;  /* 0x0000002a32327223 */ /* 0x180fe20000010824 */
[-CC-:B------:R-:W-:Y:S01]  /*16560*/  FFMA.FTZ R79, R79, R42.reuse, -R36.reuse ;  /* 0x0000002a4f4f7223 */ /* 0x180fe20000010824 */
[----:B------:R-:W-:Y:S01]  /*16570*/  FFMA.FTZ R52, R52, R42, -R36 ;  /* 0x0000002a34347223 */ /* 0x000fe20000010824 */
[----:B------:R-:W-:Y:S01]  /*16580*/  MUFU.EX2 R24, R24 ;  /* 0x0000001800187308 */ /* 0x000fe20000000800 */
[C---:B0-----:R-:W-:Y:S01]  /*16590*/  FADD.FTZ R46, R181.reuse, R46 ;  /* 0x0000002eb52e7221 */ /* 0x041fe20000010000 */
[----:B------:R-:W-:Y:S01]  /*165a0*/  F2FP.BF16.F32.PACK_AB R181, R181, R14 ;  /* 0x0000000eb5b5723e */ /* 0x000fe200000010ff */
[-CC-:B------:R-:W-:Y:S01]  /*165b0*/  FFMA.FTZ R83, R83, R42.reuse, -R36.reuse ;  /* 0x0000002a53537223 */ /* 0x180fe20000010824 */
[----:B------:R-:W-:-:S04]  /*165c0*/  FFMA.FTZ R54, R54, R42, -R36 ;  /* 0x0000002a36367223 */ /* 0x000fc80000010824 */
        /* <DEDUP_REMOVED lines=12> */
[----:B------:R-:W-:Y:S01]  /*16690*/  MUFU.EX2 R15, R15 ;  /* 0x0000000f000f7308 */ /* 0x000fe20000000800 */
[----:B------:R-:W-:Y:S07]  /*166a0*/  HGMMA.64x128x16.F32.BF16 R88, R164, gdesc[UR8].tnspB, R88, gsb0 ;  /* 0x41e00008a4587df0 */ /* 0x000fee0008001858 */
[----:B------:R-:W-:Y:S08]  /*166b0*/  MUFU.EX2 R44, R44 ;  /* 0x0000002c002c7308 */ /* 0x000ff00000000800 */
[----:B------:R-:W-:Y:S08]  /*166c0*/  MUFU.EX2 R6, R6 ;  /* 0x0000000600067308 */ /* 0x000ff00000000800 */
[----:B------:R-:W0:Y:S08]  /*166d0*/  MUFU.EX2 R9, R9 ;  /* 0x0000000900097308 */ /* 0x000e300000000800 */
[----:B------:R-:W-:Y:S08]  /*166e0*/  MUFU.EX2 R8, R8 ;  /* 0x0000000800087308 */ /* 0x000ff00000000800 */
[----:B------:R-:W-:Y:S01]  /*166f0*/  MUFU.EX2 R25, R25 ;  /* 0x0000001900197308 */ /* 0x000fe20000000800 */
[----:B0-----:R-:W-:-:S07]  /*16700*/  F2FP.BF16.F32.PACK_AB R171, R9, R6 ;  /* 0x0000000609ab723e */ /* 0x001fce00000010ff */
        /* <DEDUP_REMOVED lines=8> */
[----:B------:R-:W0:Y:S08]  /*16790*/  MUFU.EX2 R79, R79 ;  /* 0x0000004f004f7308 */ /* 0x000e300000000800 */
[----:B------:R-:W-:Y:S01]  /*167a0*/  MUFU.EX2 R52, R52 ;  /* 0x0000003400347308 */ /* 0x000fe20000000800 */
[----:B-1----:R-:W-:-:S07]  /*167b0*/  F2FP.BF16.F32.PACK_AB R162, R73, R26 ;  /* 0x0000001a49a2723e */ /* 0x002fce00000010ff */
[----:B------:R-:W-:Y:S01]  /*167c0*/  MUFU.EX2 R83, R83 ;  /* 0x0000005300537308 */ /* 0x000fe20000000800 */
[----:B0-----:R-:W-:-:S07]  /*167d0*/  F2FP.BF16.F32.PACK_AB R163, R79, R50 ;  /* 0x000000324fa3723e */ /* 0x001fce00000010ff */
[----:B------:R-:W-:Y:S01]  /*167e0*/  MUFU.EX2 R54, R54 ;  /* 0x0000003600367308 */ /* 0x000fe20000000800 */
[----:B------:R-:W-:Y:S02]  /*167f0*/  WARPGROUP.DEPBAR.LE gsb0, 0x0 ;  /* 0x00008000000079c5 */ /* 0x000fe40000010000 */
[----:B------:R0:W-:Y:S06]  /*16800*/  BAR.ARV R33, 0x100 ;  /* 0x000400210000751d */ /* 0x0001ec0000002000 */
[----:B------:R1:W-:Y:S01]  /*16810*/  @!P1 SYNCS.ARRIVE.TRANS64.RED.A1T0 RZ, [R29+URZ], RZ ;  /* 0x000000ff1dff99a7 */ /* 0x0003e2000810043f */
[----:B------:R-:W-:Y:S01]  /*16820*/  F2FP.BF16.F32.PACK_AB R166, R5, R34 ;  /* 0x0000002205a6723e */ /* 0x000fe200000010ff */
[-C--:B------:R-:W-:Y:S01]  /*16830*/  FMUL.FTZ R88, R88, R10.reuse ;  /* 0x0000000a58587220 */ /* 0x080fe20000410000 */
[-C--:B------:R-:W-:Y:S01]  /*16840*/  FMUL.FTZ R89, R89, R10.reuse ;  /* 0x0000000a59597220 */ /* 0x080fe20000410000 */
[-C--:B------:R-:W-:Y:S01]  /*16850*/  FMUL.FTZ R92, R92, R10.reuse ;  /* 0x0000000a5c5c7220 */ /* 0x080fe20000410000 */
[-C--:B------:R-:W-:Y:S01]  /*16860*/  FMUL.FTZ R93, R93, R10.reuse ;  /* 0x0000000a5d5d7220 */ /* 0x080fe20000410000 */
[-C--:B------:R-:W-:Y:S01]  /*16870*/  FMUL.FTZ R96, R96, R10.reuse ;  /* 0x0000000a60607220 */ /* 0x080fe20000410000 */
[----:B------:R-:W-:Y:S01]  /*16880*/  FMUL.FTZ R97, R97, R10 ;  /* 0x0000000a61617220 */ /* 0x000fe20000410000 */
[----:B-1----:R-:W-:-:S02]  /*16890*/  @!P1 IMAD R29, R11, 0x8, R2 ;  /* 0x000000080b1d9824 */ /* 0x002fc400078e0202 */
[----:B------:R-:W-:Y:S01]  /*168a0*/  FADD.FTZ R11, R183, R46 ;  /* 0x0000002eb70b7221 */ /* 0x000fe20000010000 */
[----:B------:R-:W-:Y:S01]  /*168b0*/  F2FP.BF16.F32.PACK_AB R183, R24, R183 ;  /* 0x000000b718b7723e */ /* 0x000fe200000010ff */
[----:B------:R-:W-:Y:S01]  /*168c0*/  FMUL.FTZ R100, R100, R10 ;  /* 0x0000000a64647220 */ /* 0x000fe20000410000 */
[----:B------:R-:W-:Y:S02]  /*168d0*/  @!P1 VIADD R29, R29, 0x28860 ;  /* 0x000288601d1d9836 */ /* 0x000fe40000000000 */
[----:B------:R-:W-:Y:S01]  /*168e0*/  FADD.FTZ R46, R24, R11 ;  /* 0x0000000b182e7221 */ /* 0x000fe20000010000 */
[----:B------:R-:W-:Y:S01]  /*168f0*/  FFMA.FTZ R11, R85, R42, -R36 ;  /* 0x0000002a550b7223 */ /* 0x000fe20000010824 */
[-C--:B------:R-:W-:Y:S01]  /*16900*/  FMUL.FTZ R101, R101, R10.reuse ;  /* 0x0000000a65657220 */ /* 0x080fe20000410000 */
[-C--:B------:R-:W-:Y:S01]  /*16910*/  FMUL.FTZ R104, R104, R10.reuse ;  /* 0x0000000a68687220 */ /* 0x080fe20000410000 */
[----:B0-----:R-:W-:Y:S01]  /*16920*/  @!P1 PRMT R33, RZ, 0x654, R29 ;  /* 0x00000654ff219816 */ /* 0x001fe2000000001d */
[----:B------:R-:W-:Y:S01]  /*16930*/  FADD.FTZ R29, R21, R48 ;  /* 0x00000030151d7221 */ /* 0x000fe20000010000 */
[----:B------:R-:W-:Y:S01]  /*16940*/  FMUL.FTZ R105, R105, R10 ;  /* 0x0000000a69697220 */ /* 0x000fe20000410000 */
[----:B------:R-:W-:Y:S01]  /*16950*/  MUFU.EX2 R11, R11 ;  /* 0x0000000b000b7308 */ /* 0x000fe20000000800 */
[----:B------:R0:W-:Y:S01]  /*16960*/  @!P1 SYNCS.ARRIVE.TRANS64.RED.A1T0 RZ, [R33+URZ], RZ ;  /* 0x000000ff21ff99a7 */ /* 0x0001e2000810043f */
[----:B------:R-:W-:Y:S01]  /*16970*/  FADD.FTZ R48, R176, R29 ;  /* 0x0000001db0307221 */ /* 0x000fe20000010000 */
[----:B------:R-:W-:Y:S01]  /*16980*/  FADD.FTZ R29, R177, R46 ;  /* 0x0000002eb11d7221 */ /* 0x000fe20000010000 */
[--C-:B------:R-:W-:Y:S01]  /*16990*/  FFMA.FTZ R46, R67, R42, -R36.reuse ;  /* 0x0000002a432e7223 */ /* 0x100fe20000010824 */
[----:B------:R-:W-:Y:S01]  /*169a0*/  F2FP.BF16.F32.PACK_AB R177, R28, R177 ;  /* 0x000000b11cb1723e */ /* 0x000fe200000010ff */
[----:B------:R-:W-:Y:S01]  /*169b0*/  FMUL.FTZ R108, R108, R10 ;  /* 0x0000000a6c6c7220 */ /* 0x000fe20000410000 */
[----:B------:R-:W-:Y:S01]  /*169c0*/  FADD.FTZ R56, R28, R29 ;  /* 0x0000001d1c387221 */ /* 0x000fe20000010000 */
[-C--:B------:R-:W-:Y:S01]  /*169d0*/  FFMA.FTZ R29, R169, R42.reuse, -R36 ;  /* 0x0000002aa91d7223 */ /* 0x080fe20000010824 */
[----:B0-----:R-:W-:Y:S01]  /*169e0*/  FADD.FTZ R33, R153, R48 ;  /* 0x0000003099217221 */ /* 0x001fe20000010000 */
[----:B------:R-:W0:Y:S01]  /*169f0*/  MUFU.EX2 R46, R46 ;  /* 0x0000002e002e7308 */ /* 0x000e220000000800 */
[----:B------:R-:W-:Y:S01]  /*16a00*/  FFMA.FTZ R48, R71, R42, -R36 ;  /* 0x0000002a47307223 */ /* 0x000fe20000010824 */
[----:B------:R-:W-:Y:S01]  /*16a10*/  F2FP.BF16.F32.PACK_AB R169, R44, R15 ;  /* 0x0000000f2ca9723e */ /* 0x000fe200000010ff */
[----:B------:R-:W-:Y:S01]  /*16a20*/  FADD.FTZ R58, R178, R33 ;  /* 0x00000021b23a7221 */ /* 0x000fe20000010000 */
[----:B------:R-:W-:Y:S01]  /*16a30*/  FADD.FTZ R33, R179, R56 ;  /* 0x00000038b3217221 */ /* 0x000fe20000010000 */
[----:B------:R-:W-:Y:S01]  /*16a40*/  F2FP.BF16.F32.PACK_AB R176, R153, R176 ;  /* 0x000000b099b0723e */ /* 0x000fe200000010ff */
[----:B------:R-:W-:Y:S01]  /*16a50*/  FFMA.FTZ R36, R87, R42, -R36 ;  /* 0x0000002a57247223 */ /* 0x000fe20000010824 */
[----:B------:R-:W-:Y:S01]  /*16a60*/  FADD.FTZ R39, R27, R58 ;  /* 0x0000003a1b277221 */ /* 0x000fe20000010000 */
[----:B------:R-:W-:Y:S01]  /*16a70*/  FADD.FTZ R56, R32, R33 ;  /* 0x0000002120387221 */ /* 0x000fe20000010000 */
[----:B------:R-:W1:Y:S01]  /*16a80*/  MUFU.EX2 R29, R29 ;  /* 0x0000001d001d7308 */ /* 0x000e620000000800 */
[----:B------:R-:W-:Y:S01]  /*16a90*/  F2FP.BF16.F32.PACK_AB R153, R25, R8 ;  /* 0x000000081999723e */ /* 0x000fe200000010ff */
        /* <DEDUP_REMOVED lines=26> */
[----:B------:R-:W-:Y:S01]  /*16c40*/  F2FP.BF16.F32.PACK_AB R170, R155, R170 ;  /* 0x000000aa9baa723e */ /* 0x000fe200000010ff */
[----:B------:R-:W-:Y:S01]  /*16c50*/  FMUL.FTZ R129, R129, R10 ;  /* 0x0000000a81817220 */ /* 0x000fe20000410000 */
[----:B------:R-:W-:Y:S01]  /*16c60*/  FADD.FTZ R13, R155, R14 ;  /* 0x0000000e9b0d7221 */ /* 0x000fe20000010000 */
[----:B------:R-:W-:Y:S01]  /*16c70*/  FADD.FTZ R21, R9, R24 ;  /* 0x0000001809157221 */ /* 0x000fe20000010000 */
[----:B------:R-:W3:Y:S01]  /*16c80*/  MUFU.EX2 R14, R75 ;  /* 0x0000004b000e7308 */ /* 0x000ee20000000800 */
[----:B------:R-:W-:Y:S01]  /*16c90*/  F2FP.BF16.F32.PACK_AB R155, R3, R0 ;  /* 0x00000000039b723e */ /* 0x000fe200000010ff */
        /* <DEDUP_REMOVED lines=25> */
[----:B-1----:R-:W-:Y:S01]  /*16e30*/  FADD.FTZ R9, R29, R24 ;  /* 0x000000181d097221 */ /* 0x002fe20000010000 */
[C---:B------:R-:W-:Y:S01]  /*16e40*/  F2FP.BF16.F32.PACK_AB R158, R159.reuse, R158 ;  /* 0x0000009e9f9e723e */ /* 0x040fe200000010ff */
[-C--:B------:R-:W-:Y:S01]  /*16e50*/  FMUL.FTZ R90, R90, R81.reuse ;  /* 0x000000515a5a7220 */ /* 0x080fe20000410000 */
[----:B------:R-:W-:Y:S01]  /*16e60*/  FADD.FTZ R13, R159, R28 ;  /* 0x0000001c9f0d7221 */ /* 0x000fe20000010000 */
[----:B--2---:R-:W-:Y:S01]  /*16e70*/  FADD.FTZ R6, R48, R9 ;  /* 0x0000000930067221 */ /* 0x004fe20000010000 */
[----:B------:R-:W-:Y:S01]  /*16e80*/  F2FP.BF16.F32.PACK_AB R178, R27, R178 ;  /* 0x000000b21bb2723e */ /* 0x000fe200000010ff */
[----:B------:R-:W-:Y:S01]  /*16e90*/  FMUL.FTZ R91, R91, R81 ;  /* 0x000000515b5b7220 */ /* 0x000fe20000410000 */
[----:B------:R-:W-:Y:S01]  /*16ea0*/  FADD.FTZ R8, R20, R13 ;  /* 0x0000000d14087221 */ /* 0x000fe20000010000 */
[----:B------:R-:W-:Y:S01]  /*16eb0*/  FADD.FTZ R9, R161, R6 ;  /* 0x00000006a1097221 */ /* 0x000fe20000010000 */
[----:B------:R-:W-:Y:S01]  /*16ec0*/  F2FP.BF16.F32.PACK_AB R179, R32, R179 ;  /* 0x000000b320b3723e */ /* 0x000fe200000010ff */
[-C--:B------:R-:W-:Y:S01]  /*16ed0*/  FMUL.FTZ R94, R94, R81.reuse ;  /* 0x000000515e5e7220 */ /* 0x080fe20000410000 */
[----:B------:R-:W-:Y:S01]  /*16ee0*/  FADD.FTZ R3, R69, R8 ;  /* 0x0000000845037221 */ /* 0x000fe20000010000 */
[----:B---3--:R-:W-:Y:S01]  /*16ef0*/  FADD.FTZ R9, R14, R9 ;  /* 0x000000090e097221 */ /* 0x008fe20000010000 */
        /* <DEDUP_REMOVED lines=58> */
.L_x_2420:
[----:B------:R-:W-:Y:S05]  /*172a0*/  WARPSYNC.ALL ;  /* 0x0000000000007948 */ /* 0x000fea0003800000 */
[----:B------:R-:W-:Y:S06]  /*172b0*/  BAR.ARV 0x8, 0x120 ;  /* 0x0204800000007b1d */ /* 0x000fec0000002000 */
[----:B------:R-:W-:Y:S05]  /*172c0*/  @!P0 BRA `(.L_x_2431) ;  /* 0x0000000000048947 */ /* 0x000fea0003800000 */
[----:B------:R-:W-:Y:S01]  /*172d0*/  BPT.TRAP 0x1 ;  /* 0x000000040000795c */ /* 0x000fe20000300000 */
.L_x_2431:
[----:B------:R-:W-:Y:S01]  /*172e0*/  IMAD R11, R185, 0x8, R2 ;  /* 0x00000008b90b7824 */ /* 0x000fe200078e0202 */
[----:B------:R-:W-:-:S04]  /*172f0*/  SHF.L.U32 R4, R190, 0x1f, RZ ;  /* 0x0000001fbe047819 */ /* 0x000fc800000006ff */
[----:B------:R0:W1:Y:S01]  /*17300*/  SYNCS.PHASECHK.TRANS64.TRYWAIT P2, [R11+URZ+0x28850], R4 ;  /* 0x028850040b0075a7 */ /* 0x000062000804017f */
[----:B------:R-:W-:Y:S05]  /*17310*/  @!P0 BRA `(.L_x_2432) ;  /* 0x0000000000048947 */ /* 0x000fea0003800000 */
[----:B------:R-:W-:Y:S01]  /*17320*/  BPT.TRAP 0x1 ;  /* 0x000000040000795c */ /* 0x000fe20000300000 */
.L_x_2432:
[----:B------:R-:W-:-:S05]  /*17330*/  VIADD R2, R2, 0x400 ;  /* 0x0000040002027836 */ /* 0x000fca0000000000 */
[----:B------:R-:W-:-:S04]  /*17340*/  SHF.R.U32.HI R2, RZ, 0x4, R2 ;  /* 0x00000004ff027819 */ /* 0x000fc80000011602 */
[----:B------:R-:W-:-:S04]  /*17350*/  LOP3.LUT R2, R2, 0x3fff, RZ, 0xc0, !PT ;  /* 0x00003fff02027812 */ /* 0x000fc800078ec0ff */
[----:B------:R-:W-:Y:S01]  /*17360*/  LOP3.LUT R2, R2, 0x4000000, RZ, 0xfc, !PT ;  /* 0x0400000002027812 */ /* 0x000fe200078efcff */
[----:B-1----:R-:W-:Y:S06]  /*17370*/  @P2 BRA `(.L_x_2433) ;  /* 0x0000000000082947 */ /* 0x002fec0003800000 */
[----:B------:R-:W1:Y:S02]  /*17380*/  SYNCS.PHASECHK.TRANS64.TRYWAIT P0, [R11+URZ+0x28850], R4 ;  /* 0x028850040b0075a7 */ /* 0x000e64000800017f */
[----:B-1----:R-:W-:Y:S05]  /*17390*/  @!P0 BRA `(.L_x_2434) ;  /* 0x0000009800f08947 */ /* 0x002fea0003800000 */
.L_x_2433:
[----:B01----:R-:W-:Y:S01]  /*173a0*/  IMAD R4, R185, 0x800, R2 ;  /* 0x00000800b9047824 */ /* 0x003fe200078e0202 */
[----:B------:R-:W-:Y:S05]  /*173b0*/  WARPSYNC.ALL ;  /* 0x0000000000007948 */ /* 0x000fea0003800000 */
[----:B------:R-:W-:Y:S01]  /*173c0*/  IMAD.MOV.U32 R5, RZ, RZ, 0x40000040 ;  /* 0x40000040ff057424 */ /* 0x000fe200078e00ff */
[C---:B------:R-:W-:Y:S01]  /*173d0*/  R2UR UR6, R4.reuse ;  /* 0x00000000040672ca */ /* 0x040fe200000e0000 */
[----:B------:R-:W-:Y:S01]  /*173e0*/  WARPGROUP.ARRIVE ;  /* 0x00000000000079c5 */ /* 0x000fe20000000000 */
[----:B------:R-:W-:Y:S01]  /*173f0*/  VIADD R8, R4, 0x80 ;  /* 0x0000008004087836 */ /* 0x000fe20000000000 */
[----:B------:R-:W0:Y:S01]  /*17400*/  SHFL.BFLY PT, R2, R3, 0x2, 0x1f ;  /* 0x0c401f0003027f89 */ /* 0x000e2200000e0000 */
[----:B------:R-:W-:Y:S01]  /*17410*/  R2UR UR7, R5 ;  /* 0x00000000050772ca */ /* 0x000fe200000e0000 */
[----:B------:R-:W-:-:S02]  /*17420*/  IMAD.MOV.U32 R9, RZ, RZ, 0x40000040 ;  /* 0x40000040ff097424 */ /* 0x000fc400078e00ff */
[----:B------:R-:W-:Y:S02]  /*17430*/  IMAD.MOV.U32 R5, RZ, RZ, 0x40000040 ;  /* 0x40000040ff057424 */ /* 0x000fe400078e00ff */
[----:B------:R-:W-:Y:S02]  /*17440*/  IMAD.MOV.U32 R37, RZ, RZ, RZ ;  /* 0x000000ffff257224 */ /* 0x000fe400078e00ff */
[----:B------:R-:W-:Y:S02]  /*17450*/  VIADD R185, R185, 0x1 ;  /* 0x00000001b9b97836 */ /* 0x000fe40000000000 */
[----:B------:R-:W-:-:S03]  /*17460*/  VIADD R223, R223, 0x1 ;  /* 0x00000001dfdf7836 */ /* 0x000fc60000000000 */
[----:B------:R-:W-:Y:S01]  /*17470*/  ISETP.NE.AND P0, PT, R185, 0x2, PT ;  /* 0x00000002b900780c */ /* 0x000fe20003f05270 */
[----:B------:R-:W-:Y:S01]  /*17480*/  HGMMA.64x128x16.F32.BF16 R88, R180, gdesc[UR4].tnspB, R88, gsb0 ;  /* 0x41e00004b4587df0 */ /* 0x000fe20008001858 */
[----:B------:R-:W-:Y:S01]  /*17490*/  R2UR UR6, R8 ;  /* 0x00000000080672ca */ /* 0x000fe200000e0000 */
[----:B------:R-:W-:Y:S01]  /*174a0*/  VIADD R8, R4, 0x100 ;  /* 0x0000010004087836 */ /* 0x000fe20000000000 */
[----:B------:R-:W-:Y:S01]  /*174b0*/  R2UR UR7, R9 ;  /* 0x00000000090772ca */ /* 0x000fe200000e0000 */
[----:B------:R-:W-:Y:S01]  /*174c0*/  IMAD.MOV.U32 R9, RZ, RZ, 0x40000040 ;  /* 0x40000040ff097424 */ /* 0x000fe200078e00ff */
[----:B------:R-:W-:Y:S01]  /*174d0*/  SEL R185, R185, RZ, P0 ;  /* 0x000000ffb9b97207 */ /* 0x000fe20000000000 */
[----:B0-----:R-:W-:Y:S01]  /*174e0*/  FADD.FTZ R2, R2, R3 ;  /* 0x0000000302027221 */ /* 0x001fe20000010000 */
[----:B------:R-:W-:-:S04]  /*174f0*/  SEL R3, RZ, 0x1, P0 ;  /* 0x00000001ff037807 */ /* 0x000fc80000000000 */
[----:B------:R-:W-:Y:S01]  /*17500*/  LOP3.LUT R190, R190, R3, RZ, 0x3c, !PT ;  /* 0x00000003bebe7212 */ /* 0x000fe200078e3cff */
        /* <DEDUP_REMOVED lines=34> */
[----:B------:R-:W-:Y:S01]  /*17730*/  @!P1 VIADD R8, R11, 0x28860 ;  /* 0x000288600b089836 */ /* 0x000fe20000000000 */
[----:B------:R-:W-:-:S04]  /*17740*/  R2UR UR7, R9 ;  /* 0x00000000090772ca */ /* 0x000fc800000e0000 */
[----:B------:R-:W-:Y:S01]  /*17750*/  @!P1 PRMT R8, RZ, 0x654, R8 ;  /* 0x00000654ff089816 */ /* 0x000fe20000000008 */
[----:B------:R-:W-:Y:S02]  /*17760*/  WARPGROUP.DEPBAR.LE gsb0, 0x0 ;  /* 0x00008000000079c5 */ /* 0x000fe40000010000 */
[----:B------:R-:W-:-:S06]  /*17770*/  WARPGROUP.ARRIVE ;  /* 0x00000000000079c5 */ /* 0x000fcc0000000000 */
[----:B------:R-:W-:Y:S01]  /*17780*/  HGMMA.64x128x16.F32.BF16 R88, R160, gdesc[UR4].tnspB, R88, gsb0 ;  /* 0x41e00004a0587df0 */ /* 0x000fe20008001858 */
[----:B------:R-:W-:Y:S02]  /*17790*/  R2UR UR6, R4 ;  /* 0x00000000040672ca */ /* 0x000fe400000e0000 */
[----:B------:R-:W-:Y:S02]  /*177a0*/  R2UR UR7, R5 ;  /* 0x00000000050772ca */ /* 0x000fe400000e0000 */
[----:B------:R-:W0:Y:S02]  /*177b0*/  SHFL.BFLY PT, R5, R0, 0x2, 0x1f ;  /* 0x0c401f0000057f89 */ /* 0x000e2400000e0000 */
[----:B0-----:R-:W-:Y:S01]  /*177c0*/  FADD.FTZ R4, R5, R0 ;  /* 0x0000000005047221 */ /* 0x001fe20000010000 */
[----:B------:R-:W-:Y:S01]  /*177d0*/  IMAD.MOV.U32 R0, RZ, RZ, -0x800000 ;  /* 0xff800000ff007424 */ /* 0x000fe200078e00ff */
[----:B------:R-:W0:Y:S04]  /*177e0*/  SHFL.BFLY PT, R5, R2, 0x1, 0x1f ;  /* 0x0c201f0002057f89 */ /* 0x000e2800000e0000 */
[----:B------:R-:W1:Y:S01]  /*177f0*/  SHFL.BFLY PT, R9, R4, 0x1, 0x1f ;  /* 0x0c201f0004097f89 */ /* 0x000e6200000e0000 */
[----:B0-----:R-:W-:Y:S01]  /*17800*/  FADD.FTZ R10, R2, R5 ;  /* 0x00000005020a7221 */ /* 0x001fe20000010000 */
[----:B-1----:R-:W-:-:S04]  /*17810*/  FADD.FTZ R9, R4, R9 ;  /* 0x0000000904097221 */ /* 0x002fc80000010000 */
[----:B------:R-:W-:Y:S01]  /*17820*/  FSETP.NE.FTZ.AND P2, PT, R10, RZ, PT ;  /* 0x000000ff0a00720b */ /* 0x000fe20003f55000 */
[----:B------:R-:W-:Y:S01]  /*17830*/  IMAD.MOV.U32 R4, RZ, RZ, RZ ;  /* 0x000000ffff047224 */ /* 0x000fe200078e00ff */
[----:B------:R-:W-:-:S11]  /*17840*/  FSETP.NE.FTZ.AND P3, PT, R9, RZ, PT ;  /* 0x000000ff0900720b */ /* 0x000fd60003f75000 */
[----:B------:R-:W0:Y:S01]  /*17850*/  @P2 MUFU.LG2 R5, R10 ;  /* 0x0000000a00052308 */ /* 0x000e220000000c00 */
[C---:B------:R-:W-:Y:S01]  /*17860*/  @P2 FMUL.FTZ R2, R42.reuse, 0.69314718246459960938 ;  /* 0x3f3172182a022820 */ /* 0x040fe20000410000 */
[----:B------:R-:W-:-:S06]  /*17870*/  @P3 FMUL.FTZ R11, R42, 0.69314718246459960938 ;  /* 0x3f3172182a0b3820 */ /* 0x000fcc0000410000 */
[----:B------:R-:W1:Y:S08]  /*17880*/  @P3 MUFU.LG2 R6, R9 ;  /* 0x0000000900063308 */ /* 0x000e700000000c00 */
[----:B------:R-:W2:Y:S01]  /*17890*/  @P2 MUFU.RCP R37, R10 ;  /* 0x0000000a00252308 */ /* 0x000ea20000001000 */
[----:B0-----:R-:W-:-:S04]  /*178a0*/  @P2 FMUL.FTZ R5, R5, 0.69314718246459960938 ;  /* 0x3f31721805052820 */ /* 0x001fc80000410000 */
[----:B------:R-:W-:-:S03]  /*178b0*/  @P2 FFMA.FTZ R3, R2, R35, R5 ;  /* 0x0000002302032223 */ /* 0x000fc60000010005 */
[----:B------:R-:W0:Y:S01]  /*178c0*/  @P3 MUFU.RCP R4, R9 ;  /* 0x0000000900043308 */ /* 0x000e220000001000 */
[----:B-1----:R-:W-:-:S04]  /*178d0*/  @P3 FMUL.FTZ R6, R6, 0.69314718246459960938 ;  /* 0x3f31721806063820 */ /* 0x002fc80000410000 */
[----:B------:R-:W-:Y:S01]  /*178e0*/  @P3 FFMA.FTZ R0, R11, R7, R6 ;  /* 0x000000070b003223 */ /* 0x000fe20000010006 */
        /* <DEDUP_REMOVED lines=37> */
[----:B------:R-:W-:Y:S01]  /*17b40*/  PLOP3.LUT P1, PT, PT, PT, PT, 0x8, 0x0 ;  /* 0x000000000000781c */ /* 0x000fe20003f2e170 */
        /* <DEDUP_REMOVED lines=32> */
.L_x_2329:
[----:B------:R-:W-:Y:S05]  /*17d50*/  WARPSYNC.ALL ;  /* 0x0000000000007948 */ /* 0x000fea0003800000 */
[----:B------:R-:W1:Y:S08]  /*17d60*/  S2UR UR5, SR_CgaCtaId ;  /* 0x00000000000579c3 */ /* 0x000e700000008800 */
[----:B------:R-:W-:Y:S06]  /*17d70*/  BAR.SYNC.DEFER_BLOCKING 0x5, 0x120 ;  /* 0x0144800000007b1d */ /* 0x000fec0000010000 */
[----:B------:R-:W-:Y:S01]  /*17d80*/  UMOV UR4, 0x400 ;  /* 0x0000040000047882 */ /* 0x000fe20000000000 */
[----:B------:R-:W-:Y:S01]  /*17d90*/  BSSY B0, `(.L_x_2435) ;  /* 0x00001c7000007945 */ /* 0x000fe20003800000 */
[----:B-1----:R-:W-:-:S06]  /*17da0*/  ULEA UR4, UR5, UR4, 0x18 ;  /* 0x0000000405047291 */ /* 0x002fcc000f8ec03f */
[----:B------:R-:W-:-:S05]  /*17db0*/  IMAD.U32 R2, RZ, RZ, UR4 ;  /* 0x00000004ff027e24 */ /* 0x000fca000f8e00ff */
[----:B------:R1:W2:Y:S01]  /*17dc0*/  LDS.128 R192, [R2+0x288d0] ;  /* 0x0288d00002c07984 */ /* 0x0002a20000000c00 */
[----:B------:R-:W-:Y:S06]  /*17dd0*/  BAR.ARV 0x4, 0x120 ;  /* 0x0104800000007b1d */ /* 0x000fec0000002000 */
[----:B------:R-:W-:Y:S05]  /*17de0*/  @P1 BRA `(.L_x_2436) ;  /* 0x0000001000a81947 */ /* 0x000fea0003800000 */
[----:B------:R-:W3:Y:S01]  /*17df0*/  S2R R5, SR_SWINHI ;  /* 0x0000000000057919 */ /* 0x000ee20000002f00 */
        /* <DEDUP_REMOVED lines=10> */
[----:B---3--:R-:W-:-:S03]  /*17ea0*/  MOV R21, R5 ;  /* 0x0000000500157202 */ /* 0x008fc60000000f00 */
[----:B------:R-:W-:-:S03]  /*17eb0*/  IMAD.WIDE R8, R232, 0x2, R20 ;  /* 0x00000002e8087825 */ /* 0x000fc600078e0214 */
[C---:B------:R-:W-:Y:S02]  /*17ec0*/  IADD3 R91, P5, R8.reuse, 0x20, RZ ;  /* 0x00000020085b7810 */ /* 0x040fe40007fbe0ff */
[C---:B------:R-:W-:Y:S02]  /*17ed0*/  LOP3.LUT R29, R8.reuse, 0x380, RZ, 0xc0, !PT ;  /* 0x00000380081d7812 */ /* 0x040fe400078ec0ff */
[----:B------:R-:W-:Y:S01]  /*17ee0*/  IADD3 R93, P0, R8, 0x40, RZ ;  /* 0x00000040085d7810 */ /* 0x000fe20007f1e0ff */
[--C-:B------:R-:W-:Y:S01]  /*17ef0*/  IMAD.X R5, RZ, RZ, R9.reuse, P5 ;  /* 0x000000ffff057224 */ /* 0x100fe200028e0609 */
[----:B------:R-:W-:Y:S02]  /*17f00*/  LOP3.LUT R4, R91, 0x380, RZ, 0xc0, !PT ;  /* 0x000003805b047812 */ /* 0x000fe400078ec0ff */
[----:B------:R-:W-:Y:S01]  /*17f10*/  SHF.R.U64 R29, R29, 0x3, RZ ;  /* 0x000000031d1d7819 */ /* 0x000fe200000012ff */
[----:B------:R-:W-:Y:S01]  /*17f20*/  IMAD.X R7, RZ, RZ, R9, P0 ;  /* 0x000000ffff077224 */ /* 0x000fe200000e0609 */
[----:B------:R-:W-:-:S02]  /*17f30*/  LOP3.LUT R6, R93, 0x380, RZ, 0xc0, !PT ;  /* 0x000003805d067812 */ /* 0x000fc400078ec0ff */
[C---:B------:R-:W-:Y:S02]  /*17f40*/  IADD3 R95, P1, R8.reuse, 0x60, RZ ;  /* 0x00000060085f7810 */ /* 0x040fe40007f3e0ff */
[C---:B------:R-:W-:Y:S02]  /*17f50*/  IADD3 R97, P2, R8.reuse, 0x4000, RZ ;  /* 0x0000400008617810 */ /* 0x040fe40007f5e0ff */
[C---:B------:R-:W-:Y:S01]  /*17f60*/  IADD3 R99, P3, R8.reuse, 0x4020, RZ ;  /* 0x0000402008637810 */ /* 0x040fe20007f7e0ff */
[--C-:B------:R-:W-:Y:S01]  /*17f70*/  IMAD.X R13, RZ, RZ, R9.reuse, P1 ;  /* 0x000000ffff0d7224 */ /* 0x100fe200008e0609 */
[C---:B------:R-:W-:Y:S01]  /*17f80*/  IADD3 R101, P4, R8.reuse, 0x4040, RZ ;  /* 0x0000404008657810 */ /* 0x040fe20007f9e0ff */
[--C-:B------:R-:W-:Y:S01]  /*17f90*/  IMAD.X R15, RZ, RZ, R9.reuse, P2 ;  /* 0x000000ffff0f7224 */ /* 0x100fe200010e0609 */
[----:B------:R-:W-:Y:S01]  /*17fa0*/  IADD3 R103, P5, R8, 0x4060, RZ ;  /* 0x0000406008677810 */ /* 0x000fe20007fbe0ff */
[--C-:B------:R-:W-:Y:S01]  /*17fb0*/  IMAD.X R25, RZ, RZ, R9.reuse, P3 ;  /* 0x000000ffff197224 */ /* 0x100fe200018e0609 */
[----:B------:R-:W-:Y:S01]  /*17fc0*/  SHF.R.U64 R4, R4, 0x3, RZ ;  /* 0x0000000304047819 */ /* 0x000fe200000012ff */
[--C-:B------:R-:W-:Y:S01]  /*17fd0*/  IMAD.X R27, RZ, RZ, R9.reuse, P4 ;  /* 0x000000ffff1b7224 */ /* 0x100fe200020e0609 */
[----:B------:R-:W-:Y:S01]  /*17fe0*/  LOP3.LUT R8, R29, R8, RZ, 0x3c, !PT ;  /* 0x000000081d087212 */ /* 0x000fe200078e3cff */
[----:B------:R-:W-:Y:S01]  /*17ff0*/  IMAD.X R29, RZ, RZ, R9, P5 ;  /* 0x000000ffff1d7224 */ /* 0x000fe200028e0609 */
[----:B------:R-:W-:-:S02]  /*18000*/  SHF.R.U64 R6, R6, 0x3, RZ ;  /* 0x0000000306067819 */ /* 0x000fc400000012ff */
[----:B------:R-:W-:Y:S02]  /*18010*/  LOP3.LUT R4, R4, R91, RZ, 0x3c, !PT ;  /* 0x0000005b04047212 */ /* 0x000fe400078e3cff */
[----:B------:R-:W-:Y:S02]  /*18020*/  LOP3.LUT R26, R101, 0x380, RZ, 0xc0, !PT ;  /* 0x00000380651a7812 */ /* 0x000fe400078ec0ff */
[----:B------:R-:W-:Y:S02]  /*18030*/  LOP3.LUT R12, R95, 0x380, RZ, 0xc0, !PT ;  /* 0x000003805f0c7812 */ /* 0x000fe400078ec0ff */
[----:B------:R-:W-:Y:S02]  /*18040*/  LOP3.LUT R14, R97, 0x380, RZ, 0xc0, !PT ;  /* 0x00000380610e7812 */ /* 0x000fe400078ec0ff */
[----:B------:R-:W-:Y:S02]  /*18050*/  MOV R91, R8 ;  /* 0x00000008005b7202 */ /* 0x000fe40000000f00 */
[----:B------:R-:W-:-:S02]  /*18060*/  LOP3.LUT R24, R99, 0x380, RZ, 0xc0, !PT ;  /* 0x0000038063187812 */ /* 0x000fc400078ec0ff */
[----:B------:R-:W-:Y:S02]  /*18070*/  LOP3.LUT R28, R103, 0x380, RZ, 0xc0, !PT ;  /* 0x00000380671c7812 */ /* 0x000fe400078ec0ff */
[----:B------:R-:W-:Y:S02]  /*18080*/  F2FP.BF16.F32.PACK_AB R8, R58, R11 ;  /* 0x0000000b3a08723e */ /* 0x000fe400000010ff */
[----:B------:R-:W-:Y:S02]  /*18090*/  LOP3.LUT R6, R6, R93, RZ, 0x3c, !PT ;  /* 0x0000005d06067212 */ /* 0x000fe400078e3cff */
[----:B------:R-:W-:Y:S02]  /*180a0*/  F2FP.BF16.F32.PACK_AB R9, R89, R90 ;  /* 0x0000005a5909723e */ /* 0x000fe400000010ff */
[----:B------:R-:W-:Y:S02]  /*180b0*/  F2FP.BF16.F32.PACK_AB R11, R87, R88 ;  /* 0x00000058570b723e */ /* 0x000fe400000010ff */
[----:B------:R-:W-:-:S02]  /*180c0*/  SHF.R.U64 R26, R26, 0x3, RZ ;  /* 0x000000031a1a7819 */ /* 0x000fc400000012ff */
[----:B------:R-:W-:Y:S01]  /*180d0*/  SHF.R.U64 R12, R12, 0x3, RZ ;  /* 0x000000030c0c7819 */ /* 0x000fe200000012ff */
[----:B------:R3:W-:Y:S01]  /*180e0*/  STSM.16.M88.4 [R91], R8 ;  /* 0x000000085b007844 */ /* 0x0007e20000000200 */
[----:B------:R-:W-:Y:S02]  /*180f0*/  SHF.R.U64 R14, R14, 0x3, RZ ;  /* 0x000000030e0e7819 */ /* 0x000fe400000012ff */
[----:B------:R-:W-:Y:S02]  /*18100*/  SHF.R.U64 R24, R24, 0x3, RZ ;  /* 0x0000000318187819 */ /* 0x000fe400000012ff */
[----:B------:R-:W-:Y:S02]  /*18110*/  SHF.R.U64 R28, R28, 0x3, RZ ;  /* 0x000000031c1c7819 */ /* 0x000fe400000012ff */
[----:B------:R-:W-:Y:S02]  /*18120*/  MOV R90, R4 ;  /* 0x00000004005a7202 */ /* 0x000fe40000000f00 */
[----:B------:R-:W-:-:S02]  /*18130*/  MOV R89, R6 ;  /* 0x0000000600597202 */ /* 0x000fc40000000f00 */
[----:B------:R-:W-:Y:S02]  /*18140*/  LOP3.LUT R26, R26, R101, RZ, 0x3c, !PT ;  /* 0x000000651a1a7212 */ /* 0x000fe400078e3cff */
[----:B------:R-:W-:Y:S01]  /*18150*/  F2FP.BF16.F32.PACK_AB R4, R50, R49 ;  /* 0x000000313204723e */ /* 0x000fe200000010ff */
[----:B------:R-:W-:Y:S01]  /*18160*/  IMAD.MOV.U32 R49, RZ, RZ, RZ ;  /* 0x000000ffff317224 */ /* 0x000fe200078e00ff */
[----:B------:R-:W-:Y:S02]  /*18170*/  F2FP.BF16.F32.PACK_AB R5, R85, R86 ;  /* 0x000000565505723e */ /* 0x000fe400000010ff */
[----:B------:R-:W-:Y:S02]  /*18180*/  F2FP.BF16.F32.PACK_AB R6, R57, R48 ;  /* 0x000000303906723e */ /* 0x000fe400000010ff */
[----:B------:R-:W-:Y:S02]  /*18190*/  F2FP.BF16.F32.PACK_AB R7, R83, R84 ;  /* 0x000000545307723e */ /* 0x000fe400000010ff */
[----:B------:R-:W-:-:S02]  /*181a0*/  LOP3.LUT R12, R12, R95, RZ, 0x3c, !PT ;  /* 0x0000005f0c0c7212 */ /* 0x000fc400078e3cff */
[----:B------:R-:W-:Y:S01]  /*181b0*/  LOP3.LUT R14, R14, R97, RZ, 0x3c, !PT ;  /* 0x000000610e0e7212 */ /* 0x000fe200078e3cff */
[----:B------:R-:W-:Y:S01]  /*181c0*/  STSM.16.M88.4 [R90], R4 ;  /* 0x000000045a007844 */ /* 0x000fe20000000200 */
[----:B---3--:R-:W-:Y:S02]  /*181d0*/  F2FP.BF16.F32.PACK_AB R8, R56, R47 ;  /* 0x0000002f3808723e */ /* 0x008fe400000010ff */
[----:B------:R-:W-:Y:S02]  /*181e0*/  F2FP.BF16.F32.PACK_AB R9, R81, R82 ;  /* 0x000000525109723e */ /* 0x000fe400000010ff */
[----:B------:R-:W-:Y:S02]  /*181f0*/  F2FP.BF16.F32.PACK_AB R10, R55, R46 ;  /* 0x0000002e370a723e */ /* 0x000fe400000010ff */
[----:B------:R-:W-:Y:S02]  /*18200*/  F2FP.BF16.F32.PACK_AB R11, R79, R80 ;  /* 0x000000504f0b723e */ /* 0x000fe400000010ff */
[----:B------:R-:W-:-:S02]  /*18210*/  LOP3.LUT R24, R24, R99, RZ, 0x3c, !PT ;  /* 0x0000006318187212 */ /* 0x000fc400078e3cff */
[----:B------:R-:W-:Y:S01]  /*18220*/  LOP3.LUT R28, R28, R103, RZ, 0x3c, !PT ;  /* 0x000000671c1c7212 */ /* 0x000fe200078e3cff */
[----:B------:R3:W-:Y:S01]  /*18230*/  STSM.16.M88.4 [R89], R8 ;  /* 0x0000000859007844 */ /* 0x0007e20000000200 */
[----:B------:R-:W-:Y:S02]  /*18240*/  MOV R58, R26 ;  /* 0x0000001a003a7202 */ /* 0x000fe40000000f00 */
[----:B------:R-:W-:Y:S02]  /*18250*/  MOV R88, R12 ;  /* 0x0000000c00587202 */ /* 0x000fe40000000f00 */
[----:B------:R-:W-:Y:S02]  /*18260*/  MOV R87, R14 ;  /* 0x0000000e00577202 */ /* 0x000fe40000000f00 */
[----:B------:R-:W-:Y:S02]  /*18270*/  F2FP.BF16.F32.PACK_AB R26, R51, R42 ;  /* 0x0000002a331a723e */ /* 0x000fe400000010ff */
[----:B------:R-:W-:-:S02]  /*18280*/  MOV R59, R24 ;  /* 0x00000018003b7202 */ /* 0x000fc40000000f00 */
[----:B------:R-:W-:Y:S02]  /*18290*/  F2FP.BF16.F32.PACK_AB R12, R54, R45 ;  /* 0x0000002d360c723e */ /* 0x000fe400000010ff */
[----:B------:R-:W-:Y:S02]  /*182a0*/  F2FP.BF16.F32.PACK_AB R13, R77, R78 ;  /* 0x0000004e4d0d723e */ /* 0x000fe400000010ff */
[----:B------:R-:W-:Y:S02]  /*182b0*/  F2FP.BF16.F32.PACK_AB R14, R53, R44 ;  /* 0x0000002c350e723e */ /* 0x000fe400000010ff */
[----:B------:R-:W-:Y:S02]  /*182c0*/  F2FP.BF16.F32.PACK_AB R15, R75, R76 ;  /* 0x0000004c4b0f723e */ /* 0x000fe400000010ff */
[----:B------:R-:W-:Y:S02]  /*182d0*/  MOV R42, R28 ;  /* 0x0000001c002a7202 */ /* 0x000fe40000000f00 */
[----:B------:R-:W-:Y:S01]  /*182e0*/  F2FP.BF16.F32.PACK_AB R24, R52, R43 ;  /* 0x0000002b3418723e */ /* 0x000fe200000010ff */
[----:B------:R-:W-:Y:S01]  /*182f0*/  STSM.16.M88.4 [R88], R12 ;  /* 0x0000000c58007844 */ /* 0x000fe20000000200 */
[----:B------:R-:W-:-:S02]  /*18300*/  F2FP.BF16.F32.PACK_AB R25, R73, R74 ;  /* 0x0000004a4919723e */ /* 0x000fc400000010ff */
[----:B------:R-:W-:Y:S02]  /*18310*/  F2FP.BF16.F32.PACK_AB R27, R71, R72 ;  /* 0x00000048471b723e */ /* 0x000fe400000010ff */
[----:B------:R-:W-:Y:S02]  /*18320*/  F2FP.BF16.F32.PACK_AB R28, R40, R31 ;  /* 0x0000001f281c723e */ /* 0x000fe400000010ff */
[----:B------:R-:W-:Y:S01]  /*18330*/  ISETP.NE.U32.AND P2, PT, RZ, UR4, PT ;  /* 0x00000004ff007c0c */ /* 0x000fe2000bf45070 */
[----:B------:R-:W-:Y:S01]  /*18340*/  STSM.16.M88.4 [R87], R24 ;  /* 0x0000001857007844 */ /* 0x000fe20000000200 */
[----:B---3--:R-:W-:Y:S02]  /*18350*/  IADD3 R8, P0, R220, UR4, RZ ;  /* 0x00000004dc087c10 */ /* 0x008fe4000ff1e0ff */
[----:B------:R-:W-:Y:S02]  /*18360*/  F2FP.BF16.F32.PACK_AB R29, R69, R70 ;  /* 0x00000046451d723e */ /* 0x000fe400000010ff */
[----:B------:R-:W-:-:S02]  /*18370*/  F2FP.BF16.F32.PACK_AB R31, R67, R68 ;  /* 0x00000044431f723e */ /* 0x000fc400000010ff */
[----:B------:R-:W-:Y:S02]  /*18380*/  F2FP.BF16.F32.PACK_AB R4, R39, R38 ;  /* 0x000000262704723e */ /* 0x000fe400000010ff */
[----:B------:R-:W-:Y:S01]  /*18390*/  F2FP.BF16.F32.PACK_AB R5, R61, R62 ;  /* 0x0000003e3d05723e */ /* 0x000fe200000010ff */
[----:B------:R-:W-:Y:S01]  /*183a0*/  STSM.16.M88.4 [R59], R28 ;  /* 0x0000001c3b007844 */ /* 0x000fe20000000200 */
[----:B------:R-:W-:Y:S02]  /*183b0*/  F2FP.BF16.F32.PACK_AB R6, R37, R36 ;  /* 0x000000242506723e */ /* 0x000fe400000010ff */
[----:B------:R-:W-:Y:S01]  /*183c0*/  F2FP.BF16.F32.PACK_AB R7, R151, R60 ;  /* 0x0000003c9707723e */ /* 0x000fe200000010ff */
[----:B------:R-:W-:Y:S01]  /*183d0*/  STSM.16.M88.4 [R58], R32 ;  /* 0x000000203a007844 */ /* 0x000fe20000000200 */
[----:B------:R-:W-:Y:S02]  /*183e0*/  ISETP.NE.AND.EX P2, PT, RZ, UR5, PT, P2 ;  /* 0x00000005ff007c0c */ /* 0x000fe4000bf45320 */
[----:B------:R-:W-:Y:S01]  /*183f0*/  IADD3.X R9, R221, UR5, RZ, P0, !PT ;  /* 0x00000005dd097c10 */ /* 0x000fe200087fe4ff */
[----:B------:R-:W-:Y:S01]  /*18400*/  ULDC.64 UR4, c[0x0][0xbe0] ;  /* 0x0002f80000047ab9 */ /* 0x000fe20000000a00 */
[----:B------:R3:W-:Y:S01]  /*18410*/  STSM.16.M88.4 [R42], R4 ;  /* 0x000000042a007844 */ /* 0x0007e20000000200 */
[----:B------:R-:W-:Y:S01]  /*18420*/  BAR.SYNC.DEFER_BLOCKING 0x1, 0x100 ;  /* 0x0044000000007b1d */ /* 0x000fe20000010000 */
[----:B------:R-:W-:-:S04]  /*18430*/  ISETP.NE.U32.AND P0, PT, RZ, UR4, PT ;  /* 0x00000004ff007c0c */ /* 0x000fc8000bf05070 */
[----:B------:R-:W-:-:S13]  /*18440*/  ISETP.NE.AND.EX P0, PT, RZ, UR5, PT, P0 ;  /* 0x00000005ff007c0c */ /* 0x000fda000bf05300 */
[----:B------:R-:W-:Y:S01]  /*18450*/  @P0 IADD3 R220, P1, R220, UR4, RZ ;  /* 0x00000004dcdc0c10 */ /* 0x000fe2000ff3e0ff */
[----:B------:R-:W-:Y:S02]  /*18460*/  ULDC UR4, c[0x0][0xa88] ;  /* 0x0002a20000047ab9 */ /* 0x000fe40000000800 */
[----:B------:R-:W-:Y:S01]  /*18470*/  IMAD.U32 R47, RZ, RZ, UR4 ;  /* 0x00000004ff2f7e24 */ /* 0x000fe2000f8e00ff */
[----:B------:R-:W-:Y:S01]  /*18480*/  @P0 IADD3.X R221, R221, UR5, RZ, P1, !PT ;  /* 0x00000005dddd0c10 */ /* 0x000fe20008ffe4ff */
[----:B------:R4:W5:Y:S01]  /*18490*/  @P2 LDG.E R49, desc[UR38][R8.64] ;  /* 0x0000002608312981 */ /* 0x000962000c1e1900 */
[----:B------:R-:W-:-:S03]  /*184a0*/  IMAD.IADD R11, R16, 0x1, R202 ;  /* 0x00000001100b7824 */ /* 0x000fc600078e02ca */
[----:B------:R4:W5:Y:S01]  /*184b0*/  @P0 LDG.E R47, desc[UR38][R220.64] ;  /* 0x00000026dc2f0981 */ /* 0x000962000c1e1900 */
[----:B---3--:R-:W-:Y:S01]  /*184c0*/  IMAD.WIDE R4, R11, 0x2, R20 ;  /* 0x000000020b047825 */ /* 0x008fe200078e0214 */
[----:B------:R-:W-:Y:S06]  /*184d0*/  @P0 BRA `(.L_x_2437) ;  /* 0x0000000000100947 */ /* 0x000fec0003800000 */
[----:B------:R-:W-:Y:S05]  /*184e0*/  @!P2 BRA `(.L_x_2437) ;  /* 0x00000000000ca947 */ /* 0x000fea0003800000 */
[----:B------:R-:W3:Y:S04]  /*184f0*/  LDG.E R6, desc[UR38][R8.64] ;  /* 0x0000002608067981 */ /* 0x000ee8000c1e1900 */
[----:B-----5:R-:W3:Y:S02]  /*18500*/  LDG.E R47, desc[UR38][R8.64+0x4] ;  /* 0x00000426082f7981 */ /* 0x020ee4000c1e1900 */
[----:B---3--:R-:W-:-:S07]  /*18510*/  IMAD.IADD R47, R47, 0x1, -R6 ;  /* 0x000000012f2f7824 */ /* 0x008fce00078e0a06 */
.L_x_2437:
[----:B------:R-:W-:Y:S01]  /*18520*/  SHF.R.S32.HI R48, RZ, 0x1f, R218 ;  /* 0x0000001fff307819 */ /* 0x000fe200000114da */
[----:B------:R-:W-:Y:S01]  /*18530*/  ULDC.64 UR4, c[0x0][0xb70] ;  /* 0x0002dc0000047ab9 */ /* 0x000fe20000000a00 */
[----:B----4-:R-:W-:Y:S01]  /*18540*/  IADD3 R9, P0, R4, 0x1000, RZ ;  /* 0x0000100004097810 */ /* 0x010fe20007f1e0ff */
[--C-:B-----5:R-:W-:Y:S01]  /*18550*/  IMAD.MOV.U32 R20, RZ, RZ, R49.reuse ;  /* 0x000000ffff147224 */ /* 0x120fe200078e0031 */
[----:B------:R-:W-:Y:S01]  /*18560*/  SHF.R.S32.HI R21, RZ, 0x1f, R49 ;  /* 0x0000001fff157819 */ /* 0x000fe20000011431 */
[----:B------:R-:W-:Y:S01]  /*18570*/  IMAD R11, R48, UR4, RZ ;  /* 0x00000004300b7c24 */ /* 0x000fe2000f8e02ff */
[----:B------:R-:W-:Y:S02]  /*18580*/  LOP3.LUT R8, R9, 0x380, RZ, 0xc0, !PT ;  /* 0x0000038009087812 */ /* 0x000fe400078ec0ff */
[----:B------:R-:W-:Y:S01]  /*18590*/  SEL R225, R225, RZ, !P2 ;  /* 0x000000ffe1e17207 */ /* 0x000fe20005000000 */
[----:B------:R-:W-:Y:S01]  /*185a0*/  IMAD.WIDE.U32 R6, R218, UR4, R20 ;  /* 0x00000004da067c25 */ /* 0x000fe2000f8e0014 */
[----:B------:R-:W-:-:S02]  /*185b0*/  SHF.R.U64 R8, R8, 0x3, RZ ;  /* 0x0000000308087819 */ /* 0x000fc400000012ff */
[----:B------:R-:W-:Y:S01]  /*185c0*/  SEL R51, R222, RZ, !P2 ;  /* 0x000000ffde337207 */ /* 0x000fe20005000000 */
[----:B------:R-:W-:Y:S01]  /*185d0*/  IMAD R11, R218, UR5, R11 ;  /* 0x00000005da0b7c24 */ /* 0x000fe2000f8e020b */
[----:B------:R-:W-:Y:S01]  /*185e0*/  ULDC.64 UR4, c[0x0][0xb78] ;  /* 0x0002de0000047ab9 */ /* 0x000fe20000000a00 */
[----:B------:R-:W-:Y:S01]  /*185f0*/  LOP3.LUT R8, R8, R9, RZ, 0x3c, !PT ;  /* 0x0000000908087212 */ /* 0x000fe200078e3cff */
[----:B------:R-:W-:Y:S01]  /*18600*/  IMAD R9, R225, UR4, RZ ;  /* 0x00000004e1097c24 */ /* 0x000fe2000f8e02ff */
[C---:B------:R-:W-:Y:S01]  /*18610*/  IADD3 R25, P2, R4.reuse, 0x3000, RZ ;  /* 0x0000300004197810 */ /* 0x040fe20007f5e0ff */
[----:B------:R-:W-:Y:S01]  /*18620*/  IMAD.IADD R7, R7, 0x1, R11 ;  /* 0x0000000107077824 */ /* 0x000fe200078e020b */
[----:B------:R-:W-:Y:S01]  /*18630*/  IADD3 R13, P1, R4, 0x2000, RZ ;  /* 0x00002000040d7810 */ /* 0x000fe20007f3e0ff */
[----:B------:R-:W-:Y:S01]  /*18640*/  IMAD R11, R224, 0x80, R213 ;  /* 0x00000080e00b7824 */ /* 0x000fe200078e02d5 */
[----:B------:R-:W-:Y:S01]  /*18650*/  LOP3.LUT R24, R25, 0x380, RZ, 0xc0, !PT ;  /* 0x0000038019187812 */ /* 0x000fe200078ec0ff */
[----:B------:R-:W-:Y:S01]  /*18660*/  IMAD.WIDE.U32 R6, R51, UR4, R6 ;  /* 0x0000000433067c25 */ /* 0x000fe2000f8e0006 */
[----:B------:R-:W-:-:S02]  /*18670*/  LOP3.LUT R12, R13, 0x380, RZ, 0xc0, !PT ;  /* 0x000003800d0c7812 */ /* 0x000fc400078ec0ff */
[----:B------:R-:W-:Y:S01]  /*18680*/  SHF.R.U64 R24, R24, 0x3, RZ ;  /* 0x0000000318187819 */ /* 0x000fe200000012ff */
[----:B------:R-:W-:Y:S01]  /*18690*/  IMAD R10, R51, UR5, R9 ;  /* 0x00000005330a7c24 */ /* 0x000fe2000f8e0209 */
[----:B------:R-:W-:Y:S01]  /*186a0*/  SHF.R.S32.HI R9, RZ, 0x1f, R11 ;  /* 0x0000001fff097819 */ /* 0x000fe2000001140b */
[----:B------:R-:W-:Y:S01]  /*186b0*/  ULDC.64 UR4, c[0x0][0xb40] ;  /* 0x0002d00000047ab9 */ /* 0x000fe20000000a00 */
[----:B------:R-:W-:Y:S02]  /*186c0*/  IADD3 R6, P4, R11, R6, RZ ;  /* 0x000000060b067210 */ /* 0x000fe40007f9e0ff */
[----:B------:R-:W-:Y:S02]  /*186d0*/  SHF.R.U64 R12, R12, 0x3, RZ ;  /* 0x000000030c0c7819 */ /* 0x000fe400000012ff */
[----:B------:R-:W-:Y:S02]  /*186e0*/  IADD3.X R9, R9, R7, R10, P4, !PT ;  /* 0x0000000709097210 */ /* 0x000fe400027fe40a */
[----:B------:R-:W-:-:S02]  /*186f0*/  LEA R44, P5, R6, UR4, 0x2 ;  /* 0x00000004062c7c11 */ /* 0x000fc4000f8a10ff */
[----:B------:R-:W-:Y:S01]  /*18700*/  LOP3.LUT R24, R24, R25, RZ, 0x3c, !PT ;  /* 0x0000001918187212 */ /* 0x000fe200078e3cff */
[----:B------:R-:W-:Y:S01]  /*18710*/  IMAD.X R25, RZ, RZ, R5, P2 ;  /* 0x000000ffff197224 */ /* 0x000fe200010e0605 */
[----:B------:R-:W-:Y:S01]  /*18720*/  LEA.HI.X R45, R6, UR5, R9, 0x2, P5 ;  /* 0x00000005062d7c11 */ /* 0x000fe2000a8f1409 */
[----:B------:R-:W-:Y:S01]  /*18730*/  IMAD.X R9, RZ, RZ, R5, P0 ;  /* 0x000000ffff097224 */ /* 0x000fe200000e0605 */
[----:B------:R-:W-:Y:S01]  /*18740*/  LOP3.LUT P0, RZ, R227, 0x3, RZ, 0xc0, !PT ;  /* 0x00000003e3ff7812 */ /* 0x000fe2000780c0ff */
[----:B------:R-:W-:Y:S01]  /*18750*/  VIADD R6, R11, 0x8 ;  /* 0x000000080b067836 */ /* 0x000fe20000000000 */
[C---:B------:R-:W-:Y:S01]  /*18760*/  IADD3 R29, P3, R4.reuse, 0x4000, RZ ;  /* 0x00004000041d7810 */ /* 0x040fe20007f7e0ff */
[----:B------:R-:W-:Y:S01]  /*18770*/  ULDC.64 UR4, c[0x0][0xaa0] ;  /* 0x0002a80000047ab9 */ /* 0x000fe20000000a00 */
        /* <DEDUP_REMOVED lines=28> */
[----:B------:R-:W-:Y:S01]  /*18940*/  LOP3.LUT R40, R6, R7, RZ, 0x3c, !PT ;  /* 0x0000000706287212 */ /* 0x000fe200078e3cff */
[----:B------:R-:W-:-:S02]  /*18950*/  IMAD R46, R21, UR4, RZ ;  /* 0x00000004152e7c24 */ /* 0x000fc4000f8e02ff */
[----:B------:R-:W5:Y:S01]  /*18960*/  LD.E.128 R8, desc[UR38][R8.64] ;  /* 0x0000002608087980 */ /* 0x000f62000c101d00 */
[----:B------:R-:W-:-:S03]  /*18970*/  IMAD.MOV.U32 R20, RZ, RZ, R16 ;  /* 0x000000ffff147224 */ /* 0x000fc600078e0010 */
        /* <DEDUP_REMOVED lines=12> */
[----:B0-----:R-:W0:Y:S01]  /*18a40*/  FENCE.VIEW.ASYNC.S ;  /* 0x00000000000073c6 */ /* 0x001e220000000000 */
[----:B------:R-:W-:-:S04]  /*18a50*/  IMAD.WIDE.U32 R20, R49, UR4, R20 ;  /* 0x0000000431147c25 */ /* 0x000fc8000f8e0014 */
[----:B------:R-:W-:Y:S01]  /*18a60*/  IMAD R49, R49, UR5, R46 ;  /* 0x0000000531317c24 */ /* 0x000fe2000f8e022e */
[----:B------:R-:W-:Y:S01]  /*18a70*/  ULDC.64 UR4, c[0x0][0xae0] ;  /* 0x0002b80000047ab9 */ /* 0x000fe20000000a00 */
[----:B------:R-:W-:Y:S02]  /*18a80*/  IMAD R47, R224, -0x80, R47 ;  /* 0xffffff80e02f7824 */ /* 0x000fe400078e022f */
[----:B------:R-:W-:Y:S02]  /*18a90*/  IMAD.IADD R21, R21, 0x1, R49 ;  /* 0x0000000115157824 */ /* 0x000fe400078e0231 */
[----:B---3--:R-:W-:Y:S01]  /*18aa0*/  IMAD R3, R48, UR4, RZ ;  /* 0x0000000430037c24 */ /* 0x008fe2000f8e02ff */
[----:B------:R-:W-:Y:S01]  /*18ab0*/  ISETP.GE.AND P3, PT, R18, R47, PT ;  /* 0x0000002f1200720c */ /* 0x000fe20003f66270 */
[----:B------:R-:W-:-:S04]  /*18ac0*/  IMAD.WIDE.U32 R20, R218, UR4, R20 ;  /* 0x00000004da147c25 */ /* 0x000fc8000f8e0014 */
[----:B------:R-:W-:Y:S01]  /*18ad0*/  IMAD R3, R218, UR5, R3 ;  /* 0x00000005da037c24 */ /* 0x000fe2000f8e0203 */
[----:B------:R-:W-:Y:S01]  /*18ae0*/  ULDC.64 UR4, c[0x0][0xae8] ;  /* 0x0002ba0000047ab9 */ /* 0x000fe20000000a00 */
[----:B----4-:R-:W-:Y:S02]  /*18af0*/  VIADD R0, R2, 0x28820 ;  /* 0x0002882002007836 */ /* 0x010fe40000000000 */
[----:B------:R-:W-:Y:S02]  /*18b00*/  IMAD R44, R225, UR4, RZ ;  /* 0x00000004e12c7c24 */ /* 0x000fe4000f8e02ff */
[----:B------:R-:W-:Y:S01]  /*18b10*/  IMAD.IADD R21, R21, 0x1, R3 ;  /* 0x0000000115157824 */ /* 0x000fe200078e0203 */
[----:B------:R-:W-:Y:S01]  /*18b20*/  PRMT R0, RZ, 0x654, R0 ;  /* 0x00000654ff007816 */ /* 0x000fe20000000000 */
[----:B------:R-:W-:Y:S01]  /*18b30*/  IMAD R3, R51, UR5, R44 ;  /* 0x0000000533037c24 */ /* 0x000fe2000f8e022c */
[-C--:B------:R-:W-:Y:S02]  /*18b40*/  ISETP.GE.AND P0, PT, R188, R47.reuse, PT ;  /* 0x0000002fbc00720c */ /* 0x080fe40003f06270 */
[-C--:B------:R-:W-:Y:S01]  /*18b50*/  ISETP.GE.AND P1, PT, R187, R47.reuse, PT ;  /* 0x0000002fbb00720c */ /* 0x080fe20003f26270 */
[----:B0-----:R0:W-:Y:S01]  /*18b60*/  SYNCS.ARRIVE.TRANS64.RED.A1T0 RZ, [R0+URZ], RZ ;  /* 0x000000ff00ff79a7 */ /* 0x0011e2000810043f */
[----:B------:R-:W-:Y:S01]  /*18b70*/  ISETP.GE.AND P2, PT, R189, R47, PT ;  /* 0x0000002fbd00720c */ /* 0x000fe20003f46270 */
[----:B------:R-:W-:Y:S01]  /*18b80*/  IMAD.WIDE.U32 R46, R51, UR4, R20 ;  /* 0x00000004332e7c25 */ /* 0x000fe2000f8e0014 */
[----:B------:R-:W-:Y:S03]  /*18b90*/  BSSY B1, `(.L_x_2438) ;  /* 0x0000013000017945 */ /* 0x000fe60003800000 */
[----:B------:R-:W-:-:S04]  /*18ba0*/  IMAD.WIDE R44, R224, 0x80, R18 ;  /* 0x00000080e02c7825 */ /* 0x000fc800078e0212 */
[----:B------:R-:W-:Y:S01]  /*18bb0*/  IMAD.IADD R51, R47, 0x1, R3 ;  /* 0x000000012f337824 */ /* 0x000fe200078e0203 */
[----:B0-----:R-:W-:Y:S06]  /*18bc0*/  @P3 BRA `(.L_x_2439) ;  /* 0x00000000003c3947 */ /* 0x001fec0003800000 */
        /* <DEDUP_REMOVED lines=15> */
.L_x_2439:
[----:B------:R-:W-:Y:S05]  /*18cc0*/  BSYNC B1 ;  /* 0x0000000000017941 */ /* 0x000fea0003800000 */
.L_x_2438:
[----:B------:R-:W-:Y:S04]  /*18cd0*/  BSSY B1, `(.L_x_2440) ;  /* 0x0000013000017945 */ /* 0x000fe80003800000 */
[----:B------:R-:W-:Y:S05]  /*18ce0*/  @P0 BRA `(.L_x_2441) ;  /* 0x0000000000440947 */ /* 0x000fea0003800000 */
[----:B------:R-:W-:Y:S01]  /*18cf0*/  IADD3 R3, P0, R44, 0x20, RZ ;  /* 0x000000202c037810 */ /* 0x000fe20007f1e0ff */
[----:B------:R-:W-:Y:S01]  /*18d00*/  ULDC.64 UR6, c[0x0][0xad8] ;  /* 0x0002b60000067ab9 */ /* 0x000fe20000000a00 */
[----:B0----5:R-:W-:Y:S01]  /*18d10*/  IMAD.MOV.U32 R4, RZ, RZ, R46 ;  /* 0x000000ffff047224 */ /* 0x021fe200078e002e */
        /* <DEDUP_REMOVED lines=14> */
.L_x_2441:
[----:B------:R-:W-:Y:S05]  /*18e00*/  BSYNC B1 ;  /* 0x0000000000017941 */ /* 0x000fea0003800000 */
.L_x_2440:
        /* <DEDUP_REMOVED lines=19> */
.L_x_2443:
[----:B------:R-:W-:Y:S05]  /*18f40*/  BSYNC B1 ;  /* 0x0000000000017941 */ /* 0x000fea0003800000 */
.L_x_2442:
[----:B------:R-:W-:Y:S05]  /*18f50*/  @P2 BRA `(.L_x_2444) ;  /* 0x0000000800a82947 */ /* 0x000fea0003800000 */
[----:B------:R-:W-:Y:S01]  /*18f60*/  IADD3 R3, P0, R44, 0x60, RZ ;  /* 0x000000602c037810 */ /* 0x000fe20007f1e0ff */
[----:B------:R-:W-:Y:S01]  /*18f70*/  ULDC.64 UR6, c[0x0][0xad8] ;  /* 0x0002b60000067ab9 */ /* 0x000fe20000000a00 */
[----:B0----5:R-:W-:Y:S01]  /*18f80*/  IMAD.MOV.U32 R4, RZ, RZ, R46 ;  /* 0x000000ffff047224 */ /* 0x021fe200078e002e */
        /* <DEDUP_REMOVED lines=16> */
.L_x_2436:
[----:B------:R-:W-:Y:S01]  /*19090*/  ULDC.64 UR4, c[0x0][0xbd8] ;  /* 0x0002f60000047ab9 */ /* 0x000fe20000000a00 */
[----:B------:R-:W-:Y:S01]  /*190a0*/  IMAD.MOV.U32 R9, RZ, RZ, RZ ;  /* 0x000000ffff097224 */ /* 0x000fe200078e00ff */
[----:B------:R-:W-:Y:S02]  /*190b0*/  ISETP.NE.U32.AND P0, PT, RZ, UR4, PT ;  /* 0x00000004ff007c0c */ /* 0x000fe4000bf05070 */
[----:B------:R-:W-:Y:S02]  /*190c0*/  IADD3 R4, P1, R220, UR4, RZ ;  /* 0x00000004dc047c10 */ /* 0x000fe4000ff3e0ff */
        /* <DEDUP_REMOVED lines=9> */
[----:B------:R-:W-:-:S05]  /*19160*/  @P1 IADD3.X R221, R221, UR5, RZ, P2, !PT ;  /* 0x00000005dddd1c10 */ /* 0x000fca00097fe4ff */
[----:B------:R3:W5:Y:S01]  /*19170*/  @P1 LDG.E R3, desc[UR38][R220.64] ;  /* 0x00000026dc031981 */ /* 0x000762000c1e1900 */
[----:B------:R-:W-:Y:S01]  /*19180*/  ISETP.GT.AND P2, PT, R233, 0x7f, PT ;  /* 0x0000007fe900780c */ /* 0x000fe20003f44270 */
[----:B------:R-:W-:-:S12]  /*19190*/  @P1 BRA `(.L_x_2445) ;  /* 0x0000000000101947 */ /* 0x000fd80003800000 */
[----:B------:R-:W-:Y:S05]  /*191a0*/  @!P0 BRA `(.L_x_2445) ;  /* 0x00000000000c8947 */ /* 0x000fea0003800000 */
[----:B------:R-:W4:Y:S04]  /*191b0*/  LDG.E R0, desc[UR38][R4.64] ;  /* 0x0000002604007981 */ /* 0x000f28000c1e1900 */
[----:B-----5:R-:W4:Y:S02]  /*191c0*/  LDG.E R3, desc[UR38][R4.64+0x4] ;  /* 0x0000042604037981 */ /* 0x020f24000c1e1900 */
[----:B----4-:R-:W-:-:S07]  /*191d0*/  IMAD.IADD R3, R3, 0x1, -R0 ;  /* 0x0000000103037824 */ /* 0x010fce00078e0a00 */
.L_x_2445:
[----:B------:R-:W-:Y:S01]  /*191e0*/  BSSY B1, `(.L_x_2446) ;  /* 0x000001c000017945 */ /* 0x000fe20003800000 */
[----:B------:R-:W-:Y:S02]  /*191f0*/  SHF.R.S32.HI R10, RZ, 0x1f, R218 ;  /* 0x0000001fff0a7819 */ /* 0x000fe400000114da */
[----:B------:R-:W-:Y:S02]  /*19200*/  SEL R11, R222, RZ, !P0 ;  /* 0x000000ffde0b7207 */ /* 0x000fe40004000000 */
[----:B------:R-:W-:Y:S02]  /*19210*/  SEL R225, R225, RZ, !P0 ;  /* 0x000000ffe1e17207 */ /* 0x000fe40004000000 */
[----:B-----5:R-:W-:Y:S01]  /*19220*/  SHF.R.S32.HI R8, RZ, 0x1f, R9 ;  /* 0x0000001fff087819 */ /* 0x020fe20000011409 */
[----:B------:R-:W-:Y:S06]  /*19230*/  @P2 BRA `(.L_x_2447) ;  /* 0x0000000000582947 */ /* 0x000fec0003800000 */
[----:B---3--:R-:W3:Y:S02]  /*19240*/  S2R R5, SR_TID.X ;  /* 0x0000000000057919 */ /* 0x008ee40000002100 */
[----:B---3--:R-:W-:-:S04]  /*19250*/  IMAD R0, R224, 0x80, R5 ;  /* 0x00000080e0007824 */ /* 0x008fc800078e0205 */
        /* <DEDUP_REMOVED lines=20> */
.L_x_2447:
[----:B------:R-:W-:Y:S05]  /*193a0*/  BSYNC B1 ;  /* 0x0000000000017941 */ /* 0x000fea0003800000 */
.L_x_2446:
[----:B------:R-:W-:Y:S01]  /*193b0*/  ULDC.64 UR4, c[0x0][0xaa0] ;  /* 0x0002a80000047ab9 */ /* 0x000fe20000000a00 */
[----:B---3--:R-:W-:Y:S01]  /*193c0*/  IMAD.MOV.U32 R4, RZ, RZ, R16 ;  /* 0x000000ffff047224 */ /* 0x008fe200078e0010 */
[----:B------:R-:W-:Y:S01]  /*193d0*/  BSSY B1, `(.L_x_2448) ;  /* 0x0000028000017945 */ /* 0x000fe20003800000 */
[----:B----4-:R-:W-:Y:S02]  /*193e0*/  IMAD.MOV.U32 R5, RZ, RZ, R17 ;  /* 0x000000ffff057224 */ /* 0x010fe400078e0011 */
        /* <DEDUP_REMOVED lines=8> */
[----:B------:R-:W-:Y:S01]  /*19470*/  IMAD R7, R218, UR5, R7 ;  /* 0x00000005da077c24 */ /* 0x000fe2000f8e0207 */
        /* <DEDUP_REMOVED lines=15> */
[----:B------:R-:W-:Y:S01]  /*19570*/  MOV R5, R11 ;  /* 0x0000000b00057202 */ /* 0x000fe20000000f00 */
[----:B------:R-:W-:Y:S01]  /*19580*/  IMAD R3, R9, UR6, RZ ;  /* 0x0000000609037c24 */ /* 0x000fe2000f8e02ff */
[----:B------:R-:W-:Y:S01]  /*19590*/  ULDC UR4, c[0x0][0xa8c] ;  /* 0x0002a30000047ab9 */ /* 0x000fe20000000800 */
[----:B------:R-:W-:Y:S01]  /*195a0*/  IMAD.MOV.U32 R4, RZ, RZ, R6 ;  /* 0x000000ffff047224 */ /* 0x000fe200078e0006 */
[----:B------:R-:W-:Y:S01]  /*195b0*/  ISETP.GE.AND P4, PT, R16, UR4, PT ;  /* 0x0000000410007c0c */ /* 0x000fe2000bf86270 */
        /* <DEDUP_REMOVED lines=9> */
.L_x_2449:
[----:B------:R-:W-:Y:S05]  /*19650*/  BSYNC B1 ;  /* 0x0000000000017941 */ /* 0x000fea0003800000 */
.L_x_2448:
        /* <DEDUP_REMOVED lines=17> */
[----:B------:R4:W-:Y:S04]  /*19770*/  @!P3 STG.E.128 desc[UR38][R12.64], RZ ;  /* 0x000000ff0c00b986 */ /* 0x0009e8000c101d26 */
[----:B------:R4:W-:Y:S02]  /*19780*/  @!P4 STG.E.128 desc[UR38][R12.64+0x80], RZ ;  /* 0x000080ff0c00c986 */ /* 0x0009e4000c101d26 */
.L_x_2451:
[----:B------:R-:W-:Y:S05]  /*19790*/  BSYNC B1 ;  /* 0x0000000000017941 */ /* 0x000fea0003800000 */
.L_x_2450:
        /* <DEDUP_REMOVED lines=14> */
[----:B---34-:R-:W-:Y:S01]  /*19880*/  LEA R12, P0, R4, UR6, 0x1 ;  /* 0x00000006040c7c11 */ /* 0x018fe2000f8008ff */
[----:B------:R-:W-:-:S05]  /*19890*/  IMAD.IADD R3, R5, 0x1, R3 ;  /* 0x0000000105037824 */ /* 0x000fca00078e0203 */
[----:B------:R-:W-:-:S05]  /*198a0*/  LEA.HI.X R13, R4, UR7, R3, 0x1, P0 ;  /* 0x00000007040d7c11 */ /* 0x000fca00080f0c03 */
[----:B------:R3:W-:Y:S04]  /*198b0*/  @!P2 STG.E.128 desc[UR38][R12.64], RZ ;  /* 0x000000ff0c00a986 */ /* 0x0007e8000c101d26 */
[----:B------:R3:W-:Y:S02]  /*198c0*/  @!P3 STG.E.128 desc[UR38][R12.64+0x80], RZ ;  /* 0x000080ff0c00b986 */ /* 0x0007e4000c101d26 */
.L_x_2453:
[----:B------:R-:W-:Y:S05]  /*198d0*/  BSYNC B1 ;  /* 0x0000000000017941 */ /* 0x000fea0003800000 */
.L_x_2452:
        /* <DEDUP_REMOVED lines=18> */
.L_x_2444:
[----:B------:R-:W-:Y:S05]  /*19a00*/  BSYNC B0 ;  /* 0x0000000000007941 */ /* 0x000fea0003800000 */
.L_x_2435:
[----:B------:R-:W-:Y:S02]  /*19a10*/  ULDC UR4, c[0x0][0xc14] ;  /* 0x0003050000047ab9 */ /* 0x000fe40000000800 */
[----:B--2---:R-:W-:-:S13]  /*19a20*/  ISETP.GE.AND P0, PT, R195, UR4, PT ;  /* 0x00000004c3007c0c */ /* 0x004fda000bf06270 */
[----:B------:R-:W-:Y:S05]  /*19a30*/  @!P0 BRA `(.L_x_2454) ;  /* 0xfffffe7400b48947 */ /* 0x000fea000383ffff */
[----:B------:R-:W-:Y:S05]  /*19a40*/  BRA `(.L_x_2233) ;  /* 0x0000005c00347947 */ /* 0x000fea0003800000 */
.L_x_2231:
[----:B------:R-:W-:-:S08]  /*19a50*/  NOP ;  /* 0x0000000000007918 */ /* 0x000fd00000000000 */
[----:B--2---:R-:W0:-:S00]  /*19a60*/  USETMAXREG.DEALLOC.CTAPOOL 0x18 ;  /* 0x00000018000079c8 */ /* 0x004e0000080e0500 */
        /* <DEDUP_REMOVED lines=58> */
.L_x_2459:
        /* <DEDUP_REMOVED lines=15> */
.L_x_2458:
[----:B------:R-:W-:Y:S05]  /*19f00*/  BSYNC B0 ;  /* 0x0000000000007941 */ /* 0x000fea0003800000 */
.L_x_2457:
[----:B0----5:R-:W0:Y:S01]  /*19f10*/  SHFL.UP PT, R2, R10, 0x1, RZ ;  /* 0x042000000a027989 */ /* 0x021e2200000e00ff */
[C---:B------:R-:W-:Y:S02]  /*19f20*/  ISETP.NE.AND P0, PT, R8.reuse, RZ, PT ;  /* 0x000000ff0800720c */ /* 0x040fe40003f05270 */
[----:B------:R-:W-:Y:S02]  /*19f30*/  ISETP.GE.U32.AND P1, PT, R8, 0x2, PT ;  /* 0x000000020800780c */ /* 0x000fe40003f26070 */
        /* <DEDUP_REMOVED lines=22> */
.L_x_2455:
        /* <DEDUP_REMOVED lines=20> */
.L_x_2460:
        /* <DEDUP_REMOVED lines=25> */
[----:B------:R-:W-:Y:S01]  /*1a370*/  VIADDMNMX R8, R3, UR4, R8, PT ;  /* 0x0000000403087c46 */ /* 0x000fe2000b800108 */
[----:B------:R-:W-:-:S03]  /*1a380*/  IMAD.IADD R4, R5, 0x1, R4 ;  /* 0x0000000105047824 */ /* 0x000fc600078e0204 */
[----:B------:R-:W-:-:S04]  /*1a390*/  IABS R7, R8 ;  /* 0x0000000800077213 */ /* 0x000fc80000000000 */
[----:B------:R-:W1:Y:S08]  /*1a3a0*/  I2F.RP R10, R7 ;  /* 0x00000007000a7306 */ /* 0x000e700000209400 */
[----:B-1----:R-:W1:Y:S02]  /*1a3b0*/  MUFU.RCP R10, R10 ;  /* 0x0000000a000a7308 */ /* 0x002e640000001000 */
[----:B-1----:R-:W-:-:S06]  /*1a3c0*/  VIADD R2, R10, 0xffffffe ;  /* 0x0ffffffe0a027836 */ /* 0x002fcc0000000000 */
[----:B------:R1:W2:Y:S02]  /*1a3d0*/  F2I.FTZ.U32.TRUNC.NTZ R3, R2 ;  /* 0x0000000200037305 */ /* 0x0002a4000021f000 */
[----:B-1----:R-:W-:Y:S02]  /*1a3e0*/  IMAD.MOV.U32 R2, RZ, RZ, RZ ;  /* 0x000000ffff027224 */ /* 0x002fe400078e00ff */
[----:B--2---:R-:W-:-:S04]  /*1a3f0*/  IMAD.MOV R6, RZ, RZ, -R3 ;  /* 0x000000ffff067224 */ /* 0x004fc800078e0a03 */
        /* <DEDUP_REMOVED lines=22> */
.L_x_2456:
[----:B------:R-:W-:Y:S02]  /*1a560*/  IMAD.MOV.U32 R17, RZ, RZ, RZ ;  /* 0x000000ffff117224 */ /* 0x000fe400078e00ff */
[----:B------:R-:W-:Y:S02]  /*1a570*/  IMAD.U32 R16, RZ, RZ, UR6 ;  /* 0x00000006ff107e24 */ /* 0x000fe4000f8e00ff */
[----:B------:R-:W-:-:S07]  /*1a580*/  IMAD.MOV.U32 R18, RZ, RZ, RZ ;  /* 0x000000ffff127224 */ /* 0x000fce00078e00ff */
.L_x_2461:
        /* <DEDUP_REMOVED lines=16> */
[----:B------:R-:W-:Y:S01]  /*1a690*/  ULDC.64 UR40, c[0x0][0x198] ;  /* 0x0000660000287ab9 */ /* 0x000fe20000000a00 */
[----:B------:R-:W-:Y:S02]  /*1a6a0*/  ULDC UR36, c[0x0][0xc] ;  /* 0x0000030000247ab9 */ /* 0x000fe40000000800 */
[----:B------:R1:W-:Y:S04]  /*1a6b0*/  STL [R1+0x8], R0 ;  /* 0x0000080001007387 */ /* 0x0003e80000100800 */
[----:B------:R1:W-:Y:S04]  /*1a6c0*/  STL [R1+0xc], RZ ;  /* 0x00000cff01007387 */ /* 0x0003e80000100800 */
[----:B------:R1:W-:Y:S04]  /*1a6d0*/  STL [R1+0x10], R0 ;  /* 0x0000100001007387 */ /* 0x0003e80000100800 */
[----:B------:R1:W-:Y:S02]  /*1a6e0*/  STL [R1+0x28], RZ ;  /* 0x000028ff01007387 */ /* 0x0003e40000100800 */
.L_x_2547:
[----:B--2---:R-:W2:Y:S02]  /*1a6f0*/  LDC.64 R2, c[0x0][0xc60] ;  /* 0x00031800ff027b82 */ /* 0x004ea40000000a00 */
[----:B--2---:R-:W-:-:S05]  /*1a700*/  IMAD.WIDE R2, R19, 0x4, R2 ;  /* 0x0000000413027825 */ /* 0x004fca00078e0202 */
[----:B------:R-:W1:Y:S01]  /*1a710*/  LDG.E R11, desc[UR38][R2.64] ;  /* 0x00000026020b7981 */ /* 0x000e62000c1e1900 */
[----:B------:R-:W-:Y:S05]  /*1a720*/  YIELD ;  /* 0x0000000000007946 */ /* 0x000fea0003800000 */
[----:B------:R-:W-:Y:S01]  /*1a730*/  ULDC.64 UR4, c[0x0][0xa28] ;  /* 0x00028a0000047ab9 */ /* 0x000fe20000000a00 */
[----:B------:R-:W-:Y:S02]  /*1a740*/  CS2R R8, SRZ ;  /* 0x0000000000087805 */ /* 0x000fe4000001ff00 */
[----:B------:R-:W-:Y:S01]  /*1a750*/  ISETP.NE.U32.AND P0, PT, RZ, UR4, PT ;  /* 0x00000004ff007c0c */ /* 0x000fe2000bf05070 */
[----:B------:R-:W-:Y:S01]  /*1a760*/  ULDC.64 UR8, c[0x0][0xa08] ;  /* 0x0002820000087ab9 */ /* 0x000fe20000000a00 */
[----:B------:R-:W-:-:S02]  /*1a770*/  ULDC.64 UR10, c[0x0][0xa10] ;  /* 0x00028400000a7ab9 */ /* 0x000fc40000000a00 */
[----:B------:R-:W-:Y:S02]  /*1a780*/  ISETP.NE.AND.EX P0, PT, RZ, UR5, PT, P0 ;  /* 0x00000005ff007c0c */ /* 0x000fe4000bf05300 */
[----:B-1----:R-:W-:Y:S01]  /*1a790*/  SHF.R.S32.HI R0, RZ, 0x1f, R11 ;  /* 0x0000001fff007819 */ /* 0x002fe2000001140b */
[----:B------:R-:W-:-:S10]  /*1a7a0*/  IMAD.SHL.U32 R15, R11, 0x4, RZ ;  /* 0x000000040b0f7824 */ /* 0x000fd400078e00ff */
[C---:B------:R-:W-:Y:S01]  /*1a7b0*/  @P0 LEA R2, P1, R11.reuse, UR4, 0x2 ;  /* 0x000000040b020c11 */ /* 0x040fe2000f8210ff */
[----:B------:R-:W-:Y:S03]  /*1a7c0*/  STL [R1+0x18], R11 ;  /* 0x0000180b01007387 */ /* 0x000fe60000100800 */
[----:B------:R-:W-:Y:S01]  /*1a7d0*/  @P0 LEA.HI.X R3, R11, UR5, R0, 0x2, P1 ;  /* 0x000000050b030c11 */ /* 0x000fe200088f1400 */
[----:B------:R-:W-:-:S04]  /*1a7e0*/  ULDC.64 UR4, c[0x0][0xa18] ;  /* 0x0002860000047ab9 */ /* 0x000fc80000000a00 */
[----:B------:R1:W5:Y:S01]  /*1a7f0*/  @P0 LDG.E R8, desc[UR38][R2.64] ;  /* 0x0000002602080981 */ /* 0x000362000c1e1900 */
[----:B------:R-:W-:Y:S02]  /*1a800*/  ISETP.NE.U32.AND P0, PT, RZ, UR4, PT ;  /* 0x00000004ff007c0c */ /* 0x000fe4000bf05070 */
[----:B------:R-:W-:Y:S01]  /*1a810*/  SHF.L.U64.HI R14, R11, 0x2, R0 ;  /* 0x000000020b0e7819 */ /* 0x000fe20000010200 */
[----:B------:R-:W-:Y:S01]  /*1a820*/  STL [R1+0x20], R15 ;  /* 0x0000200f01007387 */ /* 0x000fe20000100800 */
[----:B------:R-:W-:Y:S01]  /*1a830*/  ISETP.NE.AND.EX P0, PT, RZ, UR5, PT, P0 ;  /* 0x00000005ff007c0c */ /* 0x000fe2000bf05300 */
[----:B------:R-:W-:Y:S02]  /*1a840*/  ULDC UR6, c[0x0][0x338] ;  /* 0x0000ce0000067ab9 */ /* 0x000fe40000000800 */
[----:B------:R-:W-:Y:S10]  /*1a850*/  STL [R1+0x24], R14 ;  /* 0x0000240e01007387 */ /* 0x000ff40000100800 */
[----:B------:R-:W-:-:S04]  /*1a860*/  @P0 IADD3 R12, P1, R15, UR4, RZ ;  /* 0x000000040f0c0c10 */ /* 0x000fc8000ff3e0ff */
[C---:B0-----:R-:W-:Y:S01]  /*1a870*/  @P0 IADD3.X R13, R14.reuse, UR5, RZ, P1, !PT ;  /* 0x000000050e0d0c10 */ /* 0x041fe20008ffe4ff */
[----:B------:R-:W-:Y:S02]  /*1a880*/  ULDC.64 UR4, c[0x0][0xa00] ;  /* 0x0002800000047ab9 */ /* 0x000fe40000000a00 */
[----:B------:R-:W-:Y:S02]  /*1a890*/  ISETP.NE.U32.AND P2, PT, RZ, UR4, PT ;  /* 0x00000004ff007c0c */ /* 0x000fe4000bf45070 */
[C---:B-1----:R-:W-:Y:S02]  /*1a8a0*/  IADD3 R2, P1, R15.reuse, UR4, RZ ;  /* 0x000000040f027c10 */ /* 0x042fe4000ff3e0ff */
[----:B------:R-:W-:Y:S02]  /*1a8b0*/  ISETP.NE.AND.EX P2, PT, RZ, UR5, PT, P2 ;  /* 0x00000005ff007c0c */ /* 0x000fe4000bf45320 */
[----:B------:R-:W-:Y:S01]  /*1a8c0*/  IADD3.X R3, R14, UR5, RZ, P1, !PT ;  /* 0x000000050e037c10 */ /* 0x000fe20008ffe4ff */
[----:B------:R-:W-:Y:S01]  /*1a8d0*/  ULDC UR4, c[0x0][0x288] ;  /* 0x0000a20000047ab9 */ /* 0x000fe20000000800 */
[----:B------:R-:W-:Y:S01]  /*1a8e0*/  IADD3 R6, P1, R15, UR8, RZ ;  /* 0x000000080f067c10 */ /* 0x000fe2000ff3e0ff */
[----:B------:R-:W-:Y:S01]  /*1a8f0*/  IMAD.U32 R10, RZ, RZ, UR4 ;  /* 0x00000004ff0a7e24 */ /* 0x000fe2000f8e00ff */
[----:B------:R-:W-:-:S02]  /*1a900*/  ULDC.64 UR4, c[0x0][0x3f8] ;  /* 0x0000fe0000047ab9 */ /* 0x000fc40000000a00 */
[----:B------:R-:W-:-:S03]  /*1a910*/  IADD3.X R7, R14, UR9, RZ, P1, !PT ;  /* 0x000000090e077c10 */ /* 0x000fc60008ffe4ff */
[----:B------:R0:W5:Y:S04]  /*1a920*/  @P0 LDG.E R10, desc[UR38][R12.64] ;  /* 0x000000260c0a0981 */ /* 0x000168000c1e1900 */
[----:B------:R-:W2:Y:S01]  /*1a930*/  @P2 LDG.E R9, desc[UR38][R2.64] ;  /* 0x0000002602092981 */ /* 0x000ea2000c1e1900 */
[----:B------:R-:W-:Y:S01]  /*1a940*/  UISETP.NE.U32.AND UP0, UPT, UR4, URZ, UPT ;  /* 0x0000003f0400728c */ /* 0x000fe2000bf05070 */
[----:B------:R-:W-:Y:S02]  /*1a950*/  IADD3 R4, P1, R15, UR10, RZ ;  /* 0x0000000a0f047c10 */ /* 0x000fe4000ff3e0ff */
[----:B------:R-:W-:Y:S01]  /*1a960*/  ULDC UR4, c[0x0][0x404] ;  /* 0x0001010000047ab9 */ /* 0x000fe20000000800 */
[----:B------:R-:W-:Y:S01]  /*1a970*/  UISETP.NE.AND.EX UP0, UPT, UR5, URZ, UPT, UP0 ;  /* 0x0000003f0500728c */ /* 0x000fe2000bf05300 */
[----:B------:R-:W-:-:S02]  /*1a980*/  IADD3.X R5, R14, UR11, RZ, P1, !PT ;  /* 0x0000000b0e057c10 */ /* 0x000fc40008ffe4ff */
[----:B------:R-:W-:Y:S01]  /*1a990*/  ISETP.NE.U32.AND P1, PT, RZ, UR8, PT ;  /* 0x00000008ff007c0c */ /* 0x000fe2000bf25070 */
[----:B------:R-:W-:Y:S01]  /*1a9a0*/  USEL UR4, UR4, 0x1, UP0 ;  /* 0x0000000104047887 */ /* 0x000fe20008000000 */
[----:B------:R-:W-:Y:S02]  /*1a9b0*/  ULDC UR5, c[0x0][0x2e0] ;  /* 0x0000b80000057ab9 */ /* 0x000fe40000000800 */
[----:B------:R-:W-:Y:S01]  /*1a9c0*/  ISETP.NE.AND.EX P3, PT, RZ, UR9, PT, P1 ;  /* 0x00000009ff007c0c */ /* 0x000fe2000bf65310 */
[----:B------:R-:W-:Y:S01]  /*1a9d0*/  UIMAD UR4, UR4, UR5, URZ ;  /* 0x00000005040472a4 */ /* 0x000fe2000f8e023f */
[----:B------:R-:W-:Y:S01]  /*1a9e0*/  ISETP.NE.U32.AND P1, PT, RZ, UR10, PT ;  /* 0x0000000aff007c0c */ /* 0x000fe2000bf25070 */
[----:B------:R-:W-:-:S03]  /*1a9f0*/  IMAD.U32 R0, RZ, RZ, UR6 ;  /* 0x00000006ff007e24 */ /* 0x000fc6000f8e00ff */
[----:B------:R-:W-:Y:S01]  /*1aa00*/  ISETP.NE.AND.EX P1, PT, RZ, UR11, PT, P1 ;  /* 0x0000000bff007c0c */ /* 0x000fe2000bf25310 */
[----:B--2---:R1:W-:Y:S02]  /*1aa10*/  STL [R1+0x2c], R9 ;  /* 0x00002c0901007387 */ /* 0x0043e40000100800 */
[----:B-1----:R-:W-:Y:S01]  /*1aa20*/  IMAD.U32 R9, RZ, RZ, UR4 ;  /* 0x00000004ff097e24 */ /* 0x002fe2000f8e00ff */
[----:B0-----:R-:W-:Y:S09]  /*1aa30*/  @P0 BRA `(.L_x_2463) ;  /* 0x0000000000100947 */ /* 0x001ff20003800000 */
[----:B------:R-:W-:Y:S05]  /*1aa40*/  @!P2 BRA `(.L_x_2463) ;  /* 0x00000000000ca947 */ /* 0x000fea0003800000 */
[----:B-----5:R-:W2:Y:S04]  /*1aa50*/  LDG.E R10, desc[UR38][R2.64] ;  /* 0x00000026020a7981 */ /* 0x020ea8000c1e1900 */
[----:B------:R-:W2:Y:S02]  /*1aa60*/  LDG.E R2, desc[UR38][R2.64+0x4] ;  /* 0x0000042602027981 */ /* 0x000ea4000c1e1900 */
[----:B--2---:R-:W-:-:S07]  /*1aa70*/  IMAD.IADD R10, R2, 0x1, -R10 ;  /* 0x00000001020a7824 */ /* 0x004fce00078e0a0a */
.L_x_2463:
[----:B------:R-:W-:Y:S01]  /*1aa80*/  IMAD.MOV.U32 R2, RZ, RZ, RZ ;  /* 0x000000ffff027224 */ /* 0x000fe200078e00ff */
[----:B------:R-:W-:-:S05]  /*1aa90*/  ULDC.64 UR4, c[0x0][0xa20] ;  /* 0x0002880000047ab9 */ /* 0x000fca0000000a00 */
[----:B------:R-:W2:Y:S01]  /*1aaa0*/  @P3 LDG.E R2, desc[UR38][R6.64] ;  /* 0x0000002606023981 */ /* 0x000ea2000c1e1900 */
[----:B------:R-:W-:-:S06]  /*1aab0*/  IMAD.MOV.U32 R20, RZ, RZ, RZ ;  /* 0x000000ffff147224 */ /* 0x000fcc00078e00ff */
[----:B------:R0:W5:Y:S01]  /*1aac0*/  @P1 LDG.E R20, desc[UR38][R4.64] ;  /* 0x0000002604141981 */ /* 0x000162000c1e1900 */
[----:B------:R-:W-:-:S04]  /*1aad0*/  ISETP.NE.U32.AND P0, PT, RZ, UR4, PT ;  /* 0x00000004ff007c0c */ /* 0x000fc8000bf05070 */
[----:B------:R-:W-:Y:S01]  /*1aae0*/  ISETP.NE.AND.EX P0, PT, RZ, UR5, PT, P0 ;  /* 0x00000005ff007c0c */ /* 0x000fe2000bf05300 */
[----:B--2--5:R-:W-:-:S05]  /*1aaf0*/  IMAD.IADD R2, R2, 0x1, R8 ;  /* 0x0000000102027824 */ /* 0x024fca00078e0208 */
[----:B------:R0:W-:Y:S07]  /*1ab00*/  STL [R1+0x4], R2 ;  /* 0x0000040201007387 */ /* 0x0001ee0000100800 */
[----:B------:R-:W-:Y:S05]  /*1ab10*/  @!P0 BRA `(.L_x_2464) ;  /* 0x0000000000108947 */ /* 0x000fea0003800000 */
[----:B0-----:R-:W-:-:S04]  /*1ab20*/  IADD3 R2, P0, R15, UR4, RZ ;  /* 0x000000040f027c10 */ /* 0x001fc8000ff1e0ff */
[----:B------:R-:W-:-:S05]  /*1ab30*/  IADD3.X R3, R14, UR5, RZ, P0, !PT ;  /* 0x000000050e037c10 */ /* 0x000fca00087fe4ff */
[----:B------:R1:W5:Y:S01]  /*1ab40*/  LDG.E R9, desc[UR38][R2.64] ;  /* 0x0000002602097981 */ /* 0x000362000c1e1900 */
[----:B------:R-:W-:Y:S05]  /*1ab50*/  BRA `(.L_x_2465) ;  /* 0x0000000000107947 */ /* 0x000fea0003800000 */
.L_x_2464:
[----:B------:R-:W-:Y:S05]  /*1ab60*/  @!P3 BRA `(.L_x_2465) ;  /* 0x00000000000cb947 */ /* 0x000fea0003800000 */
[----:B------:R-:W2:Y:S04]  /*1ab70*/  LDG.E R9, desc[UR38][R6.64] ;  /* 0x0000002606097981 */ /* 0x000ea8000c1e1900 */
[----:B------:R-:W2:Y:S02]  /*1ab80*/  LDG.E R6, desc[UR38][R6.64+0x4] ;  /* 0x0000042606067981 */ /* 0x000ea4000c1e1900 */
[----:B--2---:R-:W-:-:S07]  /*1ab90*/  IMAD.IADD R9, R6, 0x1, -R9 ;  /* 0x0000000106097824 */ /* 0x004fce00078e0a09 */
.L_x_2465:
[----:B01----:R-:W2:Y:S01]  /*1aba0*/  @P1 LDG.E R2, desc[UR38][R4.64] ;  /* 0x0000002604021981 */ /* 0x003ea2000c1e1900 */
[----:B-----5:R-:W-:-:S03]  /*1abb0*/  IMAD.IADD R9, R9, 0x1, -R8 ;  /* 0x0000000109097824 */ /* 0x020fc600078e0a08 */
[----:B------:R-:W2:Y:S01]  /*1abc0*/  @P1 LDG.E R4, desc[UR38][R4.64+0x4] ;  /* 0x0000042604041981 */ /* 0x000ea2000c1e1900 */
[----:B------:R-:W-:Y:S01]  /*1abd0*/  LEA R3, R17, 0xff, 0x7 ;  /* 0x000000ff11037811 */ /* 0x000fe200078e38ff */
[----:B------:R-:W-:Y:S01]  /*1abe0*/  BSSY B0, `(.L_x_2466) ;  /* 0x00000e2000007945 */ /* 0x000fe20003800000 */
[----:B------:R-:W-:Y:S01]  /*1abf0*/  PLOP3.LUT P2, PT, PT, PT, PT, 0x80, 0x0 ;  /* 0x000000000000781c */ /* 0x000fe20003f4f070 */
[----:B--2---:R-:W-:-:S04]  /*1ac00*/  @P1 IMAD.IADD R0, R4, 0x1, -R2 ;  /* 0x0000000104001824 */ /* 0x004fc800078e0a02 */
[----:B------:R-:W-:-:S05]  /*1ac10*/  IMAD.IADD R2, R9, 0x1, R0 ;  /* 0x0000000109027824 */ /* 0x000fca00078e0200 */
[C---:B------:R-:W-:Y:S01]  /*1ac20*/  IADD3 R3, R2.reuse, R3, -R10 ;  /* 0x0000000302037210 */ /* 0x040fe20007ffe80a */
[----:B------:R-:W-:-:S05]  /*1ac30*/  VIADD R2, R2, 0x7f ;  /* 0x0000007f02027836 */ /* 0x000fca0000000000 */
[----:B------:R-:W-:-:S04]  /*1ac40*/  SHF.R.S32.HI R4, RZ, 0x1f, R2 ;  /* 0x0000001fff047819 */ /* 0x000fc80000011402 */
[----:B------:R-:W-:Y:S02]  /*1ac50*/  LEA.HI R4, R4, R2, RZ, 0x7 ;  /* 0x0000000204047211 */ /* 0x000fe400078f38ff */
[----:B------:R-:W-:-:S04]  /*1ac60*/  SHF.R.S32.HI R2, RZ, 0x1f, R3 ;  /* 0x0000001fff027819 */ /* 0x000fc80000011403 */
[----:B------:R-:W-:Y:S02]  /*1ac70*/  LEA.HI R2, R2, R3, RZ, 0x7 ;  /* 0x0000000302027211 */ /* 0x000fe400078f38ff */
[----:B------:R-:W-:Y:S02]  /*1ac80*/  SHF.R.S32.HI R4, RZ, 0x7, R4 ;  /* 0x00000007ff047819 */ /* 0x000fe40000011404 */
[----:B------:R-:W-:-:S04]  /*1ac90*/  SHF.R.S32.HI R2, RZ, 0x7, R2 ;  /* 0x00000007ff027819 */ /* 0x000fc80000011402 */
[----:B------:R-:W-:-:S05]  /*1aca0*/  VIMNMX R6, R4, R2, PT ;  /* 0x0000000204067248 */ /* 0x000fca0003fe0100 */
[--C-:B------:R-:W-:Y:S02]  /*1acb0*/  IMAD R2, R6, 0x80, -R9.reuse ;  /* 0x0000008006027824 */ /* 0x100fe400078e0a09 */
[----:B------:R-:W-:-:S03]  /*1acc0*/  IMAD.MOV R9, RZ, RZ, -R9 ;  /* 0x000000ffff097224 */ /* 0x000fc600078e0a09 */
[----:B------:R-:W-:Y:S02]  /*1acd0*/  VIMNMX R2, R2, R0, PT ;  /* 0x0000000002027248 */ /* 0x000fe40003fe0100 */
[----:B------:R-:W-:-:S04]  /*1ace0*/  VIMNMX R9, RZ, R9, !PT ;  /* 0x00000009ff097248 */ /* 0x000fc80007fe0100 */
[----:B------:R-:W-:Y:S02]  /*1acf0*/  ISETP.GT.AND P0, PT, R2, R9, PT ;  /* 0x000000090200720c */ /* 0x000fe40003f04270 */
[----:B------:R-:W-:-:S11]  /*1ad00*/  SHF.R.U32.HI R0, RZ, 0x7, R9 ;  /* 0x00000007ff007819 */ /* 0x000fd60000011609 */
[----:B------:R-:W-:-:S05]  /*1ad10*/  @P0 VIADD R2, R2, 0x7f ;  /* 0x0000007f02020836 */ /* 0x000fca0000000000 */
[----:B------:R-:W-:Y:S01]  /*1ad20*/  @P0 SHF.R.S32.HI R3, RZ, 0x1f, R2 ;  /* 0x0000001fff030819 */ /* 0x000fe20000011402 */
[----:B------:R0:W-:Y:S03]  /*1ad30*/  STL [R1+0x1c], R6 ;  /* 0x00001c0601007387 */ /* 0x0001e60000100800 */
[----:B------:R-:W-:Y:S01]  /*1ad40*/  @P0 LEA.HI R3, R3, R2, RZ, 0x7 ;  /* 0x0000000203030211 */ /* 0x000fe200078f38ff */
[----:B------:R-:W-:-:S03]  /*1ad50*/  IMAD.MOV.U32 R2, RZ, RZ, R0 ;  /* 0x000000ffff027224 */ /* 0x000fc600078e0000 */
[----:B------:R-:W-:-:S04]  /*1ad60*/  @P0 SHF.R.S32.HI R2, RZ, 0x7, R3 ;  /* 0x00000007ff020819 */ /* 0x000fc80000011403 */
[----:B------:R-:W-:-:S13]  /*1ad70*/  ISETP.GT.AND P0, PT, R2, R0, PT ;  /* 0x000000000200720c */ /* 0x000fda0003f04270 */
        /* <DEDUP_REMOVED lines=11> */
.L_x_2665:
[----:B------:R-:W-:-:S03]  /*1ae30*/  UMOV UR4, 0xffffffff ;  /* 0xffffffff00047882 */ /* 0x000fc60000000000 */
[----:B------:R-:W-:Y:S05]  /*1ae40*/  BRA.DIV UR4, `(.L_x_2469) ;  /* 0x00000062048c7947 */ /* 0x000fea000b800000 */
[----:B------:R-:W-:-:S13]  /*1ae50*/  ELECT P6, URZ, PT ;  /* 0x00000000003f782f */ /* 0x000fda00038c0000 */
.L_x_2668:
        /* <DEDUP_REMOVED lines=12> */
.L_x_2669:
[----:B------:R-:W-:Y:S05]  /*1af20*/  BSYNC B1 ;  /* 0x0000000000017941 */ /* 0x000fea0003800000 */
.L_x_2470:
        /* <DEDUP_REMOVED lines=8> */
.L_x_2670:
        /* <DEDUP_REMOVED lines=11> */
.L_x_2475:
[----:B-1----:R-:W2:Y:S01]  /*1b060*/  LDL R6, [R1+0xc] ;  /* 0x00000c0001067983 */ /* 0x002ea20000100800 */
        /* <DEDUP_REMOVED lines=18> */
[----:B-1----:R-:W-:Y:S01]  /*1b190*/  UMOV UR8, UR14 ;  /* 0x0000000e00087c82 */ /* 0x002fe20008000000 */
[----:B------:R-:W-:Y:S02]  /*1b1a0*/  UMOV UR10, UR15 ;  /* 0x0000000f000a7c82 */ /* 0x000fe40008000000 */
[----:B------:R1:W-:Y:S01]  /*1b1b0*/  UTMALDG.4D [UR8], [UR4], desc[UR6] ;  /* 0x00000608040075b4 */ /* 0x0003e20008019000 */
[----:B------:R-:W2:Y:S02]  /*1b1c0*/  SYNCS.PHASECHK.TRANS64.TRYWAIT P0, [R5+URZ+0x288c0], R7 ;  /* 0x0288c007050075a7 */ /* 0x000ea4000800017f */
[----:B-12---:R-:W-:Y:S05]  /*1b1d0*/  @!P0 BRA `(.L_x_2476) ;  /* 0x0000005c00f08947 */ /* 0x006fea0003800000 */
.L_x_2671:
[----:B------:R-:W0:Y:S02]  /*1b1e0*/  LDL R8, [R1+0xc] ;  /* 0x00000c0001087983 */ /* 0x000e240000100800 */
[----:B01----:R-:W-:Y:S01]  /*1b1f0*/  IMAD.SHL.U32 R7, R8, 0x4000, RZ ;  /* 0x0000400008077824 */ /* 0x003fe200078e00ff */
[----:B------:R-:W-:Y:S06]  /*1b200*/  @P1 BRA `(.L_x_2477) ;  /* 0x00000000001c1947 */ /* 0x000fec0003800000 */
[----:B------:R-:W0:Y:S02]  /*1b210*/  S2R R8, SR_TID.X ;  /* 0x0000000000087919 */ /* 0x000e240000002100 */
[----:B0-----:R-:W-:-:S04]  /*1b220*/  LOP3.LUT R8, R8, 0x1f, RZ, 0xc0, !PT ;  /* 0x0000001f08087812 */ /* 0x001fc800078ec0ff */
[----:B------:R-:W-:Y:S01]  /*1b230*/  ISETP.NE.AND P0, PT, R8, RZ, PT ;  /* 0x000000ff0800720c */ /* 0x000fe20003f05270 */
[----:B------:R-:W-:-:S04]  /*1b240*/  IMAD.MOV.U32 R8, RZ, RZ, 0x8000 ;  /* 0x00008000ff087424 */ /* 0x000fc800078e00ff */
[----:B------:R0:W-:Y:S08]  /*1b250*/  SYNCS.ARRIVE.TRANS64 RZ, [R5+URZ+0x288b0], R8 ;  /* 0x0288b00805ff79a7 */ /* 0x0001f0000800003f */
[----:B------:R-:W-:Y:S05]  /*1b260*/  @!P0 BRA `(.L_x_2477) ;  /* 0x0000000000048947 */ /* 0x000fea0003800000 */
[----:B------:R-:W-:Y:S01]  /*1b270*/  BPT.TRAP 0x1 ;  /* 0x000000040000795c */ /* 0x000fe20000300000 */
.L_x_2477:
        /* <DEDUP_REMOVED lines=20> */
.L_x_2473:
[----:B------:R-:W-:Y:S05]  /*1b3c0*/  BSYNC B1 ;  /* 0x0000000000017941 */ /* 0x000fea0003800000 */
.L_x_2472:
[----:B0-----:R-:W2:Y:S04]  /*1b3d0*/  LDL.LU R5, [R1+0xc] ;  /* 0x00000c0001057983 */ /* 0x001ea80000300800 */
        /* <DEDUP_REMOVED lines=12> */
[C---:B------:R-:W-:Y:S02]  /*1b4a0*/  IMAD R5, R2.reuse, 0x80, R20 ;  /* 0x0000008002057824 */ /* 0x040fe400078e0214 */
[----:B------:R-:W-:Y:S02]  /*1b4b0*/  VIADD R2, R2, 0xffffffff ;  /* 0xffffffff02027836 */ /* 0x000fe40000000000 */
[----:B------:R-:W-:-:S07]  /*1b4c0*/  VIADD R5, R5, 0xffffff00 ;  /* 0xffffff0005057836 */ /* 0x000fce0000000000 */
.L_x_2484:
        /* <DEDUP_REMOVED lines=9> */
.L_x_2672:
        /* <DEDUP_REMOVED lines=11> */
.L_x_2481:
        /* <DEDUP_REMOVED lines=22> */
.L_x_2673:
        /* <DEDUP_REMOVED lines=8> */
.L_x_2483:
        /* <DEDUP_REMOVED lines=19> */
.L_x_2479:
[----:B------:R-:W-:Y:S05]  /*1b920*/  BSYNC B1 ;  /* 0x0000000000017941 */ /* 0x000fea0003800000 */
.L_x_2478:
        /* <DEDUP_REMOVED lines=13> */
.L_x_2467:
[----:B------:R-:W-:Y:S05]  /*1ba00*/  BSYNC B0 ;  /* 0x0000000000007941 */ /* 0x000fea0003800000 */
.L_x_2466:
        /* <DEDUP_REMOVED lines=10> */
[----:B0-----:R-:W0:Y:S01]  /*1bab0*/  S2R R7, SR_LANEID ;  /* 0x0000000000077919 */ /* 0x001e220000000000 */
[----:B------:R-:W-:Y:S01]  /*1bac0*/  VOTEU.ANY UR4, UPT, PT ;  /* 0x0000000000047886 */ /* 0x000fe200038e0100 */
[----:B------:R-:W1:Y:S01]  /*1bad0*/  LDC.64 R2, c[0x0][0xc38] ;  /* 0x00030e00ff027b82 */ /* 0x000e620000000a00 */
[----:B------:R-:W0:Y:S08]  /*1bae0*/  FLO.U32 R0, UR4 ;  /* 0x0000000400007d00 */ /* 0x000e3000080e0000 */
        /* <DEDUP_REMOVED lines=9> */
.L_x_2486:
        /* <DEDUP_REMOVED lines=15> */
[----:B0-----:R-:W-:-:S02]  /*1bc70*/  IMAD.U32 R7, RZ, RZ, UR9 ;  /* 0x00000009ff077e24 */ /* 0x001fc4000f8e00ff */
[----:B------:R-:W-:Y:S02]  /*1bc80*/  IMAD.U32 R10, RZ, RZ, UR4 ;  /* 0x00000004ff0a7e24 */ /* 0x000fe4000f8e00ff */
[----:B------:R-:W-:Y:S02]  /*1bc90*/  IMAD.U32 R11, RZ, RZ, UR5 ;  /* 0x00000005ff0b7e24 */ /* 0x000fe4000f8e00ff */
[----:B------:R-:W-:Y:S02]  /*1bca0*/  IMAD.MOV.U32 R8, RZ, RZ, 0x70 ;  /* 0x00000070ff087424 */ /* 0x000fe400078e00ff */
[----:B------:R-:W-:Y:S02]  /*1bcb0*/  IMAD.MOV.U32 R12, RZ, RZ, 0x1 ;  /* 0x00000001ff0c7424 */ /* 0x000fe400078e00ff */
[----:B------:R-:W-:-:S07]  /*1bcc0*/  IMAD.MOV.U32 R13, RZ, RZ, RZ ;  /* 0x000000ffff0d7224 */ /* 0x000fce00078e00ff */
[----:B------:R-:W-:-:S07]  /*1bcd0*/  LEPC R20, `(.L_x_2488) ;  /* 0x000000001014794e */ /* 0x000fce0000000000 */
[----:B-1----:R-:W-:Y:S05]  /*1bce0*/  CALL.ABS.NOINC R2 ;  /* 0x0000000002007343 */ /* 0x002fea0003c00000 */
.L_x_2488:
        /* <DEDUP_REMOVED lines=12> */
[----:B0-----:R-:W-:-:S02]  /*1bdb0*/  IMAD.U32 R7, RZ, RZ, UR9 ;  /* 0x00000009ff077e24 */ /* 0x001fc4000f8e00ff */
[----:B------:R-:W-:Y:S02]  /*1bdc0*/  IMAD.U32 R10, RZ, RZ, UR4 ;  /* 0x00000004ff0a7e24 */ /* 0x000fe4000f8e00ff */
[----:B------:R-:W-:Y:S02]  /*1bdd0*/  IMAD.U32 R11, RZ, RZ, UR5 ;  /* 0x00000005ff0b7e24 */ /* 0x000fe4000f8e00ff */
[----:B------:R-:W-:Y:S02]  /*1bde0*/  IMAD.MOV.U32 R8, RZ, RZ, 0x70 ;  /* 0x00000070ff087424 */ /* 0x000fe400078e00ff */
[----:B------:R-:W-:Y:S02]  /*1bdf0*/  IMAD.MOV.U32 R12, RZ, RZ, 0x1 ;  /* 0x00000001ff0c7424 */ /* 0x000fe400078e00ff */
[----:B-1----:R-:W-:-:S07]  /*1be00*/  IMAD.MOV.U32 R13, RZ, RZ, RZ ;  /* 0x000000ffff0d7224 */ /* 0x002fce00078e00ff */
[----:B------:R-:W-:-:S07]  /*1be10*/  LEPC R20, `(.L_x_2490) ;  /* 0x000000001014794e */ /* 0x000fce0000000000 */
[----:B--2---:R-:W-:Y:S05]  /*1be20*/  CALL.ABS.NOINC R2 ;  /* 0x0000000002007343 */ /* 0x004fea0003c00000 */
.L_x_2490:
        /* <DEDUP_REMOVED lines=16> */
.L_x_2489:
[----:B------:R-:W2:Y:S01]  /*1bf30*/  LDL.LU R2, [R1+0x20] ;  /* 0x0000200001027983 */ /* 0x000ea20000300800 */
[----:B------:R-:W-:-:S03]  /*1bf40*/  ULDC.64 UR4, c[0x0][0x9f8] ;  /* 0x00027e0000047ab9 */ /* 0x000fc60000000a00 */
[----:B------:R-:W3:Y:S04]  /*1bf50*/  LDL.LU R0, [R1+0x24] ;  /* 0x0000240001007983 */ /* 0x000ee80000300800 */
[----:B------:R-:W4:Y:S04]  /*1bf60*/  LDL.LU R4, [R1+0x2c] ;  /* 0x00002c0001047983 */ /* 0x000f280000300800 */
[----:B------:R-:W4:Y:S01]  /*1bf70*/  LDL.LU R6, [R1+0x18] ;  /* 0x0000180001067983 */ /* 0x000f220000300800 */
[----:B------:R-:W-:-:S04]  /*1bf80*/  ISETP.NE.U32.AND P0, PT, RZ, UR4, PT ;  /* 0x00000004ff007c0c */ /* 0x000fc8000bf05070 */
[----:B------:R-:W-:Y:S01]  /*1bf90*/  ISETP.NE.AND.EX P0, PT, RZ, UR5, PT, P0 ;  /* 0x00000005ff007c0c */ /* 0x000fe2000bf05300 */
[----:B0-----:R-:W0:Y:S02]  /*1bfa0*/  S2R R8, SR_TID.X ;  /* 0x0000000000087919 */ /* 0x001e240000002100 */
        /* <DEDUP_REMOVED lines=9> */
[----:B----4-:R-:W-:-:S06]  /*1c040*/  IMAD.MOV.U32 R0, RZ, RZ, R6 ;  /* 0x000000ffff007224 */ /* 0x010fcc00078e0006 */
[----:B------:R0:W5:Y:S01]  /*1c050*/  @P0 LDG.E R0, desc[UR38][R2.64] ;  /* 0x0000002602000981 */ /* 0x000162000c1e1900 */
[----:B------:R-:W-:Y:S01]  /*1c060*/  PLOP3.LUT P1, PT, P6, PT, PT, 0x8, 0x0 ;  /* 0x000000000000781c */ /* 0x000fe2000372e170 */
[----:B0-----:R-:W-:Y:S02]  /*1c070*/  IMAD R2, R17, 0x80, R4 ;  /* 0x0000008011027824 */ /* 0x001fe400078e0204 */
[----:B------:R-:W0:Y:S02]  /*1c080*/  LDC R4, c[0x0][0x428] ;  /* 0x00010a00ff047b82 */ /* 0x000e240000000800 */
[----:B0-----:R-:W-:-:S13]  /*1c090*/  ISETP.NE.AND P0, PT, R4, 0x1, PT ;  /* 0x000000010400780c */ /* 0x001fda0003f05270 */
[----:B------:R-:W0:Y:S08]  /*1c0a0*/  @P0 LDC R5, c[0x0][0x42c] ;  /* 0x00010b00ff050b82 */ /* 0x000e300000000800 */
[----:B------:R-:W1:Y:S01]  /*1c0b0*/  @P0 LDC R4, c[0x0][0x430] ;  /* 0x00010c00ff040b82 */ /* 0x000e620000000800 */
[----:B0-----:R-:W-:-:S04]  /*1c0c0*/  @P0 IMAD.HI.U32 R7, R18, R5, RZ ;  /* 0x0000000512070227 */ /* 0x001fc800078e00ff */
[----:B------:R-:W-:Y:S01]  /*1c0d0*/  IMAD.MOV.U32 R5, RZ, RZ, R18 ;  /* 0x000000ffff057224 */ /* 0x000fe200078e0012 */
[----:B-1----:R-:W-:Y:S02]  /*1c0e0*/  @P0 SHF.R.U32.HI R5, RZ, R4, R7 ;  /* 0x00000004ff050219 */ /* 0x002fe40000011607 */
[----:B------:R-:W-:-:S04]  /*1c0f0*/  ISETP.NE.U32.AND P0, PT, RZ, UR4, PT ;  /* 0x00000004ff007c0c */ /* 0x000fc8000bf05070 */
[----:B------:R-:W-:-:S04]  /*1c100*/  ISETP.NE.AND.EX P0, PT, RZ, UR5, PT, P0 ;  /* 0x00000005ff007c0c */ /* 0x000fc8000bf05300 */
[----:B------:R-:W-:-:S09]  /*1c110*/  SEL R3, R6, RZ, !P0 ;  /* 0x000000ff06037207 */ /* 0x000fd20004000000 */
.L_x_2491:
        /* <DEDUP_REMOVED lines=16> */
.L_x_2492:
        /* <DEDUP_REMOVED lines=9> */
[----:B------:R-:W2:Y:S01]  /*1c2b0*/  LDL R4, [R1+0x1c] ;  /* 0x00001c0001047983 */ /* 0x000ea20000100800 */
[----:B------:R-:W0:Y:S01]  /*1c2c0*/  LDC.64 R8, c[0x0][0x3f8] ;  /* 0x0000fe00ff087b82 */ /* 0x000e220000000a00 */
[----:B------:R-:W-:Y:S02]  /*1c2d0*/  ULDC.64 UR4, c[0x0][0xa08] ;  /* 0x0002820000047ab9 */ /* 0x000fe40000000a00 */
[----:B0-----:R-:W-:Y:S01]  /*1c2e0*/  LOP3.LUT P0, RZ, R8, UR4, RZ, 0xfc, !PT ;  /* 0x0000000408ff7c12 */ /* 0x001fe2000f80fcff */
[----:B------:R-:W-:-:S03]  /*1c2f0*/  UMOV UR4, 0xffffffff ;  /* 0xffffffff00047882 */ /* 0x000fc60000000000 */
[----:B------:R-:W-:-:S04]  /*1c300*/  LOP3.LUT P0, RZ, R9, UR5, RZ, 0xfc, P0 ;  /* 0x0000000509ff7c12 */ /* 0x000fc8000800fcff */
[----:B-----5:R-:W-:Y:S01]  /*1c310*/  SEL R6, R0, RZ, !P0 ;  /* 0x000000ff00067207 */ /* 0x020fe20004000000 */
[----:B--2---:R-:W-:Y:S01]  /*1c320*/  VIADD R4, R4, 0xffffffff ;  /* 0xffffffff04047836 */ /* 0x004fe20000000000 */
[----:B------:R-:W-:Y:S07]  /*1c330*/  BRA.DIV UR4, `(.L_x_2493) ;  /* 0x0000004e04d47947 */ /* 0x000fee000b800000 */
.L_x_2676:
[----:B------:R-:W-:Y:S01]  /*1c340*/  UMOV UR4, 0xffffffff ;  /* 0xffffffff00047882 */ /* 0x000fe20000000000 */
[----:B------:R-:W-:Y:S02]  /*1c350*/  SHF.R.S32.HI R17, RZ, 0x1f, R0 ;  /* 0x0000001fff117819 */ /* 0x000fe40000011400 */
[----:B------:R-:W-:Y:S05]  /*1c360*/  BRA.DIV UR4, `(.L_x_2494) ;  /* 0x0000004e04fc7947 */ /* 0x000fea000b800000 */
[----:B------:R-:W-:-:S13]  /*1c370*/  ELECT P6, URZ, PT ;  /* 0x00000000003f782f */ /* 0x000fda00038c0000 */
.L_x_2679:
        /* <DEDUP_REMOVED lines=21> */
.L_x_2496:
        /* <DEDUP_REMOVED lines=9> */
.L_x_2680:
        /* <DEDUP_REMOVED lines=11> */
.L_x_2498:
        /* <DEDUP_REMOVED lines=27> */
.L_x_2495:
        /* <DEDUP_REMOVED lines=39> */
.L_x_2681:
[----:B------:R-:W-:Y:S05]  /*1ca30*/  BSYNC B0 ;  /* 0x0000000000007941 */ /* 0x000fea0003800000 */
.L_x_2499:
        /* <DEDUP_REMOVED lines=41> */
.L_x_2507:
[----:B0-----:R-:W0:Y:S01]  /*1ccd0*/  S2R R8, SR_CgaCtaId ;  /* 0x0000000000087919 */ /* 0x001e220000008800 */
[----:B------:R-:W-:-:S04]  /*1cce0*/  MOV R7, 0x400 ;  /* 0x0000040000077802 */ /* 0x000fc80000000f00 */
[----:B0-----:R-:W-:Y:S02]  /*1ccf0*/  LEA R7, R8, R7, 0x18 ;  /* 0x0000000708077211 */ /* 0x001fe400078ec0ff */
[----:B------:R-:W-:-:S03]  /*1cd00*/  SHF.L.U32 R8, R14, 0x1f, RZ ;  /* 0x0000001f0e087819 */ /* 0x000fc600000006ff */
[----:B------:R-:W-:-:S04]  /*1cd10*/  IMAD R7, R11, 0x8, R7 ;  /* 0x000000080b077824 */ /* 0x000fc800078e0207 */
[----:B------:R-:W0:Y:S02]  /*1cd20*/  SYNCS.PHASECHK.TRANS64.TRYWAIT P0, [R7+URZ+0x28840], R8 ;  /* 0x02884008070075a7 */ /* 0x000e24000800017f */
[----:B0-----:R-:W-:Y:S05]  /*1cd30*/  @!P0 BRA `(.L_x_2508) ;  /* 0x0000004400dc8947 */ /* 0x001fea0003800000 */
.L_x_2682:
        /* <DEDUP_REMOVED lines=11> */
.L_x_2509:
        /* <DEDUP_REMOVED lines=24> */
[----:B---3--:R-:W-:Y:S02]  /*1cf70*/  SHF.L.U32 R7, R12, 0x1f, RZ ;  /* 0x0000001f0c077819 */ /* 0x008fe400000006ff */
[----:B----4-:R-:W-:-:S04]  /*1cf80*/  LEA R8, R9, R8, 0x3 ;  /* 0x0000000809087211 */ /* 0x010fc800078e18ff */
[----:B------:R-:W-:Y:S02]  /*1cf90*/  UMOV UR8, UR14 ;  /* 0x0000000e00087c82 */ /* 0x000fe40008000000 */
[----:B------:R0:W-:Y:S02]  /*1cfa0*/  UTMALDG.4D [UR8], [UR4], desc[UR6] ;  /* 0x00000608040075b4 */ /* 0x0001e40008019000 */
[----:B0-----:R-:W-:Y:S01]  /*1cfb0*/  UMOV UR8, UR15 ;  /* 0x0000000f00087c82 */ /* 0x001fe20008000000 */
[----:B------:R-:W-:Y:S02]  /*1cfc0*/  UMOV UR10, UR16 ;  /* 0x00000010000a7c82 */ /* 0x000fe40008000000 */
[----:B------:R0:W-:Y:S01]  /*1cfd0*/  UTMALDG.4D [UR8], [UR4], desc[UR6] ;  /* 0x00000608040075b4 */ /* 0x0001e20008019000 */
[----:B------:R-:W1:Y:S02]  /*1cfe0*/  SYNCS.PHASECHK.TRANS64.TRYWAIT P0, [R8+URZ+0x60], R7 ;  /* 0x00006007080075a7 */ /* 0x000e64000800017f */
[----:B01----:R-:W-:Y:S05]  /*1cff0*/  @!P0 BRA `(.L_x_2510) ;  /* 0x0000004400408947 */ /* 0x003fea0003800000 */
.L_x_2683:
        /* <DEDUP_REMOVED lines=13> */
.L_x_2511:
[----:B01----:R-:W2:Y:S01]  /*1d0d0*/  LDL.LU R7, [R1] ;  /* 0x0000000001077983 */ /* 0x003ea20000300800 */
[----:B------:R-:W-:Y:S01]  /*1d0e0*/  MOV R9, 0x400 ;  /* 0x0000040000097802 */ /* 0x000fe20000000f00 */
[----:B------:R-:W0:Y:S01]  /*1d0f0*/  S2R R12, SR_CgaCtaId ;  /* 0x00000000000c7919 */ /* 0x000e220000008800 */
[----:B------:R-:W-:Y:S01]  /*1d100*/  R2UR UR11, R4 ;  /* 0x00000000040b72ca */ /* 0x000fe200000e0000 */
[----:B------:R-:W-:Y:S01]  /*1d110*/  UIADD3 UR4, UP0, UR40, 0x470, URZ ;  /* 0x0000047028047890 */ /* 0x000fe2000ff1e03f */
[----:B------:R-:W-:Y:S02]  /*1d120*/  R2UR UR13, R6 ;  /* 0x00000000060d72ca */ /* 0x000fe400000e0000 */
[----:B------:R-:W-:Y:S02]  /*1d130*/  R2UR UR12, R5 ;  /* 0x00000000050c72ca */ /* 0x000fe400000e0000 */
[----:B0-----:R-:W-:Y:S01]  /*1d140*/  LEA R9, R12, R9, 0x18 ;  /* 0x000000090c097211 */ /* 0x001fe200078ec0ff */
[----:B--2---:R-:W-:-:S02]  /*1d150*/  IMAD.MOV.U32 R8, RZ, RZ, R7 ;  /* 0x000000ffff087224 */ /* 0x004fc400078e0007 */
[----:B------:R-:W2:Y:S01]  /*1d160*/  LDL R7, [R1+0x4] ;  /* 0x0000040001077983 */ /* 0x000ea20000100800 */
[----:B------:R-:W-:Y:S01]  /*1d170*/  UMOV UR10, URZ ;  /* 0x0000003f000a7c82 */ /* 0x000fe20008000000 */
[--C-:B------:R-:W-:Y:S01]  /*1d180*/  IMAD R4, R8, 0x8, R9.reuse ;  /* 0x0000000808047824 */ /* 0x100fe200078e0209 */
[----:B------:R-:W-:Y:S01]  /*1d190*/  UMOV UR6, 0x0 ;  /* 0x0000000000067882 */ /* 0x000fe20000000000 */
[----:B------:R-:W-:Y:S01]  /*1d1a0*/  UMOV UR7, 0x14f00000 ;  /* 0x14f0000000077882 */ /* 0x000fe20000000000 */
[----:B------:R-:W-:Y:S01]  /*1d1b0*/  UMOV UR15, 0x40 ;  /* 0x00000040000f7882 */ /* 0x000fe20000000000 */
[----:B------:R-:W-:Y:S01]  /*1d1c0*/  IMAD.MOV.U32 R6, RZ, RZ, R2 ;  /* 0x000000ffff067224 */ /* 0x000fe200078e0002 */
[----:B------:R-:W-:Y:S01]  /*1d1d0*/  R2UR UR9, R4 ;  /* 0x00000000040972ca */ /* 0x000fe200000e0000 */
[----:B------:R-:W-:-:S05]  /*1d1e0*/  IMAD R4, R8, 0x8000, R9 ;  /* 0x0000800008047824 */ /* 0x000fca00078e0209 */
[----:B------:R-:W-:Y:S01]  /*1d1f0*/  R2UR UR14, R4 ;  /* 0x00000000040e72ca */ /* 0x000fe200000e0000 */
[----:B------:R-:W-:-:S06]  /*1d200*/  IMAD.MOV.U32 R4, RZ, RZ, R3 ;  /* 0x000000ffff047224 */ /* 0x000fcc00078e0003 */
[----:B------:R-:W-:-:S06]  /*1d210*/  UIADD3 UR9, UR9, 0x28850, URZ ;  /* 0x0002885009097890 */ /* 0x000fcc000fffe03f */
[----:B------:R-:W-:Y:S02]  /*1d220*/  UIADD3 UR8, UR14, 0x400, URZ ;  /* 0x000004000e087890 */ /* 0x000fe4000fffe03f */
[----:B------:R-:W-:Y:S01]  /*1d230*/  UIADD3 UR14, UR14, 0x4400, URZ ;  /* 0x000044000e0e7890 */ /* 0x000fe2000fffe03f */
[----:B--2---:R-:W-:-:S13]  /*1d240*/  R2UR UR5, R7 ;  /* 0x00000000070572ca */ /* 0x004fda00000e0000 */
[----:B------:R-:W-:Y:S02]  /*1d250*/  ULEA UR11, UR11, UR5, 0x7 ;  /* 0x000000050b0b7291 */ /* 0x000fe4000f8e383f */
[----:B------:R-:W-:-:S09]  /*1d260*/  UIADD3.X UR5, URZ, UR41, URZ, UP0, !UPT ;  /* 0x000000293f057290 */ /* 0x000fd200087fe43f */
[----:B------:R0:W-:Y:S02]  /*1d270*/  UTMALDG.4D [UR8], [UR4], desc[UR6] ;  /* 0x00000608040075b4 */ /* 0x0001e40008019000 */
[----:B0-----:R-:W-:Y:S01]  /*1d280*/  UMOV UR8, UR14 ;  /* 0x0000000e00087c82 */ /* 0x001fe20008000000 */
[----:B------:R-:W-:Y:S02]  /*1d290*/  UMOV UR10, UR15 ;  /* 0x0000000f000a7c82 */ /* 0x000fe40008000000 */
[----:B------:R0:W-:Y:S02]  /*1d2a0*/  UTMALDG.4D [UR8], [UR4], desc[UR6] ;  /* 0x00000608040075b4 */ /* 0x0001e40008019000 */
[----:B0-----:R-:W-:Y:S01]  /*1d2b0*/  NOP ;  /* 0x0000000000007918 */ /* 0x001fe20000000000 */
.L_x_2506:
[----:B------:R-:W-:Y:S05]  /*1d2c0*/  BSYNC B2 ;  /* 0x0000000000027941 */ /* 0x000fea0003800000 */
.L_x_2505:
[----:B------:R-:W2:Y:S04]  /*1d2d0*/  LDL.LU R2, [R1+0x1c] ;  /* 0x00001c0001027983 */ /* 0x000ea80000300800 */
[----:B------:R0:W-:Y:S04]  /*1d2e0*/  STL [R1], R11 ;  /* 0x0000000b01007387 */ /* 0x0001e80000100800 */
[----:B------:R0:W-:Y:S02]  /*1d2f0*/  STL [R1+0x8], R14 ;  /* 0x0000080e01007387 */ /* 0x0001e40000100800 */
[----:B0-2---:R-:W-:-:S07]  /*1d300*/  VIADD R7, R2, 0xfffffffd ;  /* 0xfffffffd02077836 */ /* 0x005fce0000000000 */
.L_x_2504:
[----:B------:R-:W-:Y:S05]  /*1d310*/  BSYNC B1 ;  /* 0x0000000000017941 */ /* 0x000fea0003800000 */
.L_x_2503:
[----:B------:R-:W-:-:S13]  /*1d320*/  ISETP.NE.AND P0, PT, R10, RZ, PT ;  /* 0x000000ff0a00720c */ /* 0x000fda0003f05270 */
[----:B------:R-:W-:Y:S05]  /*1d330*/  @!P0 BRA `(.L_x_2502) ;  /* 0x0000000c00d08947 */ /* 0x000fea0003800000 */
[----:B------:R-:W-:-:S07]  /*1d340*/  IMAD.MOV.U32 R11, RZ, RZ, R6 ;  /* 0x000000ffff0b7224 */ /* 0x000fce00078e0006 */
.L_x_2526:
        /* <DEDUP_REMOVED lines=32> */
.L_x_2514:
[----:B------:R-:W1:Y:S01]  /*1d550*/  S2R R3, SR_CgaCtaId ;  /* 0x0000000000037919 */ /* 0x000e620000008800 */
[----:B------:R-:W-:-:S04]  /*1d560*/  MOV R2, 0x400 ;  /* 0x0000040000027802 */ /* 0x000fc80000000f00 */
[----:B-1----:R-:W-:Y:S02]  /*1d570*/  LEA R2, R3, R2, 0x18 ;  /* 0x0000000203027211 */ /* 0x002fe400078ec0ff */
[----:B------:R-:W-:-:S03]  /*1d580*/  SHF.L.U32 R3, R9, 0x1f, RZ ;  /* 0x0000001f09037819 */ /* 0x000fc600000006ff */
[----:B------:R-:W-:-:S04]  /*1d590*/  IMAD R2, R8, 0x8, R2 ;  /* 0x0000000808027824 */ /* 0x000fc800078e0202 */
[----:B------:R-:W1:Y:S02]  /*1d5a0*/  SYNCS.PHASECHK.TRANS64.TRYWAIT P0, [R2+URZ+0x28840], R3 ;  /* 0x02884003020075a7 */ /* 0x000e64000800017f */
[----:B-1----:R-:W-:Y:S05]  /*1d5b0*/  @!P0 BRA `(.L_x_2515) ;  /* 0x0000003c00e48947 */ /* 0x002fea0003800000 */
.L_x_2684:
        /* <DEDUP_REMOVED lines=11> */
.L_x_2516:
        /* <DEDUP_REMOVED lines=33> */
.L_x_2685:
        /* <DEDUP_REMOVED lines=8> */
.L_x_2518:
        /* <DEDUP_REMOVED lines=29> */
.L_x_2513:
[----:B------:R-:W-:Y:S05]  /*1dad0*/  BSYNC B1 ;  /* 0x0000000000017941 */ /* 0x000fea0003800000 */
.L_x_2512:
        /* <DEDUP_REMOVED lines=31> */
.L_x_2521:
[----:B------:R-:W2:Y:S01]  /*1dcd0*/  S2R R3, SR_CgaCtaId ;  /* 0x0000000000037919 */ /* 0x000ea20000008800 */
[----:B------:R-:W-:-:S04]  /*1dce0*/  MOV R2, 0x400 ;  /* 0x0000040000027802 */ /* 0x000fc80000000f00 */
[----:B--2---:R-:W-:Y:S02]  /*1dcf0*/  LEA R2, R3, R2, 0x18 ;  /* 0x0000000203027211 */ /* 0x004fe400078ec0ff */
[----:B------:R-:W-:-:S03]  /*1dd00*/  SHF.L.U32 R3, R14, 0x1f, RZ ;  /* 0x0000001f0e037819 */ /* 0x000fc600000006ff */
[----:B------:R-:W-:-:S04]  /*1dd10*/  IMAD R2, R15, 0x8, R2 ;  /* 0x000000080f027824 */ /* 0x000fc800078e0202 */
[----:B------:R-:W2:Y:S02]  /*1dd20*/  SYNCS.PHASECHK.TRANS64.TRYWAIT P0, [R2+URZ+0x28840], R3 ;  /* 0x02884003020075a7 */ /* 0x000ea4000800017f */
[----:B--2---:R-:W-:Y:S05]  /*1dd30*/  @!P0 BRA `(.L_x_2522) ;  /* 0x00000038002c8947 */ /* 0x004fea0003800000 */
.L_x_2686:
        /* <DEDUP_REMOVED lines=11> */
.L_x_2523:
[----:B------:R-:W3:Y:S01]  /*1ddf0*/  LDL R13, [R1] ;  /* 0x00000000010d7983 */ /* 0x000ee20000100800 */
[----:B0-----:R-:W-:-:S03]  /*1de00*/  MOV R14, 0x400 ;  /* 0x00000400000e7802 */ /* 0x001fc60000000f00 */
        /* <DEDUP_REMOVED lines=31> */
.L_x_2687:
        /* <DEDUP_REMOVED lines=8> */
.L_x_2525:
        /* <DEDUP_REMOVED lines=28> */
.L_x_2520:
[----:B------:R-:W-:Y:S05]  /*1e240*/  BSYNC B1 ;  /* 0x0000000000017941 */ /* 0x000fea0003800000 */
.L_x_2519:
[C---:B------:R-:W-:Y:S01]  /*1e250*/  ISETP.GT.AND P0, PT, R7.reuse, 0x1, PT ;  /* 0x000000010700780c */ /* 0x040fe20003f04270 */
[----:B------:R-:W-:-:S12]  /*1e260*/  VIADD R7, R7, 0xfffffffe ;  /* 0xfffffffe07077836 */ /* 0x000fd80000000000 */
[----:B------:R-:W-:Y:S05]  /*1e270*/  @P0 BRA `(.L_x_2526) ;  /* 0xfffffff000340947 */ /* 0x000fea000383ffff */
.L_x_2502:
[----:B------:R-:W-:Y:S05]  /*1e280*/  BSYNC B0 ;  /* 0x0000000000007941 */ /* 0x000fea0003800000 */
.L_x_2501:
[----:B------:R-:W1:Y:S01]  /*1e290*/  S2R R2, SR_TID.X ;  /* 0x0000000000027919 */ /* 0x000e620000002100 */
[----:B------:R-:W-:Y:S01]  /*1e2a0*/  BSSY B0, `(.L_x_2527) ;  /* 0x0000010000007945 */ /* 0x000fe20003800000 */
[----:B-1----:R-:W-:-:S04]  /*1e2b0*/  LOP3.LUT R2, R2, 0x1f, RZ, 0xc0, !PT ;  /* 0x0000001f02027812 */ /* 0x002fc800078ec0ff */
[----:B------:R-:W-:-:S13]  /*1e2c0*/  ISETP.NE.AND P0, PT, R2, RZ, PT ;  /* 0x000000ff0200720c */ /* 0x000fda0003f05270 */
[----:B------:R-:W-:Y:S05]  /*1e2d0*/  @P0 BRA `(.L_x_2528) ;  /* 0x0000000000300947 */ /* 0x000fea0003800000 */
[----:B------:R-:W1:Y:S01]  /*1e2e0*/  S2R R3, SR_LANEID ;  /* 0x0000000000037919 */ /* 0x000e620000000000 */
[----:B------:R-:W-:Y:S02]  /*1e2f0*/  VOTEU.ANY UR4, UPT, PT ;  /* 0x0000000000047886 */ /* 0x000fe400038e0100 */
[----:B------:R-:W1:Y:S08]  /*1e300*/  FLO.U32 R0, UR4 ;  /* 0x0000000400007d00 */ /* 0x000e7000080e0000 */
[----:B------:R-:W2:Y:S01]  /*1e310*/  POPC R7, UR4 ;  /* 0x0000000400077d09 */ /* 0x000ea20008000000 */
[----:B-1----:R-:W-:-:S02]  /*1e320*/  ISETP.EQ.U32.AND P0, PT, R0, R3, PT ;  /* 0x000000030000720c */ /* 0x002fc40003f02070 */
[----:B------:R-:W2:Y:S11]  /*1e330*/  LDC.64 R2, c[0x0][0xc38] ;  /* 0x00030e00ff027b82 */ /* 0x000eb60000000a00 */
[----:B--2---:R-:W2:Y:S01]  /*1e340*/  @P0 ATOMG.E.ADD.STRONG.GPU PT, R3, desc[UR38][R2.64], R7 ;  /* 0x00000007020309a8 */ /* 0x004ea200081ee1e6 */
[----:B------:R-:W1:Y:S02]  /*1e350*/  S2R R8, SR_LTMASK ;  /* 0x0000000000087919 */ /* 0x000e640000003900 */
[----:B-1----:R-:W-:-:S04]  /*1e360*/  LOP3.LUT R8, R8, UR4, RZ, 0xc0, !PT ;  /* 0x0000000408087c12 */ /* 0x002fc8000f8ec0ff */
[----:B------:R-:W1:Y:S01]  /*1e370*/  POPC R9, R8 ;  /* 0x0000000800097309 */ /* 0x000e620000000000 */
[----:B--2---:R-:W1:Y:S02]  /*1e380*/  SHFL.IDX PT, R0, R3, R0, 0x1f ;  /* 0x00001f0003007589 */ /* 0x004e6400000e0000 */
[----:B-1----:R-:W-:-:S07]  /*1e390*/  IADD3 R16, R0, UR36, R9 ;  /* 0x0000002400107c10 */ /* 0x002fce000fffe009 */
.L_x_2528:
[----:B------:R-:W-:Y:S05]  /*1e3a0*/  BSYNC B0 ;  /* 0x0000000000007941 */ /* 0x000fea0003800000 */
.L_x_2527:
        /* <DEDUP_REMOVED lines=11> */
.L_x_2688:
        /* <DEDUP_REMOVED lines=11> */
.L_x_2532:
        /* <DEDUP_REMOVED lines=27> */
.L_x_2530:
[----:B------:R-:W-:Y:S05]  /*1e6c0*/  BSYNC B0 ;  /* 0x0000000000007941 */ /* 0x000fea0003800000 */
.L_x_2529:
        /* <DEDUP_REMOVED lines=9> */
.L_x_2487:
[----:B------:R-:W-:Y:S05]  /*1e760*/  BSYNC B6 ;  /* 0x0000000000067941 */ /* 0x000fea0003800000 */
.L_x_2485:
[----:B------:R-:W-:-:S03]  /*1e770*/  UMOV UR4, 0xffffffff ;  /* 0xffffffff00047882 */ /* 0x000fc60000000000 */
[----:B------:R-:W-:Y:S05]  /*1e780*/  BRA.DIV UR4, `(.L_x_2533) ;  /* 0x0000002e04d47947 */ /* 0x000fea000b800000 */
[----:B------:R2:W3:Y:S04]  /*1e790*/  SHFL.IDX PT, R4, R16, RZ, 0x1f ;  /* 0x00001fff10047589 */ /* 0x0004e800000e0000 */
[----:B------:R-:W4:Y:S02]  /*1e7a0*/  SHFL.IDX PT, R16, R16, 0x1, 0x1f ;  /* 0x00201f0010107f89 */ /* 0x000f2400000e0000 */
.L_x_2692:
        /* <DEDUP_REMOVED lines=13> */
.L_x_2535:
[----:B------:R-:W-:Y:S05]  /*1e880*/  BSYNC B0 ;  /* 0x0000000000007941 */ /* 0x000fea0003800000 */
.L_x_2534:
        /* <DEDUP_REMOVED lines=23> */
.L_x_2700:
[----:B------:R-:W-:Y:S02]  /*1ea00*/  ULDC UR4, c[0x0][0xc10] ;  /* 0x0003040000047ab9 */ /* 0x000fe40000000800 */
[----:B------:R-:W-:-:S04]  /*1ea10*/  IMAD.U32 R5, RZ, RZ, UR4 ;  /* 0x00000004ff057e24 */ /* 0x000fc8000f8e00ff */
[----:B-1----:R-:W-:-:S04]  /*1ea20*/  IMAD R3, R14, R5, RZ ;  /* 0x000000050e037224 */ /* 0x002fc800078e02ff */
[----:B--2-4-:R-:W-:-:S05]  /*1ea30*/  IMAD.IADD R16, R16, 0x1, R3 ;  /* 0x0000000110107824 */ /* 0x014fca00078e0203 */
[----:B---3--:R-:W-:-:S13]  /*1ea40*/  ISETP.GT.AND P0, PT, R16, R4, PT ;  /* 0x000000041000720c */ /* 0x008fda0003f04270 */
[----:B------:R-:W-:Y:S05]  /*1ea50*/  @P0 BRA `(.L_x_2537) ;  /* 0x0000000000b40947 */ /* 0x000fea0003800000 */
[----:B------:R-:W1:Y:S02]  /*1ea60*/  LDC R0, c[0x0][0xc14] ;  /* 0x00030500ff007b82 */ /* 0x000e640000000800 */
.L_x_2542:
        /* <DEDUP_REMOVED lines=14> */
.L_x_2540:
[----:B------:R-:W-:Y:S05]  /*1eb50*/  BSYNC B0 ;  /* 0x0000000000007941 */ /* 0x000fea0003800000 */
.L_x_2539:
[----:B------:R-:W-:-:S03]  /*1eb60*/  UMOV UR4, 0xffffffff ;  /* 0xffffffff00047882 */ /* 0x000fc60000000000 */
[----:B------:R-:W-:Y:S05]  /*1eb70*/  BRA.DIV UR4, `(.L_x_2541) ;  /* 0x0000002e04f47947 */ /* 0x000fea000b800000 */
[----:B-----5:R-:W2:Y:S01]  /*1eb80*/  SHFL.UP PT, R14, R17, 0x1, RZ ;  /* 0x04200000110e7989 */ /* 0x020ea200000e00ff */
[C---:B------:R-:W-:Y:S02]  /*1eb90*/  ISETP.NE.AND P0, PT, R7.reuse, RZ, PT ;  /* 0x000000ff0700720c */ /* 0x040fe40003f05270 */
[C---:B------:R-:W-:Y:S02]  /*1eba0*/  ISETP.GE.U32.AND P1, PT, R7.reuse, 0x2, PT ;  /* 0x000000020700780c */ /* 0x040fe40003f26070 */
        /* <DEDUP_REMOVED lines=18> */
.L_x_2708:
[----:B------:R-:W-:Y:S02]  /*1ecd0*/  ULDC UR4, c[0x0][0xc10] ;  /* 0x0003040000047ab9 */ /* 0x000fe40000000800 */
[----:B------:R-:W-:-:S04]  /*1ece0*/  IMAD.U32 R5, RZ, RZ, UR4 ;  /* 0x00000004ff057e24 */ /* 0x000fc8000f8e00ff */
[----:B-1----:R-:W-:-:S04]  /*1ecf0*/  IMAD R3, R14, R5, RZ ;  /* 0x000000050e037224 */ /* 0x002fc800078e02ff */
[----:B------:R-:W-:-:S05]  /*1ed00*/  IMAD.IADD R16, R3, 0x1, R16 ;  /* 0x0000000103107824 */ /* 0x000fca00078e0210 */
[----:B------:R-:W-:-:S13]  /*1ed10*/  ISETP.GT.AND P0, PT, R16, R4, PT ;  /* 0x000000041000720c */ /* 0x000fda0003f04270 */
[----:B------:R-:W-:Y:S05]  /*1ed20*/  @!P0 BRA `(.L_x_2542) ;  /* 0xfffffffc00508947 */ /* 0x000fea000383ffff */
.L_x_2537:
        /* <DEDUP_REMOVED lines=8> */
.L_x_2712:
[----:B------:R-:W-:Y:S01]  /*1edb0*/  ISETP.NE.AND P0, PT, R3, RZ, PT ;  /* 0x000000ff0300720c */ /* 0x000fe20003f05270 */
[----:B------:R-:W-:-:S12]  /*1edc0*/  IMAD.MOV.U32 R7, RZ, RZ, RZ ;  /* 0x000000ffff077224 */ /* 0x000fd800078e00ff */
[----:B------:R-:W-:Y:S05]  /*1edd0*/  @!P0 BRA `(.L_x_2544) ;  /* 0x0000000000108947 */ /* 0x000fea0003800000 */
[----:B------:R-:W-:Y:S01]  /*1ede0*/  UMOV UR4, 0xffffffff ;  /* 0xffffffff00047882 */ /* 0x000fe20000000000 */
[----:B------:R-:W-:Y:S02]  /*1edf0*/  VIADD R12, R6, 0xffffffff ;  /* 0xffffffff060c7836 */ /* 0x000fe40000000000 */
[----:B------:R-:W-:Y:S05]  /*1ee00*/  BRA.DIV UR4, `(.L_x_2545) ;  /* 0x0000003204687947 */ /* 0x000fea000b800000 */
[----:B------:R3:W4:Y:S02]  /*1ee10*/  SHFL.IDX PT, R7, R2, R12, 0x1f ;  /* 0x00001f0c02077589 */ /* 0x00072400000e0000 */
.L_x_2544:
[----:B0--3--:R-:W0:Y:S01]  /*1ee20*/  LDC.64 R2, c[0x0][0xc68] ;  /* 0x00031a00ff027b82 */ /* 0x009e220000000a00 */
[----:B------:R-:W-:-:S04]  /*1ee30*/  IMAD.IADD R19, R6, 0x1, R19 ;  /* 0x0000000106137824 */ /* 0x000fc800078e0213 */
[----:B0-----:R-:W-:-:S05]  /*1ee40*/  IMAD.WIDE R2, R19, 0x4, R2 ;  /* 0x0000000413027825 */ /* 0x001fca00078e0202 */
[----:B------:R-:W1:Y:S01]  /*1ee50*/  LDG.E R9, desc[UR38][R2.64] ;  /* 0x0000002602097981 */ /* 0x000e62000c1e1900 */
[----:B----4-:R-:W-:-:S04]  /*1ee60*/  IMAD R16, R7, R5, R16 ;  /* 0x0000000507107224 */ /* 0x010fc800078e0210 */
[----:B------:R-:W-:Y:S02]  /*1ee70*/  IMAD.IADD R7, R4, 0x1, -R16 ;  /* 0x0000000104077824 */ /* 0x000fe400078e0a10 */
[----:B-12---:R-:W-:-:S05]  /*1ee80*/  IMAD R6, R17, R9, RZ ;  /* 0x0000000911067224 */ /* 0x006fca00078e02ff */
[----:B------:R-:W-:-:S04]  /*1ee90*/  IABS R8, R6 ;  /* 0x0000000600087213 */ /* 0x000fc80000000000 */
[----:B------:R-:W0:Y:S08]  /*1eea0*/  I2F.RP R11, R8 ;  /* 0x00000008000b7306 */ /* 0x000e300000209400 */
[----:B0-----:R-:W0:Y:S02]  /*1eeb0*/  MUFU.RCP R11, R11 ;  /* 0x0000000b000b7308 */ /* 0x001e240000001000 */
[----:B0-----:R-:W-:-:S06]  /*1eec0*/  VIADD R12, R11, 0xffffffe ;  /* 0x0ffffffe0b0c7836 */ /* 0x001fcc0000000000 */
[----:B------:R-:W0:Y:S02]  /*1eed0*/  F2I.FTZ.U32.TRUNC.NTZ R3, R12 ;  /* 0x0000000c00037305 */ /* 0x000e24000021f000 */
[----:B0-----:R-:W-:-:S04]  /*1eee0*/  IMAD.MOV R2, RZ, RZ, -R3 ;  /* 0x000000ffff027224 */ /* 0x001fc800078e0a03 */
[----:B------:R-:W-:Y:S02]  /*1eef0*/  IMAD R10, R2, R8, RZ ;  /* 0x00000008020a7224 */ /* 0x000fe400078e02ff */
[----:B------:R-:W-:-:S04]  /*1ef00*/  IMAD.MOV.U32 R2, RZ, RZ, RZ ;  /* 0x000000ffff027224 */ /* 0x000fc800078e00ff */
[----:B------:R-:W-:Y:S01]  /*1ef10*/  IMAD.HI.U32 R10, R3, R10, R2 ;  /* 0x0000000a030a7227 */ /* 0x000fe200078e0002 */
[----:B------:R-:W-:Y:S02]  /*1ef20*/  IABS R3, R7 ;  /* 0x0000000700037213 */ /* 0x000fe40000000000 */
[----:B------:R-:W-:-:S03]  /*1ef30*/  IABS R2, R6 ;  /* 0x0000000600027213 */ /* 0x000fc60000000000 */
[----:B------:R-:W-:-:S04]  /*1ef40*/  IMAD.HI.U32 R10, R10, R3, RZ ;  /* 0x000000030a0a7227 */ /* 0x000fc800078e00ff */
[----:B------:R-:W-:-:S04]  /*1ef50*/  IMAD.MOV R2, RZ, RZ, -R2 ;  /* 0x000000ffff027224 */ /* 0x000fc800078e0a02 */
[----:B------:R-:W-:-:S05]  /*1ef60*/  IMAD R3, R10, R2, R3 ;  /* 0x000000020a037224 */ /* 0x000fca00078e0203 */
[----:B------:R-:W-:-:S13]  /*1ef70*/  ISETP.GT.U32.AND P0, PT, R8, R3, PT ;  /* 0x000000030800720c */ /* 0x000fda0003f04070 */
[----:B------:R-:W-:Y:S02]  /*1ef80*/  @!P0 IMAD.IADD R3, R3, 0x1, -R8 ;  /* 0x0000000103038824 */ /* 0x000fe400078e0a08 */
[----:B------:R-:W-:-:S03]  /*1ef90*/  @!P0 VIADD R10, R10, 0x1 ;  /* 0x000000010a0a8836 */ /* 0x000fc60000000000 */
[----:B------:R-:W-:Y:S02]  /*1efa0*/  ISETP.GE.U32.AND P0, PT, R3, R8, PT ;  /* 0x000000080300720c */ /* 0x000fe40003f06070 */
[----:B------:R-:W-:-:S11]  /*1efb0*/  LOP3.LUT R3, R7, R6, RZ, 0x3c, !PT ;  /* 0x0000000607037212 */ /* 0x000fd600078e3cff */
        /* <DEDUP_REMOVED lines=10> */
[----:B------:R-:W-:-:S04]  /*1f060*/  VIADDMNMX R9, R8, R5, R9, PT ;  /* 0x0000000508097246 */ /* 0x000fc80003800109 */
        /* <DEDUP_REMOVED lines=20> */
[----:B------:R-:W-:Y:S01]  /*1f1b0*/  ISETP.GE.AND P0, PT, R3, RZ, PT ;  /* 0x000000ff0300720c */ /* 0x000fe20003f06270 */
[----:B------:R-:W-:-:S12]  /*1f1c0*/  IMAD.IADD R3, R6, 0x1, R4 ;  /* 0x0000000106037824 */ /* 0x000fd800078e0204 */
        /* <DEDUP_REMOVED lines=8> */
.L_x_2538:
[----:B------:R-:W-:Y:S01]  /*1f250*/  UMOV UR4, URZ ;  /* 0x0000003f00047c82 */ /* 0x000fe20008000000 */
[----:B------:R-:W-:Y:S01]  /*1f260*/  UMOV UR5, URZ ;  /* 0x0000003f00057c82 */ /* 0x000fe20008000000 */
[----:B------:R-:W-:Y:S01]  /*1f270*/  ULDC UR6, c[0x0][0xc14] ;  /* 0x0003050000067ab9 */ /* 0x000fe20000000800 */
[----:B------:R-:W-:Y:S02]  /*1f280*/  IMAD.MOV.U32 R16, RZ, RZ, R4 ;  /* 0x000000ffff107224 */ /* 0x000fe400078e0004 */
[----:B------:R-:W-:Y:S02]  /*1f290*/  IMAD.U32 R17, RZ, RZ, UR4 ;  /* 0x00000004ff117e24 */ /* 0x000fe4000f8e00ff */
[----:B------:R-:W-:Y:S02]  /*1f2a0*/  IMAD.U32 R18, RZ, RZ, UR5 ;  /* 0x00000005ff127e24 */ /* 0x000fe4000f8e00ff */
[----:B------:R-:W-:-:S07]  /*1f2b0*/  IMAD.U32 R19, RZ, RZ, UR6 ;  /* 0x00000006ff137e24 */ /* 0x000fce000f8e00ff */
.L_x_2546:
        /* <DEDUP_REMOVED lines=12> */
.L_x_2462:
        /* <DEDUP_REMOVED lines=12> */
.L_x_2715:
[----:B------:R-:W-:Y:S05]  /*1f440*/  BSYNC B0 ;  /* 0x0000000000007941 */ /* 0x000fea0003800000 */
.L_x_2548:
[----:B------:R-:W-:-:S03]  /*1f450*/  UMOV UR4, 0xffffffff ;  /* 0xffffffff00047882 */ /* 0x000fc60000000000 */
[----:B------:R-:W-:Y:S05]  /*1f460*/  BRA.DIV UR4, `(.L_x_2550) ;  /* 0x0000002e040c7947 */ /* 0x000fea000b800000 */
[----:B------:R-:W2:Y:S02]  /*1f470*/  S2R R2, SR_TID.X ;  /* 0x0000000000027919 */ /* 0x000ea40000002100 */
[----:B--2---:R-:W-:-:S04]  /*1f480*/  SHF.R.U32.HI R2, RZ, 0x5, R2 ;  /* 0x00000005ff027819 */ /* 0x004fc80000011602 */
[----:B------:R-:W-:-:S05]  /*1f490*/  LOP3.LUT R2, R2, 0x3, RZ, 0xc0, !PT ;  /* 0x0000000302027812 */ /* 0x000fca00078ec0ff */
[----:B------:R2:W3:Y:S02]  /*1f4a0*/  SHFL.IDX PT, R14, R2, RZ, 0x1f ;  /* 0x00001fff020e7589 */ /* 0x0004e400000e0000 */
.L_x_2718:
[----:B---3--:R-:W-:-:S13]  /*1f4b0*/  ISETP.NE.AND P0, PT, R14, RZ, PT ;  /* 0x000000ff0e00720c */ /* 0x008fda0003f05270 */
[----:B------:R-:W-:Y:S05]  /*1f4c0*/  @P0 BRA `(.L_x_2233) ;  /* 0x0000000000940947 */ /* 0x000fea0003800000 */
[----:B------:R-:W-:-:S03]  /*1f4d0*/  UMOV UR4, 0xffffffff ;  /* 0xffffffff00047882 */ /* 0x000fc60000000000 */
[----:B------:R-:W-:Y:S05]  /*1f4e0*/  BRA.DIV UR4, `(.L_x_2551) ;  /* 0x0000002e04207947 */ /* 0x000fea000b800000 */
[----:B------:R-:W-:-:S13]  /*1f4f0*/  ELECT P6, URZ, PT ;  /* 0x00000000003f782f */ /* 0x000fda00038c0000 */
.L_x_2721:
[----:B------:R-:W-:Y:S05]  /*1f500*/  @!P6 BRA `(.L_x_2233) ;  /* 0x000000000084e947 */ /* 0x000fea0003800000 */
[----:B--2---:R-:W2:Y:S02]  /*1f510*/  LDL.LU R2, [R1+0x30] ;  /* 0x0000300001027983 */ /* 0x004ea40000300800 */
[----:B--2---:R-:W-:-:S04]  /*1f520*/  LOP3.LUT R2, R2, 0x2, RZ, 0xfc, !PT ;  /* 0x0000000202027812 */ /* 0x004fc800078efcff */
[----:B------:R-:W-:-:S13]  /*1f530*/  ISETP.NE.AND P2, PT, R2, 0x3, PT ;  /* 0x000000030200780c */ /* 0x000fda0003f45270 */
[----:B------:R-:W-:Y:S05]  /*1f540*/  @!P2 BRA `(.L_x_2552) ;  /* 0x000000000004a947 */ /* 0x000fea0003800000 */
[----:B------:R-:W-:Y:S01]  /*1f550*/  BPT.TRAP 0x1 ;  /* 0x000000040000795c */ /* 0x000fe20000300000 */
.L_x_2552:
        /* <DEDUP_REMOVED lines=14> */
.L_x_2722:
[----:B------:R-:W2:Y:S02]  /*1f640*/  SYNCS.PHASECHK.TRANS64.TRYWAIT P0, [R7+URZ], R2 ;  /* 0x00000002070075a7 */ /* 0x000ea4000800017f */
[----:B--2---:R-:W-:Y:S05]  /*1f650*/  @!P0 BRA `(.L_x_2554) ;  /* 0x0000002800f88947 */ /* 0x004fea0003800000 */
.L_x_2723:
[----:B------:R-:W-:Y:S05]  /*1f660*/  @!P2 BRA `(.L_x_2555) ;  /* 0x000000000004a947 */ /* 0x000fea0003800000 */
[----:B------:R-:W-:Y:S01]  /*1f670*/  BPT.TRAP 0x1 ;  /* 0x000000040000795c */ /* 0x000fe20000300000 */
.L_x_2555:
[----:B------:R-:W3:Y:S01]  /*1f680*/  LDL.LU R4, [R1] ;  /* 0x0000000001047983 */ /* 0x000ee20000300800 */
[----:B------:R-:W-:-:S04]  /*1f690*/  VIADD R0, R0, 0x28860 ;  /* 0x0002886000007836 */ /* 0x000fc80000000000 */
[----:B---3--:R-:W-:-:S04]  /*1f6a0*/  IMAD R4, R4, 0x8, R0 ;  /* 0x0000000804047824 */ /* 0x008fc800078e0200 */
[----:B------:R-:W3:Y:S02]  /*1f6b0*/  SYNCS.PHASECHK.TRANS64.TRYWAIT P0, [R4+URZ], R5 ;  /* 0x00000005040075a7 */ /* 0x000ee4000800017f */
[----:B---3--:R-:W-:Y:S05]  /*1f6c0*/  @!P0 BRA `(.L_x_2556) ;  /* 0x0000002800f08947 */ /* 0x008fea0003800000 */
.L_x_2724:
[----:B------:R-:W-:-:S07]  /*1f6d0*/  IMAD R3, R3, 0x8, R0 ;  /* 0x0000000803037824 */ /* 0x000fce00078e0200 */
.L_x_2557:
[----:B----4-:R4:W0:Y:S02]  /*1f6e0*/  SYNCS.PHASECHK.TRANS64.TRYWAIT P0, [R3+URZ], R2 ;  /* 0x00000002030075a7 */ /* 0x010824000800017f */
[----:B0-----:R-:W-:Y:S05]  /*1f6f0*/  @!P0 NANOSLEEP.SYNCS 0x989680 ;  /* 0x009896800000895d */ /* 0x001fea0003900000 */
[----:B------:R-:W0:Y:S02]  /*1f700*/  @!P0 SYNCS.PHASECHK.TRANS64 P0, [R3+URZ], R2 ;  /* 0x00000002030085a7 */ /* 0x000e24000800007f */
[----:B0-----:R-:W-:Y:S05]  /*1f710*/  @!P0 BRA `(.L_x_2557) ;  /* 0xfffffffc00f08947 */ /* 0x001fea000383ffff */
.L_x_2233:
[----:B------:R-:W-:Y:S05]  /*1f720*/  BSYNC B7 ;  /* 0x0000000000077941 */ /* 0x000fea0003800000 */
.L_x_2230:
[----:B------:R-:W-:Y:S05]  /*1f730*/  EXIT ;  /* 0x000000000000794d */ /* 0x000fea0003800000 */
.L_x_2255:
[----:B0-----:R0:W1:Y:S02]  /*1f740*/  SYNCS.PHASECHK.TRANS64.TRYWAIT P6, [R105+URZ+0x28890], R122 ;  /* 0x0288907a690075a7 */ /* 0x00106400080c017f */
[----:B-1----:R-:W-:Y:S05]  /*1f750*/  @!P6 NANOSLEEP.SYNCS 0x989680 ;  /* 0x009896800000e95d */ /* 0x002fea0003900000 */
[----:B------:R-:W1:Y:S02]  /*1f760*/  @!P6 SYNCS.PHASECHK.TRANS64 P6, [R105+URZ+0x28890], R122 ;  /* 0x0288907a6900e5a7 */ /* 0x000e6400080c007f */
[----:B-1----:R-:W-:Y:S05]  /*1f770*/  @!P6 BRA `(.L_x_2255) ;  /* 0xfffffffc00f0e947 */ /* 0x002fea000383ffff */
[----:B------:R-:W-:Y:S05]  /*1f780*/  BRA `(.L_x_2558) ;  /* 0xfffffe38006c7947 */ /* 0x000fea000383ffff */
.L_x_2291:
[----:B0-----:R0:W1:Y:S02]  /*1f790*/  SYNCS.PHASECHK.TRANS64.TRYWAIT P4, [R105+URZ+0x28890], R122 ;  /* 0x0288907a690075a7 */ /* 0x001064000808017f */
[----:B-1----:R-:W-:Y:S05]  /*1f7a0*/  @!P4 NANOSLEEP.SYNCS 0x989680 ;  /* 0x009896800000c95d */ /* 0x002fea0003900000 */
[----:B------:R-:W1:Y:S02]  /*1f7b0*/  @!P4 SYNCS.PHASECHK.TRANS64 P4, [R105+URZ+0x28890], R122 ;  /* 0x0288907a6900c5a7 */ /* 0x000e64000808007f */
[----:B-1----:R-:W-:Y:S05]  /*1f7c0*/  @!P4 BRA `(.L_x_2291) ;  /* 0xfffffffc00f0c947 */ /* 0x002fea000383ffff */
[----:B------:R-:W-:Y:S05]  /*1f7d0*/  BRA `(.L_x_2559) ;  /* 0xfffffe60008c7947 */ /* 0x000fea000383ffff */
.L_x_2308:
[----:B0-----:R0:W1:Y:S02]  /*1f7e0*/  SYNCS.PHASECHK.TRANS64.TRYWAIT P3, [R105+URZ+0x28890], R122 ;  /* 0x0288907a690075a7 */ /* 0x001064000806017f */
[----:B-1----:R-:W-:Y:S05]  /*1f7f0*/  @!P3 NANOSLEEP.SYNCS 0x989680 ;  /* 0x009896800000b95d */ /* 0x002fea0003900000 */
[----:B------:R-:W1:Y:S02]  /*1f800*/  @!P3 SYNCS.PHASECHK.TRANS64 P3, [R105+URZ+0x28890], R122 ;  /* 0x0288907a6900b5a7 */ /* 0x000e64000806007f */
[----:B-1----:R-:W-:Y:S05]  /*1f810*/  @!P3 BRA `(.L_x_2308) ;  /* 0xfffffffc00f0b947 */ /* 0x002fea000383ffff */
[----:B------:R-:W-:Y:S05]  /*1f820*/  BRA `(.L_x_2560) ;  /* 0xfffffe8400247947 */ /* 0x000fea000383ffff */
.L_x_2318:
[----:B--2---:R2:W3:Y:S02]  /*1f830*/  SYNCS.PHASECHK.TRANS64.TRYWAIT P0, [R105+URZ+0x288b0], R122 ;  /* 0x0288b07a690075a7 */ /* 0x0044e4000800017f */
[----:B---3--:R-:W-:Y:S05]  /*1f840*/  @!P0 NANOSLEEP.SYNCS 0x989680 ;  /* 0x009896800000895d */ /* 0x008fea0003900000 */
[----:B------:R-:W3:Y:S02]  /*1f850*/  @!P0 SYNCS.PHASECHK.TRANS64 P0, [R105+URZ+0x288b0], R122 ;  /* 0x0288b07a690085a7 */ /* 0x000ee4000800007f */
[----:B---3--:R-:W-:Y:S05]  /*1f860*/  @!P0 BRA `(.L_x_2318) ;  /* 0xfffffffc00f08947 */ /* 0x008fea000383ffff */
[----:B------:R-:W-:Y:S05]  /*1f870*/  BRA `(.L_x_2561) ;  /* 0xfffffe8800c07947 */ /* 0x000fea000383ffff */
.L_x_2330:
        /* <DEDUP_REMOVED lines=8> */
.L_x_2563:
[----:B------:R-:W-:Y:S05]  /*1f900*/  BSYNC B0 ;  /* 0x0000000000007941 */ /* 0x000fea0003800000 */
.L_x_2562:
[----:B------:R-:W-:Y:S01]  /*1f910*/  IMAD.MOV.U32 R192, RZ, RZ, R14 ;  /* 0x000000ffffc07224 */ /* 0x000fe200078e000e */
[----:B------:R-:W-:Y:S06]  /*1f920*/  BRA `(.L_x_2564) ;  /* 0xfffffe9000e87947 */ /* 0x000fec000383ffff */
.L_x_2348:
[----:B------:R-:W-:Y:S01]  /*1f930*/  BSSY B1, `(.L_x_2565) ;  /* 0x0000008000017945 */ /* 0x000fe20003800000 */
[----:B------:R-:W-:Y:S02]  /*1f940*/  IMAD.MOV.U32 R13, RZ, RZ, R5 ;  /* 0x000000ffff0d7224 */ /* 0x000fe400078e0005 */
[----:B------:R-:W-:Y:S02]  /*1f950*/  IMAD.MOV.U32 R12, RZ, RZ, RZ ;  /* 0x000000ffff0c7224 */ /* 0x000fe400078e00ff */
[----:B------:R-:W-:Y:S02]  /*1f960*/  IMAD.MOV.U32 R11, RZ, RZ, 0x181f ;  /* 0x0000181fff0b7424 */ /* 0x000fe400078e00ff */
[----:B------:R-:W-:-:S07]  /*1f970*/  IMAD.MOV.U32 R15, RZ, RZ, -0x1 ;  /* 0xffffffffff0f7424 */ /* 0x000fce00078e00ff */
[----:B01---5:R-:W-:Y:S05]  /*1f980*/  WARPSYNC.COLLECTIVE R15, `(.L_x_2566) ;  /* 0x000000000f087348 */ /* 0x023fea0003c00000 */
[----:B------:R2:W3:Y:S02]  /*1f990*/  SHFL.IDX P6, R14, R13, R12, R11 ;  /* 0x0000000c0d0e7389 */ /* 0x0004e400000c000b */
[----:B0123-5:R-:W-:Y:S01]  /*1f9a0*/  ENDCOLLECTIVE ;  /* 0x000000000000791b */ /* 0x02ffe20003800000 */
.L_x_2566:
[----:B------:R-:W-:Y:S05]  /*1f9b0*/  BSYNC B1 ;  /* 0x0000000000017941 */ /* 0x000fea0003800000 */
.L_x_2565:
[----:B------:R-:W-:Y:S05]  /*1f9c0*/  BRA `(.L_x_2567) ;  /* 0xfffffea400687947 */ /* 0x000fea000383ffff */
.L_x_2349:
        /* <DEDUP_REMOVED lines=8> */
.L_x_2569:
[----:B------:R-:W-:Y:S05]  /*1fa50*/  BSYNC B1 ;  /* 0x0000000000017941 */ /* 0x000fea0003800000 */
.L_x_2568:
[----:B------:R-:W-:Y:S05]  /*1fa60*/  BRA `(.L_x_2570) ;  /* 0xfffffea400487947 */ /* 0x000fea000383ffff */
.L_x_2350:
        /* <DEDUP_REMOVED lines=8> */
.L_x_2572:
[----:B------:R-:W-:Y:S05]  /*1faf0*/  BSYNC B1 ;  /* 0x0000000000017941 */ /* 0x000fea0003800000 */
.L_x_2571:
[----:B------:R-:W-:Y:S05]  /*1fb00*/  BRA `(.L_x_2573) ;  /* 0xfffffea400287947 */ /* 0x000fea000383ffff */
.L_x_2351:
        /* <DEDUP_REMOVED lines=8> */
.L_x_2575:
[----:B------:R-:W-:Y:S05]  /*1fb90*/  BSYNC B1 ;  /* 0x0000000000017941 */ /* 0x000fea0003800000 */
.L_x_2574:
[----:B------:R-:W-:Y:S05]  /*1fba0*/  BRA `(.L_x_2576) ;  /* 0xfffffea400087947 */ /* 0x000fea000383ffff */
.L_x_2352:
[----:B------:R-:W-:Y:S01]  /*1fbb0*/  BSSY B1, `(.L_x_2577) ;  /* 0x0000008000017945 */ /* 0x000fe20003800000 */
[----:B------:R-:W-:Y:S02]  /*1fbc0*/  IMAD.MOV.U32 R13, RZ, RZ, R5 ;  /* 0x000000ffff0d7224 */ /* 0x000fe400078e0005 */
[----:B------:R-:W-:Y:S02]  /*1fbd0*/  IMAD.MOV.U32 R12, RZ, RZ, 0x1 ;  /* 0x00000001ff0c7424 */ /* 0x000fe400078e00ff */
[----:B------:R-:W-:Y:S02]  /*1fbe0*/  IMAD.MOV.U32 R11, RZ, RZ, 0x181f ;  /* 0x0000181fff0b7424 */ /* 0x000fe400078e00ff */
[----:B------:R-:W-:-:S07]  /*1fbf0*/  IMAD.MOV.U32 R15, RZ, RZ, -0x1 ;  /* 0xffffffffff0f7424 */ /* 0x000fce00078e00ff */
[----:B01---5:R-:W-:Y:S05]  /*1fc00*/  WARPSYNC.COLLECTIVE R15, `(.L_x_2578) ;  /* 0x000000000f087348 */ /* 0x023fea0003c00000 */
[----:B------:R2:W3:Y:S02]  /*1fc10*/  SHFL.IDX P6, R14, R13, R12, R11 ;  /* 0x0000000c0d0e7389 */ /* 0x0004e400000c000b */
[----:B0123-5:R-:W-:Y:S01]  /*1fc20*/  ENDCOLLECTIVE ;  /* 0x000000000000791b */ /* 0x02ffe20003800000 */
.L_x_2578:
[----:B------:R-:W-:Y:S05]  /*1fc30*/  BSYNC B1 ;  /* 0x0000000000017941 */ /* 0x000fea0003800000 */
.L_x_2577:
[----:B------:R-:W-:Y:S05]  /*1fc40*/  BRA `(.L_x_2579) ;  /* 0xfffffea000e87947 */ /* 0x000fea000383ffff */
.L_x_2353:
        /* <DEDUP_REMOVED lines=8> */
.L_x_2581:
[----:B------:R-:W-:Y:S05]  /*1fcd0*/  BSYNC B1 ;  /* 0x0000000000017941 */ /* 0x000fea0003800000 */
.L_x_2580:
[----:B------:R-:W-:Y:S05]  /*1fce0*/  BRA `(.L_x_2582) ;  /* 0xfffffea000c87947 */ /* 0x000fea000383ffff */
.L_x_2354:
        /* <DEDUP_REMOVED lines=8> */
.L_x_2584:
[----:B------:R-:W-:Y:S05]  /*1fd70*/  BSYNC B1 ;  /* 0x0000000000017941 */ /* 0x000fea0003800000 */
.L_x_2583:
[----:B------:R-:W-:Y:S05]  /*1fd80*/  BRA `(.L_x_2585) ;  /* 0xfffffea000a87947 */ /* 0x000fea000383ffff */
.L_x_2355:
        /* <DEDUP_REMOVED lines=8> */
.L_x_2587:
[----:B------:R-:W-:Y:S05]  /*1fe10*/  BSYNC B1 ;  /* 0x0000000000017941 */ /* 0x000fea0003800000 */
.L_x_2586:
[----:B------:R-:W-:Y:S05]  /*1fe20*/  BRA `(.L_x_2588) ;  /* 0xfffffea000887947 */ /* 0x000fea000383ffff */
.L_x_2356:
        /* <DEDUP_REMOVED lines=8> */
.L_x_2590:
[----:B------:R-:W-:Y:S05]  /*1feb0*/  BSYNC B1 ;  /* 0x0000000000017941 */ /* 0x000fea0003800000 */
.L_x_2589:
[----:B------:R-:W-:Y:S05]  /*1fec0*/  BRA `(.L_x_2591) ;  /* 0xfffffea000687947 */ /* 0x000fea000383ffff */
.L_x_2357:
        /* <DEDUP_REMOVED lines=8> */
.L_x_2593:
[----:B------:R-:W-:Y:S05]  /*1ff50*/  BSYNC B1 ;  /* 0x0000000000017941 */ /* 0x000fea0003800000 */
.L_x_2592:
[----:B------:R-:W-:Y:S05]  /*1ff60*/  BRA `(.L_x_2594) ;  /* 0xfffffea000487947 */ /* 0x000fea000383ffff */
.L_x_2358:
        /* <DEDUP_REMOVED lines=8> */
.L_x_2596:
[----:B------:R-:W-:Y:S05]  /*1fff0*/  BSYNC B1 ;  /* 0x0000000000017941 */ /* 0x000fea0003800000 */
.L_x_2595:
[----:B------:R-:W-:Y:S05]  /*20000*/  BRA `(.L_x_2597) ;  /* 0xfffffea000287947 */ /* 0x000fea000383ffff */
.L_x_2359:
        /* <DEDUP_REMOVED lines=8> */
.L_x_2599:
[----:B------:R-:W-:Y:S05]  /*20090*/  BSYNC B1 ;  /* 0x0000000000017941 */ /* 0x000fea0003800000 */
.L_x_2598:
[----:B------:R-:W-:Y:S05]  /*200a0*/  BRA `(.L_x_2600) ;  /* 0xfffffea000087947 */ /* 0x000fea000383ffff */
.L_x_2360:
[----:B------:R-:W-:Y:S01]  /*200b0*/  BSSY B1, `(.L_x_2601) ;  /* 0x0000008000017945 */ /* 0x000fe20003800000 */
[----:B------:R-:W-:Y:S01]  /*200c0*/  IMAD.MOV.U32 R13, RZ, RZ, R5 ;  /* 0x000000ffff0d7224 */ /* 0x000fe200078e0005 */
[----:B------:R-:W-:Y:S01]  /*200d0*/  MOV R12, 0x3 ;  /* 0x00000003000c7802 */ /* 0x000fe20000000f00 */
[----:B------:R-:W-:Y:S02]  /*200e0*/  IMAD.MOV.U32 R11, RZ, RZ, 0x181f ;  /* 0x0000181fff0b7424 */ /* 0x000fe400078e00ff */
[----:B------:R-:W-:-:S07]  /*200f0*/  IMAD.MOV.U32 R15, RZ, RZ, -0x1 ;  /* 0xffffffffff0f7424 */ /* 0x000fce00078e00ff */
[----:B01---5:R-:W-:Y:S05]  /*20100*/  WARPSYNC.COLLECTIVE R15, `(.L_x_2602) ;  /* 0x000000000f087348 */ /* 0x023fea0003c00000 */
[----:B------:R2:W3:Y:S02]  /*20110*/  SHFL.IDX P6, R14, R13, R12, R11 ;  /* 0x0000000c0d0e7389 */ /* 0x0004e400000c000b */
[----:B0123-5:R-:W-:Y:S01]  /*20120*/  ENDCOLLECTIVE ;  /* 0x000000000000791b */ /* 0x02ffe20003800000 */
.L_x_2602:
[----:B------:R-:W-:Y:S05]  /*20130*/  BSYNC B1 ;  /* 0x0000000000017941 */ /* 0x000fea0003800000 */
.L_x_2601:
[----:B------:R-:W-:Y:S05]  /*20140*/  BRA `(.L_x_2603) ;  /* 0xfffffe9c00e87947 */ /* 0x000fea000383ffff */
.L_x_2361:
        /* <DEDUP_REMOVED lines=8> */
.L_x_2605:
[----:B------:R-:W-:Y:S05]  /*201d0*/  BSYNC B1 ;  /* 0x0000000000017941 */ /* 0x000fea0003800000 */
.L_x_2604:
[----:B------:R-:W-:Y:S05]  /*201e0*/  BRA `(.L_x_2606) ;  /* 0xfffffe9c00cc7947 */ /* 0x000fea000383ffff */
.L_x_2362:
        /* <DEDUP_REMOVED lines=8> */
.L_x_2608:
[----:B------:R-:W-:Y:S05]  /*20270*/  BSYNC B1 ;  /* 0x0000000000017941 */ /* 0x000fea0003800000 */
.L_x_2607:
[----:B------:R-:W-:Y:S05]  /*20280*/  BRA `(.L_x_2609) ;  /* 0xfffffe9c00b07947 */ /* 0x000fea000383ffff */
.L_x_2363:
        /* <DEDUP_REMOVED lines=8> */
.L_x_2611:
[----:B------:R-:W-:Y:S05]  /*20310*/  BSYNC B1 ;  /* 0x0000000000017941 */ /* 0x000fea0003800000 */
.L_x_2610:
[----:B------:R-:W-:Y:S05]  /*20320*/  BRA `(.L_x_2612) ;  /* 0xfffffe9c00947947 */ /* 0x000fea000383ffff */
.L_x_2365:
[----:B--2---:R2:W3:Y:S02]  /*20330*/  SYNCS.PHASECHK.TRANS64.TRYWAIT P4, [R2+URZ+0x28800], R5 ;  /* 0x02880005020075a7 */ /* 0x0044e4000808017f */
[----:B---3--:R-:W-:Y:S05]  /*20340*/  @!P4 NANOSLEEP.SYNCS 0x989680 ;  /* 0x009896800000c95d */ /* 0x008fea0003900000 */
[----:B------:R-:W3:Y:S02]  /*20350*/  @!P4 SYNCS.PHASECHK.TRANS64 P4, [R2+URZ+0x28800], R5 ;  /* 0x028800050200c5a7 */ /* 0x000ee4000808007f */
[----:B---3--:R-:W-:Y:S05]  /*20360*/  @!P4 BRA `(.L_x_2365) ;  /* 0xfffffffc00f0c947 */ /* 0x008fea000383ffff */
[----:B------:R-:W-:Y:S05]  /*20370*/  BRA `(.L_x_2613) ;  /* 0xfffffea0000c7947 */ /* 0x000fea000383ffff */
.L_x_2381:
        /* <DEDUP_REMOVED lines=8> */
.L_x_2615:
[----:B------:R-:W-:Y:S05]  /*20400*/  BSYNC B1 ;  /* 0x0000000000017941 */ /* 0x000fea0003800000 */
.L_x_2614:
[----:B------:R-:W-:Y:S05]  /*20410*/  BRA `(.L_x_2616) ;  /* 0xfffffec000087947 */ /* 0x000fea000383ffff */
.L_x_2382:
        /* <DEDUP_REMOVED lines=8> */
.L_x_2618:
[----:B------:R-:W-:Y:S05]  /*204a0*/  BSYNC B1 ;  /* 0x0000000000017941 */ /* 0x000fea0003800000 */
.L_x_2617:
[----:B------:R-:W-:Y:S05]  /*204b0*/  BRA `(.L_x_2619) ;  /* 0xfffffebc00e87947 */ /* 0x000fea000383ffff */
.L_x_2383:
        /* <DEDUP_REMOVED lines=8> */
.L_x_2621:
[----:B------:R-:W-:Y:S05]  /*20540*/  BSYNC B1 ;  /* 0x0000000000017941 */ /* 0x000fea0003800000 */
.L_x_2620:
[----:B------:R-:W-:Y:S05]  /*20550*/  BRA `(.L_x_2622) ;  /* 0xfffffebc00c87947 */ /* 0x000fea000383ffff */
.L_x_2384:
        /* <DEDUP_REMOVED lines=8> */
.L_x_2624:
[----:B------:R-:W-:Y:S05]  /*205e0*/  BSYNC B1 ;  /* 0x0000000000017941 */ /* 0x000fea0003800000 */
.L_x_2623:
[----:B------:R-:W-:Y:S05]  /*205f0*/  BRA `(.L_x_2625) ;  /* 0xfffffebc00a87947 */ /* 0x000fea000383ffff */
.L_x_2385:
        /* <DEDUP_REMOVED lines=8> */
.L_x_2627:
[----:B------:R-:W-:Y:S05]  /*20680*/  BSYNC B1 ;  /* 0x0000000000017941 */ /* 0x000fea0003800000 */
.L_x_2626:
[----:B------:R-:W-:Y:S05]  /*20690*/  BRA `(.L_x_2628) ;  /* 0xfffffebc00887947 */ /* 0x000fea000383ffff */
.L_x_2386:
        /* <DEDUP_REMOVED lines=8> */
.L_x_2630:
[----:B------:R-:W-:Y:S05]  /*20720*/  BSYNC B1 ;  /* 0x0000000000017941 */ /* 0x000fea0003800000 */
.L_x_2629:
[----:B------:R-:W-:Y:S05]  /*20730*/  BRA `(.L_x_2631) ;  /* 0xfffffebc00687947 */ /* 0x000fea000383ffff */
.L_x_2387:
        /* <DEDUP_REMOVED lines=8> */
.L_x_2633:
[----:B------:R-:W-:Y:S05]  /*207c0*/  BSYNC B1 ;  /* 0x0000000000017941 */ /* 0x000fea0003800000 */
.L_x_2632:
[----:B------:R-:W-:Y:S05]  /*207d0*/  BRA `(.L_x_2634) ;  /* 0xfffffebc00487947 */ /* 0x000fea000383ffff */
.L_x_2388:
        /* <DEDUP_REMOVED lines=8> */
.L_x_2636:
[----:B------:R-:W-:Y:S05]  /*20860*/  BSYNC B1 ;  /* 0x0000000000017941 */ /* 0x000fea0003800000 */
.L_x_2635:
[----:B------:R-:W-:Y:S05]  /*20870*/  BRA `(.L_x_2637) ;  /* 0xfffffebc00287947 */ /* 0x000fea000383ffff */
.L_x_2389:
        /* <DEDUP_REMOVED lines=8> */
.L_x_2639:
[----:B------:R-:W-:Y:S05]  /*20900*/  BSYNC B1 ;  /* 0x0000000000017941 */ /* 0x000fea0003800000 */
.L_x_2638:
[----:B------:R-:W-:Y:S05]  /*20910*/  BRA `(.L_x_2640) ;  /* 0xfffffebc00087947 */ /* 0x000fea000383ffff */
.L_x_2390:
        /* <DEDUP_REMOVED lines=8> */
.L_x_2642:
[----:B------:R-:W-:Y:S05]  /*209a0*/  BSYNC B1 ;  /* 0x0000000000017941 */ /* 0x000fea0003800000 */
.L_x_2641:
[----:B------:R-:W-:Y:S05]  /*209b0*/  BRA `(.L_x_2643) ;  /* 0xfffffeb800e87947 */ /* 0x000fea000383ffff */
.L_x_2391:
        /* <DEDUP_REMOVED lines=8> */
.L_x_2645:
[----:B------:R-:W-:Y:S05]  /*20a40*/  BSYNC B1 ;  /* 0x0000000000017941 */ /* 0x000fea0003800000 */
.L_x_2644:
[----:B------:R-:W-:Y:S05]  /*20a50*/  BRA `(.L_x_2646) ;  /* 0xfffffeb800c87947 */ /* 0x000fea000383ffff */
.L_x_2392:
        /* <DEDUP_REMOVED lines=8> */
.L_x_2648:
[----:B------:R-:W-:Y:S05]  /*20ae0*/  BSYNC B1 ;  /* 0x0000000000017941 */ /* 0x000fea0003800000 */
.L_x_2647:
[----:B------:R-:W-:Y:S05]  /*20af0*/  BRA `(.L_x_2649) ;  /* 0xfffffeb800a87947 */ /* 0x000fea000383ffff */
.L_x_2393:
        /* <DEDUP_REMOVED lines=8> */
.L_x_2651:
[----:B------:R-:W-:Y:S05]  /*20b80*/  BSYNC B1 ;  /* 0x0000000000017941 */ /* 0x000fea0003800000 */
.L_x_2650:
[----:B------:R-:W-:Y:S05]  /*20b90*/  BRA `(.L_x_2652) ;  /* 0xfffffeb800887947 */ /* 0x000fea000383ffff */
.L_x_2394:
        /* <DEDUP_REMOVED lines=8> */
.L_x_2654:
[----:B------:R-:W-:Y:S05]  /*20c20*/  BSYNC B1 ;  /* 0x0000000000017941 */ /* 0x000fea0003800000 */
.L_x_2653:
[----:B------:R-:W-:Y:S05]  /*20c30*/  BRA `(.L_x_2655) ;  /* 0xfffffeb800687947 */ /* 0x000fea000383ffff */
.L_x_2395:
        /* <DEDUP_REMOVED lines=8> */
.L_x_2657:
[----:B------:R-:W-:Y:S05]  /*20cc0*/  BSYNC B1 ;  /* 0x0000000000017941 */ /* 0x000fea0003800000 */
.L_x_2656:
[----:B------:R-:W-:Y:S05]  /*20cd0*/  BRA `(.L_x_2658) ;  /* 0xfffffeb800487947 */ /* 0x000fea000383ffff */
.L_x_2396:
        /* <DEDUP_REMOVED lines=8> */
.L_x_2660:
[----:B------:R-:W-:Y:S05]  /*20d60*/  BSYNC B1 ;  /* 0x0000000000017941 */ /* 0x000fea0003800000 */
.L_x_2659:
[----:B------:R-:W-:Y:S05]  /*20d70*/  BRA `(.L_x_2661) ;  /* 0xfffffeb800287947 */ /* 0x000fea000383ffff */
.L_x_2398:
[----:B0-----:R0:W1:Y:S02]  /*20d80*/  SYNCS.PHASECHK.TRANS64.TRYWAIT P4, [R2+URZ+0x28800], R9 ;  /* 0x02880009020075a7 */ /* 0x001064000808017f */
[----:B-1----:R-:W-:Y:S05]  /*20d90*/  @!P4 NANOSLEEP.SYNCS 0x989680 ;  /* 0x009896800000c95d */ /* 0x002fea0003900000 */
[----:B------:R-:W1:Y:S02]  /*20da0*/  @!P4 SYNCS.PHASECHK.TRANS64 P4, [R2+URZ+0x28800], R9 ;  /* 0x028800090200c5a7 */ /* 0x000e64000808007f */
[----:B-1----:R-:W-:Y:S05]  /*20db0*/  @!P4 BRA `(.L_x_2398) ;  /* 0xfffffffc00f0c947 */ /* 0x002fea000383ffff */
[----:B------:R-:W-:Y:S05]  /*20dc0*/  BRA `(.L_x_2662) ;  /* 0xfffffebc00287947 */ /* 0x000fea000383ffff */
.L_x_2408:
[----:B-1----:R1:W2:Y:S02]  /*20dd0*/  SYNCS.PHASECHK.TRANS64.TRYWAIT P2, [R0+URZ+0x28830], R3 ;  /* 0x02883003000075a7 */ /* 0x0022a4000804017f */
[----:B--2---:R-:W-:Y:S05]  /*20de0*/  @!P2 NANOSLEEP.SYNCS 0x989680 ;  /* 0x009896800000a95d */ /* 0x004fea0003900000 */
[----:B------:R-:W2:Y:S02]  /*20df0*/  @!P2 SYNCS.PHASECHK.TRANS64 P2, [R0+URZ+0x28830], R3 ;  /* 0x028830030000a5a7 */ /* 0x000ea4000804007f */
[----:B--2---:R-:W-:Y:S05]  /*20e00*/  @!P2 BRA `(.L_x_2408) ;  /* 0xfffffffc00f0a947 */ /* 0x004fea000383ffff */
[----:B------:R-:W-:Y:S05]  /*20e10*/  BRA `(.L_x_2407) ;  /* 0xfffffed8000c7947 */ /* 0x000fea000383ffff */
.L_x_2414:
[----:B-1----:R1:W2:Y:S02]  /*20e20*/  SYNCS.PHASECHK.TRANS64.TRYWAIT P3, [R6+URZ+0x28830], R7 ;  /* 0x02883007060075a7 */ /* 0x0022a4000806017f */
[----:B--2---:R-:W-:Y:S05]  /*20e30*/  @!P3 NANOSLEEP.SYNCS 0x989680 ;  /* 0x009896800000b95d */ /* 0x004fea0003900000 */
[----:B------:R-:W2:Y:S02]  /*20e40*/  @!P3 SYNCS.PHASECHK.TRANS64 P3, [R6+URZ+0x28830], R7 ;  /* 0x028830070600b5a7 */ /* 0x000ea4000806007f */
[----:B--2---:R-:W-:Y:S05]  /*20e50*/  @!P3 BRA `(.L_x_2414) ;  /* 0xfffffffc00f0b947 */ /* 0x004fea000383ffff */
[----:B------:R-:W-:Y:S05]  /*20e60*/  BRA `(.L_x_2413) ;  /* 0xffffff0800247947 */ /* 0x000fea000383ffff */
.L_x_2418:
[----:B-1----:R1:W2:Y:S02]  /*20e70*/  SYNCS.PHASECHK.TRANS64.TRYWAIT P2, [R7+URZ+0x28850], R6 ;  /* 0x02885006070075a7 */ /* 0x0022a4000804017f */
[----:B--2---:R-:W-:Y:S05]  /*20e80*/  @!P2 NANOSLEEP.SYNCS 0x989680 ;  /* 0x009896800000a95d */ /* 0x004fea0003900000 */
[----:B------:R-:W2:Y:S02]  /*20e90*/  @!P2 SYNCS.PHASECHK.TRANS64 P2, [R7+URZ+0x28850], R6 ;  /* 0x028850060700a5a7 */ /* 0x000ea4000804007f */
[----:B--2---:R-:W-:Y:S05]  /*20ea0*/  @!P2 BRA `(.L_x_2418) ;  /* 0xfffffffc00f0a947 */ /* 0x004fea000383ffff */
[----:B------:R-:W-:Y:S05]  /*20eb0*/  BRA `(.L_x_2415) ;  /* 0xffffff0c00347947 */ /* 0x000fea000383ffff */
.L_x_2425:
[----:B-1----:R1:W2:Y:S02]  /*20ec0*/  SYNCS.PHASECHK.TRANS64.TRYWAIT P3, [R6+URZ+0x28830], R7 ;  /* 0x02883007060075a7 */ /* 0x0022a4000806017f */
[----:B--2---:R-:W-:Y:S05]  /*20ed0*/  @!P3 NANOSLEEP.SYNCS 0x989680 ;  /* 0x009896800000b95d */ /* 0x004fea0003900000 */
[----:B------:R-:W2:Y:S02]  /*20ee0*/  @!P3 SYNCS.PHASECHK.TRANS64 P3, [R6+URZ+0x28830], R7 ;  /* 0x028830070600b5a7 */ /* 0x000ea4000806007f */
[----:B--2---:R-:W-:Y:S05]  /*20ef0*/  @!P3 BRA `(.L_x_2425) ;  /* 0xfffffffc00f0b947 */ /* 0x004fea000383ffff */
[----:B------:R-:W-:Y:S05]  /*20f00*/  BRA `(.L_x_2424) ;  /* 0xffffff3800bc7947 */ /* 0x000fea000383ffff */
.L_x_2429:
[----:B-1----:R1:W2:Y:S02]  /*20f10*/  SYNCS.PHASECHK.TRANS64.TRYWAIT P2, [R7+URZ+0x28850], R6 ;  /* 0x02885006070075a7 */ /* 0x0022a4000804017f */
[----:B--2---:R-:W-:Y:S05]  /*20f20*/  @!P2 NANOSLEEP.SYNCS 0x989680 ;  /* 0x009896800000a95d */ /* 0x004fea0003900000 */
[----:B------:R-:W2:Y:S02]  /*20f30*/  @!P2 SYNCS.PHASECHK.TRANS64 P2, [R7+URZ+0x28850], R6 ;  /* 0x028850060700a5a7 */ /* 0x000ea4000804007f */
[----:B--2---:R-:W-:Y:S05]  /*20f40*/  @!P2 BRA `(.L_x_2429) ;  /* 0xfffffffc00f0a947 */ /* 0x004fea000383ffff */
[----:B------:R-:W-:Y:S05]  /*20f50*/  BRA `(.L_x_2426) ;  /* 0xffffff3c00cc7947 */ /* 0x000fea000383ffff */
.L_x_2434:
[----:B-1----:R1:W2:Y:S02]  /*20f60*/  SYNCS.PHASECHK.TRANS64.TRYWAIT P0, [R11+URZ+0x28850], R4 ;  /* 0x028850040b0075a7 */ /* 0x0022a4000800017f */
[----:B--2---:R-:W-:Y:S05]  /*20f70*/  @!P0 NANOSLEEP.SYNCS 0x989680 ;  /* 0x009896800000895d */ /* 0x004fea0003900000 */
[----:B------:R-:W2:Y:S02]  /*20f80*/  @!P0 SYNCS.PHASECHK.TRANS64 P0, [R11+URZ+0x28850], R4 ;  /* 0x028850040b0085a7 */ /* 0x000ea4000800007f */
[----:B--2---:R-:W-:Y:S05]  /*20f90*/  @!P0 BRA `(.L_x_2434) ;  /* 0xfffffffc00f08947 */ /* 0x004fea000383ffff */
[----:B------:R-:W-:Y:S05]  /*20fa0*/  BRA `(.L_x_2433) ;  /* 0xffffff6000fc7947 */ /* 0x000fea000383ffff */
.L_x_2468:
        /* <DEDUP_REMOVED lines=11> */
.L_x_2664:
[----:B------:R-:W-:Y:S05]  /*21060*/  BSYNC B1 ;  /* 0x0000000000017941 */ /* 0x000fea0003800000 */
.L_x_2663:
[----:B------:R-:W-:Y:S05]  /*21070*/  BRA `(.L_x_2665) ;  /* 0xffffff9c006c7947 */ /* 0x000fea000383ffff */
.L_x_2469:
[----:B------:R-:W-:Y:S01]  /*21080*/  BSSY B1, `(.L_x_2666) ;  /* 0x0000006000017945 */ /* 0x000fe20003800000 */
[----:B------:R-:W-:-:S07]  /*21090*/  IMAD.MOV.U32 R15, RZ, RZ, -0x1 ;  /* 0xffffffffff0f7424 */ /* 0x000fce00078e00ff */
[----:B------:R-:W-:Y:S05]  /*210a0*/  WARPSYNC.COLLECTIVE R15, `(.L_x_2667) ;  /* 0x000000000f0c7348 */ /* 0x000fea0003c00000 */
[----:B------:R-:W-:Y:S02]  /*210b0*/  ELECT P6, UR62, PT ;  /* 0x00000000003e782f */ /* 0x000fe400038c0000 */
[----:B------:R-:W-:Y:S01]  /*210c0*/  MOV R14, UR62 ;  /* 0x0000003e000e7c02 */ /* 0x000fe20008000f00 */
[----:B------:R-:W-:Y:S10]  /*210d0*/  ENDCOLLECTIVE ;  /* 0x000000000000791b */ /* 0x000ff40003800000 */
.L_x_2667:
[----:B------:R-:W-:Y:S05]  /*210e0*/  BSYNC B1 ;  /* 0x0000000000017941 */ /* 0x000fea0003800000 */
.L_x_2666:
[----:B------:R-:W-:Y:S05]  /*210f0*/  BRA `(.L_x_2668) ;  /* 0xffffff9c00587947 */ /* 0x000fea000383ffff */
.L_x_2471:
[----:B0-----:R0:W1:Y:S02]  /*21100*/  SYNCS.PHASECHK.TRANS64.TRYWAIT P0, [R9+URZ+0x28820], R5 ;  /* 0x02882005090075a7 */ /* 0x001064000800017f */
[----:B-1----:R-:W-:Y:S05]  /*21110*/  @!P0 NANOSLEEP.SYNCS 0x989680 ;  /* 0x009896800000895d */ /* 0x002fea0003900000 */
[----:B------:R-:W1:Y:S02]  /*21120*/  @!P0 SYNCS.PHASECHK.TRANS64 P0, [R9+URZ+0x28820], R5 ;  /* 0x02882005090085a7 */ /* 0x000e64000800007f */
[----:B-1----:R-:W-:Y:S05]  /*21130*/  @!P0 BRA `(.L_x_2471) ;  /* 0xfffffffc00f08947 */ /* 0x002fea000383ffff */
[----:B------:R-:W-:Y:S05]  /*21140*/  BRA `(.L_x_2669) ;  /* 0xffffff9c00747947 */ /* 0x000fea000383ffff */
.L_x_2474:
[----:B0-----:R0:W1:Y:S02]  /*21150*/  SYNCS.PHASECHK.TRANS64.TRYWAIT P0, [R5+URZ+0x288a0], R7 ;  /* 0x0288a007050075a7 */ /* 0x001064000800017f */
[----:B-1----:R-:W-:Y:S05]  /*21160*/  @!P0 NANOSLEEP.SYNCS 0x989680 ;  /* 0x009896800000895d */ /* 0x002fea0003900000 */
[----:B------:R-:W1:Y:S02]  /*21170*/  @!P0 SYNCS.PHASECHK.TRANS64 P0, [R5+URZ+0x288a0], R7 ;  /* 0x0288a007050085a7 */ /* 0x000e64000800007f */
[----:B-1----:R-:W-:Y:S05]  /*21180*/  @!P0 BRA `(.L_x_2474) ;  /* 0xfffffffc00f08947 */ /* 0x002fea000383ffff */
[----:B------:R-:W-:Y:S05]  /*21190*/  BRA `(.L_x_2670) ;  /* 0xffffff9c00847947 */ /* 0x000fea000383ffff */
.L_x_2476:
[----:B-1----:R1:W2:Y:S02]  /*211a0*/  SYNCS.PHASECHK.TRANS64.TRYWAIT P0, [R5+URZ+0x288c0], R7 ;  /* 0x0288c007050075a7 */ /* 0x0022a4000800017f */
[----:B--2---:R-:W-:Y:S05]  /*211b0*/  @!P0 NANOSLEEP.SYNCS 0x989680 ;  /* 0x009896800000895d */ /* 0x004fea0003900000 */
[----:B------:R-:W2:Y:S02]  /*211c0*/  @!P0 SYNCS.PHASECHK.TRANS64 P0, [R5+URZ+0x288c0], R7 ;  /* 0x0288c007050085a7 */ /* 0x000ea4000800007f */
[----:B--2---:R-:W-:Y:S05]  /*211d0*/  @!P0 BRA `(.L_x_2476) ;  /* 0xfffffffc00f08947 */ /* 0x004fea000383ffff */
[----:B------:R-:W-:Y:S05]  /*211e0*/  BRA `(.L_x_2671) ;  /* 0xffffff9c00fc7947 */ /* 0x000fea000383ffff */
.L_x_2480:
[----:B0-----:R0:W1:Y:S02]  /*211f0*/  SYNCS.PHASECHK.TRANS64.TRYWAIT P0, [R6+URZ+0x288a0], R7 ;  /* 0x0288a007060075a7 */ /* 0x001064000800017f */
[----:B-1----:R-:W-:Y:S05]  /*21200*/  @!P0 NANOSLEEP.SYNCS 0x989680 ;  /* 0x009896800000895d */ /* 0x002fea0003900000 */
[----:B------:R-:W1:Y:S02]  /*21210*/  @!P0 SYNCS.PHASECHK.TRANS64 P0, [R6+URZ+0x288a0], R7 ;  /* 0x0288a007060085a7 */ /* 0x000e64000800007f */
[----:B-1----:R-:W-:Y:S05]  /*21220*/  @!P0 BRA `(.L_x_2480) ;  /* 0xfffffffc00f08947 */ /* 0x002fea000383ffff */
[----:B------:R-:W-:Y:S05]  /*21230*/  BRA `(.L_x_2672) ;  /* 0xffffffa000c87947 */ /* 0x000fea000383ffff */
.L_x_2482:
[----:B-1----:R1:W2:Y:S02]  /*21240*/  SYNCS.PHASECHK.TRANS64.TRYWAIT P1, [R6+URZ+0x288c0], R7 ;  /* 0x0288c007060075a7 */ /* 0x0022a4000802017f */
[----:B--2---:R-:W-:Y:S05]  /*21250*/  @!P1 NANOSLEEP.SYNCS 0x989680 ;  /* 0x009896800000995d */ /* 0x004fea0003900000 */
[----:B------:R-:W2:Y:S02]  /*21260*/  @!P1 SYNCS.PHASECHK.TRANS64 P1, [R6+URZ+0x288c0], R7 ;  /* 0x0288c007060095a7 */ /* 0x000ea4000802007f */
[----:B--2---:R-:W-:Y:S05]  /*21270*/  @!P1 BRA `(.L_x_2482) ;  /* 0xfffffffc00f09947 */ /* 0x004fea000383ffff */
[----:B------:R-:W-:Y:S05]  /*21280*/  BRA `(.L_x_2673) ;  /* 0xffffffa400387947 */ /* 0x000fea000383ffff */
.L_x_2493:
        /* <DEDUP_REMOVED lines=11> */
.L_x_2675:
[----:B------:R-:W-:Y:S05]  /*21340*/  BSYNC B0 ;  /* 0x0000000000007941 */ /* 0x000fea0003800000 */
.L_x_2674:
[----:B------:R-:W-:Y:S05]  /*21350*/  BRA `(.L_x_2676) ;  /* 0xffffffac00f87947 */ /* 0x000fea000383ffff */
.L_x_2494:
[----:B------:R-:W-:Y:S01]  /*21360*/  BSSY B0, `(.L_x_2677) ;  /* 0x0000006000007945 */ /* 0x000fe20003800000 */
[----:B------:R-:W-:-:S07]  /*21370*/  IMAD.MOV.U32 R15, RZ, RZ, -0x1 ;  /* 0xffffffffff0f7424 */ /* 0x000fce00078e00ff */
[----:B------:R-:W-:Y:S05]  /*21380*/  WARPSYNC.COLLECTIVE R15, `(.L_x_2678) ;  /* 0x000000000f0c7348 */ /* 0x000fea0003c00000 */
[----:B------:R-:W-:Y:S02]  /*21390*/  ELECT P6, UR62, PT ;  /* 0x00000000003e782f */ /* 0x000fe400038c0000 */
[----:B------:R-:W-:Y:S01]  /*213a0*/  MOV R14, UR62 ;  /* 0x0000003e000e7c02 */ /* 0x000fe20008000f00 */
[----:B------:R-:W-:Y:S10]  /*213b0*/  ENDCOLLECTIVE ;  /* 0x000000000000791b */ /* 0x000ff40003800000 */
.L_x_2678:
[----:B------:R-:W-:Y:S05]  /*213c0*/  BSYNC B0 ;  /* 0x0000000000007941 */ /* 0x000fea0003800000 */
.L_x_2677:
[----:B------:R-:W-:Y:S05]  /*213d0*/  BRA `(.L_x_2679) ;  /* 0xffffffac00e87947 */ /* 0x000fea000383ffff */
.L_x_2497:
[----:B0-----:R0:W1:Y:S02]  /*213e0*/  SYNCS.PHASECHK.TRANS64.TRYWAIT P0, [R7+URZ+0x28840], R10 ;  /* 0x0288400a070075a7 */ /* 0x001064000800017f */
[----:B-1----:R-:W-:Y:S05]  /*213f0*/  @!P0 NANOSLEEP.SYNCS 0x989680 ;  /* 0x009896800000895d */ /* 0x002fea0003900000 */
[----:B------:R-:W1:Y:S02]  /*21400*/  @!P0 SYNCS.PHASECHK.TRANS64 P0, [R7+URZ+0x28840], R10 ;  /* 0x0288400a070085a7 */ /* 0x000e64000800007f */
[----:B-1----:R-:W-:Y:S05]  /*21410*/  @!P0 BRA `(.L_x_2497) ;  /* 0xfffffffc00f08947 */ /* 0x002fea000383ffff */
[----:B------:R-:W-:Y:S05]  /*21420*/  BRA `(.L_x_2680) ;  /* 0xffffffb0004c7947 */ /* 0x000fea000383ffff */
.L_x_2500:
        /* <DEDUP_REMOVED lines=8> */
.L_x_2508:
[----:B0-----:R0:W1:Y:S02]  /*214b0*/  SYNCS.PHASECHK.TRANS64.TRYWAIT P0, [R7+URZ+0x28840], R8 ;  /* 0x02884008070075a7 */ /* 0x001064000800017f */
[----:B-1----:R-:W-:Y:S05]  /*214c0*/  @!P0 NANOSLEEP.SYNCS 0x989680 ;  /* 0x009896800000895d */ /* 0x002fea0003900000 */
[----:B------:R-:W1:Y:S02]  /*214d0*/  @!P0 SYNCS.PHASECHK.TRANS64 P0, [R7+URZ+0x28840], R8 ;  /* 0x02884008070085a7 */ /* 0x000e64000800007f */
[----:B-1----:R-:W-:Y:S05]  /*214e0*/  @!P0 BRA `(.L_x_2508) ;  /* 0xfffffffc00f08947 */ /* 0x002fea000383ffff */
[----:B------:R-:W-:Y:S05]  /*214f0*/  BRA `(.L_x_2682) ;  /* 0xffffffb800107947 */ /* 0x000fea000383ffff */
.L_x_2510:
[----:B0-----:R0:W1:Y:S02]  /*21500*/  SYNCS.PHASECHK.TRANS64.TRYWAIT P0, [R8+URZ+0x60], R7 ;  /* 0x00006007080075a7 */ /* 0x001064000800017f */
[----:B-1----:R-:W-:Y:S05]  /*21510*/  @!P0 NANOSLEEP.SYNCS 0x989680 ;  /* 0x009896800000895d */ /* 0x002fea0003900000 */
[----:B------:R-:W1:Y:S02]  /*21520*/  @!P0 SYNCS.PHASECHK.TRANS64 P0, [R8+URZ+0x60], R7 ;  /* 0x00006007080085a7 */ /* 0x000e64000800007f */
[----:B-1----:R-:W-:Y:S05]  /*21530*/  @!P0 BRA `(.L_x_2510) ;  /* 0xfffffffc00f08947 */ /* 0x002fea000383ffff */
[----:B------:R-:W-:Y:S05]  /*21540*/  BRA `(.L_x_2683) ;  /* 0xffffffb800ac7947 */ /* 0x000fea000383ffff */
.L_x_2515:
[----:B-1----:R1:W2:Y:S02]  /*21550*/  SYNCS.PHASECHK.TRANS64.TRYWAIT P0, [R2+URZ+0x28840], R3 ;  /* 0x02884003020075a7 */ /* 0x0022a4000800017f */
[----:B--2---:R-:W-:Y:S05]  /*21560*/  @!P0 NANOSLEEP.SYNCS 0x989680 ;  /* 0x009896800000895d */ /* 0x004fea0003900000 */
[----:B------:R-:W2:Y:S02]  /*21570*/  @!P0 SYNCS.PHASECHK.TRANS64 P0, [R2+URZ+0x28840], R3 ;  /* 0x02884003020085a7 */ /* 0x000ea4000800007f */
[----:B--2---:R-:W-:Y:S05]  /*21580*/  @!P0 BRA `(.L_x_2515) ;  /* 0xfffffffc00f08947 */ /* 0x004fea000383ffff */
[----:B------:R-:W-:Y:S05]  /*21590*/  BRA `(.L_x_2684) ;  /* 0xffffffc000087947 */ /* 0x000fea000383ffff */
.L_x_2517:
[----:B0-----:R0:W1:Y:S02]  /*215a0*/  SYNCS.PHASECHK.TRANS64.TRYWAIT P1, [R2+URZ+0x60], R3 ;  /* 0x00006003020075a7 */ /* 0x001064000802017f */
[----:B-1----:R-:W-:Y:S05]  /*215b0*/  @!P1 NANOSLEEP.SYNCS 0x989680 ;  /* 0x009896800000995d */ /* 0x002fea0003900000 */
[----:B------:R-:W1:Y:S02]  /*215c0*/  @!P1 SYNCS.PHASECHK.TRANS64 P1, [R2+URZ+0x60], R3 ;  /* 0x00006003020095a7 */ /* 0x000e64000802007f */
[----:B-1----:R-:W-:Y:S05]  /*215d0*/  @!P1 BRA `(.L_x_2517) ;  /* 0xfffffffc00f09947 */ /* 0x002fea000383ffff */
[----:B------:R-:W-:Y:S05]  /*215e0*/  BRA `(.L_x_2685) ;  /* 0xffffffc000a47947 */ /* 0x000fea000383ffff */
.L_x_2522:
[----:B--2---:R2:W3:Y:S02]  /*215f0*/  SYNCS.PHASECHK.TRANS64.TRYWAIT P0, [R2+URZ+0x28840], R3 ;  /* 0x02884003020075a7 */ /* 0x0044e4000800017f */
[----:B---3--:R-:W-:Y:S05]  /*21600*/  @!P0 NANOSLEEP.SYNCS 0x989680 ;  /* 0x009896800000895d */ /* 0x008fea0003900000 */
[----:B------:R-:W3:Y:S02]  /*21610*/  @!P0 SYNCS.PHASECHK.TRANS64 P0, [R2+URZ+0x28840], R3 ;  /* 0x02884003020085a7 */ /* 0x000ee4000800007f */
[----:B---3--:R-:W-:Y:S05]  /*21620*/  @!P0 BRA `(.L_x_2522) ;  /* 0xfffffffc00f08947 */ /* 0x008fea000383ffff */
[----:B------:R-:W-:Y:S05]  /*21630*/  BRA `(.L_x_2686) ;  /* 0xffffffc400c07947 */ /* 0x000fea000383ffff */
.L_x_2524:
[----:B0-----:R0:W1:Y:S02]  /*21640*/  SYNCS.PHASECHK.TRANS64.TRYWAIT P1, [R2+URZ+0x60], R9 ;  /* 0x00006009020075a7 */ /* 0x001064000802017f */
[----:B-1----:R-:W-:Y:S05]  /*21650*/  @!P1 NANOSLEEP.SYNCS 0x989680 ;  /* 0x009896800000995d */ /* 0x002fea0003900000 */
[----:B------:R-:W1:Y:S02]  /*21660*/  @!P1 SYNCS.PHASECHK.TRANS64 P1, [R2+URZ+0x60], R9 ;  /* 0x00006009020095a7 */ /* 0x000e64000802007f */
[----:B-1----:R-:W-:Y:S05]  /*21670*/  @!P1 BRA `(.L_x_2524) ;  /* 0xfffffffc00f09947 */ /* 0x002fea000383ffff */
[----:B------:R-:W-:Y:S05]  /*21680*/  BRA `(.L_x_2687) ;  /* 0xffffffc8005c7947 */ /* 0x000fea000383ffff */
.L_x_2531:
[----:B-1----:R1:W2:Y:S02]  /*21690*/  SYNCS.PHASECHK.TRANS64.TRYWAIT P0, [R3+URZ+0x28860], R0 ;  /* 0x02886000030075a7 */ /* 0x0022a4000800017f */
[----:B--2---:R-:W-:Y:S05]  /*216a0*/  @!P0 NANOSLEEP.SYNCS 0x989680 ;  /* 0x009896800000895d */ /* 0x004fea0003900000 */
[----:B------:R-:W2:Y:S02]  /*216b0*/  @!P0 SYNCS.PHASECHK.TRANS64 P0, [R3+URZ+0x28860], R0 ;  /* 0x02886000030085a7 */ /* 0x000ea4000800007f */
[----:B--2---:R-:W-:Y:S05]  /*216c0*/  @!P0 BRA `(.L_x_2531) ;  /* 0xfffffffc00f08947 */ /* 0x004fea000383ffff */
[----:B------:R-:W-:Y:S05]  /*216d0*/  BRA `(.L_x_2688) ;  /* 0xffffffcc00607947 */ /* 0x000fea000383ffff */
.L_x_2533:
[----:B------:R-:W-:Y:S01]  /*216e0*/  BSSY B0, `(.L_x_2689) ;  /* 0x0000008000007945 */ /* 0x000fe20003800000 */
[----:B------:R-:W-:Y:S02]  /*216f0*/  IMAD.MOV.U32 R13, RZ, RZ, R16 ;  /* 0x000000ffff0d7224 */ /* 0x000fe400078e0010 */
[----:B------:R-:W-:Y:S02]  /*21700*/  IMAD.MOV.U32 R12, RZ, RZ, RZ ;  /* 0x000000ffff0c7224 */ /* 0x000fe400078e00ff */
[----:B------:R-:W-:Y:S02]  /*21710*/  IMAD.MOV.U32 R11, RZ, RZ, 0x1f ;  /* 0x0000001fff0b7424 */ /* 0x000fe400078e00ff */
[----:B0-----:R-:W-:-:S07]  /*21720*/  IMAD.MOV.U32 R15, RZ, RZ, -0x1 ;  /* 0xffffffffff0f7424 */ /* 0x001fce00078e00ff */
[----:B-1----:R-:W-:Y:S05]  /*21730*/  WARPSYNC.COLLECTIVE R15, `(.L_x_2690) ;  /* 0x000000000f087348 */ /* 0x002fea0003c00000 */
[----:B------:R0:W2:Y:S02]  /*21740*/  SHFL.IDX P6, R14, R13, R12, R11 ;  /* 0x0000000c0d0e7389 */ /* 0x0000a400000c000b */
[----:B012---:R-:W-:Y:S01]  /*21750*/  ENDCOLLECTIVE ;  /* 0x000000000000791b */ /* 0x007fe20003800000 */
.L_x_2690:
[----:B------:R-:W-:Y:S05]  /*21760*/  BSYNC B0 ;  /* 0x0000000000007941 */ /* 0x000fea0003800000 */
.L_x_2689:
        /* <DEDUP_REMOVED lines=8> */
.L_x_2691:
[----:B------:R-:W-:Y:S01]  /*217f0*/  IMAD.MOV.U32 R16, RZ, RZ, R14 ;  /* 0x000000ffff107224 */ /* 0x000fe200078e000e */
[----:B------:R-:W-:Y:S06]  /*21800*/  BRA `(.L_x_2692) ;  /* 0xffffffcc00e87947 */ /* 0x000fec000383ffff */
.L_x_2536:
        /* <DEDUP_REMOVED lines=8> */
.L_x_2694:
[----:B------:R-:W-:Y:S05]  /*21890*/  BSYNC B0 ;  /* 0x0000000000007941 */ /* 0x000fea0003800000 */
.L_x_2693:
        /* <DEDUP_REMOVED lines=10> */
.L_x_2695:
        /* <DEDUP_REMOVED lines=8> */
.L_x_2696:
        /* <DEDUP_REMOVED lines=8> */
.L_x_2697:
        /* <DEDUP_REMOVED lines=8> */
.L_x_2698:
        /* <DEDUP_REMOVED lines=8> */
.L_x_2699:
[----:B------:R-:W-:Y:S05]  /*21b40*/  BRA `(.L_x_2700) ;  /* 0xffffffcc00ac7947 */ /* 0x000fea000383ffff */
.L_x_2541:
        /* <DEDUP_REMOVED lines=8> */
.L_x_2702:
[----:B------:R-:W-:Y:S05]  /*21bd0*/  BSYNC B0 ;  /* 0x0000000000007941 */ /* 0x000fea0003800000 */
.L_x_2701:
        /* <DEDUP_REMOVED lines=10> */
.L_x_2703:
        /* <DEDUP_REMOVED lines=8> */
.L_x_2704:
        /* <DEDUP_REMOVED lines=8> */
.L_x_2705:
        /* <DEDUP_REMOVED lines=8> */
.L_x_2706:
        /* <DEDUP_REMOVED lines=8> */
.L_x_2707:
[----:B------:R-:W-:Y:S05]  /*21e80*/  BRA `(.L_x_2708) ;  /* 0xffffffcc00907947 */ /* 0x000fea000383ffff */
.L_x_2543:
[----:B------:R-:W-:Y:S01]  /*21e90*/  BSSY B0, `(.L_x_2709) ;  /* 0x0000006000007945 */ /* 0x000fe20003800000 */
[----:B------:R-:W-:Y:S01]  /*21ea0*/  PLOP3.LUT P6, PT, P6, PT, PT, 0x8, 0x0 ;  /* 0x000000000000781c */ /* 0x000fe200037ce170 */
[----:B------:R-:W-:-:S12]  /*21eb0*/  IMAD.MOV.U32 R15, RZ, RZ, -0x1 ;  /* 0xffffffffff0f7424 */ /* 0x000fd800078e00ff */
[----:B0-----:R-:W-:Y:S05]  /*21ec0*/  WARPSYNC.COLLECTIVE R15, `(.L_x_2710) ;  /* 0x000000000f087348 */ /* 0x001fea0003c00000 */
[----:B------:R-:W-:Y:S01]  /*21ed0*/  VOTE.ANY R14, PT, P6 ;  /* 0x00000000000e7806 */ /* 0x000fe200030e0100 */
[----:B0-----:R-:W-:Y:S06]  /*21ee0*/  ENDCOLLECTIVE ;  /* 0x000000000000791b */ /* 0x001fec0003800000 */
.L_x_2710:
[----:B------:R-:W-:Y:S05]  /*21ef0*/  BSYNC B0 ;  /* 0x0000000000007941 */ /* 0x000fea0003800000 */
.L_x_2709:
        /* <DEDUP_REMOVED lines=9> */
.L_x_2711:
[----:B------:R-:W-:Y:S01]  /*21f90*/  IMAD.MOV.U32 R17, RZ, RZ, R14 ;  /* 0x000000ffff117224 */ /* 0x000fe200078e000e */
[----:B------:R-:W-:Y:S06]  /*21fa0*/  BRA `(.L_x_2712) ;  /* 0xffffffcc00807947 */ /* 0x000fec000383ffff */
.L_x_2545:
[----:B------:R-:W-:Y:S01]  /*21fb0*/  BSSY B0, `(.L_x_2713) ;  /* 0x0000007000007945 */ /* 0x000fe20003800000 */
[----:B------:R-:W-:Y:S02]  /*21fc0*/  IMAD.MOV.U32 R13, RZ, RZ, R2 ;  /* 0x000000ffff0d7224 */ /* 0x000fe400078e0002 */
[----:B------:R-:W-:Y:S02]  /*21fd0*/  IMAD.MOV.U32 R11, RZ, RZ, 0x1f ;  /* 0x0000001fff0b7424 */ /* 0x000fe400078e00ff */
[----:B------:R-:W-:-:S07]  /*21fe0*/  IMAD.MOV.U32 R15, RZ, RZ, -0x1 ;  /* 0xffffffffff0f7424 */ /* 0x000fce00078e00ff */
[----:B012---:R-:W-:Y:S05]  /*21ff0*/  WARPSYNC.COLLECTIVE R15, `(.L_x_2714) ;  /* 0x000000000f087348 */ /* 0x007fea0003c00000 */
[----:B------:R3:W4:Y:S02]  /*22000*/  SHFL.IDX P6, R14, R13, R12, R11 ;  /* 0x0000000c0d0e7389 */ /* 0x00072400000c000b */
[----:B01234-:R-:W-:Y:S01]  /*22010*/  ENDCOLLECTIVE ;  /* 0x000000000000791b */ /* 0x01ffe20003800000 */
.L_x_2714:
[----:B------:R-:W-:Y:S05]  /*22020*/  BSYNC B0 ;  /* 0x0000000000007941 */ /* 0x000fea0003800000 */
.L_x_2713:
[----:B------:R-:W-:Y:S01]  /*22030*/  IMAD.MOV.U32 R7, RZ, RZ, R14 ;  /* 0x000000ffff077224 */ /* 0x000fe200078e000e */
[----:B------:R-:W-:Y:S06]  /*22040*/  BRA `(.L_x_2544) ;  /* 0xffffffcc00747947 */ /* 0x000fec000383ffff */
.L_x_2549:
[----:B-1----:R1:W2:Y:S02]  /*22050*/  SYNCS.PHASECHK.TRANS64.TRYWAIT P0, [R0+URZ+0x28820], R3 ;  /* 0x02882003000075a7 */ /* 0x0022a4000800017f */
[----:B--2---:R-:W-:Y:S05]  /*22060*/  @!P0 NANOSLEEP.SYNCS 0x989680 ;  /* 0x009896800000895d */ /* 0x004fea0003900000 */
[----:B------:R-:W2:Y:S02]  /*22070*/  @!P0 SYNCS.PHASECHK.TRANS64 P0, [R0+URZ+0x28820], R3 ;  /* 0x02882003000085a7 */ /* 0x000ea4000800007f */
[----:B--2---:R-:W-:Y:S05]  /*22080*/  @!P0 BRA `(.L_x_2549) ;  /* 0xfffffffc00f08947 */ /* 0x004fea000383ffff */
[----:B------:R-:W-:Y:S05]  /*22090*/  BRA `(.L_x_2715) ;  /* 0xffffffd000e87947 */ /* 0x000fea000383ffff */
.L_x_2550:
        /* <DEDUP_REMOVED lines=11> */
.L_x_2717:
[----:B------:R-:W-:Y:S05]  /*22150*/  BSYNC B0 ;  /* 0x0000000000007941 */ /* 0x000fea0003800000 */
.L_x_2716:
[----:B------:R-:W-:Y:S05]  /*22160*/  BRA `(.L_x_2718) ;  /* 0xffffffd000d07947 */ /* 0x000fea000383ffff */
.L_x_2551:
[----:B------:R-:W-:Y:S01]  /*22170*/  BSSY B0, `(.L_x_2719) ;  /* 0x0000006000007945 */ /* 0x000fe20003800000 */
[----:B------:R-:W-:-:S07]  /*22180*/  IMAD.MOV.U32 R15, RZ, RZ, -0x1 ;  /* 0xffffffffff0f7424 */ /* 0x000fce00078e00ff */
[----:B012---:R-:W-:Y:S05]  /*22190*/  WARPSYNC.COLLECTIVE R15, `(.L_x_2720) ;  /* 0x000000000f0c7348 */ /* 0x007fea0003c00000 */
[----:B------:R-:W-:Y:S02]  /*221a0*/  ELECT P6, UR62, PT ;  /* 0x00000000003e782f */ /* 0x000fe400038c0000 */
[----:B------:R-:W-:Y:S01]  /*221b0*/  MOV R14, UR62 ;  /* 0x0000003e000e7c02 */ /* 0x000fe20008000f00 */
[----:B012---:R-:W-:Y:S10]  /*221c0*/  ENDCOLLECTIVE ;  /* 0x000000000000791b */ /* 0x007ff40003800000 */
.L_x_2720:
[----:B------:R-:W-:Y:S05]  /*221d0*/  BSYNC B0 ;  /* 0x0000000000007941 */ /* 0x000fea0003800000 */
.L_x_2719:
[----:B------:R-:W-:Y:S05]  /*221e0*/  BRA `(.L_x_2721) ;  /* 0xffffffd000c47947 */ /* 0x000fea000383ffff */
.L_x_2553:
[----:B-1----:R1:W2:Y:S02]  /*221f0*/  SYNCS.PHASECHK.TRANS64.TRYWAIT P0, [R6+URZ], R5 ;  /* 0x00000005060075a7 */ /* 0x0022a4000800017f */
[----:B--2---:R-:W-:Y:S05]  /*22200*/  @!P0 NANOSLEEP.SYNCS 0x989680 ;  /* 0x009896800000895d */ /* 0x004fea0003900000 */
[----:B------:R-:W2:Y:S02]  /*22210*/  @!P0 SYNCS.PHASECHK.TRANS64 P0, [R6+URZ], R5 ;  /* 0x00000005060085a7 */ /* 0x000ea4000800007f */
[----:B--2---:R-:W-:Y:S05]  /*22220*/  @!P0 BRA `(.L_x_2553) ;  /* 0xfffffffc00f08947 */ /* 0x004fea000383ffff */
[----:B------:R-:W-:Y:S05]  /*22230*/  BRA `(.L_x_2722) ;  /* 0xffffffd400007947 */ /* 0x000fea000383ffff */
.L_x_2554:
[----:B--2---:R2:W3:Y:S02]  /*22240*/  SYNCS.PHASECHK.TRANS64.TRYWAIT P0, [R7+URZ], R2 ;  /* 0x00000002070075a7 */ /* 0x0044e4000800017f */
[----:B---3--:R-:W-:Y:S05]  /*22250*/  @!P0 NANOSLEEP.SYNCS 0x989680 ;  /* 0x009896800000895d */ /* 0x008fea0003900000 */
[----:B------:R-:W3:Y:S02]  /*22260*/  @!P0 SYNCS.PHASECHK.TRANS64 P0, [R7+URZ], R2 ;  /* 0x00000002070085a7 */ /* 0x000ee4000800007f */
[----:B---3--:R-:W-:Y:S05]  /*22270*/  @!P0 BRA `(.L_x_2554) ;  /* 0xfffffffc00f08947 */ /* 0x008fea000383ffff */
[----:B------:R-:W-:Y:S05]  /*22280*/  BRA `(.L_x_2723) ;  /* 0xffffffd000f47947 */ /* 0x000fea000383ffff */
.L_x_2556:
[----:B---3--:R3:W4:Y:S02]  /*22290*/  SYNCS.PHASECHK.TRANS64.TRYWAIT P0, [R4+URZ], R5 ;  /* 0x00000005040075a7 */ /* 0x008724000800017f */
[----:B----4-:R-:W-:Y:S05]  /*222a0*/  @!P0 NANOSLEEP.SYNCS 0x989680 ;  /* 0x009896800000895d */ /* 0x010fea0003900000 */
[----:B------:R-:W4:Y:S02]  /*222b0*/  @!P0 SYNCS.PHASECHK.TRANS64 P0, [R4+URZ], R5 ;  /* 0x00000005040085a7 */ /* 0x000f24000800007f */
[----:B----4-:R-:W-:Y:S05]  /*222c0*/  @!P0 BRA `(.L_x_2556) ;  /* 0xfffffffc00f08947 */ /* 0x010fea000383ffff */
[----:B------:R-:W-:Y:S05]  /*222d0*/  BRA `(.L_x_2724) ;  /* 0xffffffd000fc7947 */ /* 0x000fea000383ffff */
.L_x_2725:
        /* <DEDUP_REMOVED lines=10> */
.L_x_2735:


//--------------------- .nv.global.init           --------------------------
	.section	.nv.global.init,"aw",@progbits
.nv.global.init:
	.type		$str$23,@object
	.size		$str$23,($str$24 - $str$23)
$str$23:
        /*0000*/ 	.byte	0x28, 0x61, 0x64, 0x64, 0x72, 0x65, 0x73, 0x73, 0x20, 0x26, 0x20, 0x6d, 0x61, 0x73, 0x6b, 0x29
        /*0010*/ 	.byte	0x20, 0x3d, 0x3d, 0x20, 0x30, 0x00
	.type		$str$24,@object
	.size		$str$24,(__unnamed_4 - $str$24)
$str$24:
        /*0016*/ 	.byte	0x2f, 0x74, 0x6d, 0x70, 0x2f, 0x6f, 0x73, 0x73, 0x5f, 0x6b, 0x65, 0x72, 0x6e, 0x65, 0x6c, 0x73
        /*0026*/ 	.byte	0x5f, 0x73, 0x72, 0x63, 0x2f, 0x66, 0x6c, 0x61, 0x73, 0x68, 0x5f, 0x61, 0x74, 0x74, 0x65, 0x6e
        /*0036*/ 	.byte	0x74, 0x69, 0x6f, 0x6e, 0x2f, 0x63, 0x73, 0x72, 0x63, 0x2f, 0x63, 0x75, 0x74, 0x6c, 0x61, 0x73
        /*0046*/ 	.byte	0x73, 0x2f, 0x69, 0x6e, 0x63, 0x6c, 0x75, 0x64, 0x65, 0x2f, 0x63, 0x75, 0x74, 0x65, 0x2f, 0x70
        /*0056*/ 	.byte	0x6f, 0x69, 0x6e, 0x74, 0x65, 0x72, 0x5f, 0x66, 0x6c, 0x61, 0x67, 0x67, 0x65, 0x64, 0x2e, 0x68
        /*0066*/ 	.byte	0x70, 0x70, 0x00
	.type		__unnamed_4,@object
	.size		__unnamed_4,(__unnamed_8 - __unnamed_4)
__unnamed_4:
        /* <DEDUP_REMOVED lines=25> */
	.type		__unnamed_8,@object
	.size		__unnamed_8,(__unnamed_3 - __unnamed_8)
__unnamed_8:
        /* <DEDUP_REMOVED lines=24> */
        /*036d*/ 	.byte	0x3e, 0x20, 0x26, 0x5d, 0x00
	.type		__unnamed_3,@object
	.size		__unnamed_3,(__unnamed_2 - __unnamed_3)
__unnamed_3:
        /* <DEDUP_REMOVED lines=29> */
	.type		__unnamed_2,@object
	.size		__unnamed_2,(__unnamed_7 - __unnamed_2)
__unnamed_2:
        /* <DEDUP_REMOVED lines=29> */
	.type		__unnamed_7,@object
	.size		__unnamed_7,(__unnamed_6 - __unnamed_7)
__unnamed_7:
        /* <DEDUP_REMOVED lines=29> */
        /*08e2*/ 	.byte	0x00
	.type		__unnamed_6,@object
	.size		__unnamed_6,(__unnamed_1 - __unnamed_6)
__unnamed_6:
        /* <DEDUP_REMOVED lines=30> */
	.type		__unnamed_1,@object
	.size		__unnamed_1,(__unnamed_5 - __unnamed_1)
__unnamed_1:
        /* <DEDUP_REMOVED lines=29> */
        /*0c84*/ 	.byte	0x5d, 0x00
	.type		__unnamed_5,@object
	.size		__unnamed_5,(.L_4 - __unnamed_5)
__unnamed_5:
        /* <DEDUP_REMOVED lines=29> */
        /*0e56*/ 	.byte	0x26, 0x5d, 0x00
.L_4:


//--------------------- .nv.shared._ZN7cutlass13device_kernelIN5flash11enable_sm90INS1_16FlashAttnFwdSm90INS1_25CollectiveMainloopFwdSm90ILi2EN4cute5tupleIJNS5_1CILi1EEES8_S8_EEENS6_IJNS7_ILi128EEENS7_ILi176EEESA_EEELi128ENS_10bfloat16_tEfNS_4arch4Sm90ELb0ELb0ELb1ELb0ELb0ELb0ELb0ELb1ELb1ELb0ELb0ELb0EEENS1_21CollectiveEpilogueFwdINS6_IJSA_SA_SB_EEES9_SD_SF_Li256ELb0ELb0ELb0ELb0EEENS1_29StaticPersistentTileSchedulerILb0EEEEEEEEEvNT_6ParamsE --------------------------
	.section	.nv.shared._ZN7cutlass13device_kernelIN5flash11enable_sm90INS1_16FlashAttnFwdSm90INS1_25CollectiveMainloopFwdSm90ILi2EN4cute5tupleIJNS5_1CILi1EEES8_S8_EEENS6_IJNS7_ILi128EEENS7_ILi176EEESA_EEELi128ENS_10bfloat16_tEfNS_4arch4Sm90ELb0ELb0ELb1ELb0ELb0ELb0ELb0ELb1ELb1ELb0ELb0ELb0EEENS1_21CollectiveEpilogueFwdINS6_IJSA_SA_SB_EEES9_SD_SF_Li256ELb0ELb0ELb0ELb0EEENS1_29StaticPersistentTileSchedulerILb0EEEEEEEEEvNT_6ParamsE,"aw",@nobits
	.sectionflags	@""
	.align	16
	.zero		1024


//--------------------- .nv.shared.reserved.0     --------------------------
	.section	.nv.shared.reserved.0,"aw",@nobits
	.weak		__nv_reservedSMEM_offset_0_alias
	.size		__nv_reservedSMEM_offset_0_alias, 0, 0
	.other		__nv_reservedSMEM_offset_0_alias,@"STO_CUDA_RESERVED_SHARED STV_DEFAULT"
__nv_reservedSMEM_offset_0_alias:
	.zero		0


//--------------------- .nv.global                --------------------------
	.section	.nv.global,"aw",@nobits
.nv.global:
	.type		_ZN74_INTERNAL_2e5bbd92_38_flash_fwd_hdim128_bf16_softcap_sm90_cu_3fbc093a_30264cute1_E,@object
	.size		_ZN74_INTERNAL_2e5bbd92_38_flash_fwd_hdim128_bf16_softcap_sm90_cu_3fbc093a_30264cute1_E,(_ZN74_INTERNAL_2e5bbd92_38_flash_fwd_hdim128_bf16_softcap_sm90_cu_3fbc093a_30264cuda3std3__45__cpo6cbeginE - _ZN74_INTERNAL_2e5bbd92_38_flash_fwd_hdim128_bf16_softcap_sm90_cu_3fbc093a_30264cute1_E)
_ZN74_INTERNAL_2e5bbd92_38_flash_fwd_hdim128_bf16_softcap_sm90_cu_3fbc093a_30264cute1_E:
	.zero		1
	.type		_ZN74_INTERNAL_2e5bbd92_38_flash_fwd_hdim128_bf16_softcap_sm90_cu_3fbc093a_30264cuda3std3__45__cpo6cbeginE,@object
	.size		_ZN74_INTERNAL_2e5bbd92_38_flash_fwd_hdim128_bf16_softcap_sm90_cu_3fbc093a_30264cuda3std3__45__cpo6cbeginE,(_ZN74_INTERNAL_2e5bbd92_38_flash_fwd_hdim128_bf16_softcap_sm90_cu_3fbc093a_30264cuda3std3__48in_placeE - _ZN74_INTERNAL_2e5bbd92_38_flash_fwd_hdim128_bf16_softcap_sm90_cu_3fbc093a_30264cuda3std3__45__cpo6cbeginE)
_ZN74_INTERNAL_2e5bbd92_38_flash_fwd_hdim128_bf16_softcap_sm90_cu_3fbc093a_30264cuda3std3__45__cpo6cbeginE:
	.zero		1
	.type		_ZN74_INTERNAL_2e5bbd92_38_flash_fwd_hdim128_bf16_softcap_sm90_cu_3fbc093a_30264cuda3std3__48in_placeE,@object
	.size		_ZN74_INTERNAL_2e5bbd92_38_flash_fwd_hdim128_bf16_softcap_sm90_cu_3fbc093a_30264cuda3std3__48in_placeE,(_ZN74_INTERNAL_2e5bbd92_38_flash_fwd_hdim128_bf16_softcap_sm90_cu_3fbc093a_30264cuda3std6ranges3__45__cpo9iter_moveE - _ZN74_INTERNAL_2e5bbd92_38_flash_fwd_hdim128_bf16_softcap_sm90_cu_3fbc093a_30264cuda3std3__48in_placeE)
_ZN74_INTERNAL_2e5bbd92_38_flash_fwd_hdim128_bf16_softcap_sm90_cu_3fbc093a_30264cuda3std3__48in_placeE:
	.zero		1
	.type		_ZN74_INTERNAL_2e5bbd92_38_flash_fwd_hdim128_bf16_softcap_sm90_cu_3fbc093a_30264cuda3std6ranges3__45__cpo9iter_moveE,@object
	.size		_ZN74_INTERNAL_2e5bbd92_38_flash_fwd_hdim128_bf16_softcap_sm90_cu_3fbc093a_30264cuda3std6ranges3__45__cpo9iter_moveE,(_ZN74_INTERNAL_2e5bbd92_38_flash_fwd_hdim128_bf16_softcap_sm90_cu_3fbc093a_30264cuda3std3__45__cpo5beginE - _ZN74_INTERNAL_2e5bbd92_38_flash_fwd_hdim128_bf16_softcap_sm90_cu_3fbc093a_30264cuda3std6ranges3__45__cpo9iter_moveE)
_ZN74_INTERNAL_2e5bbd92_38_flash_fwd_hdim128_bf16_softcap_sm90_cu_3fbc093a_30264cuda3std6ranges3__45__cpo9iter_moveE:
	.zero		1
	.type		_ZN74_INTERNAL_2e5bbd92_38_flash_fwd_hdim128_bf16_softcap_sm90_cu_3fbc093a_30264cuda3std3__45__cpo5beginE,@object
	.size		_ZN74_INTERNAL_2e5bbd92_38_flash_fwd_hdim128_bf16_softcap_sm90_cu_3fbc093a_30264cuda3std3__45__cpo5beginE,(_ZN74_INTERNAL_2e5bbd92_38_flash_fwd_hdim128_bf16_softcap_sm90_cu_3fbc093a_30264cuda3std3__476_GLOBAL__N__2e5bbd92_38_flash_fwd_hdim128_bf16_softcap_sm90_cu_3fbc093a_30266ignoreE - _ZN74_INTERNAL_2e5bbd92_38_flash_fwd_hdim128_bf16_softcap_sm90_cu_3fbc093a_30264cuda3std3__45__cpo5beginE)
_ZN74_INTERNAL_2e5bbd92_38_flash_fwd_hdim128_bf16_softcap_sm90_cu_3fbc093a_30264cuda3std3__45__cpo5beginE:
	.zero		1
	.type		_ZN74_INTERNAL_2e5bbd92_38_flash_fwd_hdim128_bf16_softcap_sm90_cu_3fbc093a_30264cuda3std3__476_GLOBAL__N__2e5bbd92_38_flash_fwd_hdim128_bf16_softcap_sm90_cu_3fbc093a_30266ignoreE,@object
	.size		_ZN74_INTERNAL_2e5bbd92_38_flash_fwd_hdim128_bf16_softcap_sm90_cu_3fbc093a_30264cuda3std3__476_GLOBAL__N__2e5bbd92_38_flash_fwd_hdim128_bf16_softcap_sm90_cu_3fbc093a_30266ignoreE,(_ZN74_INTERNAL_2e5bbd92_38_flash_fwd_hdim128_bf16_softcap_sm90_cu_3fbc093a_30264cute7productE - _ZN74_INTERNAL_2e5bbd92_38_flash_fwd_hdim128_bf16_softcap_sm90_cu_3fbc093a_30264cuda3std3__476_GLOBAL__N__2e5bbd92_38_flash_fwd_hdim128_bf16_softcap_sm90_cu_3fbc093a_30266ignoreE)
_ZN74_INTERNAL_2e5bbd92_38_flash_fwd_hdim128_bf16_softcap_sm90_cu_3fbc093a_30264cuda3std3__476_GLOBAL__N__2e5bbd92_38_flash_fwd_hdim128_bf16_softcap_sm90_cu_3fbc093a_30266ignoreE:
	.zero		1
	.type		_ZN74_INTERNAL_2e5bbd92_38_flash_fwd_hdim128_bf16_softcap_sm90_cu_3fbc093a_30264cute7productE,@object
	.size		_ZN74_INTERNAL_2e5bbd92_38_flash_fwd_hdim128_bf16_softcap_sm90_cu_3fbc093a_30264cute7productE,(_ZN74_INTERNAL_2e5bbd92_38_flash_fwd_hdim128_bf16_softcap_sm90_cu_3fbc093a_30264cuda3std3__45__cpo3endE - _ZN74_INTERNAL_2e5bbd92_38_flash_fwd_hdim128_bf16_softcap_sm90_cu_3fbc093a_30264cute7productE)
_ZN74_INTERNAL_2e5bbd92_38_flash_fwd_hdim128_bf16_softcap_sm90_cu_3fbc093a_30264cute7productE:
	.zero		1
	.type		_ZN74_INTERNAL_2e5bbd92_38_flash_fwd_hdim128_bf16_softcap_sm90_cu_3fbc093a_30264cuda3std3__45__cpo3endE,@object
	.size		_ZN74_INTERNAL_2e5bbd92_38_flash_fwd_hdim128_bf16_softcap_sm90_cu_3fbc093a_30264cuda3std3__45__cpo3endE,(_ZN74_INTERNAL_2e5bbd92_38_flash_fwd_hdim128_bf16_softcap_sm90_cu_3fbc093a_30264cuda3std3__419piecewise_constructE - _ZN74_INTERNAL_2e5bbd92_38_flash_fwd_hdim128_bf16_softcap_sm90_cu_3fbc093a_30264cuda3std3__45__cpo3endE)
_ZN74_INTERNAL_2e5bbd92_38_flash_fwd_hdim128_bf16_softcap_sm90_cu_3fbc093a_30264cuda3std3__45__cpo3endE:
	.zero		1
	.type		_ZN74_INTERNAL_2e5bbd92_38_flash_fwd_hdim128_bf16_softcap_sm90_cu_3fbc093a_30264cuda3std3__419piecewise_constructE,@object
	.size		_ZN74_INTERNAL_2e5bbd92_38_flash_fwd_hdim128_bf16_softcap_sm90_cu_3fbc093a_30264cuda3std3__419piecewise_constructE,(_ZN74_INTERNAL_2e5bbd92_38_flash_fwd_hdim128_bf16_softcap_sm90_cu_3fbc093a_30264cuda3std3__45__cpo4cendE - _ZN74_INTERNAL_2e5bbd92_38_flash_fwd_hdim128_bf16_softcap_sm90_cu_3fbc093a_30264cuda3std3__419piecewise_constructE)
_ZN74_INTERNAL_2e5bbd92_38_flash_fwd_hdim128_bf16_softcap_sm90_cu_3fbc093a_30264cuda3std3__419piecewise_constructE:
	.zero		1
	.type		_ZN74_INTERNAL_2e5bbd92_38_flash_fwd_hdim128_bf16_softcap_sm90_cu_3fbc093a_30264cuda3std3__45__cpo4cendE,@object
	.size		_ZN74_INTERNAL_2e5bbd92_38_flash_fwd_hdim128_bf16_softcap_sm90_cu_3fbc093a_30264cuda3std3__45__cpo4cendE,(_ZN74_INTERNAL_2e5bbd92_38_flash_fwd_hdim128_bf16_softcap_sm90_cu_3fbc093a_30264cuda3std6ranges3__45__cpo4swapE - _ZN74_INTERNAL_2e5bbd92_38_flash_fwd_hdim128_bf16_softcap_sm90_cu_3fbc093a_30264cuda3std3__45__cpo4cendE)
_ZN74_INTERNAL_2e5bbd92_38_flash_fwd_hdim128_bf16_softcap_sm90_cu_3fbc093a_30264cuda3std3__45__cpo4cendE:
	.zero		1
	.type		_ZN74_INTERNAL_2e5bbd92_38_flash_fwd_hdim128_bf16_softcap_sm90_cu_3fbc093a_30264cuda3std6ranges3__45__cpo4swapE,@object
	.size		_ZN74_INTERNAL_2e5bbd92_38_flash_fwd_hdim128_bf16_softcap_sm90_cu_3fbc093a_30264cuda3std6ranges3__45__cpo4swapE,(.L_15 - _ZN74_INTERNAL_2e5bbd92_38_flash_fwd_hdim128_bf16_softcap_sm90_cu_3fbc093a_30264cuda3std6ranges3__45__cpo4swapE)
_ZN74_INTERNAL_2e5bbd92_38_flash_fwd_hdim128_bf16_softcap_sm90_cu_3fbc093a_30264cuda3std6ranges3__45__cpo4swapE:
	.zero		1
.L_15:


//--------------------- .nv.shared._ZN7cutlass13device_kernelIN5flash11enable_sm90INS1_16FlashAttnFwdSm90INS1_25CollectiveMainloopFwdSm90ILi2EN4cute5tupleIJNS5_1CILi2EEENS7_ILi1EEES9_EEENS6_IJNS7_ILi128EEENS7_ILi176EEESB_EEELi128ENS_10bfloat16_tEfNS_4arch4Sm90ELb0ELb0ELb1ELb0ELb0ELb0ELb0ELb1ELb1ELb0ELb0ELb0EEENS1_21CollectiveEpilogueFwdINS6_IJSB_SB_SC_EEESA_SE_SG_Li256ELb0ELb0ELb0ELb0EEENS1_29StaticPersistentTileSchedulerILb0EEEEEEEEEvNT_6ParamsE --------------------------
	.section	.nv.shared._ZN7cutlass13device_kernelIN5flash11enable_sm90INS1_16FlashAttnFwdSm90INS1_25CollectiveMainloopFwdSm90ILi2EN4cute5tupleIJNS5_1CILi2EEENS7_ILi1EEES9_EEENS6_IJNS7_ILi128EEENS7_ILi176EEESB_EEELi128ENS_10bfloat16_tEfNS_4arch4Sm90ELb0ELb0ELb1ELb0ELb0ELb0ELb0ELb1ELb1ELb0ELb0ELb0EEENS1_21CollectiveEpilogueFwdINS6_IJSB_SB_SC_EEESA_SE_SG_Li256ELb0ELb0ELb0ELb0EEENS1_29StaticPersistentTileSchedulerILb0EEEEEEEEEvNT_6ParamsE,"aw",@nobits
	.sectionflags	@""
	.align	16
	.zero		1024


//--------------------- .nv.shared._ZN7cutlass13device_kernelIN5flash11enable_sm90INS1_16FlashAttnFwdSm90INS1_25CollectiveMainloopFwdSm90ILi2EN4cute5tupleIJNS5_1CILi1EEES8_S8_EEENS6_IJNS7_ILi128EEENS7_ILi176EEESA_EEELi128ENS_10bfloat16_tEfNS_4arch4Sm90ELb0ELb0ELb1ELb1ELb0ELb0ELb0ELb1ELb1ELb0ELb0ELb0EEENS1_21CollectiveEpilogueFwdINS6_IJSA_SA_SB_EEES9_SD_SF_Li256ELb1ELb0ELb0ELb0EEENS1_36VarlenDynamicPersistentTileSchedulerILi128ELi176ELi256ELi32ELb0ELb0ELb1ELb0ELb1ELb1EEEEEEEEEvNT_6ParamsE --------------------------
	.section	.nv.shared._ZN7cutlass13device_kernelIN5flash11enable_sm90INS1_16FlashAttnFwdSm90INS1_25CollectiveMainloopFwdSm90ILi2EN4cute5tupleIJNS5_1CILi1EEES8_S8_EEENS6_IJNS7_ILi128EEENS7_ILi176EEESA_EEELi128ENS_10bfloat16_tEfNS_4arch4Sm90ELb0ELb0ELb1ELb1ELb0ELb0ELb0ELb1ELb1ELb0ELb0ELb0EEENS1_21CollectiveEpilogueFwdINS6_IJSA_SA_SB_EEES9_SD_SF_Li256ELb1ELb0ELb0ELb0EEENS1_36VarlenDynamicPersistentTileSchedulerILi128ELi176ELi256ELi32ELb0ELb0ELb1ELb0ELb1ELb1EEEEEEEEEvNT_6ParamsE,"aw",@nobits
	.sectionflags	@""
	.align	16
	.zero		1024


//--------------------- .nv.shared._ZN7cutlass13device_kernelIN5flash11enable_sm90INS1_16FlashAttnFwdSm90INS1_25CollectiveMainloopFwdSm90ILi2EN4cute5tupleIJNS5_1CILi1EEES8_S8_EEENS6_IJNS7_ILi128EEENS7_ILi176EEESA_EEELi128ENS_10bfloat16_tEfNS_4arch4Sm90ELb0ELb0ELb1ELb1ELb0ELb1ELb0ELb1ELb1ELb0ELb0ELb0EEENS1_21CollectiveEpilogueFwdINS6_IJSA_SA_SB_EEES9_SD_SF_Li256ELb1ELb0ELb0ELb0EEENS1_36VarlenDynamicPersistentTileSchedulerILi128ELi176ELi256ELi32ELb0ELb0ELb1ELb0ELb1ELb1EEEEEEEEEvNT_6ParamsE --------------------------
	.section	.nv.shared._ZN7cutlass13device_kernelIN5flash11enable_sm90INS1_16FlashAttnFwdSm90INS1_25CollectiveMainloopFwdSm90ILi2EN4cute5tupleIJNS5_1CILi1EEES8_S8_EEENS6_IJNS7_ILi128EEENS7_ILi176EEESA_EEELi128ENS_10bfloat16_tEfNS_4arch4Sm90ELb0ELb0ELb1ELb1ELb0ELb1ELb0ELb1ELb1ELb0ELb0ELb0EEENS1_21CollectiveEpilogueFwdINS6_IJSA_SA_SB_EEES9_SD_SF_Li256ELb1ELb0ELb0ELb0EEENS1_36VarlenDynamicPersistentTileSchedulerILi128ELi176ELi256ELi32ELb0ELb0ELb1ELb0ELb1ELb1EEEEEEEEEvNT_6ParamsE,"aw",@nobits
	.sectionflags	@""
	.align	16
	.zero		1024


//--------------------- .nv.shared._ZN7cutlass13device_kernelIN5flash11enable_sm90INS1_16FlashAttnFwdSm90INS1_25CollectiveMainloopFwdSm90ILi2EN4cute5tupleIJNS5_1CILi1EEES8_S8_EEENS6_IJNS7_ILi128EEESA_SA_EEELi128ENS_10bfloat16_tEfNS_4arch4Sm90ELb0ELb1ELb1ELb0ELb0ELb0ELb0ELb1ELb1ELb0ELb0ELb0EEENS1_21CollectiveEpilogueFwdISB_S9_SC_SE_Li256ELb0ELb0ELb0ELb0EEENS1_30DynamicPersistentTileSchedulerILi256ELi32ELb0ELb0ELb1EEEEEEEEEvNT_6ParamsE --------------------------
	.section	.nv.shared._ZN7cutlass13device_kernelIN5flash11enable_sm90INS1_16FlashAttnFwdSm90INS1_25CollectiveMainloopFwdSm90ILi2EN4cute5tupleIJNS5_1CILi1EEES8_S8_EEENS6_IJNS7_ILi128EEESA_SA_EEELi128ENS_10bfloat16_tEfNS_4arch4Sm90ELb0ELb1ELb1ELb0ELb0ELb0ELb0ELb1ELb1ELb0ELb0ELb0EEENS1_21CollectiveEpilogueFwdISB_S9_SC_SE_Li256ELb0ELb0ELb0ELb0EEENS1_30DynamicPersistentTileSchedulerILi256ELi32ELb0ELb0ELb1EEEEEEEEEvNT_6ParamsE,"aw",@nobits
	.sectionflags	@""
	.align	16
	.zero		1024


//--------------------- .nv.shared._ZN7cutlass13device_kernelIN5flash11enable_sm90INS1_16FlashAttnFwdSm90INS1_25CollectiveMainloopFwdSm90ILi2EN4cute5tupleIJNS5_1CILi1EEES8_S8_EEENS6_IJNS7_ILi128EEESA_SA_EEELi128ENS_10bfloat16_tEfNS_4arch4Sm90ELb0ELb1ELb1ELb1ELb0ELb0ELb0ELb1ELb1ELb0ELb0ELb0EEENS1_21CollectiveEpilogueFwdISB_S9_SC_SE_Li256ELb1ELb0ELb0ELb0EEENS1_36VarlenDynamicPersistentTileSchedulerILi128ELi128ELi256ELi32ELb0ELb0ELb1ELb1ELb0ELb1EEEEEEEEEvNT_6ParamsE --------------------------
	.section	.nv.shared._ZN7cutlass13device_kernelIN5flash11enable_sm90INS1_16FlashAttnFwdSm90INS1_25CollectiveMainloopFwdSm90ILi2EN4cute5tupleIJNS5_1CILi1EEES8_S8_EEENS6_IJNS7_ILi128EEESA_SA_EEELi128ENS_10bfloat16_tEfNS_4arch4Sm90ELb0ELb1ELb1ELb1ELb0ELb0ELb0ELb1ELb1ELb0ELb0ELb0EEENS1_21CollectiveEpilogueFwdISB_S9_SC_SE_Li256ELb1ELb0ELb0ELb0EEENS1_36VarlenDynamicPersistentTileSchedulerILi128ELi128ELi256ELi32ELb0ELb0ELb1ELb1ELb0ELb1EEEEEEEEEvNT_6ParamsE,"aw",@nobits
	.sectionflags	@""
	.align	16
	.zero		1024


//--------------------- .nv.shared._ZN7cutlass13device_kernelIN5flash11enable_sm90INS1_16FlashAttnFwdSm90INS1_25CollectiveMainloopFwdSm90ILi2EN4cute5tupleIJNS5_1CILi1EEES8_S8_EEENS6_IJNS7_ILi128EEESA_SA_EEELi128ENS_10bfloat16_tEfNS_4arch4Sm90ELb0ELb1ELb1ELb1ELb0ELb1ELb0ELb1ELb1ELb0ELb0ELb0EEENS1_21CollectiveEpilogueFwdISB_S9_SC_SE_Li256ELb1ELb0ELb0ELb0EEENS1_36VarlenDynamicPersistentTileSchedulerILi128ELi128ELi256ELi32ELb0ELb0ELb1ELb1ELb0ELb1EEEEEEEEEvNT_6ParamsE --------------------------
	.section	.nv.shared._ZN7cutlass13device_kernelIN5flash11enable_sm90INS1_16FlashAttnFwdSm90INS1_25CollectiveMainloopFwdSm90ILi2EN4cute5tupleIJNS5_1CILi1EEES8_S8_EEENS6_IJNS7_ILi128EEESA_SA_EEELi128ENS_10bfloat16_tEfNS_4arch4Sm90ELb0ELb1ELb1ELb1ELb0ELb1ELb0ELb1ELb1ELb0ELb0ELb0EEENS1_21CollectiveEpilogueFwdISB_S9_SC_SE_Li256ELb1ELb0ELb0ELb0EEENS1_36VarlenDynamicPersistentTileSchedulerILi128ELi128ELi256ELi32ELb0ELb0ELb1ELb1ELb0ELb1EEEEEEEEEvNT_6ParamsE,"aw",@nobits
	.sectionflags	@""
	.align	16
	.zero		1024


//--------------------- .nv.shared._ZN7cutlass13device_kernelIN5flash11enable_sm90INS1_16FlashAttnFwdSm90INS1_25CollectiveMainloopFwdSm90ILi2EN4cute5tupleIJNS5_1CILi1EEES8_S8_EEENS6_IJNS7_ILi128EEESA_SA_EEELi128ENS_10bfloat16_tEfNS_4arch4Sm90ELb1ELb0ELb1ELb0ELb0ELb0ELb0ELb1ELb1ELb0ELb0ELb0EEENS1_21CollectiveEpilogueFwdISB_S9_SC_SE_Li256ELb0ELb0ELb0ELb0EEENS1_30DynamicPersistentTileSchedulerILi256ELi32ELb0ELb0ELb1EEEEEEEEEvNT_6ParamsE --------------------------
	.section	.nv.shared._ZN7cutlass13device_kernelIN5flash11enable_sm90INS1_16FlashAttnFwdSm90INS1_25CollectiveMainloopFwdSm90ILi2EN4cute5tupleIJNS5_1CILi1EEES8_S8_EEENS6_IJNS7_ILi128EEESA_SA_EEELi128ENS_10bfloat16_tEfNS_4arch4Sm90ELb1ELb0ELb1ELb0ELb0ELb0ELb0ELb1ELb1ELb0ELb0ELb0EEENS1_21CollectiveEpilogueFwdISB_S9_SC_SE_Li256ELb0ELb0ELb0ELb0EEENS1_30DynamicPersistentTileSchedulerILi256ELi32ELb0ELb0ELb1EEEEEEEEEvNT_6ParamsE,"aw",@nobits
	.sectionflags	@""
	.align	16
	.zero		1024


//--------------------- .nv.shared._ZN7cutlass13device_kernelIN5flash11enable_sm90INS1_16FlashAttnFwdSm90INS1_25CollectiveMainloopFwdSm90ILi2EN4cute5tupleIJNS5_1CILi1EEES8_S8_EEENS6_IJNS7_ILi128EEESA_SA_EEELi128ENS_10bfloat16_tEfNS_4arch4Sm90ELb1ELb0ELb1ELb1ELb0ELb0ELb0ELb1ELb1ELb0ELb0ELb0EEENS1_21CollectiveEpilogueFwdISB_S9_SC_SE_Li256ELb1ELb0ELb0ELb0EEENS1_36VarlenDynamicPersistentTileSchedulerILi128ELi128ELi256ELi32ELb0ELb0ELb1ELb1ELb1ELb1EEEEEEEEEvNT_6ParamsE --------------------------
	.section	.nv.shared._ZN7cutlass13device_kernelIN5flash11enable_sm90INS1_16FlashAttnFwdSm90INS1_25CollectiveMainloopFwdSm90ILi2EN4cute5tupleIJNS5_1CILi1EEES8_S8_EEENS6_IJNS7_ILi128EEESA_SA_EEELi128ENS_10bfloat16_tEfNS_4arch4Sm90ELb1ELb0ELb1ELb1ELb0ELb0ELb0ELb1ELb1ELb0ELb0ELb0EEENS1_21CollectiveEpilogueFwdISB_S9_SC_SE_Li256ELb1ELb0ELb0ELb0EEENS1_36VarlenDynamicPersistentTileSchedulerILi128ELi128ELi256ELi32ELb0ELb0ELb1ELb1ELb1ELb1EEEEEEEEEvNT_6ParamsE,"aw",@nobits
	.sectionflags	@""
	.align	16
	.zero		1024


//--------------------- .nv.shared._ZN7cutlass13device_kernelIN5flash11enable_sm90INS1_16FlashAttnFwdSm90INS1_25CollectiveMainloopFwdSm90ILi2EN4cute5tupleIJNS5_1CILi1EEES8_S8_EEENS6_IJNS7_ILi128EEESA_SA_EEELi128ENS_10bfloat16_tEfNS_4arch4Sm90ELb1ELb0ELb1ELb1ELb0ELb1ELb0ELb1ELb1ELb0ELb0ELb0EEENS1_21CollectiveEpilogueFwdISB_S9_SC_SE_Li256ELb1ELb0ELb0ELb0EEENS1_36VarlenDynamicPersistentTileSchedulerILi128ELi128ELi256ELi32ELb0ELb0ELb1ELb1ELb1ELb1EEEEEEEEEvNT_6ParamsE --------------------------
	.section	.nv.shared._ZN7cutlass13device_kernelIN5flash11enable_sm90INS1_16FlashAttnFwdSm90INS1_25CollectiveMainloopFwdSm90ILi2EN4cute5tupleIJNS5_1CILi1EEES8_S8_EEENS6_IJNS7_ILi128EEESA_SA_EEELi128ENS_10bfloat16_tEfNS_4arch4Sm90ELb1ELb0ELb1ELb1ELb0ELb1ELb0ELb1ELb1ELb0ELb0ELb0EEENS1_21CollectiveEpilogueFwdISB_S9_SC_SE_Li256ELb1ELb0ELb0ELb0EEENS1_36VarlenDynamicPersistentTileSchedulerILi128ELi128ELi256ELi32ELb0ELb0ELb1ELb1ELb1ELb1EEEEEEEEEvNT_6ParamsE,"aw",@nobits
	.sectionflags	@""
	.align	16
	.zero		1024


//--------------------- .nv.constant0._ZN7cutlass13device_kernelIN5flash11enable_sm90INS1_16FlashAttnFwdSm90INS1_25CollectiveMainloopFwdSm90ILi2EN4cute5tupleIJNS5_1CILi1EEES8_S8_EEENS6_IJNS7_ILi128EEENS7_ILi176EEESA_EEELi128ENS_10bfloat16_tEfNS_4arch4Sm90ELb0ELb0ELb1ELb0ELb0ELb0ELb0ELb1ELb1ELb0ELb0ELb0EEENS1_21CollectiveEpilogueFwdINS6_IJSA_SA_SB_EEES9_SD_SF_Li256ELb0ELb0ELb0ELb0EEENS1_29StaticPersistentTileSchedulerILb0EEEEEEEEEvNT_6ParamsE --------------------------
	.section	.nv.constant0._ZN7cutlass13device_kernelIN5flash11enable_sm90INS1_16FlashAttnFwdSm90INS1_25CollectiveMainloopFwdSm90ILi2EN4cute5tupleIJNS5_1CILi1EEES8_S8_EEENS6_IJNS7_ILi128EEENS7_ILi176EEESA_EEELi128ENS_10bfloat16_tEfNS_4arch4Sm90ELb0ELb0ELb1ELb0ELb0ELb0ELb0ELb1ELb1ELb0ELb0ELb0EEENS1_21CollectiveEpilogueFwdINS6_IJSA_SA_SB_EEES9_SD_SF_Li256ELb0ELb0ELb0ELb0EEENS1_29StaticPersistentTileSchedulerILb0EEEEEEEEEvNT_6ParamsE,"a",@progbits
	.sectionflags	@""
	.align	4
.nv.constant0._ZN7cutlass13device_kernelIN5flash11enable_sm90INS1_16FlashAttnFwdSm90INS1_25CollectiveMainloopFwdSm90ILi2EN4cute5tupleIJNS5_1CILi1EEES8_S8_EEENS6_IJNS7_ILi128EEENS7_ILi176EEESA_EEELi128ENS_10bfloat16_tEfNS_4arch4Sm90ELb0ELb0ELb1ELb0ELb0ELb0ELb0ELb1ELb1ELb0ELb0ELb0EEENS1_21CollectiveEpilogueFwdINS6_IJSA_SA_SB_EEES9_SD_SF_Li256ELb0ELb0ELb0ELb0EEENS1_29StaticPersistentTileSchedulerILb0EEEEEEEEEvNT_6ParamsE:
	.zero		3584


//--------------------- .nv.constant0._ZN7cutlass13device_kernelIN5flash11enable_sm90INS1_16FlashAttnFwdSm90INS1_25CollectiveMainloopFwdSm90ILi2EN4cute5tupleIJNS5_1CILi2EEENS7_ILi1EEES9_EEENS6_IJNS7_ILi128EEENS7_ILi176EEESB_EEELi128ENS_10bfloat16_tEfNS_4arch4Sm90ELb0ELb0ELb1ELb0ELb0ELb0ELb0ELb1ELb1ELb0ELb0ELb0EEENS1_21CollectiveEpilogueFwdINS6_IJSB_SB_SC_EEESA_SE_SG_Li256ELb0ELb0ELb0ELb0EEENS1_29StaticPersistentTileSchedulerILb0EEEEEEEEEvNT_6ParamsE --------------------------
	.section	.nv.constant0._ZN7cutlass13device_kernelIN5flash11enable_sm90INS1_16FlashAttnFwdSm90INS1_25CollectiveMainloopFwdSm90ILi2EN4cute5tupleIJNS5_1CILi2EEENS7_ILi1EEES9_EEENS6_IJNS7_ILi128EEENS7_ILi176EEESB_EEELi128ENS_10bfloat16_tEfNS_4arch4Sm90ELb0ELb0ELb1ELb0ELb0ELb0ELb0ELb1ELb1ELb0ELb0ELb0EEENS1_21CollectiveEpilogueFwdINS6_IJSB_SB_SC_EEESA_SE_SG_Li256ELb0ELb0ELb0ELb0EEENS1_29StaticPersistentTileSchedulerILb0EEEEEEEEEvNT_6ParamsE,"a",@progbits
	.sectionflags	@""
	.align	4
.nv.constant0._ZN7cutlass13device_kernelIN5flash11enable_sm90INS1_16FlashAttnFwdSm90INS1_25CollectiveMainloopFwdSm90ILi2EN4cute5tupleIJNS5_1CILi2EEENS7_ILi1EEES9_EEENS6_IJNS7_ILi128EEENS7_ILi176EEESB_EEELi128ENS_10bfloat16_tEfNS_4arch4Sm90ELb0ELb0ELb1ELb0ELb0ELb0ELb0ELb1ELb1ELb0ELb0ELb0EEENS1_21CollectiveEpilogueFwdINS6_IJSB_SB_SC_EEESA_SE_SG_Li256ELb0ELb0ELb0ELb0EEENS1_29StaticPersistentTileSchedulerILb0EEEEEEEEEvNT_6ParamsE:
	.zero		3584


//--------------------- .nv.constant0._ZN7cutlass13device_kernelIN5flash11enable_sm90INS1_16FlashAttnFwdSm90INS1_25CollectiveMainloopFwdSm90ILi2EN4cute5tupleIJNS5_1CILi1EEES8_S8_EEENS6_IJNS7_ILi128EEENS7_ILi176EEESA_EEELi128ENS_10bfloat16_tEfNS_4arch4Sm90ELb0ELb0ELb1ELb1ELb0ELb0ELb0ELb1ELb1ELb0ELb0ELb0EEENS1_21CollectiveEpilogueFwdINS6_IJSA_SA_SB_EEES9_SD_SF_Li256ELb1ELb0ELb0ELb0EEENS1_36VarlenDynamicPersistentTileSchedulerILi128ELi176ELi256ELi32ELb0ELb0ELb1ELb0ELb1ELb1EEEEEEEEEvNT_6ParamsE --------------------------
	.section	.nv.constant0._ZN7cutlass13device_kernelIN5flash11enable_sm90INS1_16FlashAttnFwdSm90INS1_25CollectiveMainloopFwdSm90ILi2EN4cute5tupleIJNS5_1CILi1EEES8_S8_EEENS6_IJNS7_ILi128EEENS7_ILi176EEESA_EEELi128ENS_10bfloat16_tEfNS_4arch4Sm90ELb0ELb0ELb1ELb1ELb0ELb0ELb0ELb1ELb1ELb0ELb0ELb0EEENS1_21CollectiveEpilogueFwdINS6_IJSA_SA_SB_EEES9_SD_SF_Li256ELb1ELb0ELb0ELb0EEENS1_36VarlenDynamicPersistentTileSchedulerILi128ELi176ELi256ELi32ELb0ELb0ELb1ELb0ELb1ELb1EEEEEEEEEvNT_6ParamsE,"a",@progbits
	.sectionflags	@""
	.align	4
.nv.constant0._ZN7cutlass13device_kernelIN5flash11enable_sm90INS1_16FlashAttnFwdSm90INS1_25CollectiveMainloopFwdSm90ILi2EN4cute5tupleIJNS5_1CILi1EEES8_S8_EEENS6_IJNS7_ILi128EEENS7_ILi176EEESA_EEELi128ENS_10bfloat16_tEfNS_4arch4Sm90ELb0ELb0ELb1ELb1ELb0ELb0ELb0ELb1ELb1ELb0ELb0ELb0EEENS1_21CollectiveEpilogueFwdINS6_IJSA_SA_SB_EEES9_SD_SF_Li256ELb1ELb0ELb0ELb0EEENS1_36VarlenDynamicPersistentTileSchedulerILi128ELi176ELi256ELi32ELb0ELb0ELb1ELb0ELb1ELb1EEEEEEEEEvNT_6ParamsE:
	.zero		3200


//--------------------- .nv.constant0._ZN7cutlass13device_kernelIN5flash11enable_sm90INS1_16FlashAttnFwdSm90INS1_25CollectiveMainloopFwdSm90ILi2EN4cute5tupleIJNS5_1CILi1EEES8_S8_EEENS6_IJNS7_ILi128EEENS7_ILi176EEESA_EEELi128ENS_10bfloat16_tEfNS_4arch4Sm90ELb0ELb0ELb1ELb1ELb0ELb1ELb0ELb1ELb1ELb0ELb0ELb0EEENS1_21CollectiveEpilogueFwdINS6_IJSA_SA_SB_EEES9_SD_SF_Li256ELb1ELb0ELb0ELb0EEENS1_36VarlenDynamicPersistentTileSchedulerILi128ELi176ELi256ELi32ELb0ELb0ELb1ELb0ELb1ELb1EEEEEEEEEvNT_6ParamsE --------------------------
	.section	.nv.constant0._ZN7cutlass13device_kernelIN5flash11enable_sm90INS1_16FlashAttnFwdSm90INS1_25CollectiveMainloopFwdSm90ILi2EN4cute5tupleIJNS5_1CILi1EEES8_S8_EEENS6_IJNS7_ILi128EEENS7_ILi176EEESA_EEELi128ENS_10bfloat16_tEfNS_4arch4Sm90ELb0ELb0ELb1ELb1ELb0ELb1ELb0ELb1ELb1ELb0ELb0ELb0EEENS1_21CollectiveEpilogueFwdINS6_IJSA_SA_SB_EEES9_SD_SF_Li256ELb1ELb0ELb0ELb0EEENS1_36VarlenDynamicPersistentTileSchedulerILi128ELi176ELi256ELi32ELb0ELb0ELb1ELb0ELb1ELb1EEEEEEEEEvNT_6ParamsE,"a",@progbits
	.sectionflags	@""
	.align	4
.nv.constant0._ZN7cutlass13device_kernelIN5flash11enable_sm90INS1_16FlashAttnFwdSm90INS1_25CollectiveMainloopFwdSm90ILi2EN4cute5tupleIJNS5_1CILi1EEES8_S8_EEENS6_IJNS7_ILi128EEENS7_ILi176EEESA_EEELi128ENS_10bfloat16_tEfNS_4arch4Sm90ELb0ELb0ELb1ELb1ELb0ELb1ELb0ELb1ELb1ELb0ELb0ELb0EEENS1_21CollectiveEpilogueFwdINS6_IJSA_SA_SB_EEES9_SD_SF_Li256ELb1ELb0ELb0ELb0EEENS1_36VarlenDynamicPersistentTileSchedulerILi128ELi176ELi256ELi32ELb0ELb0ELb1ELb0ELb1ELb1EEEEEEEEEvNT_6ParamsE:
	.zero		3200


//--------------------- .nv.constant0._ZN7cutlass13device_kernelIN5flash11enable_sm90INS1_16FlashAttnFwdSm90INS1_25CollectiveMainloopFwdSm90ILi2EN4cute5tupleIJNS5_1CILi1EEES8_S8_EEENS6_IJNS7_ILi128EEESA_SA_EEELi128ENS_10bfloat16_tEfNS_4arch4Sm90ELb0ELb1ELb1ELb0ELb0ELb0ELb0ELb1ELb1ELb0ELb0ELb0EEENS1_21CollectiveEpilogueFwdISB_S9_SC_SE_Li256ELb0ELb0ELb0ELb0EEENS1_30DynamicPersistentTileSchedulerILi256ELi32ELb0ELb0ELb1EEEEEEEEEvNT_6ParamsE --------------------------
	.section	.nv.constant0._ZN7cutlass13device_kernelIN5flash11enable_sm90INS1_16FlashAttnFwdSm90INS1_25CollectiveMainloopFwdSm90ILi2EN4cute5tupleIJNS5_1CILi1EEES8_S8_EEENS6_IJNS7_ILi128EEESA_SA_EEELi128ENS_10bfloat16_tEfNS_4arch4Sm90ELb0ELb1ELb1ELb0ELb0ELb0ELb0ELb1ELb1ELb0ELb0ELb0EEENS1_21CollectiveEpilogueFwdISB_S9_SC_SE_Li256ELb0ELb0ELb0ELb0EEENS1_30DynamicPersistentTileSchedulerILi256ELi32ELb0ELb0ELb1EEEEEEEEEvNT_6ParamsE,"a",@progbits
	.sectionflags	@""
	.align	4
.nv.constant0._ZN7cutlass13device_kernelIN5flash11enable_sm90INS1_16FlashAttnFwdSm90INS1_25CollectiveMainloopFwdSm90ILi2EN4cute5tupleIJNS5_1CILi1EEES8_S8_EEENS6_IJNS7_ILi128EEESA_SA_EEELi128ENS_10bfloat16_tEfNS_4arch4Sm90ELb0ELb1ELb1ELb0ELb0ELb0ELb0ELb1ELb1ELb0ELb0ELb0EEENS1_21CollectiveEpilogueFwdISB_S9_SC_SE_Li256ELb0ELb0ELb0ELb0EEENS1_30DynamicPersistentTileSchedulerILi256ELi32ELb0ELb0ELb1EEEEEEEEEvNT_6ParamsE:
	.zero		3584


//--------------------- .nv.constant0._ZN7cutlass13device_kernelIN5flash11enable_sm90INS1_16FlashAttnFwdSm90INS1_25CollectiveMainloopFwdSm90ILi2EN4cute5tupleIJNS5_1CILi1EEES8_S8_EEENS6_IJNS7_ILi128EEESA_SA_EEELi128ENS_10bfloat16_tEfNS_4arch4Sm90ELb0ELb1ELb1ELb1ELb0ELb0ELb0ELb1ELb1ELb0ELb0ELb0EEENS1_21CollectiveEpilogueFwdISB_S9_SC_SE_Li256ELb1ELb0ELb0ELb0EEENS1_36VarlenDynamicPersistentTileSchedulerILi128ELi128ELi256ELi32ELb0ELb0ELb1ELb1ELb0ELb1EEEEEEEEEvNT_6ParamsE --------------------------
	.section	.nv.constant0._ZN7cutlass13device_kernelIN5flash11enable_sm90INS1_16FlashAttnFwdSm90INS1_25CollectiveMainloopFwdSm90ILi2EN4cute5tupleIJNS5_1CILi1EEES8_S8_EEENS6_IJNS7_ILi128EEESA_SA_EEELi128ENS_10bfloat16_tEfNS_4arch4Sm90ELb0ELb1ELb1ELb1ELb0ELb0ELb0ELb1ELb1ELb0ELb0ELb0EEENS1_21CollectiveEpilogueFwdISB_S9_SC_SE_Li256ELb1ELb0ELb0ELb0EEENS1_36VarlenDynamicPersistentTileSchedulerILi128ELi128ELi256ELi32ELb0ELb0ELb1ELb1ELb0ELb1EEEEEEEEEvNT_6ParamsE,"a",@progbits
	.sectionflags	@""
	.align	4
.nv.constant0._ZN7cutlass13device_kernelIN5flash11enable_sm90INS1_16FlashAttnFwdSm90INS1_25CollectiveMainloopFwdSm90ILi2EN4cute5tupleIJNS5_1CILi1EEES8_S8_EEENS6_IJNS7_ILi128EEESA_SA_EEELi128ENS_10bfloat16_tEfNS_4arch4Sm90ELb0ELb1ELb1ELb1ELb0ELb0ELb0ELb1ELb1ELb0ELb0ELb0EEENS1_21CollectiveEpilogueFwdISB_S9_SC_SE_Li256ELb1ELb0ELb0ELb0EEENS1_36VarlenDynamicPersistentTileSchedulerILi128ELi128ELi256ELi32ELb0ELb0ELb1ELb1ELb0ELb1EEEEEEEEEvNT_6ParamsE:
	.zero		3200


//--------------------- .nv.constant0._ZN7cutlass13device_kernelIN5flash11enable_sm90INS1_16FlashAttnFwdSm90INS1_25CollectiveMainloopFwdSm90ILi2EN4cute5tupleIJNS5_1CILi1EEES8_S8_EEENS6_IJNS7_ILi128EEESA_SA_EEELi128ENS_10bfloat16_tEfNS_4arch4Sm90ELb0ELb1ELb1ELb1ELb0ELb1ELb0ELb1ELb1ELb0ELb0ELb0EEENS1_21CollectiveEpilogueFwdISB_S9_SC_SE_Li256ELb1ELb0ELb0ELb0EEENS1_36VarlenDynamicPersistentTileSchedulerILi128ELi128ELi256ELi32ELb0ELb0ELb1ELb1ELb0ELb1EEEEEEEEEvNT_6ParamsE --------------------------
	.section	.nv.constant0._ZN7cutlass13device_kernelIN5flash11enable_sm90INS1_16FlashAttnFwdSm90INS1_25CollectiveMainloopFwdSm90ILi2EN4cute5tupleIJNS5_1CILi1EEES8_S8_EEENS6_IJNS7_ILi128EEESA_SA_EEELi128ENS_10bfloat16_tEfNS_4arch4Sm90ELb0ELb1ELb1ELb1ELb0ELb1ELb0ELb1ELb1ELb0ELb0ELb0EEENS1_21CollectiveEpilogueFwdISB_S9_SC_SE_Li256ELb1ELb0ELb0ELb0EEENS1_36VarlenDynamicPersistentTileSchedulerILi128ELi128ELi256ELi32ELb0ELb0ELb1ELb1ELb0ELb1EEEEEEEEEvNT_6ParamsE,"a",@progbits
	.sectionflags	@""
	.align	4
.nv.constant0._ZN7cutlass13device_kernelIN5flash11enable_sm90INS1_16FlashAttnFwdSm90INS1_25CollectiveMainloopFwdSm90ILi2EN4cute5tupleIJNS5_1CILi1EEES8_S8_EEENS6_IJNS7_ILi128EEESA_SA_EEELi128ENS_10bfloat16_tEfNS_4arch4Sm90ELb0ELb1ELb1ELb1ELb0ELb1ELb0ELb1ELb1ELb0ELb0ELb0EEENS1_21CollectiveEpilogueFwdISB_S9_SC_SE_Li256ELb1ELb0ELb0ELb0EEENS1_36VarlenDynamicPersistentTileSchedulerILi128ELi128ELi256ELi32ELb0ELb0ELb1ELb1ELb0ELb1EEEEEEEEEvNT_6ParamsE:
	.zero		3200


//--------------------- .nv.constant0._ZN7cutlass13device_kernelIN5flash11enable_sm90INS1_16FlashAttnFwdSm90INS1_25CollectiveMainloopFwdSm90ILi2EN4cute5tupleIJNS5_1CILi1EEES8_S8_EEENS6_IJNS7_ILi128EEESA_SA_EEELi128ENS_10bfloat16_tEfNS_4arch4Sm90ELb1ELb0ELb1ELb0ELb0ELb0ELb0ELb1ELb1ELb0ELb0ELb0EEENS1_21CollectiveEpilogueFwdISB_S9_SC_SE_Li256ELb0ELb0ELb0ELb0EEENS1_30DynamicPersistentTileSchedulerILi256ELi32ELb0ELb0ELb1EEEEEEEEEvNT_6ParamsE --------------------------
	.section	.nv.constant0._ZN7cutlass13device_kernelIN5flash11enable_sm90INS1_16FlashAttnFwdSm90INS1_25CollectiveMainloopFwdSm90ILi2EN4cute5tupleIJNS5_1CILi1EEES8_S8_EEENS6_IJNS7_ILi128EEESA_SA_EEELi128ENS_10bfloat16_tEfNS_4arch4Sm90ELb1ELb0ELb1ELb0ELb0ELb0ELb0ELb1ELb1ELb0ELb0ELb0EEENS1_21CollectiveEpilogueFwdISB_S9_SC_SE_Li256ELb0ELb0ELb0ELb0EEENS1_30DynamicPersistentTileSchedulerILi256ELi32ELb0ELb0ELb1EEEEEEEEEvNT_6ParamsE,"a",@progbits
	.sectionflags	@""
	.align	4
.nv.constant0._ZN7cutlass13device_kernelIN5flash11enable_sm90INS1_16FlashAttnFwdSm90INS1_25CollectiveMainloopFwdSm90ILi2EN4cute5tupleIJNS5_1CILi1EEES8_S8_EEENS6_IJNS7_ILi128EEESA_SA_EEELi128ENS_10bfloat16_tEfNS_4arch4Sm90ELb1ELb0ELb1ELb0ELb0ELb0ELb0ELb1ELb1ELb0ELb0ELb0EEENS1_21CollectiveEpilogueFwdISB_S9_SC_SE_Li256ELb0ELb0ELb0ELb0EEENS1_30DynamicPersistentTileSchedulerILi256ELi32ELb0ELb0ELb1EEEEEEEEEvNT_6ParamsE:
	.zero		3584


//--------------------- .nv.constant0._ZN7cutlass13device_kernelIN5flash11enable_sm90INS1_16FlashAttnFwdSm90INS1_25CollectiveMainloopFwdSm90ILi2EN4cute5tupleIJNS5_1CILi1EEES8_S8_EEENS6_IJNS7_ILi128EEESA_SA_EEELi128ENS_10bfloat16_tEfNS_4arch4Sm90ELb1ELb0ELb1ELb1ELb0ELb0ELb0ELb1ELb1ELb0ELb0ELb0EEENS1_21CollectiveEpilogueFwdISB_S9_SC_SE_Li256ELb1ELb0ELb0ELb0EEENS1_36VarlenDynamicPersistentTileSchedulerILi128ELi128ELi256ELi32ELb0ELb0ELb1ELb1ELb1ELb1EEEEEEEEEvNT_6ParamsE --------------------------
	.section	.nv.constant0._ZN7cutlass13device_kernelIN5flash11enable_sm90INS1_16FlashAttnFwdSm90INS1_25CollectiveMainloopFwdSm90ILi2EN4cute5tupleIJNS5_1CILi1EEES8_S8_EEENS6_IJNS7_ILi128EEESA_SA_EEELi128ENS_10bfloat16_tEfNS_4arch4Sm90ELb1ELb0ELb1ELb1ELb0ELb0ELb0ELb1ELb1ELb0ELb0ELb0EEENS1_21CollectiveEpilogueFwdISB_S9_SC_SE_Li256ELb1ELb0ELb0ELb0EEENS1_36VarlenDynamicPersistentTileSchedulerILi128ELi128ELi256ELi32ELb0ELb0ELb1ELb1ELb1ELb1EEEEEEEEEvNT_6ParamsE,"a",@progbits
	.sectionflags	@""
	.align	4
.nv.constant0._ZN7cutlass13device_kernelIN5flash11enable_sm90INS1_16FlashAttnFwdSm90INS1_25CollectiveMainloopFwdSm90ILi2EN4cute5tupleIJNS5_1CILi1EEES8_S8_EEENS6_IJNS7_ILi128EEESA_SA_EEELi128ENS_10bfloat16_tEfNS_4arch4Sm90ELb1ELb0ELb1ELb1ELb0ELb0ELb0ELb1ELb1ELb0ELb0ELb0EEENS1_21CollectiveEpilogueFwdISB_S9_SC_SE_Li256ELb1ELb0ELb0ELb0EEENS1_36VarlenDynamicPersistentTileSchedulerILi128ELi128ELi256ELi32ELb0ELb0ELb1ELb1ELb1ELb1EEEEEEEEEvNT_6ParamsE:
	.zero		3200


//--------------------- .nv.constant0._ZN7cutlass13device_kernelIN5flash11enable_sm90INS1_16FlashAttnFwdSm90INS1_25CollectiveMainloopFwdSm90ILi2EN4cute5tupleIJNS5_1CILi1EEES8_S8_EEENS6_IJNS7_ILi128EEESA_SA_EEELi128ENS_10bfloat16_tEfNS_4arch4Sm90ELb1ELb0ELb1ELb1ELb0ELb1ELb0ELb1ELb1ELb0ELb0ELb0EEENS1_21CollectiveEpilogueFwdISB_S9_SC_SE_Li256ELb1ELb0ELb0ELb0EEENS1_36VarlenDynamicPersistentTileSchedulerILi128ELi128ELi256ELi32ELb0ELb0ELb1ELb1ELb1ELb1EEEEEEEEEvNT_6ParamsE --------------------------
	.section	.nv.constant0._ZN7cutlass13device_kernelIN5flash11enable_sm90INS1_16FlashAttnFwdSm90INS1_25CollectiveMainloopFwdSm90ILi2EN4cute5tupleIJNS5_1CILi1EEES8_S8_EEENS6_IJNS7_ILi128EEESA_SA_EEELi128ENS_10bfloat16_tEfNS_4arch4Sm90ELb1ELb0ELb1ELb1ELb0ELb1ELb0ELb1ELb1ELb0ELb0ELb0EEENS1_21CollectiveEpilogueFwdISB_S9_SC_SE_Li256ELb1ELb0ELb0ELb0EEENS1_36VarlenDynamicPersistentTileSchedulerILi128ELi128ELi256ELi32ELb0ELb0ELb1ELb1ELb1ELb1EEEEEEEEEvNT_6ParamsE,"a",@progbits
	.sectionflags	@""
	.align	4
.nv.constant0._ZN7cutlass13device_kernelIN5flash11enable_sm90INS1_16FlashAttnFwdSm90INS1_25CollectiveMainloopFwdSm90ILi2EN4cute5tupleIJNS5_1CILi1EEES8_S8_EEENS6_IJNS7_ILi128EEESA_SA_EEELi128ENS_10bfloat16_tEfNS_4arch4Sm90ELb1ELb0ELb1ELb1ELb0ELb1ELb0ELb1ELb1ELb0ELb0ELb0EEENS1_21CollectiveEpilogueFwdISB_S9_SC_SE_Li256ELb1ELb0ELb0ELb0EEENS1_36VarlenDynamicPersistentTileSchedulerILi128ELi128ELi256ELi32ELb0ELb0ELb1ELb1ELb1ELb1EEEEEEEEEvNT_6ParamsE:
	.zero		3200


//--------------------- SYMBOLS --------------------------

	.type		.nv.reservedSmem.offset0,@object
	.size		.nv.reservedSmem.offset0,0x4
	.type		__assertfail,@function
